def matmul_kernel(
    a_ptr,
    b_ptr,
    c_ptr,
    M,
    N,
    K,
    stride_am,
    stride_ak,
    stride_bk,
    stride_bn,
    stride_cm,
    stride_cn,
    BLOCK_M: tl.constexpr,
    BLOCK_N: tl.constexpr,
    BLOCK_K: tl.constexpr,
    GROUP_M: tl.constexpr,
):
    pid = tl.program_id(axis=0)
    num_pid_m = tl.cdiv(M, BLOCK_M)
    num_pid_n = tl.cdiv(N, BLOCK_N)
    num_pid_in_group = GROUP_M * num_pid_n
    group_id = pid // num_pid_in_group
    first_pid_m = group_id * GROUP_M
    group_size_m = min(num_pid_m - first_pid_m, GROUP_M)
    pid_m = first_pid_m + ((pid % num_pid_in_group) % group_size_m)
    pid_n = (pid % num_pid_in_group) // group_size_m

    offs_am = (pid_m * BLOCK_M + tl.arange(0, BLOCK_M)) % M
    offs_bn = (pid_n * BLOCK_N + tl.arange(0, BLOCK_N)) % N
    offs_k = tl.arange(0, BLOCK_K)
    a_ptrs = a_ptr + offs_am[:, None] * stride_am + offs_k[None, :] * stride_ak
    b_ptrs = b_ptr + offs_k[:, None] * stride_bk + offs_bn[None, :] * stride_bn

    acc = tl.zeros((BLOCK_M, BLOCK_N), dtype=tl.float32)
    for kk in range(0, tl.cdiv(K, BLOCK_K)):
        a = tl.load(a_ptrs, mask=offs_k[None, :] < K - kk * BLOCK_K, other=0.0)
        b = tl.load(b_ptrs, mask=offs_k[:, None] < K - kk * BLOCK_K, other=0.0)
        acc = tl.dot(a, b, acc)
        a_ptrs += BLOCK_K * stride_ak
        b_ptrs += BLOCK_K * stride_bk

    c = acc.to(c_ptr.dtype.element_ty)
    offs_cm = pid_m * BLOCK_M + tl.arange(0, BLOCK_M)
    offs_cn = pid_n * BLOCK_N + tl.arange(0, BLOCK_N)
    c_ptrs = c_ptr + offs_cm[:, None] * stride_cm + offs_cn[None, :] * stride_cn
    mask = (offs_cm[:, None] < M) & (offs_cn[None, :] < N)
    tl.store(c_ptrs, c, mask=mask)

# config = {"BLOCK_K": 128, "BLOCK_M": 128, "BLOCK_N": 512, "GROUP_M": 8, "arch": "sm_100", "dtype": "fp32", "num_ctas": 1, "num_stages": 3, "num_warps": 2}
# arch = sm_100


// ===== COMPILED SASS (sm_100a) =====

	.target	sm_100a

	.elftype	@"ET_EXEC"


//--------------------- .note.nv.tkinfo           --------------------------
	.section	.note.nv.tkinfo,"",@"SHT_NOTE"
	.sectionflags	@"SHF_NOTE_NV_TKINFO"
	.tkinfo
        /*0018*/ 	.word	0x00000081
        /*0030*/ 	.string	""
        /*0030*/ 	.string	"ptxas-blackwell"
        /*0030*/ 	.string	"Cuda compilation tools, release 12.9, V12.9.86"
        /*0030*/ 	.string	"Build cuda_12.9.r12.9/compiler.36037853_0"
        /*0030*/ 	.string	"-v  -suppress-debug-info  -lineinfo  -arch sm_100a "



//--------------------- .note.nv.cuver            --------------------------
	.section	.note.nv.cuver,"",@"SHT_NOTE"
	.sectionflags	@"SHF_NOTE_NV_CUVER"
        /*0018*/ 	.short	0x0001
        /*001a*/ 	.short	0x0064
        /*001c*/ 	.short	0x0001
        /*001e*/ 	.short	0x0000
        /*0020*/ 	.short	0x0001
        /*0022*/ 	.short	0x0000


//--------------------- .nv.info                  --------------------------
	.section	.nv.info,"",@"SHT_CUDA_INFO"
	.align	4


	//----- nvinfo : EIATTR_REGCOUNT
	.align		4
        /*0000*/ 	.byte	0x04, 0x2f
        /*0002*/ 	.short	(.L_1 - .L_0)
	.align		4
.L_0:
        /*0004*/ 	.word	index@(matmul_kernel)
        /*0008*/ 	.word	0x000000ff


	//----- nvinfo : EIATTR_FRAME_SIZE
	.align		4
.L_1:
        /*000c*/ 	.byte	0x04, 0x11
        /*000e*/ 	.short	(.L_3 - .L_2)
	.align		4
.L_2:
        /*0010*/ 	.word	index@(matmul_kernel)
        /*0014*/ 	.word	0x00007618


	//----- nvinfo : EIATTR_MIN_STACK_SIZE
	.align		4
.L_3:
        /*0018*/ 	.byte	0x04, 0x12
        /*001a*/ 	.short	(.L_5 - .L_4)
	.align		4
.L_4:
        /*001c*/ 	.word	index@(matmul_kernel)
        /*0020*/ 	.word	0x00007618
.L_5:


//--------------------- .nv.info.matmul_kernel    --------------------------
	.section	.nv.info.matmul_kernel,"",@"SHT_CUDA_INFO"
	.sectionflags	@""
	.align	4


	//----- nvinfo : EIATTR_CUDA_API_VERSION
	.align		4
        /*0000*/ 	.byte	0x04, 0x37
        /*0002*/ 	.short	(.L_7 - .L_6)
.L_6:
        /*0004*/ 	.word	0x00000081


	//----- nvinfo : EIATTR_KPARAM_INFO
	.align		4
.L_7:
        /*0008*/ 	.byte	0x04, 0x17
        /*000a*/ 	.short	(.L_9 - .L_8)
.L_8:
        /*000c*/ 	.word	0x00000000
        /*0010*/ 	.short	0x000d
        /*0012*/ 	.short	0x0048
        /*0014*/ 	.byte	0x00, 0xf4, 0x21, 0x00


	//----- nvinfo : EIATTR_KPARAM_INFO
	.align		4
.L_9:
        /*0018*/ 	.byte	0x04, 0x17
        /*001a*/ 	.short	(.L_11 - .L_10)
.L_10:
        /*001c*/ 	.word	0x00000000
        /*0020*/ 	.short	0x000c
        /*0022*/ 	.short	0x0040
        /*0024*/ 	.byte	0x00, 0xf4, 0x21, 0x00


	//----- nvinfo : EIATTR_KPARAM_INFO
	.align		4
.L_11:
        /*0028*/ 	.byte	0x04, 0x17
        /*002a*/ 	.short	(.L_13 - .L_12)
.L_12:
        /*002c*/ 	.word	0x00000000
        /*0030*/ 	.short	0x000b
        /*0032*/ 	.short	0x0038
        /*0034*/ 	.byte	0x00, 0xf0, 0x11, 0x00


	//----- nvinfo : EIATTR_KPARAM_INFO
	.align		4
.L_13:
        /*0038*/ 	.byte	0x04, 0x17
        /*003a*/ 	.short	(.L_15 - .L_14)
.L_14:
        /*003c*/ 	.word	0x00000000
        /*0040*/ 	.short	0x000a
        /*0042*/ 	.short	0x0034
        /*0044*/ 	.byte	0x00, 0xf0, 0x11, 0x00


	//----- nvinfo : EIATTR_KPARAM_INFO
	.align		4
.L_15:
        /*0048*/ 	.byte	0x04, 0x17
        /*004a*/ 	.short	(.L_17 - .L_16)
.L_16:
        /*004c*/ 	.word	0x00000000
        /*0050*/ 	.short	0x0009
        /*0052*/ 	.short	0x0030
        /*0054*/ 	.byte	0x00, 0xf0, 0x11, 0x00


	//----- nvinfo : EIATTR_KPARAM_INFO
	.align		4
.L_17:
        /*0058*/ 	.byte	0x04, 0x17
        /*005a*/ 	.short	(.L_19 - .L_18)
.L_18:
        /*005c*/ 	.word	0x00000000
        /*0060*/ 	.short	0x0008
        /*0062*/ 	.short	0x002c
        /*0064*/ 	.byte	0x00, 0xf0, 0x11, 0x00


	//----- nvinfo : EIATTR_KPARAM_INFO
	.align		4
.L_19:
        /*0068*/ 	.byte	0x04, 0x17
        /*006a*/ 	.short	(.L_21 - .L_20)
.L_20:
        /*006c*/ 	.word	0x00000000
        /*0070*/ 	.short	0x0007
        /*0072*/ 	.short	0x0028
        /*0074*/ 	.byte	0x00, 0xf0, 0x11, 0x00


	//----- nvinfo : EIATTR_KPARAM_INFO
	.align		4
.L_21:
        /*0078*/ 	.byte	0x04, 0x17
        /*007a*/ 	.short	(.L_23 - .L_22)
.L_22:
        /*007c*/ 	.word	0x00000000
        /*0080*/ 	.short	0x0006
        /*0082*/ 	.short	0x0024
        /*0084*/ 	.byte	0x00, 0xf0, 0x11, 0x00


	//----- nvinfo : EIATTR_KPARAM_INFO
	.align		4
.L_23:
        /*0088*/ 	.byte	0x04, 0x17
        /*008a*/ 	.short	(.L_25 - .L_24)
.L_24:
        /*008c*/ 	.word	0x00000000
        /*0090*/ 	.short	0x0005
        /*0092*/ 	.short	0x0020
        /*0094*/ 	.byte	0x00, 0xf0, 0x11, 0x00


	//----- nvinfo : EIATTR_KPARAM_INFO
	.align		4
.L_25:
        /*0098*/ 	.byte	0x04, 0x17
        /*009a*/ 	.short	(.L_27 - .L_26)
.L_26:
        /*009c*/ 	.word	0x00000000
        /*00a0*/ 	.short	0x0004
        /*00a2*/ 	.short	0x001c
        /*00a4*/ 	.byte	0x00, 0xf0, 0x11, 0x00


	//----- nvinfo : EIATTR_KPARAM_INFO
	.align		4
.L_27:
        /*00a8*/ 	.byte	0x04, 0x17
        /*00aa*/ 	.short	(.L_29 - .L_28)
.L_28:
        /*00ac*/ 	.word	0x00000000
        /*00b0*/ 	.short	0x0003
        /*00b2*/ 	.short	0x0018
        /*00b4*/ 	.byte	0x00, 0xf0, 0x11, 0x00


	//----- nvinfo : EIATTR_KPARAM_INFO
	.align		4
.L_29:
        /*00b8*/ 	.byte	0x04, 0x17
        /*00ba*/ 	.short	(.L_31 - .L_30)
.L_30:
        /*00bc*/ 	.word	0x00000000
        /*00c0*/ 	.short	0x0002
        /*00c2*/ 	.short	0x0010
        /*00c4*/ 	.byte	0x00, 0xf4, 0x21, 0x00


	//----- nvinfo : EIATTR_KPARAM_INFO
	.align		4
.L_31:
        /*00c8*/ 	.byte	0x04, 0x17
        /*00ca*/ 	.short	(.L_33 - .L_32)
.L_32:
        /*00cc*/ 	.word	0x00000000
        /*00d0*/ 	.short	0x0001
        /*00d2*/ 	.short	0x0008
        /*00d4*/ 	.byte	0x00, 0xf4, 0x21, 0x00


	//----- nvinfo : EIATTR_KPARAM_INFO
	.align		4
.L_33:
        /*00d8*/ 	.byte	0x04, 0x17
        /*00da*/ 	.short	(.L_35 - .L_34)
.L_34:
        /*00dc*/ 	.word	0x00000000
        /*00e0*/ 	.short	0x0000
        /*00e2*/ 	.short	0x0000
        /*00e4*/ 	.byte	0x00, 0xf4, 0x21, 0x00


	//----- nvinfo : EIATTR_SPARSE_MMA_MASK
	.align		4
.L_35:
        /*00e8*/ 	.byte	0x03, 0x50
        /*00ea*/ 	.short	0x0000


	//----- nvinfo : EIATTR_MAXREG_COUNT
	.align		4
        /*00ec*/ 	.byte	0x03, 0x1b
        /*00ee*/ 	.short	0x00ff


	//----- nvinfo : EIATTR_NUM_BARRIERS
	.align		4
        /*00f0*/ 	.byte	0x02, 0x4c
        /*00f2*/ 	.byte	0x01
	.zero		1


	//----- nvinfo : EIATTR_ANNOTATIONS
	.align		4
        /*00f4*/ 	.byte	0x04, 0x55
        /*00f6*/ 	.short	(.L_37 - .L_36)


	//   ....[0]....
.L_36:
        /*00f8*/ 	.word	0x00000001
        /*00fc*/ 	.byte	0xd0, 0x00, 0x00, 0x00, 0x01, 0x00, 0x00, 0x00, 0x30, 0x0b, 0x00, 0x00, 0x01, 0x00, 0x00, 0x00
        /* <DEDUP_REMOVED lines=1625> */
        /*669c*/ 	.byte	0x50, 0x5c, 0x03, 0x00, 0x01, 0x00, 0x00, 0x00, 0x80, 0x5c, 0x03, 0x00


	//----- nvinfo : EIATTR_VRC_CTA_INIT_COUNT
	.align		4
.L_37:
        /*66a8*/ 	.byte	0x02, 0x4a
	.zero		1
	.zero		1


	//----- nvinfo : EIATTR_EXIT_INSTR_OFFSETS
	.align		4
        /*66ac*/ 	.byte	0x04, 0x1c
        /*66ae*/ 	.short	(.L_39 - .L_38)


	//   ....[0]....
.L_38:
        /*66b0*/ 	.word	0x0014d930


	//   ....[1]....
        /*66b4*/ 	.word	0x0014d950


	//----- nvinfo : EIATTR_REQNTID
	.align		4
.L_39:
        /*66b8*/ 	.byte	0x04, 0x10
        /*66ba*/ 	.short	(.L_41 - .L_40)
.L_40:
        /*66bc*/ 	.word	0x00000040
        /*66c0*/ 	.word	0x00000001
        /*66c4*/ 	.word	0x00000001


	//----- nvinfo : EIATTR_CBANK_PARAM_SIZE
	.align		4
.L_41:
        /*66c8*/ 	.byte	0x03, 0x19
        /*66ca*/ 	.short	0x0050


	//----- nvinfo : EIATTR_PARAM_CBANK
	.align		4
        /*66cc*/ 	.byte	0x04, 0x0a
        /*66ce*/ 	.short	(.L_43 - .L_42)
	.align		4
.L_42:
        /*66d0*/ 	.word	index@(.nv.constant0.matmul_kernel)
        /*66d4*/ 	.short	0x0380
        /*66d6*/ 	.short	0x0050


	//----- nvinfo : EIATTR_SW_WAR
	.align		4
.L_43:
        /*66d8*/ 	.byte	0x04, 0x36
        /*66da*/ 	.short	(.L_45 - .L_44)
.L_44:
        /*66dc*/ 	.word	0x00000008
.L_45:


//--------------------- .nv.compat                --------------------------
	.section	.nv.compat,"",@"SHT_CUDA_COMPAT_INFO"
	.align	4
        /*0000*/ 	.byte	0x02, 0x02, 0x01, 0x00, 0x02, 0x05, 0x05, 0x00, 0x02, 0x03, 0x00, 0x00, 0x02, 0x06, 0x01, 0x00


//--------------------- .nv.callgraph             --------------------------
	.section	.nv.callgraph,"",@"SHT_CUDA_CALLGRAPH"
	.align	4
	.sectionentsize	8
	.align		4
        /*0000*/ 	.word	0x00000000
	.align		4
        /*0004*/ 	.word	0xffffffff
	.align		4
        /*0008*/ 	.word	0x00000000
	.align		4
        /*000c*/ 	.word	0xfffffffe
	.align		4
        /*0010*/ 	.word	0x00000000
	.align		4
        /*0014*/ 	.word	0xfffffffd
	.align		4
        /*0018*/ 	.word	0x00000000
	.align		4
        /*001c*/ 	.word	0xfffffffc


//--------------------- .text.matmul_kernel       --------------------------
	.section	.text.matmul_kernel,"ax",@progbits
	.align	128
        .global         matmul_kernel
        .type           matmul_kernel,@function
        .size           matmul_kernel,(.L_x_3 - matmul_kernel)
        .other          matmul_kernel,@"STO_CUDA_ENTRY STV_DEFAULT"
matmul_kernel:
.text.matmul_kernel:
[----:B------:R-:W1:Y:S08]  /*0000*/  LDC R1, c[0x0][0x37c] ;  /* 0x0000df00ff017b82 */ /* 0x000e700000000800 */
[----:B------:R-:W2:Y:S01]  /*0010*/  LDC.64 R2, c[0x0][0x398] ;  /* 0x0000e600ff027b82 */ /* 0x000ea20000000a00 */
[----:B------:R-:W3:Y:S01]  /*0020*/  S2R R7, SR_CTAID.X ;  /* 0x0000000000077919 */ /* 0x000ee20000002500 */
[----:B-1----:R-:W-:Y:S01]  /*0030*/  VIADD R1, R1, 0xffff89e8 ;  /* 0xffff89e801017836 */ /* 0x002fe20000000000 */
[----:B------:R-:W1:Y:S01]  /*0040*/  LDCU UR6, c[0x0][0x3ac] ;  /* 0x00007580ff0677ac */ /* 0x000e620008000800 */
[----:B------:R-:W4:Y:S01]  /*0050*/  S2R R15, SR_TID.X ;  /* 0x00000000000f7919 */ /* 0x000f220000002100 */
[----:B------:R-:W1:Y:S01]  /*0060*/  LDCU.64 UR4, c[0x0][0x388] ;  /* 0x00007100ff0477ac */ /* 0x000e620008000a00 */
[----:B------:R-:W1:Y:S01]  /*0070*/  LDCU UR44, c[0x0][0x39c] ;  /* 0x00007380ff2c77ac */ /* 0x000e620008000800 */
[----:B------:R-:W1:Y:S01]  /*0080*/  LDCU UR77, c[0x0][0x3b0] ;  /* 0x00007600ff4d77ac */ /* 0x000e620008000800 */
[----:B------:R-:W1:Y:S01]  /*0090*/  LDCU UR45, c[0x0][0x3b0] ;  /* 0x00007600ff2d77ac */ /* 0x000e620008000800 */
[----:B------:R-:W1:Y:S01]  /*00a0*/  LDCU UR47, c[0x0][0x3b0] ;  /* 0x00007600ff2f77ac */ /* 0x000e620008000800 */
[----:B--2---:R-:W-:Y:S01]  /*00b0*/  VIADD R0, R3, 0x1ff ;  /* 0x000001ff03007836 */ /* 0x004fe20000000000 */
[----:B------:R-:W-:Y:S01]  /*00c0*/  IABS R146, R3 ;  /* 0x0000000300927213 */ /* 0x000fe20000000000 */
[----:B------:R2:W-:Y:S01]  /*00d0*/  STL [R1+0x52a0], R2 ;  /* 0x0052a00201007387 */ /* 0x0005e20000100800 */
[----:B------:R-:W1:Y:S02]  /*00e0*/  LDCU UR48, c[0x0][0x3b0] ;  /* 0x00007600ff3077ac */ /* 0x000e640008000800 */
[----:B------:R-:W-:Y:S01]  /*00f0*/  SHF.R.S32.HI R5, RZ, 0x1f, R0 ;  /* 0x0000001fff057819 */ /* 0x000fe20000011400 */
[----:B------:R-:W1:Y:S03]  /*0100*/  LDCU UR49, c[0x0][0x3b0] ;  /* 0x00007600ff3177ac */ /* 0x000e660008000800 */
[----:B------:R-:W-:-:S02]  /*0110*/  LEA.HI R5, R5, R0, RZ, 0x9 ;  /* 0x0000000005057211 */ /* 0x000fc400078f48ff */
[----:B---3--:R-:W-:Y:S01]  /*0120*/  IABS R10, R7 ;  /* 0x00000007000a7213 */ /* 0x008fe20000000000 */
[----:B------:R-:W3:Y:S01]  /*0130*/  LDCU UR50, c[0x0][0x3b0] ;  /* 0x00007600ff3277ac */ /* 0x000ee20008000800 */
[----:B------:R-:W-:Y:S02]  /*0140*/  SHF.R.S32.HI R5, RZ, 0x9, R5 ;  /* 0x00000009ff057819 */ /* 0x000fe40000011405 */
[----:B----4-:R-:W-:Y:S01]  /*0150*/  LOP3.LUT R14, R15, 0x3f, RZ, 0xc0, !PT ;  /* 0x0000003f0f0e7812 */ /* 0x010fe200078ec0ff */
[----:B------:R-:W4:Y:S02]  /*0160*/  LDCU UR52, c[0x0][0x3b0] ;  /* 0x00007600ff3477ac */ /* 0x000f240008000800 */
[----:B------:R-:W-:Y:S01]  /*0170*/  IMAD.SHL.U32 R6, R5, 0x8, RZ ;  /* 0x0000000805067824 */ /* 0x000fe200078e00ff */
[----:B------:R-:W1:Y:S04]  /*0180*/  LDCU UR53, c[0x0][0x3b0] ;  /* 0x00007600ff3577ac */ /* 0x000e680008000800 */
[-C--:B------:R-:W-:Y:S01]  /*0190*/  IABS R9, R6.reuse ;  /* 0x0000000600097213 */ /* 0x080fe20000000000 */
[----:B------:R-:W1:Y:S01]  /*01a0*/  LDCU UR54, c[0x0][0x3b0] ;  /* 0x00007600ff3677ac */ /* 0x000e620008000800 */
[----:B------:R-:W-:-:S02]  /*01b0*/  IABS R12, R6 ;  /* 0x00000006000c7213 */ /* 0x000fc40000000000 */
[----:B------:R-:W1:Y:S01]  /*01c0*/  I2F.RP R0, R9 ;  /* 0x0000000900007306 */ /* 0x000e620000209400 */
[----:B------:R-:W2:Y:S01]  /*01d0*/  LDCU UR55, c[0x0][0x3b0] ;  /* 0x00007600ff3777ac */ /* 0x000ea20008000800 */
[----:B------:R-:W2:Y:S01]  /*01e0*/  LDCU UR56, c[0x0][0x3b0] ;  /* 0x00007600ff3877ac */ /* 0x000ea20008000800 */
[----:B------:R-:W2:Y:S01]  /*01f0*/  LDCU UR57, c[0x0][0x3b0] ;  /* 0x00007600ff3977ac */ /* 0x000ea20008000800 */
[----:B------:R-:W2:Y:S04]  /*0200*/  LDCU UR58, c[0x0][0x3b0] ;  /* 0x00007600ff3a77ac */ /* 0x000ea80008000800 */
[----:B-1----:R-:W1:Y:S01]  /*0210*/  MUFU.RCP R0, R0 ;  /* 0x0000000000007308 */ /* 0x002e620000001000 */
[----:B------:R-:W2:Y:S01]  /*0220*/  LDCU UR59, c[0x0][0x3b0] ;  /* 0x00007600ff3b77ac */ /* 0x000ea20008000800 */
[----:B------:R-:W2:Y:S01]  /*0230*/  LDCU UR60, c[0x0][0x3b0] ;  /* 0x00007600ff3c77ac */ /* 0x000ea20008000800 */
[----:B------:R-:W2:Y:S01]  /*0240*/  LDCU UR61, c[0x0][0x3b0] ;  /* 0x00007600ff3d77ac */ /* 0x000ea20008000800 */
[----:B------:R-:W2:Y:S01]  /*0250*/  LDCU UR62, c[0x0][0x3b0] ;  /* 0x00007600ff3e77ac */ /* 0x000ea20008000800 */
[----:B-1----:R-:W-:Y:S01]  /*0260*/  IADD3 R4, PT, PT, R0, 0xffffffe, RZ ;  /* 0x0ffffffe00047810 */ /* 0x002fe20007ffe0ff */
[----:B------:R-:W1:Y:S01]  /*0270*/  LDCU UR63, c[0x0][0x3b0] ;  /* 0x00007600ff3f77ac */ /* 0x000e620008000800 */
[----:B------:R-:W-:-:S02]  /*0280*/  IADD3 R0, PT, PT, RZ, -R12, RZ ;  /* 0x8000000cff007210 */ /* 0x000fc40007ffe0ff */
[----:B------:R2:W1:Y:S01]  /*0290*/  F2I.FTZ.U32.TRUNC.NTZ R5, R4 ;  /* 0x0000000400057305 */ /* 0x000462000021f000 */
[----:B------:R-:W3:Y:S01]  /*02a0*/  LDCU UR64, c[0x0][0x3b0] ;  /* 0x00007600ff4077ac */ /* 0x000ee20008000800 */
[----:B------:R-:W3:Y:S01]  /*02b0*/  LDCU UR65, c[0x0][0x3b0] ;  /* 0x00007600ff4177ac */ /* 0x000ee20008000800 */
[----:B--2---:R-:W-:Y:S01]  /*02c0*/  IMAD.MOV.U32 R4, RZ, RZ, RZ ;  /* 0x000000ffff047224 */ /* 0x004fe200078e00ff */
[----:B------:R-:W2:Y:S01]  /*02d0*/  LDCU UR66, c[0x0][0x3b0] ;  /* 0x00007600ff4277ac */ /* 0x000ea20008000800 */
[----:B------:R-:W2:Y:S01]  /*02e0*/  LDCU UR67, c[0x0][0x3b0] ;  /* 0x00007600ff4377ac */ /* 0x000ea20008000800 */
[----:B-1----:R-:W-:Y:S01]  /*02f0*/  IMAD.MOV R8, RZ, RZ, -R5 ;  /* 0x000000ffff087224 */ /* 0x002fe200078e0a05 */
[----:B------:R-:W1:Y:S03]  /*0300*/  LDCU UR68, c[0x0][0x3b0] ;  /* 0x00007600ff4477ac */ /* 0x000e660008000800 */
[----:B------:R-:W-:-:S02]  /*0310*/  IMAD R11, R8, R9, RZ ;  /* 0x00000009080b7224 */ /* 0x000fc400078e02ff */
[----:B------:R-:W-:Y:S01]  /*0320*/  IMAD.MOV.U32 R8, RZ, RZ, R10 ;  /* 0x000000ffff087224 */ /* 0x000fe200078e000a */
[----:B------:R-:W1:Y:S01]  /*0330*/  LDCU UR69, c[0x0][0x3b0] ;  /* 0x00007600ff4577ac */ /* 0x000e620008000800 */
[----:B------:R-:W-:Y:S01]  /*0340*/  IMAD.HI.U32 R5, R5, R11, R4 ;  /* 0x0000000b05057227 */ /* 0x000fe200078e0004 */
[----:B------:R-:W1:Y:S05]  /*0350*/  LDCU UR70, c[0x0][0x3b0] ;  /* 0x00007600ff4677ac */ /* 0x000e6a0008000800 */
[----:B------:R-:W-:Y:S01]  /*0360*/  IMAD.HI.U32 R5, R5, R8, RZ ;  /* 0x0000000805057227 */ /* 0x000fe200078e00ff */
[----:B------:R-:W1:Y:S03]  /*0370*/  LDCU UR71, c[0x0][0x3b0] ;  /* 0x00007600ff4777ac */ /* 0x000e660008000800 */
[----:B------:R-:W-:Y:S01]  /*0380*/  IMAD R0, R5, R0, R8 ;  /* 0x0000000005007224 */ /* 0x000fe200078e0208 */
[----:B------:R-:W1:Y:S04]  /*0390*/  LDCU UR72, c[0x0][0x3b0] ;  /* 0x00007600ff4877ac */ /* 0x000e680008000800 */
[----:B------:R-:W-:Y:S01]  /*03a0*/  ISETP.GT.U32.AND P1, PT, R9, R0, PT ;  /* 0x000000000900720c */ /* 0x000fe20003f24070 */
[----:B------:R-:W1:Y:S01]  /*03b0*/  LDCU UR73, c[0x0][0x3b0] ;  /* 0x00007600ff4977ac */ /* 0x000e620008000800 */
[----:B------:R-:W1:Y:S01]  /*03c0*/  LDCU UR74, c[0x0][0x3b0] ;  /* 0x00007600ff4a77ac */ /* 0x000e620008000800 */
[----:B------:R-:W1:Y:S10]  /*03d0*/  LDCU UR75, c[0x0][0x3b0] ;  /* 0x00007600ff4b77ac */ /* 0x000e740008000800 */
[----:B------:R-:W-:Y:S01]  /*03e0*/  @!P1 IMAD.IADD R0, R0, 0x1, -R9 ;  /* 0x0000000100009824 */ /* 0x000fe200078e0a09 */
[----:B------:R-:W1:Y:S01]  /*03f0*/  LDCU UR76, c[0x0][0x3b0] ;  /* 0x00007600ff4c77ac */ /* 0x000e620008000800 */
[----:B------:R-:W-:Y:S01]  /*0400*/  @!P1 VIADD R5, R5, 0x1 ;  /* 0x0000000105059836 */ /* 0x000fe20000000000 */
[----:B------:R-:W-:-:S02]  /*0410*/  ISETP.NE.AND P1, PT, R6, RZ, PT ;  /* 0x000000ff0600720c */ /* 0x000fc40003f25270 */
[----:B------:R-:W-:Y:S01]  /*0420*/  ISETP.GE.U32.AND P0, PT, R0, R9, PT ;  /* 0x000000090000720c */ /* 0x000fe20003f06070 */
[----:B------:R-:W1:Y:S01]  /*0430*/  LDCU UR46, c[0x0][0x3b0] ;  /* 0x00007600ff2e77ac */ /* 0x000e620008000800 */
[----:B------:R-:W-:Y:S01]  /*0440*/  LOP3.LUT R0, R7, R6, RZ, 0x3c, !PT ;  /* 0x0000000607007212 */ /* 0x000fe200078e3cff */
[----:B------:R-:W1:Y:S03]  /*0450*/  LDCU UR8, c[0x0][0x3b0] ;  /* 0x00007600ff0877ac */ /* 0x000e660008000800 */
[----:B------:R-:W-:Y:S01]  /*0460*/  ISETP.GE.AND P2, PT, R0, RZ, PT ;  /* 0x000000ff0000720c */ /* 0x000fe20003f46270 */
[----:B------:R-:W-:Y:S01]  /*0470*/  VIADD R0, R2, 0x7f ;  /* 0x0000007f02007836 */ /* 0x000fe20000000000 */
[----:B------:R-:W1:Y:S05]  /*0480*/  LDCU UR9, c[0x0][0x3b0] ;  /* 0x00007600ff0977ac */ /* 0x000e6a0008000800 */
[----:B------:R-:W-:Y:S01]  /*0490*/  @P0 VIADD R5, R5, 0x1 ;  /* 0x0000000105050836 */ /* 0x000fe20000000000 */
[----:B------:R-:W1:Y:S04]  /*04a0*/  LDCU UR10, c[0x0][0x3b0] ;  /* 0x00007600ff0a77ac */ /* 0x000e680008000800 */
[----:B------:R-:W-:Y:S01]  /*04b0*/  MOV R4, R5 ;  /* 0x0000000500047202 */ /* 0x000fe20000000f00 */
[----:B------:R-:W1:Y:S01]  /*04c0*/  LDCU UR15, c[0x0][0x3b0] ;  /* 0x00007600ff0f77ac */ /* 0x000e620008000800 */
[----:B------:R-:W-:-:S03]  /*04d0*/  SHF.R.S32.HI R5, RZ, 0x1f, R0 ;  /* 0x0000001fff057819 */ /* 0x000fc60000011400 */
[----:B------:R-:W-:Y:S01]  /*04e0*/  @!P2 IMAD.MOV R4, RZ, RZ, -R4 ;  /* 0x000000ffff04a224 */ /* 0x000fe200078e0a04 */
[----:B------:R-:W-:Y:S01]  /*04f0*/  @!P1 LOP3.LUT R4, RZ, R6, RZ, 0x33, !PT ;  /* 0x00000006ff049212 */ /* 0x000fe200078e33ff */
[----:B------:R-:W1:Y:S01]  /*0500*/  LDCU UR16, c[0x0][0x3b0] ;  /* 0x00007600ff1077ac */ /* 0x000e620008000800 */
[----:B------:R-:W-:-:S03]  /*0510*/  LEA.HI R5, R5, R0, RZ, 0x7 ;  /* 0x0000000005057211 */ /* 0x000fc600078f38ff */
[----:B------:R-:W-:Y:S01]  /*0520*/  IMAD.SHL.U32 R10, R4, 0x8, RZ ;  /* 0x00000008040a7824 */ /* 0x000fe200078e00ff */
[----:B------:R-:W1:Y:S01]  /*0530*/  LDCU UR23, c[0x0][0x3b0] ;  /* 0x00007600ff1777ac */ /* 0x000e620008000800 */
[----:B------:R-:W-:-:S03]  /*0540*/  IMAD.MOV R4, RZ, RZ, -R4 ;  /* 0x000000ffff047224 */ /* 0x000fc600078e0a04 */
[----:B------:R-:W-:Y:S01]  /*0550*/  LEA.HI.SX32 R5, R5, -R10, 0x19 ;  /* 0x8000000a05057211 */ /* 0x000fe200078fcaff */
[----:B------:R-:W-:Y:S01]  /*0560*/  IMAD R12, R6, R4, R7 ;  /* 0x00000004060c7224 */ /* 0x000fe200078e0207 */
[----:B------:R-:W1:Y:S02]  /*0570*/  LDCU UR24, c[0x0][0x3b0] ;  /* 0x00007600ff1877ac */ /* 0x000e640008000800 */
[----:B------:R-:W-:Y:S02]  /*0580*/  VIMNMX R13, PT, PT, R5, 0x8, PT ;  /* 0x00000008050d7848 */ /* 0x000fe40003fe0100 */
[----:B------:R-:W-:Y:S01]  /*0590*/  IABS R11, R12 ;  /* 0x0000000c000b7213 */ /* 0x000fe20000000000 */
[----:B------:R-:W1:Y:S01]  /*05a0*/  LDCU UR28, c[0x0][0x3b0] ;  /* 0x00007600ff1c77ac */ /* 0x000e620008000800 */
[-C--:B------:R-:W-:Y:S02]  /*05b0*/  IABS R9, R13.reuse ;  /* 0x0000000d00097213 */ /* 0x080fe40000000000 */
[----:B------:R-:W-:Y:S01]  /*05c0*/  IABS R6, R13 ;  /* 0x0000000d00067213 */ /* 0x000fe20000000000 */
[----:B------:R-:W1:Y:S01]  /*05d0*/  LDCU UR29, c[0x0][0x3b0] ;  /* 0x00007600ff1d77ac */ /* 0x000e620008000800 */
[----:B------:R-:W2:Y:S01]  /*05e0*/  I2F.RP R0, R9 ;  /* 0x0000000900007306 */ /* 0x000ea20000209400 */
[----:B------:R-:W1:Y:S01]  /*05f0*/  LDCU UR30, c[0x0][0x3b0] ;  /* 0x00007600ff1e77ac */ /* 0x000e620008000800 */
[----:B------:R-:W1:Y:S01]  /*0600*/  LDCU UR32, c[0x0][0x3b0] ;  /* 0x00007600ff2077ac */ /* 0x000e620008000800 */
[----:B------:R-:W1:Y:S05]  /*0610*/  LDCU UR31, c[0x0][0x3b0] ;  /* 0x00007600ff1f77ac */ /* 0x000e6a0008000800 */
[----:B--2---:R-:W2:Y:S01]  /*0620*/  MUFU.RCP R0, R0 ;  /* 0x0000000000007308 */ /* 0x004ea20000001000 */
[----:B------:R-:W1:Y:S01]  /*0630*/  LDCU UR33, c[0x0][0x3b0] ;  /* 0x00007600ff2177ac */ /* 0x000e620008000800 */
[----:B------:R-:W1:Y:S01]  /*0640*/  LDCU UR34, c[0x0][0x3b0] ;  /* 0x00007600ff2277ac */ /* 0x000e620008000800 */
[----:B------:R-:W1:Y:S01]  /*0650*/  LDCU UR35, c[0x0][0x3b0] ;  /* 0x00007600ff2377ac */ /* 0x000e620008000800 */
[----:B------:R-:W1:Y:S01]  /*0660*/  LDCU UR36, c[0x0][0x3b0] ;  /* 0x00007600ff2477ac */ /* 0x000e620008000800 */
[----:B--2---:R-:W-:Y:S01]  /*0670*/  IADD3 R5, PT, PT, R0, 0xffffffe, RZ ;  /* 0x0ffffffe00057810 */ /* 0x004fe20007ffe0ff */
[----:B------:R-:W-:Y:S01]  /*0680*/  IMAD.MOV R0, RZ, RZ, -R6 ;  /* 0x000000ffff007224 */ /* 0x000fe200078e0a06 */
[----:B------:R-:W2:Y:S01]  /*0690*/  LDCU UR37, c[0x0][0x3b0] ;  /* 0x00007600ff2577ac */ /* 0x000ea20008000800 */
[----:B------:R-:W1:Y:S01]  /*06a0*/  I2F.RP R6, R146 ;  /* 0x0000009200067306 */ /* 0x000e620000209400 */
[----:B------:R-:W2:Y:S01]  /*06b0*/  LDCU UR38, c[0x0][0x3b0] ;  /* 0x00007600ff2677ac */ /* 0x000ea20008000800 */
[----:B------:R-:W2:Y:S06]  /*06c0*/  LDCU UR39, c[0x0][0x3b0] ;  /* 0x00007600ff2777ac */ /* 0x000eac0008000800 */
[----:B------:R-:W2:Y:S01]  /*06d0*/  F2I.FTZ.U32.TRUNC.NTZ R5, R5 ;  /* 0x0000000500057305 */ /* 0x000ea2000021f000 */
[----:B------:R-:W3:Y:S01]  /*06e0*/  LDCU UR41, c[0x0][0x3b0] ;  /* 0x00007600ff2977ac */ /* 0x000ee20008000800 */
[----:B------:R-:W3:Y:S06]  /*06f0*/  LDCU UR40, c[0x0][0x3b0] ;  /* 0x00007600ff2877ac */ /* 0x000eec0008000800 */
[----:B-1----:R-:W1:Y:S01]  /*0700*/  MUFU.RCP R6, R6 ;  /* 0x0000000600067308 */ /* 0x002e620000001000 */
[----:B------:R-:W3:Y:S01]  /*0710*/  LDCU UR42, c[0x0][0x3b0] ;  /* 0x00007600ff2a77ac */ /* 0x000ee20008000800 */
[--C-:B--2---:R-:W-:Y:S01]  /*0720*/  IMAD.MOV R8, RZ, RZ, -R5.reuse ;  /* 0x000000ffff087224 */ /* 0x104fe200078e0a05 */
[----:B------:R-:W2:Y:S03]  /*0730*/  LDCU UR43, c[0x0][0x3b0] ;  /* 0x00007600ff2b77ac */ /* 0x000ea60008000800 */
[----:B------:R-:W-:Y:S01]  /*0740*/  IMAD.MOV.U32 R4, RZ, RZ, R8 ;  /* 0x000000ffff047224 */ /* 0x000fe200078e0008 */
[----:B------:R-:W-:Y:S01]  /*0750*/  IABS R8, R2 ;  /* 0x0000000200087213 */ /* 0x000fe20000000000 */
[----:B------:R-:W2:Y:S02]  /*0760*/  LDCU UR51, c[0x0][0x3b0] ;  /* 0x00007600ff3377ac */ /* 0x000ea40008000800 */
[----:B------:R-:W-:Y:S01]  /*0770*/  IMAD R7, R4, R9, RZ ;  /* 0x0000000904077224 */ /* 0x000fe200078e02ff */
[----:B------:R-:W-:Y:S01]  /*0780*/  MOV R4, RZ ;  /* 0x000000ff00047202 */ /* 0x000fe20000000f00 */
[----:B------:R-:W2:Y:S01]  /*0790*/  I2F.RP R3, R8 ;  /* 0x0000000800037306 */ /* 0x000ea20000209400 */
[----:B-1----:R-:W-:Y:S01]  /*07a0*/  VIADD R172, R6, 0xffffffe ;  /* 0x0ffffffe06ac7836 */ /* 0x002fe20000000000 */
[----:B------:R-:W1:Y:S02]  /*07b0*/  LDCU UR7, c[0x0][0x3b0] ;  /* 0x00007600ff0777ac */ /* 0x000e640008000800 */
[----:B------:R-:W-:Y:S01]  /*07c0*/  IMAD.HI.U32 R4, R5, R7, R4 ;  /* 0x0000000705047227 */ /* 0x000fe200078e0004 */
[----:B------:R-:W1:Y:S03]  /*07d0*/  LDCU UR12, c[0x0][0x3b0] ;  /* 0x00007600ff0c77ac */ /* 0x000e660008000800 */
[----:B------:R3:W1:Y:S02]  /*07e0*/  F2I.FTZ.U32.TRUNC.NTZ R173, R172 ;  /* 0x000000ac00ad7305 */ /* 0x000664000021f000 */
[----:B------:R-:W-:Y:S01]  /*07f0*/  IMAD.HI.U32 R4, R4, R11, RZ ;  /* 0x0000000b04047227 */ /* 0x000fe200078e00ff */
[----:B------:R-:W4:Y:S03]  /*0800*/  LDCU UR13, c[0x0][0x3b0] ;  /* 0x00007600ff0d77ac */ /* 0x000f260008000800 */
[----:B------:R-:W-:Y:S01]  /*0810*/  IMAD R0, R4, R0, R11 ;  /* 0x0000000004007224 */ /* 0x000fe200078e020b */
[----:B------:R-:W4:Y:S01]  /*0820*/  LDCU UR14, c[0x0][0x3b0] ;  /* 0x00007600ff0e77ac */ /* 0x000f220008000800 */
[----:B--2---:R-:W2:Y:S01]  /*0830*/  MUFU.RCP R3, R3 ;  /* 0x0000000300037308 */ /* 0x004ea20000001000 */
[----:B---3--:R-:W-:-:S02]  /*0840*/  IMAD.MOV.U32 R172, RZ, RZ, RZ ;  /* 0x000000ffffac7224 */ /* 0x008fc400078e00ff */
[----:B------:R-:W-:Y:S01]  /*0850*/  ISETP.GT.U32.AND P1, PT, R9, R0, PT ;  /* 0x000000000900720c */ /* 0x000fe20003f24070 */
[----:B------:R-:W3:Y:S01]  /*0860*/  LDCU UR17, c[0x0][0x3b0] ;  /* 0x00007600ff1177ac */ /* 0x000ee20008000800 */
[----:B-1----:R-:W-:Y:S01]  /*0870*/  IADD3 R7, PT, PT, RZ, -R173, RZ ;  /* 0x800000adff077210 */ /* 0x002fe20007ffe0ff */
[----:B------:R-:W1:Y:S01]  /*0880*/  LDCU UR18, c[0x0][0x3b0] ;  /* 0x00007600ff1277ac */ /* 0x000e620008000800 */
[----:B------:R-:W1:Y:S09]  /*0890*/  LDCU UR19, c[0x0][0x3b0] ;  /* 0x00007600ff1377ac */ /* 0x000e720008000800 */
[----:B------:R-:W-:Y:S01]  /*08a0*/  @!P1 IMAD.IADD R0, R0, 0x1, -R9 ;  /* 0x0000000100009824 */ /* 0x000fe200078e0a09 */
[----:B--2---:R-:W-:Y:S01]  /*08b0*/  IADD3 R5, PT, PT, R3, 0xffffffe, RZ ;  /* 0x0ffffffe03057810 */ /* 0x004fe20007ffe0ff */
[----:B------:R-:W-:Y:S01]  /*08c0*/  @!P1 VIADD R4, R4, 0x1 ;  /* 0x0000000104049836 */ /* 0x000fe20000000000 */
[----:B------:R-:W-:Y:S01]  /*08d0*/  ISETP.NE.AND P1, PT, R13, RZ, PT ;  /* 0x000000ff0d00720c */ /* 0x000fe20003f25270 */
[----:B------:R-:W2:Y:S01]  /*08e0*/  LDCU UR20, c[0x0][0x3b0] ;  /* 0x00007600ff1477ac */ /* 0x000ea20008000800 */
[----:B------:R-:W-:-:S02]  /*08f0*/  ISETP.GE.U32.AND P0, PT, R0, R9, PT ;  /* 0x000000090000720c */ /* 0x000fc40003f06070 */
[----:B------:R-:W-:Y:S01]  /*0900*/  LOP3.LUT R0, R12, R13, RZ, 0x3c, !PT ;  /* 0x0000000d0c007212 */ /* 0x000fe200078e3cff */
[----:B------:R-:W1:Y:S01]  /*0910*/  F2I.FTZ.U32.TRUNC.NTZ R5, R5 ;  /* 0x0000000500057305 */ /* 0x000e62000021f000 */
[----:B------:R-:W2:Y:S02]  /*0920*/  LDCU UR21, c[0x0][0x3b0] ;  /* 0x00007600ff1577ac */ /* 0x000ea40008000800 */
[----:B------:R-:W-:Y:S01]  /*0930*/  ISETP.GE.AND P2, PT, R0, RZ, PT ;  /* 0x000000ff0000720c */ /* 0x000fe20003f46270 */
[----:B------:R-:W2:Y:S01]  /*0940*/  LDCU UR22, c[0x0][0x3b0] ;  /* 0x00007600ff1677ac */ /* 0x000ea20008000800 */
[----:B------:R-:W2:Y:S05]  /*0950*/  LDCU UR25, c[0x0][0x3b0] ;  /* 0x00007600ff1977ac */ /* 0x000eaa0008000800 */
[----:B------:R-:W-:Y:S01]  /*0960*/  @P0 VIADD R4, R4, 0x1 ;  /* 0x0000000104040836 */ /* 0x000fe20000000000 */
[----:B------:R-:W2:Y:S03]  /*0970*/  LDCU UR26, c[0x0][0x3b0] ;  /* 0x00007600ff1a77ac */ /* 0x000ea60008000800 */
[----:B------:R-:W-:-:S02]  /*0980*/  IMAD.MOV.U32 R252, RZ, RZ, R4 ;  /* 0x000000fffffc7224 */ /* 0x000fc400078e0004 */
[--C-:B-1----:R-:W-:Y:S01]  /*0990*/  IMAD.MOV R3, RZ, RZ, -R5.reuse ;  /* 0x000000ffff037224 */ /* 0x102fe200078e0a05 */
[----:B------:R-:W1:Y:S01]  /*09a0*/  LDCU UR27, c[0x0][0x3b0] ;  /* 0x00007600ff1b77ac */ /* 0x000e620008000800 */
[----:B------:R-:W-:Y:S01]  /*09b0*/  IMAD.MOV.U32 R4, RZ, RZ, RZ ;  /* 0x000000ffff047224 */ /* 0x000fe200078e00ff */
[----:B------:R-:W-:Y:S01]  /*09c0*/  @!P2 IADD3 R252, PT, PT, -R252, RZ, RZ ;  /* 0x000000fffcfca210 */ /* 0x000fe20007ffe1ff */
[----:B------:R-:W-:Y:S01]  /*09d0*/  IMAD R3, R3, R8, RZ ;  /* 0x0000000803037224 */ /* 0x000fe200078e02ff */
[----:B------:R-:W-:Y:S01]  /*09e0*/  @!P1 LOP3.LUT R252, RZ, R13, RZ, 0x33, !PT ;  /* 0x0000000dfffc9212 */ /* 0x000fe200078e33ff */
[----:B------:R-:W1:Y:S02]  /*09f0*/  LDCU UR11, c[0x0][0x3b0] ;  /* 0x00007600ff0b77ac */ /* 0x000e640008000800 */
[----:B------:R-:W-:-:S04]  /*0a00*/  IMAD.HI.U32 R4, R5, R3, R4 ;  /* 0x0000000305047227 */ /* 0x000fc800078e0004 */
[----:B------:R-:W-:Y:S01]  /*0a10*/  IMAD.MOV R0, RZ, RZ, -R252 ;  /* 0x000000ffff007224 */ /* 0x000fe200078e0afc */
[----:B------:R-:W-:Y:S01]  /*0a20*/  SHF.L.U32 R252, R252, 0x9, RZ ;  /* 0x00000009fcfc7819 */ /* 0x000fe200000006ff */
[----:B------:R-:W-:Y:S02]  /*0a30*/  IMAD R5, R7, R146, RZ ;  /* 0x0000009207057224 */ /* 0x000fe400078e02ff */
[----:B------:R-:W-:Y:S01]  /*0a40*/  IMAD R0, R13, R0, R12 ;  /* 0x000000000d007224 */ /* 0x000fe200078e020c */
[C---:B------:R-:W-:Y:S01]  /*0a50*/  IADD3 R16, PT, PT, R252.reuse, 0x22, RZ ;  /* 0x00000022fc107810 */ /* 0x040fe20007ffe0ff */
[----:B------:R-:W-:Y:S01]  /*0a60*/  IMAD.HI.U32 R122, R173, R5, R172 ;  /* 0x00000005ad7a7227 */ /* 0x000fe200078e00ac */
[C---:B------:R-:W-:Y:S02]  /*0a70*/  IADD3 R113, PT, PT, R252.reuse, 0x12a, RZ ;  /* 0x0000012afc717810 */ /* 0x040fe40007ffe0ff */
[----:B------:R-:W-:Y:S01]  /*0a80*/  IADD3 R98, PT, PT, R252, 0x153, RZ ;  /* 0x00000153fc627810 */ /* 0x000fe20007ffe0ff */
[----:B------:R-:W-:-:S02]  /*0a90*/  IMAD.IADD R0, R10, 0x1, R0 ;  /* 0x000000010a007824 */ /* 0x000fc400078e0200 */
[----:B------:R-:W-:Y:S02]  /*0aa0*/  VIADD R10, R252, 0x2 ;  /* 0x00000002fc0a7836 */ /* 0x000fe40000000000 */
[----:B------:R-:W-:Y:S02]  /*0ab0*/  IMAD.SHL.U32 R0, R0, 0x80, RZ ;  /* 0x0000008000007824 */ /* 0x000fe400078e00ff */
[----:B------:R-:W-:Y:S01]  /*0ac0*/  IMAD.HI.U32 R172, R173, R5, R172 ;  /* 0x00000005adac7227 */ /* 0x000fe200078e00ac */
[----:B------:R-:W-:Y:S02]  /*0ad0*/  IABS R7, R10 ;  /* 0x0000000a00077213 */ /* 0x000fe40000000000 */
[----:B------:R-:W-:Y:S01]  /*0ae0*/  LOP3.LUT R6, R0, 0x3f, R15, 0xf8, !PT ;  /* 0x0000003f00067812 */ /* 0x000fe200078ef80f */
[----:B------:R-:W-:Y:S01]  /*0af0*/  VIADD R11, R252, 0x3 ;  /* 0x00000003fc0b7836 */ /* 0x000fe20000000000 */
[----:B------:R-:W-:Y:S01]  /*0b00*/  LOP3.LUT R2, R0, 0x40, R14, 0xfe, !PT ;  /* 0x0000004000027812 */ /* 0x000fe200078efe0e */
[C---:B------:R-:W-:Y:S01]  /*0b10*/  VIADD R12, R252.reuse, 0x6 ;  /* 0x00000006fc0c7836 */ /* 0x040fe20000000000 */
[----:B------:R-:W-:Y:S01]  /*0b20*/  IABS R101, R6 ;  /* 0x0000000600657213 */ /* 0x000fe20000000000 */
[----:B------:R1:W-:Y:S01]  /*0b30*/  STL [R1+0x19d0], R6 ;  /* 0x0019d00601007387 */ /* 0x0003e20000100800 */
[----:B------:R-:W-:Y:S01]  /*0b40*/  IABS R3, R2 ;  /* 0x0000000200037213 */ /* 0x000fe20000000000 */
[----:B------:R-:W-:Y:S01]  /*0b50*/  VIADD R14, R252, 0x15 ;  /* 0x00000015fc0e7836 */ /* 0x000fe20000000000 */
[----:B------:R-:W-:Y:S01]  /*0b60*/  IABS R9, R11 ;  /* 0x0000000b00097213 */ /* 0x000fe20000000000 */
[----:B------:R-:W-:Y:S01]  /*0b70*/  IMAD.HI.U32 R0, R4, R101, RZ ;  /* 0x0000006504007227 */ /* 0x000fe200078e00ff */
[----:B------:R-:W-:Y:S01]  /*0b80*/  ISETP.GE.AND P0, PT, R10, RZ, PT ;  /* 0x000000ff0a00720c */ /* 0x000fe20003f06270 */
[----:B------:R2:W-:Y:S01]  /*0b90*/  STL [R1+0x19d4], R2 ;  /* 0x0019d40201007387 */ /* 0x0005e20000100800 */
[----:B------:R-:W-:Y:S01]  /*0ba0*/  ISETP.GE.AND P3, PT, R11, RZ, PT ;  /* 0x000000ff0b00720c */ /* 0x000fe20003f66270 */
[----:B------:R-:W-:Y:S01]  /*0bb0*/  IMAD.MOV R0, RZ, RZ, -R0 ;  /* 0x000000ffff007224 */ /* 0x000fe200078e0a00 */
[----:B------:R-:W-:Y:S01]  /*0bc0*/  IABS R13, R12 ;  /* 0x0000000c000d7213 */ /* 0x000fe20000000000 */
[----:B-1----:R-:W-:-:S02]  /*0bd0*/  VIADD R6, R252, 0x1 ;  /* 0x00000001fc067836 */ /* 0x002fc40000000000 */
[----:B------:R-:W-:-:S03]  /*0be0*/  IMAD.HI.U32 R4, R4, R3, RZ ;  /* 0x0000000304047227 */ /* 0x000fc600078e00ff */
[----:B------:R-:W-:Y:S01]  /*0bf0*/  IABS R5, R6 ;  /* 0x0000000600057213 */ /* 0x000fe20000000000 */
[----:B------:R-:W-:Y:S01]  /*0c00*/  IMAD R101, R8, R0, R101 ;  /* 0x0000000008657224 */ /* 0x000fe200078e0265 */
[----:B------:R-:W-:Y:S01]  /*0c10*/  IADD3 R4, PT, PT, -R4, RZ, RZ ;  /* 0x000000ff04047210 */ /* 0x000fe20007ffe1ff */
[----:B------:R-:W-:Y:S01]  /*0c20*/  VIADD R10, R252, 0x5 ;  /* 0x00000005fc0a7836 */ /* 0x000fe20000000000 */
[----:B------:R-:W-:Y:S01]  /*0c30*/  ISETP.GE.AND P2, PT, R6, RZ, PT ;  /* 0x000000ff0600720c */ /* 0x000fe20003f46270 */
[----:B------:R-:W-:Y:S01]  /*0c40*/  IMAD.HI.U32 R0, R122, R5, RZ ;  /* 0x000000057a007227 */ /* 0x000fe200078e00ff */
[----:B------:R-:W-:Y:S02]  /*0c50*/  ISETP.GT.U32.AND P1, PT, R8, R101, PT ;  /* 0x000000650800720c */ /* 0x000fe40003f24070 */
[----:B------:R-:W-:Y:S01]  /*0c60*/  IADD3 R6, PT, PT, R252, 0x4, RZ ;  /* 0x00000004fc067810 */ /* 0x000fe20007ffe0ff */
[----:B------:R-:W-:Y:S01]  /*0c70*/  IMAD R222, R8, R4, R3 ;  /* 0x0000000408de7224 */ /* 0x000fe200078e0203 */
[----:B------:R-:W-:Y:S01]  /*0c80*/  IABS R11, R10 ;  /* 0x0000000a000b7213 */ /* 0x000fe20000000000 */
[----:B------:R-:W-:-:S03]  /*0c90*/  IMAD.HI.U32 R3, R122, R7, RZ ;  /* 0x000000077a037227 */ /* 0x000fc600078e00ff */
[----:B------:R-:W-:Y:S01]  /*0ca0*/  ISETP.GT.U32.AND P4, PT, R8, R222, PT ;  /* 0x000000de0800720c */ /* 0x000fe20003f84070 */
[----:B------:R-:W-:Y:S02]  /*0cb0*/  IMAD.MOV R0, RZ, RZ, -R0 ;  /* 0x000000ffff007224 */ /* 0x000fe400078e0a00 */
[----:B------:R-:W-:Y:S02]  /*0cc0*/  IMAD.MOV R4, RZ, RZ, -R3 ;  /* 0x000000ffff047224 */ /* 0x000fe400078e0a03 */
[----:B------:R-:W-:Y:S02]  /*0cd0*/  IMAD R3, R146, R0, R5 ;  /* 0x0000000092037224 */ /* 0x000fe400078e0205 */
[----:B------:R-:W-:Y:S02]  /*0ce0*/  @!P1 IMAD.IADD R101, R101, 0x1, -R8 ;  /* 0x0000000165659824 */ /* 0x000fe400078e0a08 */
[----:B------:R-:W-:Y:S01]  /*0cf0*/  IMAD.HI.U32 R0, R122, R9, RZ ;  /* 0x000000097a007227 */ /* 0x000fe200078e00ff */
[----:B------:R-:W-:-:S02]  /*0d00*/  ISETP.GT.U32.AND P5, PT, R146, R3, PT ;  /* 0x000000039200720c */ /* 0x000fc40003fa4070 */
[----:B------:R-:W-:Y:S01]  /*0d10*/  ISETP.GT.U32.AND P6, PT, R8, R101, PT ;  /* 0x000000650800720c */ /* 0x000fe20003fc4070 */
[----:B------:R-:W-:Y:S01]  /*0d20*/  IMAD.MOV R0, RZ, RZ, -R0 ;  /* 0x000000ffff007224 */ /* 0x000fe200078e0a00 */
[----:B------:R-:W-:Y:S01]  /*0d30*/  @!P4 IADD3 R222, PT, PT, R222, -R8, RZ ;  /* 0x80000008dedec210 */ /* 0x000fe20007ffe0ff */
[C---:B------:R-:W-:Y:S01]  /*0d40*/  IMAD R5, R146.reuse, R4, R7 ;  /* 0x0000000492057224 */ /* 0x040fe200078e0207 */
[----:B------:R-:W-:Y:S01]  /*0d50*/  IABS R4, R6 ;  /* 0x0000000600047213 */ /* 0x000fe20000000000 */
[----:B------:R-:W-:Y:S01]  /*0d60*/  IMAD R7, R146, R0, R9 ;  /* 0x0000000092077224 */ /* 0x000fe200078e0209 */
[----:B------:R-:W-:Y:S01]  /*0d70*/  ISETP.GT.U32.AND P1, PT, R8, R222, PT ;  /* 0x000000de0800720c */ /* 0x000fe20003f24070 */
[----:B------:R-:W-:Y:S01]  /*0d80*/  VIADD R112, R252, 0x122 ;  /* 0x00000122fc707836 */ /* 0x000fe20000000000 */
[C---:B------:R-:W-:Y:S01]  /*0d90*/  ISETP.GT.U32.AND P4, PT, R146.reuse, R5, PT ;  /* 0x000000059200720c */ /* 0x040fe20003f84070 */
[----:B------:R-:W-:Y:S02]  /*0da0*/  IMAD.MOV.U32 R9, RZ, RZ, R4 ;  /* 0x000000ffff097224 */ /* 0x000fe400078e0004 */
[----:B------:R-:W-:Y:S01]  /*0db0*/  @!P5 IMAD.IADD R3, R3, 0x1, -R146 ;  /* 0x000000010303d824 */ /* 0x000fe200078e0a92 */
[----:B------:R-:W-:Y:S01]  /*0dc0*/  ISETP.GT.U32.AND P5, PT, R146, R7, PT ;  /* 0x000000079200720c */ /* 0x000fe20003fa4070 */
[----:B------:R-:W-:Y:S01]  /*0dd0*/  IMAD.HI.U32 R0, R122, R9, RZ ;  /* 0x000000097a007227 */ /* 0x000fe200078e00ff */
[----:B------:R-:W-:-:S02]  /*0de0*/  @!P6 IADD3 R101, PT, PT, R101, -R8, RZ ;  /* 0x800000086565e210 */ /* 0x000fc40007ffe0ff */
[----:B------:R-:W-:Y:S01]  /*0df0*/  ISETP.GT.U32.AND P6, PT, R146, R3, PT ;  /* 0x000000039200720c */ /* 0x000fe20003fc4070 */
[----:B------:R-:W-:Y:S02]  /*0e00*/  IMAD.HI.U32 R4, R122, R11, RZ ;  /* 0x0000000b7a047227 */ /* 0x000fe400078e00ff */
[----:B------:R-:W-:Y:S02]  /*0e10*/  STL [R1+0x52a4], R101 ;  /* 0x0052a46501007387 */ /* 0x000fe40000100800 */
[----:B------:R-:W-:Y:S01]  /*0e20*/  @!P4 IADD3 R5, PT, PT, R5, -R146, RZ ;  /* 0x800000920505c210 */ /* 0x000fe20007ffe0ff */
[----:B------:R-:W-:Y:S01]  /*0e30*/  @!P1 IMAD.IADD R222, R222, 0x1, -R8 ;  /* 0x00000001dede9824 */ /* 0x000fe200078e0a08 */
[----:B------:R-:W-:Y:S01]  /*0e40*/  ISETP.GE.AND P1, PT, R6, RZ, PT ;  /* 0x000000ff0600720c */ /* 0x000fe20003f26270 */
[----:B------:R-:W-:Y:S01]  /*0e50*/  IMAD.MOV R6, RZ, RZ, -R0 ;  /* 0x000000ffff067224 */ /* 0x000fe200078e0a00 */
[----:B------:R-:W-:Y:S01]  /*0e60*/  ISETP.GE.AND P4, PT, R10, RZ, PT ;  /* 0x000000ff0a00720c */ /* 0x000fe20003f86270 */
[----:B------:R-:W-:Y:S01]  /*0e70*/  @!P5 IMAD.IADD R7, R7, 0x1, -R146 ;  /* 0x000000010707d824 */ /* 0x000fe200078e0a92 */
[C---:B------:R-:W-:Y:S01]  /*0e80*/  ISETP.GT.U32.AND P5, PT, R146.reuse, R5, PT ;  /* 0x000000059200720c */ /* 0x040fe20003fa4070 */
[----:B------:R-:W-:Y:S01]  /*0e90*/  IMAD.MOV R4, RZ, RZ, -R4 ;  /* 0x000000ffff047224 */ /* 0x000fe200078e0a04 */
[----:B------:R-:W-:Y:S01]  /*0ea0*/  STL [R1+0x52a8], R222 ;  /* 0x0052a8de01007387 */ /* 0x000fe20000100800 */
[----:B------:R-:W-:Y:S01]  /*0eb0*/  @!P6 IMAD.IADD R3, R3, 0x1, -R146 ;  /* 0x000000010303e824 */ /* 0x000fe200078e0a92 */
[C---:B------:R-:W-:Y:S01]  /*0ec0*/  ISETP.GT.U32.AND P6, PT, R146.reuse, R7, PT ;  /* 0x000000079200720c */ /* 0x040fe20003fc4070 */
[----:B------:R-:W-:-:S02]  /*0ed0*/  IMAD R9, R146, R6, R9 ;  /* 0x0000000692097224 */ /* 0x000fc400078e0209 */
[----:B--2---:R-:W-:Y:S02]  /*0ee0*/  IMAD.MOV.U32 R2, RZ, RZ, R3 ;  /* 0x000000ffff027224 */ /* 0x004fe400078e0003 */
[----:B------:R-:W-:-:S03]  /*0ef0*/  IMAD.HI.U32 R0, R122, R13, RZ ;  /* 0x0000000d7a007227 */ /* 0x000fc600078e00ff */
[----:B------:R-:W-:Y:S01]  /*0f00*/  @!P2 IADD3 R2, PT, PT, -R2, RZ, RZ ;  /* 0x000000ff0202a210 */ /* 0x000fe20007ffe1ff */
[C---:B------:R-:W-:Y:S01]  /*0f10*/  IMAD R11, R146.reuse, R4, R11 ;  /* 0x00000004920b7224 */ /* 0x040fe200078e020b */
[----:B------:R-:W-:Y:S01]  /*0f20*/  ISETP.GT.U32.AND P2, PT, R146, R9, PT ;  /* 0x000000099200720c */ /* 0x000fe20003f44070 */
[----:B------:R-:W-:Y:S01]  /*0f30*/  IMAD.MOV R0, RZ, RZ, -R0 ;  /* 0x000000ffff007224 */ /* 0x000fe200078e0a00 */
[----:B------:R-:W-:Y:S01]  /*0f40*/  IADD3 R4, PT, PT, R252, 0x7, RZ ;  /* 0x00000007fc047810 */ /* 0x000fe20007ffe0ff */
[--C-:B------:R-:W-:Y:S01]  /*0f50*/  @!P5 IMAD.IADD R5, R5, 0x1, -R146.reuse ;  /* 0x000000010505d824 */ /* 0x100fe200078e0a92 */
[C---:B------:R-:W-:Y:S01]  /*0f60*/  ISETP.GT.U32.AND P5, PT, R146.reuse, R11, PT ;  /* 0x0000000b9200720c */ /* 0x040fe20003fa4070 */
[----:B------:R-:W-:Y:S01]  /*0f70*/  IMAD R13, R146, R0, R13 ;  /* 0x00000000920d7224 */ /* 0x000fe200078e020d */
[----:B------:R-:W-:Y:S01]  /*0f80*/  IABS R15, R4 ;  /* 0x00000004000f7213 */ /* 0x000fe20000000000 */
[----:B------:R-:W-:Y:S01]  /*0f90*/  VIADD R6, R252, 0x8 ;  /* 0x00000008fc067836 */ /* 0x000fe20000000000 */
[----:B------:R1:W-:Y:S01]  /*0fa0*/  STL [R1+0x27c], R2 ;  /* 0x00027c0201007387 */ /* 0x0003e20000100800 */
[----:B------:R-:W-:Y:S01]  /*0fb0*/  @!P6 IMAD.IADD R7, R7, 0x1, -R146 ;  /* 0x000000010707e824 */ /* 0x000fe200078e0a92 */
[----:B------:R-:W-:Y:S01]  /*0fc0*/  ISETP.GT.U32.AND P6, PT, R146, R13, PT ;  /* 0x0000000d9200720c */ /* 0x000fe20003fc4070 */
[----:B------:R-:W-:Y:S01]  /*0fd0*/  IMAD.HI.U32 R0, R122, R15, RZ ;  /* 0x0000000f7a007227 */ /* 0x000fe200078e00ff */
[----:B------:R-:W-:-:S02]  /*0fe0*/  IABS R17, R6 ;  /* 0x0000000600117213 */ /* 0x000fc40000000000 */
[----:B------:R-:W-:Y:S01]  /*0ff0*/  @!P2 IADD3 R9, PT, PT, R9, -R146, RZ ;  /* 0x800000920909a210 */ /* 0x000fe20007ffe0ff */
[----:B------:R-:W-:Y:S01]  /*1000*/  IMAD.MOV R0, RZ, RZ, -R0 ;  /* 0x000000ffff007224 */ /* 0x000fe200078e0a00 */
[----:B------:R-:W-:Y:S01]  /*1010*/  ISETP.GE.AND P2, PT, R12, RZ, PT ;  /* 0x000000ff0c00720c */ /* 0x000fe20003f46270 */
[----:B------:R-:W-:Y:S01]  /*1020*/  @!P5 IMAD.IADD R11, R11, 0x1, -R146 ;  /* 0x000000010b0bd824 */ /* 0x000fe200078e0a92 */
[----:B------:R-:W-:Y:S01]  /*1030*/  ISETP.GT.U32.AND P5, PT, R146, R9, PT ;  /* 0x000000099200720c */ /* 0x000fe20003fa4070 */
[----:B------:R-:W-:-:S04]  /*1040*/  IMAD.HI.U32 R3, R122, R17, RZ ;  /* 0x000000117a037227 */ /* 0x000fc800078e00ff */
[----:B------:R-:W-:Y:S01]  /*1050*/  IMAD.MOV.U32 R130, RZ, RZ, R5 ;  /* 0x000000ffff827224 */ /* 0x000fe200078e0005 */
[----:B------:R-:W-:Y:S01]  /*1060*/  IADD3 R5, PT, PT, -R3, RZ, RZ ;  /* 0x000000ff03057210 */ /* 0x000fe20007ffe1ff */
[--C-:B------:R-:W-:Y:S01]  /*1070*/  @!P6 IMAD.IADD R13, R13, 0x1, -R146.reuse ;  /* 0x000000010d0de824 */ /* 0x100fe200078e0a92 */
[C---:B------:R-:W-:Y:S01]  /*1080*/  ISETP.GT.U32.AND P6, PT, R146.reuse, R11, PT ;  /* 0x0000000b9200720c */ /* 0x040fe20003fc4070 */
[----:B------:R-:W-:Y:S02]  /*1090*/  IMAD R3, R146, R0, R15 ;  /* 0x0000000092037224 */ /* 0x000fe400078e020f */
[----:B------:R-:W-:Y:S02]  /*10a0*/  VIADD R10, R252, 0xa ;  /* 0x0000000afc0a7836 */ /* 0x000fe40000000000 */
[----:B------:R-:W-:Y:S01]  /*10b0*/  @!P5 IMAD.IADD R9, R9, 0x1, -R146 ;  /* 0x000000010909d824 */ /* 0x000fe200078e0a92 */
[C---:B------:R-:W-:Y:S01]  /*10c0*/  ISETP.GT.U32.AND P5, PT, R146.reuse, R3, PT ;  /* 0x000000039200720c */ /* 0x040fe20003fa4070 */
[----:B-1----:R-:W-:Y:S01]  /*10d0*/  IMAD.MOV.U32 R2, RZ, RZ, R7 ;  /* 0x000000ffff027224 */ /* 0x002fe200078e0007 */
[----:B------:R-:W-:Y:S01]  /*10e0*/  IABS R21, R10 ;  /* 0x0000000a00157213 */ /* 0x000fe20000000000 */
[----:B------:R-:W-:-:S02]  /*10f0*/  IMAD R5, R146, R5, R17 ;  /* 0x0000000592057224 */ /* 0x000fc400078e0211 */
[----:B------:R-:W-:Y:S01]  /*1100*/  @!P0 IMAD.MOV R130, RZ, RZ, -R130 ;  /* 0x000000ffff828224 */ /* 0x000fe200078e0a82 */
[----:B------:R-:W-:Y:S01]  /*1110*/  @!P3 IADD3 R2, PT, PT, -R2, RZ, RZ ;  /* 0x000000ff0202b210 */ /* 0x000fe20007ffe1ff */
[----:B------:R-:W-:Y:S01]  /*1120*/  @!P6 IMAD.IADD R11, R11, 0x1, -R146 ;  /* 0x000000010b0be824 */ /* 0x000fe200078e0a92 */
[----:B------:R-:W-:Y:S01]  /*1130*/  ISETP.GE.AND P3, PT, R4, RZ, PT ;  /* 0x000000ff0400720c */ /* 0x000fe20003f66270 */
[----:B------:R-:W-:Y:S01]  /*1140*/  IMAD.HI.U32 R4, R122, R21, RZ ;  /* 0x000000157a047227 */ /* 0x000fe200078e00ff */
[C---:B------:R-:W-:Y:S01]  /*1150*/  ISETP.GT.U32.AND P0, PT, R146.reuse, R13, PT ;  /* 0x0000000d9200720c */ /* 0x040fe20003f04070 */
[----:B------:R1:W-:Y:S01]  /*1160*/  STL [R1+0x2e8], R2 ;  /* 0x0002e80201007387 */ /* 0x0003e20000100800 */
[----:B------:R-:W-:Y:S01]  /*1170*/  ISETP.GT.U32.AND P6, PT, R146, R5, PT ;  /* 0x000000059200720c */ /* 0x000fe20003fc4070 */
[----:B------:R-:W-:Y:S01]  /*1180*/  VIADD R8, R252, 0x9 ;  /* 0x00000009fc087836 */ /* 0x000fe20000000000 */
[----:B------:R-:W-:Y:S01]  /*1190*/  IADD3 R4, PT, PT, -R4, RZ, RZ ;  /* 0x000000ff04047210 */ /* 0x000fe20007ffe1ff */
[C---:B------:R-:W-:Y:S01]  /*11a0*/  VIADD R12, R252.reuse, 0xb ;  /* 0x0000000bfc0c7836 */ /* 0x040fe20000000000 */
[----:B------:R-:W-:Y:S01]  /*11b0*/  @!P5 IADD3 R3, PT, PT, R3, -R146, RZ ;  /* 0x800000920303d210 */ /* 0x000fe20007ffe0ff */
[----:B------:R-:W-:Y:S01]  /*11c0*/  VIADD R22, R252, 0x13a ;  /* 0x0000013afc167836 */ /* 0x000fe20000000000 */
[----:B------:R-:W-:Y:S01]  /*11d0*/  IABS R19, R8 ;  /* 0x0000000800137213 */ /* 0x000fe20000000000 */
[----:B------:R-:W-:Y:S01]  /*11e0*/  IMAD R15, R146, R4, R21 ;  /* 0x00000004920f7224 */ /* 0x000fe200078e0215 */
[----:B------:R-:W-:Y:S01]  /*11f0*/  IABS R17, R12 ;  /* 0x0000000c00117213 */ /* 0x000fe20000000000 */
[----:B-1----:R-:W-:Y:S01]  /*1200*/  IMAD.MOV.U32 R2, RZ, RZ, R9 ;  /* 0x000000ffff027224 */ /* 0x002fe200078e0009 */
[----:B------:R-:W-:Y:S01]  /*1210*/  MOV R9, R11 ;  /* 0x0000000b00097202 */ /* 0x000fe20000000f00 */
[----:B------:R-:W-:-:S04]  /*1220*/  IMAD.HI.U32 R0, R122, R19, RZ ;  /* 0x000000137a007227 */ /* 0x000fc800078e00ff */
[----:B------:R-:W-:Y:S01]  /*1230*/  @!P1 IMAD.MOV R2, RZ, RZ, -R2 ;  /* 0x000000ffff029224 */ /* 0x000fe200078e0a02 */
[----:B------:R-:W-:Y:S01]  /*1240*/  ISETP.GT.U32.AND P1, PT, R146, R3, PT ;  /* 0x000000039200720c */ /* 0x000fe20003f24070 */
[--C-:B------:R-:W-:Y:S01]  /*1250*/  @!P0 IMAD.IADD R13, R13, 0x1, -R146.reuse ;  /* 0x000000010d0d8824 */ /* 0x100fe200078e0a92 */
[----:B------:R-:W-:Y:S01]  /*1260*/  ISETP.GE.AND P0, PT, R6, RZ, PT ;  /* 0x000000ff0600720c */ /* 0x000fe20003f06270 */
[----:B------:R-:W-:Y:S01]  /*1270*/  @!P6 IMAD.IADD R5, R5, 0x1, -R146 ;  /* 0x000000010505e824 */ /* 0x000fe200078e0a92 */
[----:B------:R1:W-:Y:S01]  /*1280*/  STL [R1+0xd0], R2 ;  /* 0x0000d00201007387 */ /* 0x0003e20000100800 */
[----:B------:R-:W-:Y:S01]  /*1290*/  @!P4 IMAD.MOV R9, RZ, RZ, -R9 ;  /* 0x000000ffff09c224 */ /* 0x000fe200078e0a09 */
[C---:B------:R-:W-:Y:S01]  /*12a0*/  ISETP.GT.U32.AND P4, PT, R146.reuse, R15, PT ;  /* 0x0000000f9200720c */ /* 0x040fe20003f84070 */
[----:B------:R-:W-:Y:S01]  /*12b0*/  IMAD.MOV R0, RZ, RZ, -R0 ;  /* 0x000000ffff007224 */ /* 0x000fe200078e0a00 */
[----:B------:R-:W-:Y:S01]  /*12c0*/  ISETP.GT.U32.AND P6, PT, R146, R5, PT ;  /* 0x000000059200720c */ /* 0x000fe20003fc4070 */
[----:B------:R-:W-:Y:S01]  /*12d0*/  VIADD R6, R252, 0xc ;  /* 0x0000000cfc067836 */ /* 0x000fe20000000000 */
[----:B------:R2:W-:Y:S01]  /*12e0*/  STL [R1+0x2e0], R9 ;  /* 0x0002e00901007387 */ /* 0x0005e20000100800 */
[----:B------:R-:W-:Y:S01]  /*12f0*/  IMAD R7, R146, R0, R19 ;  /* 0x0000000092077224 */ /* 0x000fe200078e0213 */
[----:B------:R-:W-:Y:S01]  /*1300*/  IABS R19, R14 ;  /* 0x0000000e00137213 */ /* 0x000fe20000000000 */
[----:B------:R-:W-:Y:S01]  /*1310*/  IMAD.HI.U32 R0, R122, R17, RZ ;  /* 0x000000117a007227 */ /* 0x000fe200078e00ff */
[----:B------:R-:W-:-:S02]  /*1320*/  IABS R4, R6 ;  /* 0x0000000600047213 */ /* 0x000fc40000000000 */
[----:B------:R-:W-:Y:S01]  /*1330*/  ISETP.GT.U32.AND P5, PT, R146, R7, PT ;  /* 0x000000079200720c */ /* 0x000fe20003fa4070 */
[----:B-1----:R-:W-:Y:S02]  /*1340*/  IMAD.MOV.U32 R2, RZ, RZ, R13 ;  /* 0x000000ffff027224 */ /* 0x002fe400078e000d */
[----:B------:R-:W-:Y:S01]  /*1350*/  @!P1 IMAD.IADD R3, R3, 0x1, -R146 ;  /* 0x0000000103039824 */ /* 0x000fe200078e0a92 */
[----:B------:R-:W-:Y:S01]  /*1360*/  ISETP.GE.AND P1, PT, R10, RZ, PT ;  /* 0x000000ff0a00720c */ /* 0x000fe20003f26270 */
[----:B------:R-:W-:Y:S01]  /*1370*/  @!P2 IMAD.MOV R2, RZ, RZ, -R2 ;  /* 0x000000ffff02a224 */ /* 0x000fe200078e0a02 */
[----:B------:R-:W-:Y:S01]  /*1380*/  @!P6 IADD3 R5, PT, PT, R5, -R146, RZ ;  /* 0x800000920505e210 */ /* 0x000fe20007ffe0ff */
[----:B------:R-:W-:Y:S01]  /*1390*/  IMAD.MOV R0, RZ, RZ, -R0 ;  /* 0x000000ffff007224 */ /* 0x000fe200078e0a00 */
[----:B------:R-:W-:Y:S01]  /*13a0*/  ISETP.GE.AND P2, PT, R8, RZ, PT ;  /* 0x000000ff0800720c */ /* 0x000fe20003f46270 */
[----:B------:R-:W-:Y:S01]  /*13b0*/  @!P4 IMAD.IADD R15, R15, 0x1, -R146 ;  /* 0x000000010f0fc824 */ /* 0x000fe200078e0a92 */
[----:B------:R1:W-:Y:S01]  /*13c0*/  STL [R1+0x2ec], R2 ;  /* 0x0002ec0201007387 */ /* 0x0003e20000100800 */
[----:B--2---:R-:W-:Y:S01]  /*13d0*/  IMAD R9, R146, R0, R17 ;  /* 0x0000000092097224 */ /* 0x004fe200078e0211 */
[----:B------:R-:W-:Y:S01]  /*13e0*/  ISETP.GE.AND P4, PT, R12, RZ, PT ;  /* 0x000000ff0c00720c */ /* 0x000fe20003f86270 */
[----:B------:R-:W-:Y:S01]  /*13f0*/  IMAD.MOV.U32 R11, RZ, RZ, R4 ;  /* 0x000000ffff0b7224 */ /* 0x000fe200078e0004 */
[----:B------:R-:W-:Y:S01]  /*1400*/  @!P5 IADD3 R7, PT, PT, R7, -R146, RZ ;  /* 0x800000920707d210 */ /* 0x000fe20007ffe0ff */
[----:B------:R-:W-:Y:S01]  /*1410*/  VIADD R4, R252, 0xe ;  /* 0x0000000efc047836 */ /* 0x000fe20000000000 */
[----:B------:R-:W-:Y:S01]  /*1420*/  ISETP.GT.U32.AND P6, PT, R146, R9, PT ;  /* 0x000000099200720c */ /* 0x000fe20003fc4070 */
[----:B------:R-:W-:Y:S01]  /*1430*/  IMAD.HI.U32 R0, R122, R11, RZ ;  /* 0x0000000b7a007227 */ /* 0x000fe200078e00ff */
[----:B------:R-:W-:-:S02]  /*1440*/  ISETP.GT.U32.AND P5, PT, R146, R7, PT ;  /* 0x000000079200720c */ /* 0x000fc40003fa4070 */
[C---:B------:R-:W-:Y:S01]  /*1450*/  IADD3 R12, PT, PT, R252.reuse, 0x14, RZ ;  /* 0x00000014fc0c7810 */ /* 0x040fe20007ffe0ff */
[----:B-1----:R-:W-:Y:S02]  /*1460*/  IMAD.MOV.U32 R2, RZ, RZ, R3 ;  /* 0x000000ffff027224 */ /* 0x002fe400078e0003 */
[----:B------:R-:W-:Y:S01]  /*1470*/  IMAD.MOV R0, RZ, RZ, -R0 ;  /* 0x000000ffff007224 */ /* 0x000fe200078e0a00 */
[----:B------:R-:W-:Y:S01]  /*1480*/  IABS R17, R12 ;  /* 0x0000000c00117213 */ /* 0x000fe20000000000 */
[----:B------:R-:W-:Y:S01]  /*1490*/  VIADD R8, R252, 0x10 ;  /* 0x00000010fc087836 */ /* 0x000fe20000000000 */
[----:B------:R-:W-:Y:S01]  /*14a0*/  @!P3 IADD3 R2, PT, PT, -R2, RZ, RZ ;  /* 0x000000ff0202b210 */ /* 0x000fe20007ffe1ff */
[C---:B------:R-:W-:Y:S01]  /*14b0*/  IMAD R3, R146.reuse, R0, R11 ;  /* 0x0000000092037224 */ /* 0x040fe200078e020b */
[----:B------:R-:W-:Y:S01]  /*14c0*/  ISETP.GT.U32.AND P3, PT, R146, R15, PT ;  /* 0x0000000f9200720c */ /* 0x000fe20003f64070 */
[----:B------:R-:W-:Y:S01]  /*14d0*/  @!P6 IMAD.IADD R9, R9, 0x1, -R146 ;  /* 0x000000010909e824 */ /* 0x000fe200078e0a92 */
[----:B------:R-:W-:Y:S01]  /*14e0*/  IABS R13, R8 ;  /* 0x00000008000d7213 */ /* 0x000fe20000000000 */
[----:B------:R1:W-:Y:S01]  /*14f0*/  STL [R1+0x2f0], R2 ;  /* 0x0002f00201007387 */ /* 0x0003e20000100800 */
[----:B------:R-:W-:-:S02]  /*1500*/  VIADD R0, R252, 0xd ;  /* 0x0000000dfc007836 */ /* 0x000fc40000000000 */
[----:B------:R-:W-:Y:S01]  /*1510*/  ISETP.GT.U32.AND P6, PT, R146, R9, PT ;  /* 0x000000099200720c */ /* 0x000fe20003fc4070 */
[--C-:B------:R-:W-:Y:S01]  /*1520*/  @!P5 IMAD.IADD R7, R7, 0x1, -R146.reuse ;  /* 0x000000010707d824 */ /* 0x100fe200078e0a92 */
[----:B------:R-:W-:Y:S01]  /*1530*/  ISETP.GE.AND P5, PT, R6, RZ, PT ;  /* 0x000000ff0600720c */ /* 0x000fe20003fa6270 */
[----:B------:R-:W-:Y:S02]  /*1540*/  VIADD R6, R252, 0xf ;  /* 0x0000000ffc067836 */ /* 0x000fe40000000000 */
[----:B------:R-:W-:Y:S01]  /*1550*/  @!P2 IMAD.MOV R7, RZ, RZ, -R7 ;  /* 0x000000ffff07a224 */ /* 0x000fe200078e0a07 */
[----:B------:R-:W-:Y:S01]  /*1560*/  ISETP.GE.AND P2, PT, R4, RZ, PT ;  /* 0x000000ff0400720c */ /* 0x000fe20003f46270 */
[--C-:B------:R-:W-:Y:S01]  /*1570*/  @!P3 IMAD.IADD R15, R15, 0x1, -R146.reuse ;  /* 0x000000010f0fb824 */ /* 0x100fe200078e0a92 */
[----:B------:R-:W-:Y:S01]  /*1580*/  ISETP.GT.U32.AND P3, PT, R146, R3, PT ;  /* 0x000000039200720c */ /* 0x000fe20003f64070 */
[C---:B------:R-:W-:Y:S01]  /*1590*/  VIADD R10, R252.reuse, 0x13 ;  /* 0x00000013fc0a7836 */ /* 0x040fe20000000000 */
[----:B-1----:R-:W-:Y:S01]  /*15a0*/  MOV R2, R5 ;  /* 0x0000000500027202 */ /* 0x002fe20000000f00 */
[----:B------:R-:W-:Y:S01]  /*15b0*/  VIADD R95, R252, 0x13b ;  /* 0x0000013bfc5f7836 */ /* 0x000fe20000000000 */
[----:B------:R-:W-:Y:S01]  /*15c0*/  IABS R5, R0 ;  /* 0x0000000000057213 */ /* 0x000fe20000000000 */
[--C-:B------:R-:W-:Y:S01]  /*15d0*/  @!P6 IMAD.IADD R9, R9, 0x1, -R146.reuse ;  /* 0x000000010909e824 */ /* 0x100fe200078e0a92 */
[----:B------:R-:W-:Y:S01]  /*15e0*/  @!P0 IADD3 R2, PT, PT, -R2, RZ, RZ ;  /* 0x000000ff02028210 */ /* 0x000fe20007ffe1ff */
[----:B------:R-:W-:Y:S01]  /*15f0*/  VIADD R233, R252, 0x161 ;  /* 0x00000161fce97836 */ /* 0x000fe20000000000 */
[----:B------:R-:W-:Y:S01]  /*1600*/  ISETP.GE.AND P0, PT, R0, RZ, PT ;  /* 0x000000ff0000720c */ /* 0x000fe20003f06270 */
[----:B------:R-:W-:Y:S01]  /*1610*/  IMAD.HI.U32 R0, R122, R5, RZ ;  /* 0x000000057a007227 */ /* 0x000fe200078e00ff */
[----:B------:R-:W-:Y:S01]  /*1620*/  IABS R11, R6 ;  /* 0x00000006000b7213 */ /* 0x000fe20000000000 */
[----:B------:R1:W-:Y:S01]  /*1630*/  STL [R1+0x2dc], R2 ;  /* 0x0002dc0201007387 */ /* 0x0003e20000100800 */
[----:B------:R-:W-:Y:S01]  /*1640*/  ISETP.GE.AND P6, PT, R8, RZ, PT ;  /* 0x000000ff0800720c */ /* 0x000fe20003fc6270 */
[----:B------:R-:W-:Y:S01]  /*1650*/  @!P3 IMAD.IADD R3, R3, 0x1, -R146 ;  /* 0x000000010303b824 */ /* 0x000fe200078e0a92 */
[C---:B------:R-:W-:Y:S01]  /*1660*/  IADD3 R8, PT, PT, R252.reuse, 0x12, RZ ;  /* 0x00000012fc087810 */ /* 0x040fe20007ffe0ff */
[----:B------:R2:W-:Y:S01]  /*1670*/  STL [R1+0x274], R7 ;  /* 0x0002740701007387 */ /* 0x0005e20000100800 */
[----:B------:R-:W-:-:S02]  /*1680*/  VIADD R116, R252, 0x162 ;  /* 0x00000162fc747836 */ /* 0x000fc40000000000 */
[----:B------:R-:W-:Y:S01]  /*1690*/  ISETP.GT.U32.AND P3, PT, R146, R3, PT ;  /* 0x000000039200720c */ /* 0x000fe20003f64070 */
[C---:B------:R-:W-:Y:S02]  /*16a0*/  VIADD R121, R252.reuse, 0x18a ;  /* 0x0000018afc797836 */ /* 0x040fe40000000000 */
[----:B-1----:R-:W-:Y:S01]  /*16b0*/  IMAD.MOV.U32 R2, RZ, RZ, R15 ;  /* 0x000000ffff027224 */ /* 0x002fe200078e000f */
[----:B------:R-:W-:Y:S01]  /*16c0*/  IABS R15, R10 ;  /* 0x0000000a000f7213 */ /* 0x000fe20000000000 */
[----:B------:R-:W-:Y:S01]  /*16d0*/  VIADD R32, R252, 0x18b ;  /* 0x0000018bfc207836 */ /* 0x000fe20000000000 */
[----:B--2---:R-:W-:Y:S01]  /*16e0*/  IABS R7, R4 ;  /* 0x0000000400077213 */ /* 0x004fe20000000000 */
[----:B------:R-:W-:Y:S01]  /*16f0*/  IMAD.HI.U32 R4, R122, R11, RZ ;  /* 0x0000000b7a047227 */ /* 0x000fe200078e00ff */
[----:B------:R-:W-:Y:S02]  /*1700*/  @!P1 IADD3 R2, PT, PT, -R2, RZ, RZ ;  /* 0x000000ff02029210 */ /* 0x000fe40007ffe1ff */
[----:B------:R-:W-:Y:S01]  /*1710*/  ISETP.GE.AND P1, PT, R6, RZ, PT ;  /* 0x000000ff0600720c */ /* 0x000fe20003f26270 */
[----:B------:R-:W-:-:S02]  /*1720*/  IMAD.MOV R6, RZ, RZ, -R0 ;  /* 0x000000ffff067224 */ /* 0x000fc400078e0a00 */
[----:B------:R1:W-:Y:S01]  /*1730*/  STL [R1+0xcc], R2 ;  /* 0x0000cc0201007387 */ /* 0x0003e20000100800 */
[----:B------:R-:W-:Y:S02]  /*1740*/  IMAD.MOV R4, RZ, RZ, -R4 ;  /* 0x000000ffff047224 */ /* 0x000fe400078e0a04 */
[----:B------:R-:W-:Y:S02]  /*1750*/  IMAD R5, R146, R6, R5 ;  /* 0x0000000692057224 */ /* 0x000fe400078e0205 */
[----:B------:R-:W-:Y:S02]  /*1760*/  @!P3 IMAD.IADD R3, R3, 0x1, -R146 ;  /* 0x000000010303b824 */ /* 0x000fe400078e0a92 */
[----:B------:R-:W-:Y:S01]  /*1770*/  IMAD.HI.U32 R0, R122, R7, RZ ;  /* 0x000000077a007227 */ /* 0x000fe200078e00ff */
[----:B-1----:R-:W-:-:S03]  /*1780*/  MOV R2, R9 ;  /* 0x0000000900027202 */ /* 0x002fc60000000f00 */
[C---:B------:R-:W-:Y:S02]  /*1790*/  IMAD R9, R146.reuse, R4, R11 ;  /* 0x0000000492097224 */ /* 0x040fe400078e020b */
[----:B------:R-:W-:Y:S02]  /*17a0*/  IMAD.MOV R6, RZ, RZ, -R0 ;  /* 0x000000ffff067224 */ /* 0x000fe400078e0a00 */
[----:B------:R-:W-:Y:S01]  /*17b0*/  @!P4 IMAD.MOV R2, RZ, RZ, -R2 ;  /* 0x000000ffff02c224 */ /* 0x000fe200078e0a02 */
[----:B------:R-:W-:Y:S01]  /*17c0*/  ISETP.GT.U32.AND P4, PT, R146, R5, PT ;  /* 0x000000059200720c */ /* 0x000fe20003f84070 */
[----:B------:R-:W-:-:S03]  /*17d0*/  IMAD.HI.U32 R0, R122, R13, RZ ;  /* 0x0000000d7a007227 */ /* 0x000fc600078e00ff */
[----:B------:R1:W-:Y:S01]  /*17e0*/  STL [R1+0xc8], R2 ;  /* 0x0000c80201007387 */ /* 0x0003e20000100800 */
[----:B------:R-:W-:Y:S01]  /*17f0*/  IMAD R7, R146, R6, R7 ;  /* 0x0000000692077224 */ /* 0x000fe200078e0207 */
[----:B------:R-:W-:Y:S01]  /*1800*/  IADD3 R0, PT, PT, -R0, RZ, RZ ;  /* 0x000000ff00007210 */ /* 0x000fe20007ffe1ff */
[----:B------:R-:W-:-:S03]  /*1810*/  VIADD R6, R252, 0x11 ;  /* 0x00000011fc067836 */ /* 0x000fc60000000000 */
[C---:B------:R-:W-:Y:S02]  /*1820*/  ISETP.GT.U32.AND P3, PT, R146.reuse, R7, PT ;  /* 0x000000079200720c */ /* 0x040fe40003f64070 */
[----:B------:R-:W-:Y:S01]  /*1830*/  IABS R11, R6 ;  /* 0x00000006000b7213 */ /* 0x000fe20000000000 */
[----:B------:R-:W-:Y:S02]  /*1840*/  @!P4 IMAD.IADD R5, R5, 0x1, -R146 ;  /* 0x000000010505c824 */ /* 0x000fe400078e0a92 */
[----:B-1----:R-:W-:Y:S02]  /*1850*/  IMAD.MOV.U32 R2, RZ, RZ, R3 ;  /* 0x000000ffff027224 */ /* 0x002fe400078e0003 */
[C---:B------:R-:W-:Y:S01]  /*1860*/  IMAD R3, R146.reuse, R0, R13 ;  /* 0x0000000092037224 */ /* 0x040fe200078e020d */
[C---:B------:R-:W-:Y:S01]  /*1870*/  ISETP.GT.U32.AND P4, PT, R146.reuse, R5, PT ;  /* 0x000000059200720c */ /* 0x040fe20003f84070 */
[----:B------:R-:W-:Y:S01]  /*1880*/  @!P5 IMAD.MOV R2, RZ, RZ, -R2 ;  /* 0x000000ffff02d224 */ /* 0x000fe200078e0a02 */
[----:B------:R-:W-:Y:S01]  /*1890*/  ISETP.GT.U32.AND P5, PT, R146, R9, PT ;  /* 0x000000099200720c */ /* 0x000fe20003fa4070 */
[----:B------:R-:W-:Y:S01]  /*18a0*/  IMAD.HI.U32 R0, R122, R11, RZ ;  /* 0x0000000b7a007227 */ /* 0x000fe200078e00ff */
[----:B------:R-:W-:-:S02]  /*18b0*/  IABS R13, R8 ;  /* 0x00000008000d7213 */ /* 0x000fc40000000000 */
[----:B------:R1:W-:Y:S01]  /*18c0*/  STL [R1+0xc4], R2 ;  /* 0x0000c40201007387 */ /* 0x0003e20000100800 */
[----:B------:R-:W-:Y:S02]  /*18d0*/  @!P3 IMAD.IADD R7, R7, 0x1, -R146 ;  /* 0x000000010707b824 */ /* 0x000fe400078e0a92 */
[----:B------:R-:W-:-:S03]  /*18e0*/  IMAD.HI.U32 R4, R122, R13, RZ ;  /* 0x0000000d7a047227 */ /* 0x000fc600078e00ff */
[C---:B------:R-:W-:Y:S01]  /*18f0*/  ISETP.GT.U32.AND P3, PT, R146.reuse, R7, PT ;  /* 0x000000079200720c */ /* 0x040fe20003f64070 */
[--C-:B------:R-:W-:Y:S01]  /*1900*/  @!P4 IMAD.IADD R5, R5, 0x1, -R146.reuse ;  /* 0x000000010505c824 */ /* 0x100fe200078e0a92 */
[----:B------:R-:W-:Y:S01]  /*1910*/  ISETP.GT.U32.AND P4, PT, R146, R3, PT ;  /* 0x000000039200720c */ /* 0x000fe20003f84070 */
[----:B------:R-:W-:Y:S01]  /*1920*/  @!P5 IMAD.IADD R9, R9, 0x1, -R146 ;  /* 0x000000010909d824 */ /* 0x000fe200078e0a92 */
[----:B------:R-:W-:Y:S01]  /*1930*/  IADD3 R4, PT, PT, -R4, RZ, RZ ;  /* 0x000000ff04047210 */ /* 0x000fe20007ffe1ff */
[----:B------:R-:W-:Y:S01]  /*1940*/  IMAD.MOV R0, RZ, RZ, -R0 ;  /* 0x000000ffff007224 */ /* 0x000fe200078e0a00 */
[----:B-1----:R-:W-:Y:S02]  /*1950*/  MOV R2, R5 ;  /* 0x0000000500027202 */ /* 0x002fe40000000f00 */
[C---:B------:R-:W-:Y:S01]  /*1960*/  ISETP.GT.U32.AND P5, PT, R146.reuse, R9, PT ;  /* 0x000000099200720c */ /* 0x040fe20003fa4070 */
[C---:B------:R-:W-:Y:S02]  /*1970*/  IMAD R13, R146.reuse, R4, R13 ;  /* 0x00000004920d7224 */ /* 0x040fe400078e020d */
[----:B------:R-:W-:-:S02]  /*1980*/  IMAD R11, R146, R0, R11 ;  /* 0x00000000920b7224 */ /* 0x000fc400078e020b */
[----:B------:R-:W-:-:S04]  /*1990*/  IMAD.HI.U32 R0, R122, R15, RZ ;  /* 0x0000000f7a007227 */ /* 0x000fc800078e00ff */
[----:B------:R-:W-:Y:S01]  /*19a0*/  @!P4 IMAD.IADD R3, R3, 0x1, -R146 ;  /* 0x000000010303c824 */ /* 0x000fe200078e0a92 */
[----:B------:R-:W-:Y:S01]  /*19b0*/  IADD3 R0, PT, PT, -R0, RZ, RZ ;  /* 0x000000ff00007210 */ /* 0x000fe20007ffe1ff */
[----:B------:R-:W-:Y:S01]  /*19c0*/  @!P0 IMAD.MOV R2, RZ, RZ, -R2 ;  /* 0x000000ffff028224 */ /* 0x000fe200078e0a02 */
[----:B------:R-:W-:Y:S01]  /*19d0*/  ISETP.GE.AND P4, PT, R6, RZ, PT ;  /* 0x000000ff0600720c */ /* 0x000fe20003f86270 */
[--C-:B------:R-:W-:Y:S01]  /*19e0*/  @!P5 IMAD.IADD R9, R9, 0x1, -R146.reuse ;  /* 0x000000010909d824 */ /* 0x100fe200078e0a92 */
[C---:B------:R-:W-:Y:S01]  /*19f0*/  ISETP.GT.U32.AND P5, PT, R146.reuse, R13, PT ;  /* 0x0000000d9200720c */ /* 0x040fe20003fa4070 */
[----:B------:R-:W-:Y:S01]  /*1a00*/  @!P3 IMAD.IADD R7, R7, 0x1, -R146 ;  /* 0x000000010707b824 */ /* 0x000fe200078e0a92 */
[C---:B------:R-:W-:Y:S01]  /*1a10*/  ISETP.GT.U32.AND P0, PT, R146.reuse, R3, PT ;  /* 0x000000039200720c */ /* 0x040fe20003f04070 */
[----:B------:R1:W-:Y:S01]  /*1a20*/  STL [R1+0x2d8], R2 ;  /* 0x0002d80201007387 */ /* 0x0003e20000100800 */
[C---:B------:R-:W-:Y:S01]  /*1a30*/  ISETP.GT.U32.AND P3, PT, R146.reuse, R11, PT ;  /* 0x0000000b9200720c */ /* 0x040fe20003f64070 */
[----:B------:R-:W-:-:S02]  /*1a40*/  IMAD R5, R146, R0, R15 ;  /* 0x0000000092057224 */ /* 0x000fc400078e020f */
[----:B------:R-:W-:-:S04]  /*1a50*/  IMAD.HI.U32 R4, R122, R17, RZ ;  /* 0x000000117a047227 */ /* 0x000fc800078e00ff */
[----:B------:R-:W-:Y:S02]  /*1a60*/  IMAD.HI.U32 R0, R122, R19, RZ ;  /* 0x000000137a007227 */ /* 0x000fe400078e00ff */
[----:B------:R-:W-:Y:S02]  /*1a70*/  @!P5 IADD3 R13, PT, PT, R13, -R146, RZ ;  /* 0x800000920d0dd210 */ /* 0x000fe40007ffe0ff */
[----:B-1----:R-:W-:Y:S01]  /*1a80*/  IMAD.MOV.U32 R2, RZ, RZ, R7 ;  /* 0x000000ffff027224 */ /* 0x002fe200078e0007 */
[----:B------:R-:W-:Y:S01]  /*1a90*/  IADD3 R0, PT, PT, -R0, RZ, RZ ;  /* 0x000000ff00007210 */ /* 0x000fe20007ffe1ff */
[----:B------:R-:W-:Y:S01]  /*1aa0*/  @!P0 IMAD.IADD R3, R3, 0x1, -R146 ;  /* 0x0000000103038824 */ /* 0x000fe200078e0a92 */
[C---:B------:R-:W-:Y:S01]  /*1ab0*/  ISETP.GT.U32.AND P5, PT, R146.reuse, R13, PT ;  /* 0x0000000d9200720c */ /* 0x040fe20003fa4070 */
[----:B------:R-:W-:Y:S01]  /*1ac0*/  @!P2 IMAD.MOV R2, RZ, RZ, -R2 ;  /* 0x000000ffff02a224 */ /* 0x000fe200078e0a02 */
[----:B------:R-:W-:Y:S01]  /*1ad0*/  ISETP.GT.U32.AND P0, PT, R146, R5, PT ;  /* 0x000000059200720c */ /* 0x000fe20003f04070 */
[----:B------:R-:W-:-:S02]  /*1ae0*/  IMAD.MOV R4, RZ, RZ, -R4 ;  /* 0x000000ffff047224 */ /* 0x000fc400078e0a04 */
[--C-:B------:R-:W-:Y:S01]  /*1af0*/  @!P3 IMAD.IADD R11, R11, 0x1, -R146.reuse ;  /* 0x000000010b0bb824 */ /* 0x100fe200078e0a92 */
[----:B------:R1:W-:Y:S01]  /*1b00*/  STL [R1+0x2d4], R2 ;  /* 0x0002d40201007387 */ /* 0x0003e20000100800 */
[----:B------:R-:W-:Y:S01]  /*1b10*/  IMAD R7, R146, R4, R17 ;  /* 0x0000000492077224 */ /* 0x000fe200078e0211 */
[----:B------:R-:W-:Y:S01]  /*1b20*/  ISETP.GE.AND P3, PT, R8, RZ, PT ;  /* 0x000000ff0800720c */ /* 0x000fe20003f66270 */
[----:B------:R-:W-:Y:S01]  /*1b30*/  IMAD.MOV.U32 R4, RZ, RZ, R9 ;  /* 0x000000ffff047224 */ /* 0x000fe200078e0009 */
[----:B------:R-:W-:Y:S01]  /*1b40*/  ISETP.GT.U32.AND P2, PT, R146, R11, PT ;  /* 0x0000000b9200720c */ /* 0x000fe20003f44070 */
[----:B------:R-:W-:Y:S02]  /*1b50*/  VIADD R6, R252, 0x16 ;  /* 0x00000016fc067836 */ /* 0x000fe40000000000 */
[----:B------:R-:W-:Y:S02]  /*1b60*/  @!P5 IMAD.IADD R13, R13, 0x1, -R146 ;  /* 0x000000010d0dd824 */ /* 0x000fe400078e0a92 */
[----:B------:R-:W-:Y:S01]  /*1b70*/  @!P1 IMAD.MOV R4, RZ, RZ, -R4 ;  /* 0x000000ffff049224 */ /* 0x000fe200078e0a04 */
[----:B------:R-:W-:Y:S01]  /*1b80*/  IABS R9, R6 ;  /* 0x0000000600097213 */ /* 0x000fe20000000000 */
[----:B-1----:R-:W-:Y:S01]  /*1b90*/  IMAD.MOV.U32 R2, RZ, RZ, R3 ;  /* 0x000000ffff027224 */ /* 0x002fe200078e0003 */
[----:B------:R-:W-:Y:S01]  /*1ba0*/  @!P0 IADD3 R5, PT, PT, R5, -R146, RZ ;  /* 0x8000009205058210 */ /* 0x000fe20007ffe0ff */
[----:B------:R-:W-:Y:S01]  /*1bb0*/  IMAD R3, R146, R0, R19 ;  /* 0x0000000092037224 */ /* 0x000fe200078e0213 */
[----:B------:R1:W-:Y:S01]  /*1bc0*/  STL [R1+0x2c4], R4 ;  /* 0x0002c40401007387 */ /* 0x0003e20000100800 */
[----:B------:R-:W-:Y:S01]  /*1bd0*/  VIADD R8, R252, 0x17 ;  /* 0x00000017fc087836 */ /* 0x000fe20000000000 */
[----:B------:R-:W-:Y:S01]  /*1be0*/  @!P6 IADD3 R2, PT, PT, -R2, RZ, RZ ;  /* 0x000000ff0202e210 */ /* 0x000fe20007ffe1ff */
[----:B------:R-:W-:Y:S01]  /*1bf0*/  @!P2 IMAD.IADD R11, R11, 0x1, -R146 ;  /* 0x000000010b0ba824 */ /* 0x000fe200078e0a92 */
[----:B------:R-:W-:Y:S01]  /*1c00*/  ISETP.GT.U32.AND P6, PT, R146, R7, PT ;  /* 0x000000079200720c */ /* 0x000fe20003fc4070 */
[----:B------:R-:W-:Y:S01]  /*1c10*/  IMAD.HI.U32 R0, R122, R9, RZ ;  /* 0x000000097a007227 */ /* 0x000fe200078e00ff */
[----:B------:R-:W-:Y:S01]  /*1c20*/  ISETP.GT.U32.AND P5, PT, R146, R3, PT ;  /* 0x000000039200720c */ /* 0x000fe20003fa4070 */
[----:B------:R2:W-:Y:S01]  /*1c30*/  STL [R1+0x2c0], R2 ;  /* 0x0002c00201007387 */ /* 0x0005e20000100800 */
[----:B------:R-:W-:-:S02]  /*1c40*/  ISETP.GE.AND P2, PT, R12, RZ, PT ;  /* 0x000000ff0c00720c */ /* 0x000fc40003f46270 */
[----:B-1----:R-:W-:Y:S02]  /*1c50*/  IABS R4, R8 ;  /* 0x0000000800047213 */ /* 0x002fe40000000000 */
[----:B------:R-:W-:Y:S01]  /*1c60*/  ISETP.GE.AND P1, PT, R10, RZ, PT ;  /* 0x000000ff0a00720c */ /* 0x000fe20003f26270 */
[C---:B------:R-:W-:Y:S01]  /*1c70*/  VIADD R10, R252.reuse, 0x18 ;  /* 0x00000018fc0a7836 */ /* 0x040fe20000000000 */
[----:B------:R-:W-:Y:S02]  /*1c80*/  IADD3 R12, PT, PT, R252, 0x19, RZ ;  /* 0x00000019fc0c7810 */ /* 0x000fe40007ffe0ff */
[----:B------:R-:W-:Y:S01]  /*1c90*/  ISETP.GE.AND P0, PT, R14, RZ, PT ;  /* 0x000000ff0e00720c */ /* 0x000fe20003f06270 */
[--C-:B------:R-:W-:Y:S01]  /*1ca0*/  @!P6 IMAD.IADD R7, R7, 0x1, -R146.reuse ;  /* 0x000000010707e824 */ /* 0x100fe200078e0a92 */
[C---:B------:R-:W-:Y:S01]  /*1cb0*/  ISETP.GT.U32.AND P6, PT, R146.reuse, R5, PT ;  /* 0x000000059200720c */ /* 0x040fe20003fc4070 */
[----:B--2---:R-:W-:Y:S01]  /*1cc0*/  IMAD.MOV.U32 R2, RZ, RZ, R11 ;  /* 0x000000ffff027224 */ /* 0x004fe200078e000b */
[----:B------:R-:W-:Y:S01]  /*1cd0*/  MOV R11, R4 ;  /* 0x00000004000b7202 */ /* 0x000fe20000000f00 */
[----:B------:R-:W-:Y:S01]  /*1ce0*/  @!P5 IMAD.IADD R3, R3, 0x1, -R146 ;  /* 0x000000010303d824 */ /* 0x000fe200078e0a92 */
[C---:B------:R-:W-:Y:S01]  /*1cf0*/  ISETP.GT.U32.AND P5, PT, R146.reuse, R7, PT ;  /* 0x000000079200720c */ /* 0x040fe20003fa4070 */
[----:B------:R-:W-:Y:S01]  /*1d00*/  IMAD.MOV R4, RZ, RZ, -R0 ;  /* 0x000000ffff047224 */ /* 0x000fe200078e0a00 */
[----:B------:R-:W-:Y:S01]  /*1d10*/  IABS R17, R12 ;  /* 0x0000000c00117213 */ /* 0x000fe20000000000 */
[----:B------:R-:W-:Y:S01]  /*1d20*/  @!P4 IMAD.MOV R2, RZ, RZ, -R2 ;  /* 0x000000ffff02c224 */ /* 0x000fe200078e0a02 */
[----:B------:R-:W-:Y:S01]  /*1d30*/  ISETP.GT.U32.AND P4, PT, R146, R3, PT ;  /* 0x000000039200720c */ /* 0x000fe20003f84070 */
[----:B------:R-:W-:Y:S01]  /*1d40*/  IMAD.HI.U32 R0, R122, R11, RZ ;  /* 0x0000000b7a007227 */ /* 0x000fe200078e00ff */
[----:B------:R-:W-:-:S02]  /*1d50*/  IABS R15, R10 ;  /* 0x0000000a000f7213 */ /* 0x000fc40000000000 */
[----:B------:R1:W-:Y:S01]  /*1d60*/  STL [R1+0x264], R2 ;  /* 0x0002640201007387 */ /* 0x0003e20000100800 */
[C---:B------:R-:W-:Y:S01]  /*1d70*/  IMAD R9, R146.reuse, R4, R9 ;  /* 0x0000000492097224 */ /* 0x040fe200078e0209 */
[----:B------:R-:W-:Y:S01]  /*1d80*/  IABS R19, R16 ;  /* 0x0000001000137213 */ /* 0x000fe20000000000 */
[----:B------:R-:W-:Y:S02]  /*1d90*/  IMAD.MOV R0, RZ, RZ, -R0 ;  /* 0x000000ffff007224 */ /* 0x000fe400078e0a00 */
[----:B------:R-:W-:Y:S01]  /*1da0*/  @!P6 IMAD.IADD R5, R5, 0x1, -R146 ;  /* 0x000000010505e824 */ /* 0x000fe200078e0a92 */
[C---:B------:R-:W-:Y:S01]  /*1db0*/  ISETP.GT.U32.AND P6, PT, R146.reuse, R9, PT ;  /* 0x000000099200720c */ /* 0x040fe20003fc4070 */
[----:B------:R-:W-:Y:S02]  /*1dc0*/  IMAD R11, R146, R0, R11 ;  /* 0x00000000920b7224 */ /* 0x000fe400078e020b */
[----:B------:R-:W-:Y:S01]  /*1dd0*/  @!P4 IADD3 R3, PT, PT, R3, -R146, RZ ;  /* 0x800000920303c210 */ /* 0x000fe20007ffe0ff */
[----:B------:R-:W-:-:S02]  /*1de0*/  IMAD.HI.U32 R4, R122, R17, RZ ;  /* 0x000000117a047227 */ /* 0x000fc400078e00ff */
[----:B------:R-:W-:Y:S02]  /*1df0*/  ISETP.GT.U32.AND P4, PT, R146, R11, PT ;  /* 0x0000000b9200720c */ /* 0x000fe40003f84070 */
[----:B------:R-:W-:-:S04]  /*1e00*/  IMAD.HI.U32 R0, R122, R15, RZ ;  /* 0x0000000f7a007227 */ /* 0x000fc800078e00ff */
[----:B------:R-:W-:Y:S01]  /*1e10*/  @!P5 IMAD.IADD R7, R7, 0x1, -R146 ;  /* 0x000000010707d824 */ /* 0x000fe200078e0a92 */
[-C--:B------:R-:W-:Y:S01]  /*1e20*/  @!P6 IADD3 R9, PT, PT, R9, -R146.reuse, RZ ;  /* 0x800000920909e210 */ /* 0x080fe20007ffe0ff */
[----:B------:R-:W-:Y:S01]  /*1e30*/  IMAD.MOV R4, RZ, RZ, -R4 ;  /* 0x000000ffff047224 */ /* 0x000fe200078e0a04 */
[----:B------:R-:W-:Y:S01]  /*1e40*/  ISETP.GE.AND P6, PT, R8, RZ, PT ;  /* 0x000000ff0800720c */ /* 0x000fe20003fc6270 */
[----:B------:R-:W-:Y:S01]  /*1e50*/  VIADD R8, R252, 0x1b ;  /* 0x0000001bfc087836 */ /* 0x000fe20000000000 */
[----:B------:R-:W-:Y:S01]  /*1e60*/  ISETP.GE.AND P5, PT, R6, RZ, PT ;  /* 0x000000ff0600720c */ /* 0x000fe20003fa6270 */
[----:B------:R-:W-:Y:S01]  /*1e70*/  VIADD R6, R252, 0x1a ;  /* 0x0000001afc067836 */ /* 0x000fe20000000000 */
[----:B------:R-:W-:Y:S01]  /*1e80*/  @!P4 IADD3 R11, PT, PT, R11, -R146, RZ ;  /* 0x800000920b0bc210 */ /* 0x000fe20007ffe0ff */
[----:B------:R-:W-:Y:S02]  /*1e90*/  IMAD.MOV R0, RZ, RZ, -R0 ;  /* 0x000000ffff007224 */ /* 0x000fe400078e0a00 */
[----:B------:R-:W-:Y:S01]  /*1ea0*/  IMAD.MOV.U32 R14, RZ, RZ, R13 ;  /* 0x000000ffff0e7224 */ /* 0x000fe200078e000d */
[C---:B------:R-:W-:Y:S01]  /*1eb0*/  ISETP.GT.U32.AND P4, PT, R146.reuse, R11, PT ;  /* 0x0000000b9200720c */ /* 0x040fe20003f84070 */
[----:B------:R-:W-:Y:S01]  /*1ec0*/  IMAD R17, R146, R4, R17 ;  /* 0x0000000492117224 */ /* 0x000fe200078e0211 */
[----:B------:R-:W-:Y:S01]  /*1ed0*/  IABS R4, R8 ;  /* 0x0000000800047213 */ /* 0x000fe20000000000 */
[----:B-1----:R-:W-:-:S02]  /*1ee0*/  IMAD.MOV.U32 R2, RZ, RZ, R5 ;  /* 0x000000ffff027224 */ /* 0x002fc400078e0005 */
[C---:B------:R-:W-:Y:S01]  /*1ef0*/  IMAD R15, R146.reuse, R0, R15 ;  /* 0x00000000920f7224 */ /* 0x040fe200078e020f */
[----:B------:R-:W-:Y:S01]  /*1f00*/  IABS R0, R6 ;  /* 0x0000000600007213 */ /* 0x000fe20000000000 */
[----:B------:R-:W-:Y:S01]  /*1f10*/  @!P3 IMAD.MOV R14, RZ, RZ, -R14 ;  /* 0x000000ffff0eb224 */ /* 0x000fe200078e0a0e */
[----:B------:R-:W-:Y:S01]  /*1f20*/  ISETP.GT.U32.AND P3, PT, R146, R9, PT ;  /* 0x000000099200720c */ /* 0x000fe20003f64070 */
[----:B------:R-:W-:Y:S01]  /*1f30*/  IMAD.MOV.U32 R5, RZ, RZ, R4 ;  /* 0x000000ffff057224 */ /* 0x000fe200078e0004 */
[----:B------:R-:W-:Y:S01]  /*1f40*/  @!P1 IADD3 R2, PT, PT, -R2, RZ, RZ ;  /* 0x000000ff02029210 */ /* 0x000fe20007ffe1ff */
[----:B------:R-:W-:Y:S01]  /*1f50*/  IMAD.MOV.U32 R4, RZ, RZ, R7 ;  /* 0x000000ffff047224 */ /* 0x000fe200078e0007 */
[----:B------:R1:W-:Y:S01]  /*1f60*/  STL [R1+0x2bc], R14 ;  /* 0x0002bc0e01007387 */ /* 0x0003e20000100800 */
[----:B------:R-:W-:Y:S01]  /*1f70*/  IMAD.MOV.U32 R13, RZ, RZ, R0 ;  /* 0x000000ffff0d7224 */ /* 0x000fe200078e0000 */
[----:B------:R-:W-:Y:S01]  /*1f80*/  @!P4 IADD3 R11, PT, PT, R11, -R146, RZ ;  /* 0x800000920b0bc210 */ /* 0x000fe20007ffe0ff */
[----:B------:R-:W-:Y:S01]  /*1f90*/  @!P2 IMAD.MOV R4, RZ, RZ, -R4 ;  /* 0x000000ffff04a224 */ /* 0x000fe200078e0a04 */
[----:B------:R2:W-:Y:S01]  /*1fa0*/  STL [R1+0xc0], R2 ;  /* 0x0000c00201007387 */ /* 0x0005e20000100800 */
[----:B------:R-:W-:Y:S01]  /*1fb0*/  IMAD.HI.U32 R0, R122, R13, RZ ;  /* 0x0000000d7a007227 */ /* 0x000fe200078e00ff */
[----:B------:R-:W-:-:S02]  /*1fc0*/  ISETP.GT.U32.AND P2, PT, R146, R17, PT ;  /* 0x000000119200720c */ /* 0x000fc40003f44070 */
[----:B------:R3:W-:Y:S01]  /*1fd0*/  STL [R1+0xbc], R4 ;  /* 0x0000bc0401007387 */ /* 0x0007e20000100800 */
[----:B------:R-:W-:Y:S01]  /*1fe0*/  @!P3 IMAD.IADD R9, R9, 0x1, -R146 ;  /* 0x000000010909b824 */ /* 0x000fe200078e0a92 */
[----:B------:R-:W-:Y:S01]  /*1ff0*/  ISETP.GT.U32.AND P1, PT, R146, R15, PT ;  /* 0x0000000f9200720c */ /* 0x000fe20003f24070 */
[----:B------:R-:W-:Y:S01]  /*2000*/  IMAD.MOV R0, RZ, RZ, -R0 ;  /* 0x000000ffff007224 */ /* 0x000fe200078e0a00 */
[----:B------:R-:W-:Y:S01]  /*2010*/  ISETP.GE.AND P4, PT, R6, RZ, PT ;  /* 0x000000ff0600720c */ /* 0x000fe20003f86270 */
[----:B-1----:R-:W-:Y:S01]  /*2020*/  IMAD.MOV.U32 R14, RZ, RZ, R9 ;  /* 0x000000ffff0e7224 */ /* 0x002fe200078e0009 */
[----:B------:R-:W-:Y:S01]  /*2030*/  IADD3 R6, PT, PT, R252, 0x1d, RZ ;  /* 0x0000001dfc067810 */ /* 0x000fe20007ffe0ff */
[----:B--2---:R-:W-:Y:S01]  /*2040*/  IMAD.MOV.U32 R2, RZ, RZ, R3 ;  /* 0x000000ffff027224 */ /* 0x004fe200078e0003 */
[----:B------:R-:W-:Y:S01]  /*2050*/  ISETP.GE.AND P3, PT, R12, RZ, PT ;  /* 0x000000ff0c00720c */ /* 0x000fe20003f66270 */
[----:B------:R-:W-:Y:S01]  /*2060*/  IMAD.HI.U32 R3, R122, R5, RZ ;  /* 0x000000057a037227 */ /* 0x000fe200078e00ff */
[----:B------:R-:W-:-:S02]  /*2070*/  IABS R9, R6 ;  /* 0x0000000600097213 */ /* 0x000fc40000000000 */
[----:B------:R-:W-:Y:S01]  /*2080*/  @!P0 IADD3 R2, PT, PT, -R2, RZ, RZ ;  /* 0x000000ff02028210 */ /* 0x000fe20007ffe1ff */
[----:B---3--:R-:W-:Y:S01]  /*2090*/  IMAD.MOV R4, RZ, RZ, -R3 ;  /* 0x000000ffff047224 */ /* 0x008fe200078e0a03 */
[----:B------:R-:W-:Y:S01]  /*20a0*/  ISETP.GE.AND P0, PT, R10, RZ, PT ;  /* 0x000000ff0a00720c */ /* 0x000fe20003f06270 */
[C---:B------:R-:W-:Y:S02]  /*20b0*/  IMAD R3, R146.reuse, R0, R13 ;  /* 0x0000000092037224 */ /* 0x040fe400078e020d */
[----:B------:R1:W-:Y:S01]  /*20c0*/  STL [R1+0x2b8], R2 ;  /* 0x0002b80201007387 */ /* 0x0003e20000100800 */
[C---:B------:R-:W-:Y:S02]  /*20d0*/  IMAD R5, R146.reuse, R4, R5 ;  /* 0x0000000492057224 */ /* 0x040fe400078e0205 */
[----:B------:R-:W-:Y:S01]  /*20e0*/  @!P5 IMAD.MOV R14, RZ, RZ, -R14 ;  /* 0x000000ffff0ed224 */ /* 0x000fe200078e0a0e */
[----:B------:R-:W-:Y:S01]  /*20f0*/  ISETP.GT.U32.AND P5, PT, R146, R3, PT ;  /* 0x000000039200720c */ /* 0x000fe20003fa4070 */
[----:B------:R-:W-:-:S02]  /*2100*/  @!P2 IMAD.IADD R17, R17, 0x1, -R146 ;  /* 0x000000011111a824 */ /* 0x000fc400078e0a92 */
[----:B------:R-:W-:Y:S01]  /*2110*/  VIADD R4, R252, 0x1c ;  /* 0x0000001cfc047836 */ /* 0x000fe20000000000 */
[----:B------:R2:W-:Y:S01]  /*2120*/  STL [R1+0x308], R14 ;  /* 0x0003080e01007387 */ /* 0x0005e20000100800 */
[----:B------:R-:W-:Y:S01]  /*2130*/  @!P1 IMAD.IADD R15, R15, 0x1, -R146 ;  /* 0x000000010f0f9824 */ /* 0x000fe200078e0a92 */
[----:B------:R-:W-:Y:S01]  /*2140*/  ISETP.GT.U32.AND P2, PT, R146, R17, PT ;  /* 0x000000119200720c */ /* 0x000fe20003f44070 */
[----:B-1----:R-:W-:Y:S01]  /*2150*/  IMAD.MOV.U32 R2, RZ, RZ, R11 ;  /* 0x000000ffff027224 */ /* 0x002fe200078e000b */
[----:B------:R-:W-:Y:S01]  /*2160*/  IABS R7, R4 ;  /* 0x0000000400077213 */ /* 0x000fe20000000000 */
[----:B------:R-:W-:Y:S01]  /*2170*/  VIADD R10, R252, 0x1f ;  /* 0x0000001ffc0a7836 */ /* 0x000fe20000000000 */
[----:B------:R-:W-:Y:S01]  /*2180*/  ISETP.GT.U32.AND P1, PT, R146, R15, PT ;  /* 0x0000000f9200720c */ /* 0x000fe20003f24070 */
[----:B------:R-:W-:Y:S01]  /*2190*/  VIADD R12, R252, 0x20 ;  /* 0x00000020fc0c7836 */ /* 0x000fe20000000000 */
[----:B------:R-:W-:Y:S01]  /*21a0*/  @!P6 IADD3 R2, PT, PT, -R2, RZ, RZ ;  /* 0x000000ff0202e210 */ /* 0x000fe20007ffe1ff */
[----:B------:R-:W-:Y:S01]  /*21b0*/  IMAD.HI.U32 R0, R122, R7, RZ ;  /* 0x000000077a007227 */ /* 0x000fe200078e00ff */
[----:B------:R-:W-:-:S02]  /*21c0*/  ISETP.GT.U32.AND P6, PT, R146, R5, PT ;  /* 0x000000059200720c */ /* 0x000fc40003fc4070 */
[----:B------:R-:W-:Y:S01]  /*21d0*/  @!P5 IADD3 R3, PT, PT, R3, -R146, RZ ;  /* 0x800000920303d210 */ /* 0x000fe20007ffe0ff */
[----:B------:R-:W-:Y:S01]  /*21e0*/  IMAD.MOV R0, RZ, RZ, -R0 ;  /* 0x000000ffff007224 */ /* 0x000fe200078e0a00 */
[----:B------:R1:W-:Y:S01]  /*21f0*/  STL [R1+0x310], R2 ;  /* 0x0003100201007387 */ /* 0x0003e20000100800 */
[--C-:B------:R-:W-:Y:S01]  /*2200*/  @!P2 IMAD.IADD R17, R17, 0x1, -R146.reuse ;  /* 0x000000011111a824 */ /* 0x100fe200078e0a92 */
[C---:B------:R-:W-:Y:S01]  /*2210*/  ISETP.GT.U32.AND P5, PT, R146.reuse, R3, PT ;  /* 0x000000039200720c */ /* 0x040fe20003fa4070 */
[----:B------:R-:W-:Y:S01]  /*2220*/  IMAD R7, R146, R0, R7 ;  /* 0x0000000092077224 */ /* 0x000fe200078e0207 */
[----:B------:R-:W-:Y:S01]  /*2230*/  ISETP.GE.AND P2, PT, R4, RZ, PT ;  /* 0x000000ff0400720c */ /* 0x000fe20003f46270 */
[----:B------:R-:W-:Y:S01]  /*2240*/  IMAD.HI.U32 R4, R122, R9, RZ ;  /* 0x000000097a047227 */ /* 0x000fe200078e00ff */
[----:B------:R-:W-:Y:S02]  /*2250*/  IABS R13, R10 ;  /* 0x0000000a000d7213 */ /* 0x000fe40000000000 */
[----:B--2---:R-:W-:Y:S01]  /*2260*/  IADD3 R14, PT, PT, R252, 0x21, RZ ;  /* 0x00000021fc0e7810 */ /* 0x004fe20007ffe0ff */
[--C-:B------:R-:W-:Y:S01]  /*2270*/  @!P6 IMAD.IADD R5, R5, 0x1, -R146.reuse ;  /* 0x000000010505e824 */ /* 0x100fe200078e0a92 */
[----:B------:R-:W-:Y:S01]  /*2280*/  IADD3 R4, PT, PT, -R4, RZ, RZ ;  /* 0x000000ff04047210 */ /* 0x000fe20007ffe1ff */
[----:B------:R-:W-:Y:S01]  /*2290*/  @!P1 IMAD.IADD R15, R15, 0x1, -R146 ;  /* 0x000000010f0f9824 */ /* 0x000fe200078e0a92 */
[----:B------:R-:W-:Y:S01]  /*22a0*/  ISETP.GE.AND P1, PT, R8, RZ, PT ;  /* 0x000000ff0800720c */ /* 0x000fe20003f26270 */
[----:B------:R-:W-:Y:S01]  /*22b0*/  VIADD R8, R252, 0x1e ;  /* 0x0000001efc087836 */ /* 0x000fe20000000000 */
[C---:B------:R-:W-:Y:S01]  /*22c0*/  ISETP.GT.U32.AND P6, PT, R146.reuse, R5, PT ;  /* 0x000000059200720c */ /* 0x040fe20003fc4070 */
[----:B------:R-:W-:-:S02]  /*22d0*/  IMAD R9, R146, R4, R9 ;  /* 0x0000000492097224 */ /* 0x000fc400078e0209 */
[----:B------:R-:W-:Y:S01]  /*22e0*/  @!P5 IMAD.IADD R3, R3, 0x1, -R146 ;  /* 0x000000010303d824 */ /* 0x000fe200078e0a92 */
[----:B------:R-:W-:Y:S01]  /*22f0*/  ISETP.GT.U32.AND P5, PT, R146, R7, PT ;  /* 0x000000079200720c */ /* 0x000fe20003fa4070 */
[----:B-1----:R-:W-:Y:S01]  /*2300*/  IMAD.MOV.U32 R2, RZ, RZ, R15 ;  /* 0x000000ffff027224 */ /* 0x002fe200078e000f */
[----:B------:R-:W-:Y:S02]  /*2310*/  IABS R11, R8 ;  /* 0x00000008000b7213 */ /* 0x000fe40000000000 */
[----:B------:R-:W-:Y:S01]  /*2320*/  IABS R15, R12 ;  /* 0x0000000c000f7213 */ /* 0x000fe20000000000 */
[----:B------:R-:W-:Y:S01]  /*2330*/  @!P0 IMAD.MOV R2, RZ, RZ, -R2 ;  /* 0x000000ffff028224 */ /* 0x000fe200078e0a02 */
[----:B------:R-:W-:Y:S01]  /*2340*/  ISETP.GE.AND P0, PT, R6, RZ, PT ;  /* 0x000000ff0600720c */ /* 0x000fe20003f06270 */
[----:B------:R-:W-:Y:S01]  /*2350*/  IMAD.HI.U32 R0, R122, R11, RZ ;  /* 0x0000000b7a007227 */ /* 0x000fe200078e00ff */
[----:B------:R-:W-:Y:S02]  /*2360*/  IABS R6, R14 ;  /* 0x0000000e00067213 */ /* 0x000fe40000000000 */
[----:B------:R1:W-:Y:S01]  /*2370*/  STL [R1+0x314], R2 ;  /* 0x0003140201007387 */ /* 0x0003e20000100800 */
[--C-:B------:R-:W-:Y:S01]  /*2380*/  @!P6 IMAD.IADD R5, R5, 0x1, -R146.reuse ;  /* 0x000000010505e824 */ /* 0x100fe200078e0a92 */
[----:B------:R-:W-:Y:S01]  /*2390*/  ISETP.GT.U32.AND P6, PT, R146, R9, PT ;  /* 0x000000099200720c */ /* 0x000fe20003fc4070 */
[----:B------:R-:W-:-:S02]  /*23a0*/  @!P5 IMAD.IADD R7, R7, 0x1, -R146 ;  /* 0x000000010707d824 */ /* 0x000fc400078e0a92 */
[----:B------:R-:W-:Y:S02]  /*23b0*/  IMAD.MOV R0, RZ, RZ, -R0 ;  /* 0x000000ffff007224 */ /* 0x000fe400078e0a00 */
[----:B------:R-:W-:-:S04]  /*23c0*/  IMAD.HI.U32 R4, R122, R15, RZ ;  /* 0x0000000f7a047227 */ /* 0x000fc800078e00ff */
[----:B------:R-:W-:Y:S01]  /*23d0*/  IMAD R11, R146, R0, R11 ;  /* 0x00000000920b7224 */ /* 0x000fe200078e020b */
[----:B------:R-:W-:Y:S01]  /*23e0*/  IADD3 R4, PT, PT, -R4, RZ, RZ ;  /* 0x000000ff04047210 */ /* 0x000fe20007ffe1ff */
[----:B------:R-:W-:-:S03]  /*23f0*/  IMAD.HI.U32 R0, R122, R13, RZ ;  /* 0x0000000d7a007227 */ /* 0x000fc600078e00ff */
[C---:B------:R-:W-:Y:S01]  /*2400*/  ISETP.GT.U32.AND P5, PT, R146.reuse, R11, PT ;  /* 0x0000000b9200720c */ /* 0x040fe20003fa4070 */
[----:B------:R-:W-:Y:S01]  /*2410*/  @!P6 IMAD.IADD R9, R9, 0x1, -R146 ;  /* 0x000000010909e824 */ /* 0x000fe200078e0a92 */
[----:B------:R-:W-:Y:S01]  /*2420*/  ISETP.GT.U32.AND P6, PT, R146, R7, PT ;  /* 0x000000079200720c */ /* 0x000fe20003fc4070 */
[----:B-1----:R-:W-:Y:S02]  /*2430*/  IMAD.MOV.U32 R2, RZ, RZ, R17 ;  /* 0x000000ffff027224 */ /* 0x002fe400078e0011 */
[----:B------:R-:W-:Y:S02]  /*2440*/  IMAD.MOV R0, RZ, RZ, -R0 ;  /* 0x000000ffff007224 */ /* 0x000fe400078e0a00 */
[----:B------:R-:W-:Y:S01]  /*2450*/  @!P3 IMAD.MOV R2, RZ, RZ, -R2 ;  /* 0x000000ffff02b224 */ /* 0x000fe200078e0a02 */
[----:B------:R-:W-:Y:S01]  /*2460*/  ISETP.GE.AND P3, PT, R8, RZ, PT ;  /* 0x000000ff0800720c */ /* 0x000fe20003f66270 */
[C---:B------:R-:W-:Y:S02]  /*2470*/  IMAD R13, R146.reuse, R0, R13 ;  /* 0x00000000920d7224 */ /* 0x040fe400078e020d */
[----:B------:R-:W-:Y:S01]  /*2480*/  IMAD.MOV.U32 R17, RZ, RZ, R6 ;  /* 0x000000ffff117224 */ /* 0x000fe200078e0006 */
[----:B------:R1:W-:Y:S01]  /*2490*/  STL [R1+0x260], R2 ;  /* 0x0002600201007387 */ /* 0x0003e20000100800 */
[C---:B------:R-:W-:Y:S01]  /*24a0*/  IMAD R15, R146.reuse, R4, R15 ;  /* 0x00000004920f7224 */ /* 0x040fe200078e020f */
[----:B------:R-:W-:Y:S01]  /*24b0*/  MOV R4, R5 ;  /* 0x0000000500047202 */ /* 0x000fe20000000f00 */
[----:B------:R-:W-:Y:S01]  /*24c0*/  @!P6 IMAD.IADD R7, R7, 0x1, -R146 ;  /* 0x000000010707e824 */ /* 0x000fe200078e0a92 */
[----:B------:R-:W-:Y:S01]  /*24d0*/  ISETP.GT.U32.AND P6, PT, R146, R13, PT ;  /* 0x0000000d9200720c */ /* 0x000fe20003fc4070 */
[----:B------:R-:W-:-:S04]  /*24e0*/  IMAD.HI.U32 R0, R122, R17, RZ ;  /* 0x000000117a007227 */ /* 0x000fc800078e00ff */
[----:B------:R-:W-:Y:S01]  /*24f0*/  IMAD.MOV R0, RZ, RZ, -R0 ;  /* 0x000000ffff007224 */ /* 0x000fe200078e0a00 */
[----:B-1----:R-:W-:Y:S01]  /*2500*/  MOV R2, R3 ;  /* 0x0000000300027202 */ /* 0x002fe20000000f00 */
[----:B------:R-:W-:-:S04]  /*2510*/  IMAD.HI.U32 R3, R122, R19, RZ ;  /* 0x000000137a037227 */ /* 0x000fc800078e00ff */
[----:B------:R-:W-:Y:S01]  /*2520*/  @!P4 IMAD.MOV R2, RZ, RZ, -R2 ;  /* 0x000000ffff02c224 */ /* 0x000fe200078e0a02 */
[C---:B------:R-:W-:Y:S01]  /*2530*/  ISETP.GT.U32.AND P4, PT, R146.reuse, R9, PT ;  /* 0x000000099200720c */ /* 0x040fe20003f84070 */
[----:B------:R-:W-:Y:S01]  /*2540*/  @!P1 IMAD.MOV R4, RZ, RZ, -R4 ;  /* 0x000000ffff049224 */ /* 0x000fe200078e0a04 */
[----:B------:R-:W-:Y:S01]  /*2550*/  IADD3 R5, PT, PT, -R3, RZ, RZ ;  /* 0x000000ff03057210 */ /* 0x000fe20007ffe1ff */
[----:B------:R-:W-:Y:S01]  /*2560*/  IMAD R3, R146, R0, R17 ;  /* 0x0000000092037224 */ /* 0x000fe200078e0211 */
[----:B------:R1:W-:Y:S01]  /*2570*/  STL [R1+0xb8], R2 ;  /* 0x0000b80201007387 */ /* 0x0003e20000100800 */
[----:B------:R-:W-:Y:S01]  /*2580*/  @!P6 IADD3 R13, PT, PT, R13, -R146, RZ ;  /* 0x800000920d0de210 */ /* 0x000fe20007ffe0ff */
[----:B------:R-:W-:Y:S01]  /*2590*/  VIADD R8, R252, 0x23 ;  /* 0x00000023fc087836 */ /* 0x000fe20000000000 */
[----:B------:R-:W-:Y:S01]  /*25a0*/  ISETP.GE.AND P1, PT, R10, RZ, PT ;  /* 0x000000ff0a00720c */ /* 0x000fe20003f26270 */
[----:B------:R-:W-:Y:S01]  /*25b0*/  STL [R1+0xb4], R4 ;  /* 0x0000b40401007387 */ /* 0x000fe20000100800 */
[----:B------:R-:W-:Y:S01]  /*25c0*/  ISETP.GT.U32.AND P6, PT, R146, R3, PT ;  /* 0x000000039200720c */ /* 0x000fe20003fc4070 */
[----:B------:R-:W-:-:S02]  /*25d0*/  @!P5 IMAD.IADD R11, R11, 0x1, -R146 ;  /* 0x000000010b0bd824 */ /* 0x000fc400078e0a92 */
[C---:B------:R-:W-:Y:S02]  /*25e0*/  IMAD R5, R146.reuse, R5, R19 ;  /* 0x0000000592057224 */ /* 0x040fe400078e0213 */
[----:B-1----:R-:W-:Y:S01]  /*25f0*/  IMAD.MOV.U32 R2, RZ, RZ, R7 ;  /* 0x000000ffff027224 */ /* 0x002fe200078e0007 */
[----:B------:R-:W-:Y:S01]  /*2600*/  IABS R7, R8 ;  /* 0x0000000800077213 */ /* 0x000fe20000000000 */
[----:B------:R-:W-:Y:S01]  /*2610*/  @!P4 IMAD.IADD R9, R9, 0x1, -R146 ;  /* 0x000000010909c824 */ /* 0x000fe200078e0a92 */
[C---:B------:R-:W-:Y:S01]  /*2620*/  ISETP.GT.U32.AND P5, PT, R146.reuse, R11, PT ;  /* 0x0000000b9200720c */ /* 0x040fe20003fa4070 */
[----:B------:R-:W-:Y:S01]  /*2630*/  @!P2 IMAD.MOV R2, RZ, RZ, -R2 ;  /* 0x000000ffff02a224 */ /* 0x000fe200078e0a02 */
[----:B------:R-:W-:Y:S01]  /*2640*/  ISETP.GT.U32.AND P2, PT, R146, R15, PT ;  /* 0x0000000f9200720c */ /* 0x000fe20003f44070 */
[----:B------:R-:W-:Y:S01]  /*2650*/  IMAD.HI.U32 R0, R122, R7, RZ ;  /* 0x000000077a007227 */ /* 0x000fe200078e00ff */
[----:B------:R-:W-:Y:S02]  /*2660*/  ISETP.GE.AND P4, PT, R12, RZ, PT ;  /* 0x000000ff0c00720c */ /* 0x000fe40003f86270 */
[----:B------:R1:W-:Y:S01]  /*2670*/  STL [R1+0xb0], R2 ;  /* 0x0000b00201007387 */ /* 0x0003e20000100800 */
[----:B------:R-:W-:Y:S01]  /*2680*/  @!P6 IADD3 R3, PT, PT, R3, -R146, RZ ;  /* 0x800000920303e210 */ /* 0x000fe20007ffe0ff */
[----:B------:R-:W-:Y:S01]  /*2690*/  IMAD.MOV R0, RZ, RZ, -R0 ;  /* 0x000000ffff007224 */ /* 0x000fe200078e0a00 */
[C---:B------:R-:W-:Y:S01]  /*26a0*/  IADD3 R12, PT, PT, R252.reuse, 0x25, RZ ;  /* 0x00000025fc0c7810 */ /* 0x040fe20007ffe0ff */
[----:B------:R-:W-:Y:S01]  /*26b0*/  VIADD R10, R252, 0x24 ;  /* 0x00000024fc0a7836 */ /* 0x000fe20000000000 */
[C---:B------:R-:W-:Y:S01]  /*26c0*/  ISETP.GT.U32.AND P6, PT, R146.reuse, R3, PT ;  /* 0x000000039200720c */ /* 0x040fe20003fc4070 */
[----:B------:R-:W-:Y:S01]  /*26d0*/  IMAD R7, R146, R0, R7 ;  /* 0x0000000092077224 */ /* 0x000fe200078e0207 */
[----:B------:R-:W-:Y:S01]  /*26e0*/  IABS R17, R12 ;  /* 0x0000000c00117213 */ /* 0x000fe20000000000 */
[--C-:B------:R-:W-:Y:S01]  /*26f0*/  @!P5 IMAD.IADD R11, R11, 0x1, -R146.reuse ;  /* 0x000000010b0bd824 */ /* 0x100fe200078e0a92 */
[----:B------:R-:W-:Y:S01]  /*2700*/  ISETP.GE.AND P5, PT, R14, RZ, PT ;  /* 0x000000ff0e00720c */ /* 0x000fe20003fa6270 */
[----:B-1----:R-:W-:Y:S01]  /*2710*/  IMAD.MOV.U32 R2, RZ, RZ, R9 ;  /* 0x000000ffff027224 */ /* 0x002fe200078e0009 */
[----:B------:R-:W-:Y:S01]  /*2720*/  IABS R9, R10 ;  /* 0x0000000a00097213 */ /* 0x000fe20000000000 */
[----:B------:R-:W-:-:S02]  /*2730*/  @!P2 IMAD.IADD R15, R15, 0x1, -R146 ;  /* 0x000000010f0fa824 */ /* 0x000fc400078e0a92 */
[----:B------:R-:W-:Y:S01]  /*2740*/  @!P0 IMAD.MOV R2, RZ, RZ, -R2 ;  /* 0x000000ffff028224 */ /* 0x000fe200078e0a02 */
[C---:B------:R-:W-:Y:S01]  /*2750*/  ISETP.GT.U32.AND P0, PT, R146.reuse, R13, PT ;  /* 0x0000000d9200720c */ /* 0x040fe20003f04070 */
[----:B------:R-:W-:Y:S01]  /*2760*/  IMAD.MOV.U32 R18, RZ, RZ, R11 ;  /* 0x000000ffff127224 */ /* 0x000fe200078e000b */
[----:B------:R-:W-:Y:S01]  /*2770*/  ISETP.GT.U32.AND P2, PT, R146, R15, PT ;  /* 0x0000000f9200720c */ /* 0x000fe20003f44070 */
[----:B------:R-:W-:Y:S01]  /*2780*/  VIADD R14, R252, 0x26 ;  /* 0x00000026fc0e7836 */ /* 0x000fe20000000000 */
[----:B------:R-:W-:Y:S01]  /*2790*/  @!P6 IADD3 R3, PT, PT, R3, -R146, RZ ;  /* 0x800000920303e210 */ /* 0x000fe20007ffe0ff */
[----:B------:R1:W-:Y:S01]  /*27a0*/  STL [R1+0x318], R2 ;  /* 0x0003180201007387 */ /* 0x0003e20000100800 */
[----:B------:R-:W-:Y:S01]  /*27b0*/  ISETP.GT.U32.AND P6, PT, R146, R7, PT ;  /* 0x000000079200720c */ /* 0x000fe20003fc4070 */
[----:B------:R-:W-:Y:S01]  /*27c0*/  IMAD.HI.U32 R0, R122, R9, RZ ;  /* 0x000000097a007227 */ /* 0x000fe200078e00ff */
[----:B------:R-:W-:-:S03]  /*27d0*/  IABS R19, R14 ;  /* 0x0000000e00137213 */ /* 0x000fc60000000000 */
[----:B------:R-:W-:Y:S02]  /*27e0*/  @!P3 IMAD.MOV R18, RZ, RZ, -R18 ;  /* 0x000000ffff12b224 */ /* 0x000fe400078e0a12 */
[--C-:B------:R-:W-:Y:S01]  /*27f0*/  @!P0 IMAD.IADD R13, R13, 0x1, -R146.reuse ;  /* 0x000000010d0d8824 */ /* 0x100fe200078e0a92 */
[----:B------:R-:W-:Y:S01]  /*2800*/  ISETP.GT.U32.AND P0, PT, R146, R5, PT ;  /* 0x000000059200720c */ /* 0x000fe20003f04070 */
[----:B------:R-:W-:Y:S01]  /*2810*/  @!P2 IMAD.IADD R15, R15, 0x1, -R146 ;  /* 0x000000010f0fa824 */ /* 0x000fe200078e0a92 */
[----:B------:R-:W-:Y:S01]  /*2820*/  STL [R1+0x31c], R18 ;  /* 0x00031c1201007387 */ /* 0x000fe20000100800 */
[----:B-1----:R-:W-:Y:S01]  /*2830*/  IMAD.MOV.U32 R2, RZ, RZ, R13 ;  /* 0x000000ffff027224 */ /* 0x002fe200078e000d */
[----:B------:R-:W-:Y:S01]  /*2840*/  ISETP.GE.AND P2, PT, R16, RZ, PT ;  /* 0x000000ff1000720c */ /* 0x000fe20003f46270 */
[----:B------:R-:W-:Y:S01]  /*2850*/  IMAD.HI.U32 R4, R122, R17, RZ ;  /* 0x000000117a047227 */ /* 0x000fe200078e00ff */
[----:B------:R-:W-:-:S03]  /*2860*/  @!P6 IADD3 R7, PT, PT, R7, -R146, RZ ;  /* 0x800000920707e210 */ /* 0x000fc60007ffe0ff */
[----:B------:R-:W-:Y:S01]  /*2870*/  @!P1 IMAD.MOV R2, RZ, RZ, -R2 ;  /* 0x000000ffff029224 */ /* 0x000fe200078e0a02 */
[----:B------:R-:W-:Y:S01]  /*2880*/  ISETP.GT.U32.AND P1, PT, R146, R7, PT ;  /* 0x000000079200720c */ /* 0x000fe20003f24070 */
[----:B------:R-:W-:Y:S02]  /*2890*/  IMAD.MOV R0, RZ, RZ, -R0 ;  /* 0x000000ffff007224 */ /* 0x000fe400078e0a00 */
[----:B------:R-:W-:Y:S01]  /*28a0*/  @!P0 IADD3 R5, PT, PT, R5, -R146, RZ ;  /* 0x8000009205058210 */ /* 0x000fe20007ffe0ff */
[----:B------:R-:W-:Y:S01]  /*28b0*/  IMAD.MOV R4, RZ, RZ, -R4 ;  /* 0x000000ffff047224 */ /* 0x000fe200078e0a04 */
[----:B------:R-:W-:Y:S01]  /*28c0*/  ISETP.GE.AND P0, PT, R8, RZ, PT ;  /* 0x000000ff0800720c */ /* 0x000fe20003f06270 */
[----:B------:R1:W-:Y:S01]  /*28d0*/  STL [R1+0x320], R2 ;  /* 0x0003200201007387 */ /* 0x0003e20000100800 */
[----:B------:R-:W-:Y:S01]  /*28e0*/  ISETP.GT.U32.AND P6, PT, R146, R5, PT ;  /* 0x000000059200720c */ /* 0x000fe20003fc4070 */
[----:B------:R-:W-:Y:S01]  /*28f0*/  IMAD.HI.U32 R6, R122, R19, RZ ;  /* 0x000000137a067227 */ /* 0x000fe200078e00ff */
[----:B------:R-:W-:-:S03]  /*2900*/  MOV R8, R15 ;  /* 0x0000000f00087202 */ /* 0x000fc60000000f00 */
[C---:B------:R-:W-:Y:S02]  /*2910*/  IMAD R9, R146.reuse, R0, R9 ;  /* 0x0000000092097224 */ /* 0x040fe400078e0209 */
[C---:B------:R-:W-:Y:S02]  /*2920*/  IMAD R17, R146.reuse, R4, R17 ;  /* 0x0000000492117224 */ /* 0x040fe400078e0211 */
[----:B-1----:R-:W-:Y:S01]  /*2930*/  IMAD.MOV.U32 R2, RZ, RZ, R3 ;  /* 0x000000ffff027224 */ /* 0x002fe200078e0003 */
[C---:B------:R-:W-:Y:S01]  /*2940*/  ISETP.GT.U32.AND P3, PT, R146.reuse, R9, PT ;  /* 0x000000099200720c */ /* 0x040fe20003f64070 */
[----:B------:R-:W-:Y:S01]  /*2950*/  @!P4 IMAD.MOV R8, RZ, RZ, -R8 ;  /* 0x000000ffff08c224 */ /* 0x000fe200078e0a08 */
[----:B------:R-:W-:Y:S01]  /*2960*/  ISETP.GT.U32.AND P4, PT, R146, R17, PT ;  /* 0x000000119200720c */ /* 0x000fe20003f84070 */
[----:B------:R-:W-:Y:S01]  /*2970*/  IMAD.MOV R6, RZ, RZ, -R6 ;  /* 0x000000ffff067224 */ /* 0x000fe200078e0a06 */
[----:B------:R-:W-:Y:S01]  /*2980*/  @!P6 IADD3 R5, PT, PT, R5, -R146, RZ ;  /* 0x800000920505e210 */ /* 0x000fe20007ffe0ff */
[----:B------:R-:W-:Y:S01]  /*2990*/  VIADD R4, R252, 0x27 ;  /* 0x00000027fc047836 */ /* 0x000fe20000000000 */
[----:B------:R-:W-:Y:S01]  /*29a0*/  STL [R1+0x2b4], R8 ;  /* 0x0002b40801007387 */ /* 0x000fe20000100800 */
[----:B------:R-:W-:Y:S01]  /*29b0*/  @!P5 IMAD.MOV R2, RZ, RZ, -R2 ;  /* 0x000000ffff02d224 */ /* 0x000fe200078e0a02 */
[----:B------:R-:W-:Y:S01]  /*29c0*/  ISETP.GE.AND P5, PT, R10, RZ, PT ;  /* 0x000000ff0a00720c */ /* 0x000fe20003fa6270 */
[C---:B------:R-:W-:Y:S01]  /*29d0*/  IMAD R19, R146.reuse, R6, R19 ;  /* 0x0000000692137224 */ /* 0x040fe200078e0213 */
[----:B------:R-:W-:Y:S01]  /*29e0*/  IABS R11, R4 ;  /* 0x00000004000b7213 */ /* 0x000fe20000000000 */
[--C-:B------:R-:W-:Y:S01]  /*29f0*/  @!P1 IMAD.IADD R7, R7, 0x1, -R146.reuse ;  /* 0x0000000107079824 */ /* 0x100fe200078e0a92 */
[----:B------:R1:W-:Y:S01]  /*2a00*/  STL [R1+0x324], R2 ;  /* 0x0003240201007387 */ /* 0x0003e20000100800 */
[----:B------:R-:W-:Y:S01]  /*2a10*/  @!P3 IMAD.IADD R9, R9, 0x1, -R146 ;  /* 0x000000010909b824 */ /* 0x000fe200078e0a92 */
[----:B------:R-:W-:Y:S01]  /*2a20*/  ISETP.GT.U32.AND P6, PT, R146, R19, PT ;  /* 0x000000139200720c */ /* 0x000fe20003fc4070 */
[----:B------:R-:W-:Y:S01]  /*2a30*/  IMAD.HI.U32 R0, R122, R11, RZ ;  /* 0x0000000b7a007227 */ /* 0x000fe200078e00ff */
[----:B------:R-:W-:-:S02]  /*2a40*/  @!P4 IADD3 R17, PT, PT, R17, -R146, RZ ;  /* 0x800000921111c210 */ /* 0x000fc40007ffe0ff */
[----:B------:R-:W-:Y:S01]  /*2a50*/  ISETP.GT.U32.AND P4, PT, R146, R9, PT ;  /* 0x000000099200720c */ /* 0x000fe20003f84070 */
[----:B------:R-:W-:Y:S01]  /*2a60*/  IMAD.MOV R3, RZ, RZ, -R0 ;  /* 0x000000ffff037224 */ /* 0x000fe200078e0a00 */
[----:B------:R-:W-:Y:S01]  /*2a70*/  ISETP.GE.AND P1, PT, R12, RZ, PT ;  /* 0x000000ff0c00720c */ /* 0x000fe20003f26270 */
[----:B------:R-:W-:Y:S01]  /*2a80*/  VIADD R6, R252, 0x28 ;  /* 0x00000028fc067836 */ /* 0x000fe20000000000 */
[----:B------:R-:W-:Y:S01]  /*2a90*/  ISETP.GE.AND P3, PT, R14, RZ, PT ;  /* 0x000000ff0e00720c */ /* 0x000fe20003f66270 */
[----:B-1----:R-:W-:Y:S02]  /*2aa0*/  IMAD.MOV.U32 R2, RZ, RZ, R5 ;  /* 0x000000ffff027224 */ /* 0x002fe400078e0005 */
[----:B------:R-:W-:Y:S01]  /*2ab0*/  IMAD R3, R146, R3, R11 ;  /* 0x0000000392037224 */ /* 0x000fe200078e020b */
[----:B------:R-:W-:Y:S01]  /*2ac0*/  IABS R13, R6 ;  /* 0x00000006000d7213 */ /* 0x000fe20000000000 */
[----:B------:R-:W-:Y:S01]  /*2ad0*/  @!P6 IMAD.IADD R19, R19, 0x1, -R146 ;  /* 0x000000011313e824 */ /* 0x000fe200078e0a92 */
[----:B------:R-:W-:Y:S01]  /*2ae0*/  @!P2 IADD3 R2, PT, PT, -R2, RZ, RZ ;  /* 0x000000ff0202a210 */ /* 0x000fe20007ffe1ff */
[----:B------:R-:W-:Y:S01]  /*2af0*/  VIADD R8, R252, 0x29 ;  /* 0x00000029fc087836 */ /* 0x000fe20000000000 */
[----:B------:R-:W-:Y:S01]  /*2b00*/  ISETP.GT.U32.AND P6, PT, R146, R17, PT ;  /* 0x000000119200720c */ /* 0x000fe20003fc4070 */
[----:B------:R-:W-:Y:S01]  /*2b10*/  IMAD.HI.U32 R0, R122, R13, RZ ;  /* 0x0000000d7a007227 */ /* 0x000fe200078e00ff */
[----:B------:R-:W-:Y:S01]  /*2b20*/  ISETP.GT.U32.AND P2, PT, R146, R19, PT ;  /* 0x000000139200720c */ /* 0x000fe20003f44070 */
[----:B------:R1:W-:Y:S02]  /*2b30*/  STL [R1+0xac], R2 ;  /* 0x0000ac0201007387 */ /* 0x0003e40000100800 */
[----:B------:R-:W-:-:S02]  /*2b40*/  IMAD.MOV R0, RZ, RZ, -R0 ;  /* 0x000000ffff007224 */ /* 0x000fc400078e0a00 */
[--C-:B------:R-:W-:Y:S01]  /*2b50*/  @!P4 IMAD.IADD R9, R9, 0x1, -R146.reuse ;  /* 0x000000010909c824 */ /* 0x100fe200078e0a92 */
[----:B------:R-:W-:Y:S01]  /*2b60*/  ISETP.GE.AND P4, PT, R4, RZ, PT ;  /* 0x000000ff0400720c */ /* 0x000fe20003f86270 */
[----:B------:R-:W-:Y:S02]  /*2b70*/  IMAD R5, R146, R0, R13 ;  /* 0x0000000092057224 */ /* 0x000fe400078e020d */
[----:B------:R-:W-:Y:S02]  /*2b80*/  VIADD R10, R252, 0x2a ;  /* 0x0000002afc0a7836 */ /* 0x000fe40000000000 */
[----:B-1----:R-:W-:Y:S01]  /*2b90*/  IMAD.MOV.U32 R2, RZ, RZ, R7 ;  /* 0x000000ffff027224 */ /* 0x002fe200078e0007 */
[----:B------:R-:W-:Y:S01]  /*2ba0*/  IABS R7, R8 ;  /* 0x0000000800077213 */ /* 0x000fe20000000000 */
[--C-:B------:R-:W-:Y:S01]  /*2bb0*/  @!P6 IMAD.IADD R17, R17, 0x1, -R146.reuse ;  /* 0x000000011111e824 */ /* 0x100fe200078e0a92 */
[----:B------:R-:W-:Y:S01]  /*2bc0*/  ISETP.GT.U32.AND P6, PT, R146, R5, PT ;  /* 0x000000059200720c */ /* 0x000fe20003fc4070 */
[----:B------:R-:W-:Y:S01]  /*2bd0*/  @!P2 IMAD.IADD R19, R19, 0x1, -R146 ;  /* 0x000000011313a824 */ /* 0x000fe200078e0a92 */
[----:B------:R-:W-:Y:S01]  /*2be0*/  @!P0 IADD3 R2, PT, PT, -R2, RZ, RZ ;  /* 0x000000ff02028210 */ /* 0x000fe20007ffe1ff */
[----:B------:R-:W-:Y:S01]  /*2bf0*/  IMAD.HI.U32 R0, R122, R7, RZ ;  /* 0x000000077a007227 */ /* 0x000fe200078e00ff */
[----:B------:R-:W-:-:S02]  /*2c00*/  ISETP.GT.U32.AND P0, PT, R146, R3, PT ;  /* 0x000000039200720c */ /* 0x000fc40003f04070 */
[----:B------:R-:W-:Y:S01]  /*2c10*/  ISETP.GE.AND P2, PT, R6, RZ, PT ;  /* 0x000000ff0600720c */ /* 0x000fe20003f46270 */
[----:B------:R1:W-:Y:S01]  /*2c20*/  STL [R1+0xa8], R2 ;  /* 0x0000a80201007387 */ /* 0x0003e20000100800 */
[----:B------:R-:W-:Y:S01]  /*2c30*/  IABS R11, R10 ;  /* 0x0000000a000b7213 */ /* 0x000fe20000000000 */
[----:B------:R-:W-:Y:S01]  /*2c40*/  IMAD.MOV R0, RZ, RZ, -R0 ;  /* 0x000000ffff007224 */ /* 0x000fe200078e0a00 */
[C---:B------:R-:W-:Y:S01]  /*2c50*/  IADD3 R6, PT, PT, R252.reuse, 0x2b, RZ ;  /* 0x0000002bfc067810 */ /* 0x040fe20007ffe0ff */
[----:B------:R-:W-:Y:S02]  /*2c60*/  VIADD R14, R252, 0x32 ;  /* 0x00000032fc0e7836 */ /* 0x000fe40000000000 */
[----:B------:R-:W-:Y:S01]  /*2c70*/  IMAD.HI.U32 R4, R122, R11, RZ ;  /* 0x0000000b7a047227 */ /* 0x000fe200078e00ff */
[----:B------:R-:W-:-:S03]  /*2c80*/  IABS R13, R6 ;  /* 0x00000006000d7213 */ /* 0x000fc60000000000 */
[----:B------:R-:W-:Y:S01]  /*2c90*/  @!P0 IMAD.IADD R3, R3, 0x1, -R146 ;  /* 0x0000000103038824 */ /* 0x000fe200078e0a92 */
[----:B------:R-:W-:Y:S01]  /*2ca0*/  IADD3 R4, PT, PT, -R4, RZ, RZ ;  /* 0x000000ff04047210 */ /* 0x000fe20007ffe1ff */
[----:B-1----:R-:W-:Y:S01]  /*2cb0*/  IMAD.MOV.U32 R2, RZ, RZ, R9 ;  /* 0x000000ffff027224 */ /* 0x002fe200078e0009 */
[----:B------:R-:W-:Y:S01]  /*2cc0*/  ISETP.GE.AND P0, PT, R8, RZ, PT ;  /* 0x000000ff0800720c */ /* 0x000fe20003f06270 */
[C---:B------:R-:W-:Y:S02]  /*2cd0*/  IMAD R7, R146.reuse, R0, R7 ;  /* 0x0000000092077224 */ /* 0x040fe400078e0207 */
[----:B------:R-:W-:Y:S01]  /*2ce0*/  @!P5 IMAD.MOV R2, RZ, RZ, -R2 ;  /* 0x000000ffff02d224 */ /* 0x000fe200078e0a02 */
[----:B------:R-:W-:Y:S01]  /*2cf0*/  ISETP.GT.U32.AND P5, PT, R146, R3, PT ;  /* 0x000000039200720c */ /* 0x000fe20003fa4070 */
[----:B------:R-:W-:-:S03]  /*2d00*/  IMAD.HI.U32 R0, R122, R13, RZ ;  /* 0x0000000d7a007227 */ /* 0x000fc600078e00ff */
[----:B------:R1:W-:Y:S01]  /*2d10*/  STL [R1+0xa4], R2 ;  /* 0x0000a40201007387 */ /* 0x0003e20000100800 */
[----:B------:R-:W-:Y:S02]  /*2d20*/  @!P6 IMAD.IADD R5, R5, 0x1, -R146 ;  /* 0x000000010505e824 */ /* 0x000fe400078e0a92 */
[----:B------:R-:W-:Y:S02]  /*2d30*/  IMAD.MOV R0, RZ, RZ, -R0 ;  /* 0x000000ffff007224 */ /* 0x000fe400078e0a00 */
[----:B------:R-:W-:Y:S01]  /*2d40*/  IMAD.MOV.U32 R8, RZ, RZ, R17 ;  /* 0x000000ffff087224 */ /* 0x000fe200078e0011 */
[C---:B------:R-:W-:Y:S01]  /*2d50*/  ISETP.GT.U32.AND P6, PT, R146.reuse, R5, PT ;  /* 0x000000059200720c */ /* 0x040fe20003fc4070 */
[C---:B------:R-:W-:Y:S02]  /*2d60*/  IMAD R9, R146.reuse, R4, R11 ;  /* 0x0000000492097224 */ /* 0x040fe400078e020b */
[----:B------:R-:W-:Y:S01]  /*2d70*/  @!P5 IADD3 R3, PT, PT, R3, -R146, RZ ;  /* 0x800000920303d210 */ /* 0x000fe20007ffe0ff */
[C---:B------:R-:W-:Y:S01]  /*2d80*/  IMAD R11, R146.reuse, R0, R13 ;  /* 0x00000000920b7224 */ /* 0x040fe200078e020d */
[----:B-1----:R-:W-:Y:S01]  /*2d90*/  MOV R2, R19 ;  /* 0x0000001300027202 */ /* 0x002fe20000000f00 */
[----:B------:R-:W-:Y:S01]  /*2da0*/  @!P1 IMAD.MOV R8, RZ, RZ, -R8 ;  /* 0x000000ffff089224 */ /* 0x000fe200078e0a08 */
[C---:B------:R-:W-:Y:S01]  /*2db0*/  ISETP.GT.U32.AND P1, PT, R146.reuse, R7, PT ;  /* 0x000000079200720c */ /* 0x040fe20003f24070 */
[----:B------:R-:W-:Y:S01]  /*2dc0*/  IMAD.MOV.U32 R12, RZ, RZ, R3 ;  /* 0x000000ffff0c7224 */ /* 0x000fe200078e0003 */
[C---:B------:R-:W-:Y:S01]  /*2dd0*/  ISETP.GT.U32.AND P5, PT, R146.reuse, R9, PT ;  /* 0x000000099200720c */ /* 0x040fe20003fa4070 */
[----:B------:R-:W-:Y:S01]  /*2de0*/  @!P3 IMAD.MOV R2, RZ, RZ, -R2 ;  /* 0x000000ffff02b224 */ /* 0x000fe200078e0a02 */
[----:B------:R-:W-:Y:S01]  /*2df0*/  STL [R1+0x328], R8 ;  /* 0x0003280801007387 */ /* 0x000fe20000100800 */
[----:B------:R-:W-:Y:S01]  /*2e00*/  @!P4 IMAD.MOV R12, RZ, RZ, -R12 ;  /* 0x000000ffff0cc224 */ /* 0x000fe200078e0a0c */
[----:B------:R-:W-:Y:S01]  /*2e10*/  ISETP.GT.U32.AND P4, PT, R146, R11, PT ;  /* 0x0000000b9200720c */ /* 0x000fe20003f84070 */
[--C-:B------:R-:W-:Y:S01]  /*2e20*/  @!P6 IMAD.IADD R5, R5, 0x1, -R146.reuse ;  /* 0x000000010505e824 */ /* 0x100fe200078e0a92 */
[----:B------:R-:W-:Y:S01]  /*2e30*/  ISETP.GE.AND P6, PT, R6, RZ, PT ;  /* 0x000000ff0600720c */ /* 0x000fe20003fc6270 */
[C---:B------:R-:W-:Y:S01]  /*2e40*/  VIADD R6, R252.reuse, 0x2d ;  /* 0x0000002dfc067836 */ /* 0x040fe20000000000 */
[----:B------:R1:W-:Y:S01]  /*2e50*/  STL [R1+0x32c], R2 ;  /* 0x00032c0201007387 */ /* 0x0003e20000100800 */
[----:B------:R-:W-:Y:S01]  /*2e60*/  VIADD R4, R252, 0x2c ;  /* 0x0000002cfc047836 */ /* 0x000fe20000000000 */
[----:B------:R-:W-:Y:S01]  /*2e70*/  ISETP.GE.AND P3, PT, R10, RZ, PT ;  /* 0x000000ff0a00720c */ /* 0x000fe20003f66270 */
[--C-:B------:R-:W-:Y:S01]  /*2e80*/  @!P1 IMAD.IADD R7, R7, 0x1, -R146.reuse ;  /* 0x0000000107079824 */ /* 0x100fe200078e0a92 */
[----:B------:R-:W-:Y:S01]  /*2e90*/  IABS R15, R6 ;  /* 0x00000006000f7213 */ /* 0x000fe20000000000 */
[----:B------:R-:W-:Y:S01]  /*2ea0*/  @!P5 IMAD.IADD R9, R9, 0x1, -R146 ;  /* 0x000000010909d824 */ /* 0x000fe200078e0a92 */
[----:B------:R-:W-:Y:S01]  /*2eb0*/  IABS R13, R4 ;  /* 0x00000004000d7213 */ /* 0x000fe20000000000 */
[----:B------:R2:W-:Y:S01]  /*2ec0*/  STL [R1+0x330], R12 ;  /* 0x0003300c01007387 */ /* 0x0005e20000100800 */
[----:B------:R-:W-:Y:S01]  /*2ed0*/  ISETP.GT.U32.AND P1, PT, R146, R7, PT ;  /* 0x000000079200720c */ /* 0x000fe20003f24070 */
[----:B------:R-:W-:Y:S01]  /*2ee0*/  IMAD.HI.U32 R3, R122, R15, RZ ;  /* 0x0000000f7a037227 */ /* 0x000fe200078e00ff */
[----:B------:R-:W-:-:S02]  /*2ef0*/  @!P4 IADD3 R11, PT, PT, R11, -R146, RZ ;  /* 0x800000920b0bc210 */ /* 0x000fc40007ffe0ff */
[----:B------:R-:W-:Y:S01]  /*2f00*/  ISETP.GT.U32.AND P5, PT, R146, R9, PT ;  /* 0x000000099200720c */ /* 0x000fe20003fa4070 */
[----:B------:R-:W-:Y:S01]  /*2f10*/  IMAD.HI.U32 R0, R122, R13, RZ ;  /* 0x0000000d7a007227 */ /* 0x000fe200078e00ff */
[----:B------:R-:W-:Y:S02]  /*2f20*/  ISETP.GT.U32.AND P4, PT, R146, R11, PT ;  /* 0x0000000b9200720c */ /* 0x000fe40003f84070 */
[----:B-1----:R-:W-:Y:S01]  /*2f30*/  MOV R2, R5 ;  /* 0x0000000500027202 */ /* 0x002fe20000000f00 */
[----:B------:R-:W-:Y:S01]  /*2f40*/  IMAD.MOV R5, RZ, RZ, -R3 ;  /* 0x000000ffff057224 */ /* 0x000fe200078e0a03 */
[C---:B------:R-:W-:Y:S01]  /*2f50*/  IADD3 R8, PT, PT, R252.reuse, 0x2e, RZ ;  /* 0x0000002efc087810 */ /* 0x040fe20007ffe0ff */
[----:B------:R-:W-:Y:S01]  /*2f60*/  VIADD R10, R252, 0x30 ;  /* 0x00000030fc0a7836 */ /* 0x000fe20000000000 */
[----:B------:R-:W-:Y:S01]  /*2f70*/  IADD3 R0, PT, PT, -R0, RZ, RZ ;  /* 0x000000ff00007210 */ /* 0x000fe20007ffe1ff */
[----:B------:R-:W-:Y:S01]  /*2f80*/  IMAD R5, R146, R5, R15 ;  /* 0x0000000592057224 */ /* 0x000fe200078e020f */
[----:B------:R-:W-:Y:S01]  /*2f90*/  IABS R17, R8 ;  /* 0x0000000800117213 */ /* 0x000fe20000000000 */
[----:B------:R-:W-:Y:S01]  /*2fa0*/  @!P2 IMAD.MOV R2, RZ, RZ, -R2 ;  /* 0x000000ffff02a224 */ /* 0x000fe200078e0a02 */
[----:B------:R-:W-:Y:S01]  /*2fb0*/  ISETP.GE.AND P2, PT, R4, RZ, PT ;  /* 0x000000ff0400720c */ /* 0x000fe20003f46270 */
[--C-:B------:R-:W-:Y:S01]  /*2fc0*/  @!P1 IMAD.IADD R7, R7, 0x1, -R146.reuse ;  /* 0x0000000107079824 */ /* 0x100fe200078e0a92 */
[----:B------:R-:W-:Y:S01]  /*2fd0*/  IABS R15, R10 ;  /* 0x0000000a000f7213 */ /* 0x000fe20000000000 */
[--C-:B------:R-:W-:Y:S01]  /*2fe0*/  @!P5 IMAD.IADD R9, R9, 0x1, -R146.reuse ;  /* 0x000000010909d824 */ /* 0x100fe200078e0a92 */
[----:B------:R1:W-:Y:S01]  /*2ff0*/  STL [R1+0x2a8], R2 ;  /* 0x0002a80201007387 */ /* 0x0003e20000100800 */
[----:B------:R-:W-:Y:S01]  /*3000*/  @!P4 IMAD.IADD R11, R11, 0x1, -R146 ;  /* 0x000000010b0bc824 */ /* 0x000fe200078e0a92 */
[----:B------:R-:W-:Y:S01]  /*3010*/  ISETP.GT.U32.AND P4, PT, R146, R5, PT ;  /* 0x000000059200720c */ /* 0x000fe20003f84070 */
[----:B--2---:R-:W-:Y:S01]  /*3020*/  IMAD.MOV.U32 R12, RZ, RZ, R7 ;  /* 0x000000ffff0c7224 */ /* 0x004fe200078e0007 */
[----:B------:R-:W-:Y:S01]  /*3030*/  IABS R19, R14 ;  /* 0x0000000e00137213 */ /* 0x000fe20000000000 */
[----:B------:R-:W-:Y:S01]  /*3040*/  IMAD.HI.U32 R4, R122, R17, RZ ;  /* 0x000000117a047227 */ /* 0x000fe200078e00ff */
[----:B------:R-:W-:-:S02]  /*3050*/  ISETP.GE.AND P5, PT, R8, RZ, PT ;  /* 0x000000ff0800720c */ /* 0x000fc40003fa6270 */
[----:B------:R-:W-:Y:S01]  /*3060*/  ISETP.GE.AND P1, PT, R6, RZ, PT ;  /* 0x000000ff0600720c */ /* 0x000fe20003f26270 */
[----:B------:R-:W-:Y:S01]  /*3070*/  IMAD R3, R146, R0, R13 ;  /* 0x0000000092037224 */ /* 0x000fe200078e020d */
[----:B-1----:R-:W-:Y:S01]  /*3080*/  MOV R2, R9 ;  /* 0x0000000900027202 */ /* 0x002fe20000000f00 */
[----:B------:R-:W-:Y:S02]  /*3090*/  VIADD R0, R252, 0x2f ;  /* 0x0000002ffc007836 */ /* 0x000fe40000000000 */
[----:B------:R-:W-:Y:S01]  /*30a0*/  @!P0 IMAD.MOV R12, RZ, RZ, -R12 ;  /* 0x000000ffff0c8224 */ /* 0x000fe200078e0a0c */
[----:B------:R-:W-:Y:S01]  /*30b0*/  @!P3 IADD3 R2, PT, PT, -R2, RZ, RZ ;  /* 0x000000ff0202b210 */ /* 0x000fe20007ffe1ff */
[----:B------:R-:W-:Y:S01]  /*30c0*/  IMAD.MOV R4, RZ, RZ, -R4 ;  /* 0x000000ffff047224 */ /* 0x000fe200078e0a04 */
[C---:B------:R-:W-:Y:S01]  /*30d0*/  ISETP.GT.U32.AND P0, PT, R146.reuse, R3, PT ;  /* 0x000000039200720c */ /* 0x040fe20003f04070 */
[----:B------:R-:W-:Y:S01]  /*30e0*/  @!P4 IMAD.IADD R5, R5, 0x1, -R146 ;  /* 0x000000010505c824 */ /* 0x000fe200078e0a92 */
[----:B------:R-:W-:Y:S01]  /*30f0*/  STL [R1+0x2a4], R12 ;  /* 0x0002a40c01007387 */ /* 0x000fe20000100800 */
[----:B------:R-:W-:Y:S01]  /*3100*/  IABS R9, R0 ;  /* 0x0000000000097213 */ /* 0x000fe20000000000 */
[----:B------:R-:W-:Y:S01]  /*3110*/  IMAD R13, R146, R4, R17 ;  /* 0x00000004920d7224 */ /* 0x000fe200078e0211 */
[----:B------:R-:W-:Y:S01]  /*3120*/  ISETP.GE.AND P3, PT, R0, RZ, PT ;  /* 0x000000ff0000720c */ /* 0x000fe20003f66270 */
[----:B------:R1:W-:Y:S01]  /*3130*/  STL [R1+0xa0], R2 ;  /* 0x0000a00201007387 */ /* 0x0003e20000100800 */
[----:B------:R-:W-:Y:S01]  /*3140*/  ISETP.GT.U32.AND P4, PT, R146, R5, PT ;  /* 0x000000059200720c */ /* 0x000fe20003f84070 */
[----:B------:R-:W-:-:S04]  /*3150*/  IMAD.HI.U32 R0, R122, R9, RZ ;  /* 0x000000097a007227 */ /* 0x000fc800078e00ff */
[----:B------:R-:W-:Y:S01]  /*3160*/  IMAD.HI.U32 R4, R122, R15, RZ ;  /* 0x0000000f7a047227 */ /* 0x000fe200078e00ff */
[----:B------:R-:W-:-:S03]  /*3170*/  IADD3 R0, PT, PT, -R0, RZ, RZ ;  /* 0x000000ff00007210 */ /* 0x000fc60007ffe1ff */
[----:B-1----:R-:W-:Y:S02]  /*3180*/  IMAD.MOV.U32 R2, RZ, RZ, R11 ;  /* 0x000000ffff027224 */ /* 0x002fe400078e000b */
[----:B------:R-:W-:-:S04]  /*3190*/  IMAD.HI.U32 R7, R122, R19, RZ ;  /* 0x000000137a077227 */ /* 0x000fc800078e00ff */
[----:B------:R-:W-:Y:S01]  /*31a0*/  @!P6 IMAD.MOV R2, RZ, RZ, -R2 ;  /* 0x000000ffff02e224 */ /* 0x000fe200078e0a02 */
[----:B------:R-:W-:Y:S01]  /*31b0*/  ISETP.GT.U32.AND P6, PT, R146, R13, PT ;  /* 0x0000000d9200720c */ /* 0x000fe20003fc4070 */
[----:B------:R-:W-:Y:S01]  /*31c0*/  IMAD.MOV R4, RZ, RZ, -R4 ;  /* 0x000000ffff047224 */ /* 0x000fe200078e0a04 */
[----:B------:R-:W-:Y:S01]  /*31d0*/  IADD3 R8, PT, PT, -R7, RZ, RZ ;  /* 0x000000ff07087210 */ /* 0x000fe20007ffe1ff */
[----:B------:R-:W-:Y:S01]  /*31e0*/  VIADD R12, R252, 0x31 ;  /* 0x00000031fc0c7836 */ /* 0x000fe20000000000 */
[----:B------:R1:W-:Y:S01]  /*31f0*/  STL [R1+0x9c], R2 ;  /* 0x00009c0201007387 */ /* 0x0003e20000100800 */
[--C-:B------:R-:W-:Y:S02]  /*3200*/  @!P0 IMAD.IADD R3, R3, 0x1, -R146.reuse ;  /* 0x0000000103038824 */ /* 0x100fe400078e0a92 */
[C---:B------:R-:W-:Y:S01]  /*3210*/  IMAD R7, R146.reuse, R0, R9 ;  /* 0x0000000092077224 */ /* 0x040fe200078e0209 */
[----:B------:R-:W-:Y:S01]  /*3220*/  IABS R17, R12 ;  /* 0x0000000c00117213 */ /* 0x000fe20000000000 */
[C---:B------:R-:W-:Y:S01]  /*3230*/  IMAD R9, R146.reuse, R4, R15 ;  /* 0x0000000492097224 */ /* 0x040fe200078e020f */
[C---:B------:R-:W-:Y:S01]  /*3240*/  ISETP.GT.U32.AND P0, PT, R146.reuse, R3, PT ;  /* 0x000000039200720c */ /* 0x040fe20003f04070 */
[----:B------:R-:W-:Y:S01]  /*3250*/  @!P4 IMAD.IADD R5, R5, 0x1, -R146 ;  /* 0x000000010505c824 */ /* 0x000fe200078e0a92 */
[----:B------:R-:W-:Y:S01]  /*3260*/  ISETP.GT.U32.AND P4, PT, R146, R7, PT ;  /* 0x000000079200720c */ /* 0x000fe20003f84070 */
[----:B------:R-:W-:Y:S01]  /*3270*/  IMAD.HI.U32 R6, R122, R17, RZ ;  /* 0x000000117a067227 */ /* 0x000fe200078e00ff */
[----:B------:R-:W-:-:S02]  /*3280*/  @!P6 IADD3 R13, PT, PT, R13, -R146, RZ ;  /* 0x800000920d0de210 */ /* 0x000fc40007ffe0ff */
[C---:B------:R-:W-:Y:S01]  /*3290*/  ISETP.GT.U32.AND P6, PT, R146.reuse, R9, PT ;  /* 0x000000099200720c */ /* 0x040fe20003fc4070 */
[----:B------:R-:W-:Y:S02]  /*32a0*/  IMAD.MOV R6, RZ, RZ, -R6 ;  /* 0x000000ffff067224 */ /* 0x000fe400078e0a06 */
[----:B------:R-:W-:Y:S01]  /*32b0*/  IMAD R15, R146, R8, R19 ;  /* 0x00000008920f7224 */ /* 0x000fe200078e0213 */
[----:B------:R-:W-:Y:S01]  /*32c0*/  IADD3 R8, PT, PT, R252, 0x34, RZ ;  /* 0x00000034fc087810 */ /* 0x000fe20007ffe0ff */
[----:B------:R-:W-:Y:S02]  /*32d0*/  IMAD R11, R146, R6, R17 ;  /* 0x00000006920b7224 */ /* 0x000fe400078e0211 */
[--C-:B------:R-:W-:Y:S01]  /*32e0*/  @!P0 IMAD.IADD R3, R3, 0x1, -R146.reuse ;  /* 0x0000000103038824 */ /* 0x100fe200078e0a92 */
[----:B------:R-:W-:Y:S01]  /*32f0*/  IABS R19, R8 ;  /* 0x0000000800137213 */ /* 0x000fe20000000000 */
[----:B------:R-:W-:Y:S01]  /*3300*/  VIADD R6, R252, 0x33 ;  /* 0x00000033fc067836 */ /* 0x000fe20000000000 */
[----:B------:R-:W-:Y:S01]  /*3310*/  ISETP.GE.AND P0, PT, R10, RZ, PT ;  /* 0x000000ff0a00720c */ /* 0x000fe20003f06270 */
[--C-:B------:R-:W-:Y:S01]  /*3320*/  @!P4 IMAD.IADD R7, R7, 0x1, -R146.reuse ;  /* 0x000000010707c824 */ /* 0x100fe200078e0a92 */
[----:B------:R-:W-:Y:S01]  /*3330*/  ISETP.GT.U32.AND P4, PT, R146, R13, PT ;  /* 0x0000000d9200720c */ /* 0x000fe20003f84070 */
[----:B------:R-:W-:Y:S01]  /*3340*/  @!P6 IMAD.IADD R9, R9, 0x1, -R146 ;  /* 0x000000010909e824 */ /* 0x000fe200078e0a92 */
[----:B------:R-:W-:Y:S01]  /*3350*/  IABS R17, R6 ;  /* 0x0000000600117213 */ /* 0x000fe20000000000 */
[----:B------:R-:W-:-:S02]  /*3360*/  IMAD.MOV.U32 R170, RZ, RZ, R3 ;  /* 0x000000ffffaa7224 */ /* 0x000fc400078e0003 */
[----:B------:R-:W-:Y:S01]  /*3370*/  IMAD.HI.U32 R3, R122, R19, RZ ;  /* 0x000000137a037227 */ /* 0x000fe200078e00ff */
[----:B------:R-:W-:Y:S02]  /*3380*/  ISETP.GT.U32.AND P6, PT, R146, R9, PT ;  /* 0x000000099200720c */ /* 0x000fe40003fc4070 */
[----:B------:R-:W-:Y:S01]  /*3390*/  @!P2 IADD3 R170, PT, PT, -R170, RZ, RZ ;  /* 0x000000ffaaaaa210 */ /* 0x000fe20007ffe1ff */
[----:B------:R-:W-:Y:S01]  /*33a0*/  IMAD.HI.U32 R0, R122, R17, RZ ;  /* 0x000000117a007227 */ /* 0x000fe200078e00ff */
[----:B------:R-:W-:-:S03]  /*33b0*/  ISETP.GT.U32.AND P2, PT, R146, R7, PT ;  /* 0x000000079200720c */ /* 0x000fc60003f44070 */
[----:B-1----:R-:W-:Y:S02]  /*33c0*/  IMAD.MOV.U32 R2, RZ, RZ, R5 ;  /* 0x000000ffff027224 */ /* 0x002fe400078e0005 */
[----:B------:R-:W-:Y:S02]  /*33d0*/  IMAD.MOV R5, RZ, RZ, -R3 ;  /* 0x000000ffff057224 */ /* 0x000fe400078e0a03 */
[----:B------:R-:W-:Y:S01]  /*33e0*/  IMAD.MOV R0, RZ, RZ, -R0 ;  /* 0x000000ffff007224 */ /* 0x000fe200078e0a00 */
[----:B------:R-:W-:Y:S01]  /*33f0*/  @!P1 IADD3 R2, PT, PT, -R2, RZ, RZ ;  /* 0x000000ff02029210 */ /* 0x000fe20007ffe1ff */
[--C-:B------:R-:W-:Y:S01]  /*3400*/  @!P4 IMAD.IADD R13, R13, 0x1, -R146.reuse ;  /* 0x000000010d0dc824 */ /* 0x100fe200078e0a92 */
[C---:B------:R-:W-:Y:S01]  /*3410*/  ISETP.GT.U32.AND P4, PT, R146.reuse, R15, PT ;  /* 0x0000000f9200720c */ /* 0x040fe20003f84070 */
[C---:B------:R-:W-:Y:S01]  /*3420*/  IMAD R5, R146.reuse, R5, R19 ;  /* 0x0000000592057224 */ /* 0x040fe200078e0213 */
[C---:B------:R-:W-:Y:S01]  /*3430*/  ISETP.GT.U32.AND P1, PT, R146.reuse, R11, PT ;  /* 0x0000000b9200720c */ /* 0x040fe20003f24070 */
[C---:B------:R-:W-:Y:S01]  /*3440*/  IMAD R3, R146.reuse, R0, R17 ;  /* 0x0000000092037224 */ /* 0x040fe200078e0211 */
[----:B------:R1:W-:Y:S01]  /*3450*/  STL [R1+0x2a0], R2 ;  /* 0x0002a00201007387 */ /* 0x0003e20000100800 */
[----:B------:R-:W-:Y:S01]  /*3460*/  @!P6 IMAD.IADD R9, R9, 0x1, -R146 ;  /* 0x000000010909e824 */ /* 0x000fe200078e0a92 */
[----:B------:R-:W-:Y:S01]  /*3470*/  ISETP.GT.U32.AND P6, PT, R146, R5, PT ;  /* 0x000000059200720c */ /* 0x000fe20003fc4070 */
[----:B------:R-:W-:-:S02]  /*3480*/  VIADD R10, R252, 0x35 ;  /* 0x00000035fc0a7836 */ /* 0x000fc40000000000 */
[--C-:B------:R-:W-:Y:S01]  /*3490*/  @!P2 IMAD.IADD R7, R7, 0x1, -R146.reuse ;  /* 0x000000010707a824 */ /* 0x100fe200078e0a92 */
[----:B------:R-:W-:Y:S01]  /*34a0*/  ISETP.GT.U32.AND P2, PT, R146, R3, PT ;  /* 0x000000039200720c */ /* 0x000fe20003f44070 */
[----:B------:R-:W-:Y:S01]  /*34b0*/  VIADD R16, R252, 0x36 ;  /* 0x00000036fc107836 */ /* 0x000fe20000000000 */
[----:B------:R-:W-:Y:S01]  /*34c0*/  IABS R21, R10 ;  /* 0x0000000a00157213 */ /* 0x000fe20000000000 */
[--C-:B------:R-:W-:Y:S01]  /*34d0*/  @!P4 IMAD.IADD R15, R15, 0x1, -R146.reuse ;  /* 0x000000010f0fc824 */ /* 0x100fe200078e0a92 */
[----:B-1----:R-:W-:Y:S01]  /*34e0*/  MOV R2, R7 ;  /* 0x0000000700027202 */ /* 0x002fe20000000f00 */
[----:B------:R-:W-:Y:S01]  /*34f0*/  @!P1 IMAD.IADD R11, R11, 0x1, -R146 ;  /* 0x000000010b0b9824 */ /* 0x000fe200078e0a92 */
[----:B------:R-:W-:Y:S01]  /*3500*/  IABS R23, R16 ;  /* 0x0000001000177213 */ /* 0x000fe20000000000 */
[----:B------:R-:W-:Y:S01]  /*3510*/  IMAD.HI.U32 R0, R122, R21, RZ ;  /* 0x000000157a007227 */ /* 0x000fe200078e00ff */
[----:B------:R-:W-:Y:S02]  /*3520*/  ISETP.GE.AND P1, PT, R12, RZ, PT ;  /* 0x000000ff0c00720c */ /* 0x000fe40003f26270 */
[----:B------:R-:W-:Y:S01]  /*3530*/  IADD3 R12, PT, PT, R252, 0x37, RZ ;  /* 0x00000037fc0c7810 */ /* 0x000fe20007ffe0ff */
[----:B------:R-:W-:Y:S01]  /*3540*/  IMAD.HI.U32 R4, R122, R23, RZ ;  /* 0x000000177a047227 */ /* 0x000fe200078e00ff */
[----:B------:R-:W-:-:S02]  /*3550*/  ISETP.GE.AND P4, PT, R14, RZ, PT ;  /* 0x000000ff0e00720c */ /* 0x000fc40003f86270 */
[----:B------:R-:W-:Y:S01]  /*3560*/  IABS R7, R12 ;  /* 0x0000000c00077213 */ /* 0x000fe20000000000 */
[----:B------:R-:W-:Y:S01]  /*3570*/  @!P6 IMAD.IADD R5, R5, 0x1, -R146 ;  /* 0x000000010505e824 */ /* 0x000fe200078e0a92 */
[----:B------:R-:W-:Y:S01]  /*3580*/  ISETP.GT.U32.AND P6, PT, R146, R15, PT ;  /* 0x0000000f9200720c */ /* 0x000fe20003fc4070 */
[----:B------:R-:W-:Y:S01]  /*3590*/  IMAD.MOV R0, RZ, RZ, -R0 ;  /* 0x000000ffff007224 */ /* 0x000fe200078e0a00 */
[----:B------:R-:W-:Y:S01]  /*35a0*/  IADD3 R4, PT, PT, -R4, RZ, RZ ;  /* 0x000000ff04047210 */ /* 0x000fe20007ffe1ff */
[----:B------:R-:W-:Y:S01]  /*35b0*/  @!P2 IMAD.IADD R3, R3, 0x1, -R146 ;  /* 0x000000010303a824 */ /* 0x000fe200078e0a92 */
[C---:B------:R-:W-:Y:S01]  /*35c0*/  ISETP.GT.U32.AND P2, PT, R146.reuse, R11, PT ;  /* 0x0000000b9200720c */ /* 0x040fe20003f44070 */
[----:B------:R-:W-:Y:S02]  /*35d0*/  IMAD.MOV.U32 R18, RZ, RZ, R13 ;  /* 0x000000ffff127224 */ /* 0x000fe400078e000d */
[C---:B------:R-:W-:Y:S01]  /*35e0*/  IMAD R17, R146.reuse, R0, R21 ;  /* 0x0000000092117224 */ /* 0x040fe200078e0215 */
[----:B------:R-:W-:Y:S01]  /*35f0*/  MOV R0, R9 ;  /* 0x0000000900007202 */ /* 0x000fe20000000f00 */
[----:B------:R-:W-:Y:S01]  /*3600*/  @!P5 IMAD.MOV R18, RZ, RZ, -R18 ;  /* 0x000000ffff12d224 */ /* 0x000fe200078e0a12 */
[C---:B------:R-:W-:Y:S01]  /*3610*/  ISETP.GT.U32.AND P5, PT, R146.reuse, R3, PT ;  /* 0x000000039200720c */ /* 0x040fe20003fa4070 */
[----:B------:R-:W-:-:S02]  /*3620*/  IMAD R19, R146, R4, R23 ;  /* 0x0000000492137224 */ /* 0x000fc400078e0217 */
[----:B------:R-:W-:Y:S01]  /*3630*/  @!P3 IMAD.MOV R2, RZ, RZ, -R2 ;  /* 0x000000ffff02b224 */ /* 0x000fe200078e0a02 */
[----:B------:R-:W-:Y:S01]  /*3640*/  ISETP.GT.U32.AND P3, PT, R146, R5, PT ;  /* 0x000000059200720c */ /* 0x000fe20003f64070 */
[----:B------:R-:W-:Y:S01]  /*3650*/  VIADD R14, R252, 0x38 ;  /* 0x00000038fc0e7836 */ /* 0x000fe20000000000 */
[----:B------:R-:W-:Y:S01]  /*3660*/  STL [R1+0x33c], R18 ;  /* 0x00033c1201007387 */ /* 0x000fe20000100800 */
[----:B------:R-:W-:Y:S01]  /*3670*/  @!P0 IMAD.MOV R0, RZ, RZ, -R0 ;  /* 0x000000ffff008224 */ /* 0x000fe200078e0a00 */
[C---:B------:R-:W-:Y:S01]  /*3680*/  ISETP.GT.U32.AND P0, PT, R146.reuse, R17, PT ;  /* 0x000000119200720c */ /* 0x040fe20003f04070 */
[--C-:B------:R-:W-:Y:S01]  /*3690*/  @!P6 IMAD.IADD R15, R15, 0x1, -R146.reuse ;  /* 0x000000010f0fe824 */ /* 0x100fe200078e0a92 */
[----:B------:R-:W-:Y:S01]  /*36a0*/  ISETP.GT.U32.AND P6, PT, R146, R19, PT ;  /* 0x000000139200720c */ /* 0x000fe20003fc4070 */
[----:B------:R1:W-:Y:S01]  /*36b0*/  STL [R1+0x340], R2 ;  /* 0x0003400201007387 */ /* 0x0003e20000100800 */
[----:B------:R-:W-:Y:S01]  /*36c0*/  @!P2 IMAD.IADD R11, R11, 0x1, -R146 ;  /* 0x000000010b0ba824 */ /* 0x000fe200078e0a92 */
[----:B------:R-:W-:Y:S01]  /*36d0*/  IABS R9, R14 ;  /* 0x0000000e00097213 */ /* 0x000fe20000000000 */
[----:B------:R-:W-:Y:S01]  /*36e0*/  IMAD.MOV.U32 R123, RZ, RZ, R15 ;  /* 0x000000ffff7b7224 */ /* 0x000fe200078e000f */
[----:B------:R-:W-:Y:S01]  /*36f0*/  ISETP.GE.AND P2, PT, R6, RZ, PT ;  /* 0x000000ff0600720c */ /* 0x000fe20003f46270 */
[----:B------:R2:W-:Y:S01]  /*3700*/  STL [R1+0x29c], R0 ;  /* 0x00029c0001007387 */ /* 0x0005e20000100800 */
[----:B------:R-:W-:Y:S01]  /*3710*/  @!P5 IADD3 R3, PT, PT, R3, -R146, RZ ;  /* 0x800000920303d210 */ /* 0x000fe20007ffe0ff */
[----:B------:R-:W-:Y:S01]  /*3720*/  IMAD.HI.U32 R4, R122, R9, RZ ;  /* 0x000000097a047227 */ /* 0x000fe200078e00ff */
[----:B------:R-:W-:-:S02]  /*3730*/  ISETP.GE.AND P5, PT, R8, RZ, PT ;  /* 0x000000ff0800720c */ /* 0x000fc40003fa6270 */
[----:B-1----:R-:W-:Y:S01]  /*3740*/  MOV R2, R11 ;  /* 0x0000000b00027202 */ /* 0x002fe20000000f00 */
[----:B------:R-:W-:Y:S02]  /*3750*/  IMAD.MOV.U32 R196, RZ, RZ, R3 ;  /* 0x000000ffffc47224 */ /* 0x000fe400078e0003 */
[----:B------:R-:W-:Y:S01]  /*3760*/  @!P3 IMAD.IADD R5, R5, 0x1, -R146 ;  /* 0x000000010505b824 */ /* 0x000fe200078e0a92 */
[----:B------:R-:W-:Y:S01]  /*3770*/  @!P1 IADD3 R2, PT, PT, -R2, RZ, RZ ;  /* 0x000000ff02029210 */ /* 0x000fe20007ffe1ff */
[----:B--2---:R-:W-:Y:S01]  /*3780*/  IMAD.HI.U32 R0, R122, R7, RZ ;  /* 0x000000077a007227 */ /* 0x004fe200078e00ff */
[----:B------:R-:W-:Y:S02]  /*3790*/  ISETP.GE.AND P3, PT, R10, RZ, PT ;  /* 0x000000ff0a00720c */ /* 0x000fe40003f66270 */
[----:B------:R-:W-:Y:S01]  /*37a0*/  @!P2 IADD3 R196, PT, PT, -R196, RZ, RZ ;  /* 0x000000ffc4c4a210 */ /* 0x000fe20007ffe1ff */
[----:B------:R-:W-:Y:S01]  /*37b0*/  IMAD.MOV R0, RZ, RZ, -R0 ;  /* 0x000000ffff007224 */ /* 0x000fe200078e0a00 */
[----:B------:R1:W-:Y:S01]  /*37c0*/  STL [R1+0x25c], R2 ;  /* 0x00025c0201007387 */ /* 0x0003e20000100800 */
[----:B------:R-:W-:-:S02]  /*37d0*/  IMAD.MOV R4, RZ, RZ, -R4 ;  /* 0x000000ffff047224 */ /* 0x000fc400078e0a04 */
[----:B------:R-:W-:Y:S02]  /*37e0*/  IMAD R7, R146, R0, R7 ;  /* 0x0000000092077224 */ /* 0x000fe400078e0207 */
[--C-:B------:R-:W-:Y:S01]  /*37f0*/  @!P6 IMAD.IADD R19, R19, 0x1, -R146.reuse ;  /* 0x000000011313e824 */ /* 0x100fe200078e0a92 */
[----:B------:R-:W-:Y:S01]  /*3800*/  ISETP.GE.AND P6, PT, R12, RZ, PT ;  /* 0x000000ff0c00720c */ /* 0x000fe20003fc6270 */
[----:B------:R-:W-:Y:S01]  /*3810*/  @!P0 IMAD.IADD R17, R17, 0x1, -R146 ;  /* 0x0000000111118824 */ /* 0x000fe200078e0a92 */
[C---:B------:R-:W-:Y:S01]  /*3820*/  ISETP.GT.U32.AND P2, PT, R146.reuse, R7, PT ;  /* 0x000000079200720c */ /* 0x040fe20003f44070 */
[----:B------:R-:W-:Y:S01]  /*3830*/  IMAD R3, R146, R4, R9 ;  /* 0x0000000492037224 */ /* 0x000fe200078e0209 */
[----:B------:R-:W-:Y:S01]  /*3840*/  ISETP.GE.AND P0, PT, R16, RZ, PT ;  /* 0x000000ff1000720c */ /* 0x000fe20003f06270 */
[----:B------:R-:W-:Y:S01]  /*3850*/  IMAD.MOV.U32 R102, RZ, RZ, R5 ;  /* 0x000000ffff667224 */ /* 0x000fe200078e0005 */
[C---:B------:R-:W-:Y:S01]  /*3860*/  ISETP.GT.U32.AND P1, PT, R146.reuse, R17, PT ;  /* 0x000000119200720c */ /* 0x040fe20003f24070 */
[----:B------:R-:W-:Y:S01]  /*3870*/  @!P4 IMAD.MOV R123, RZ, RZ, -R123 ;  /* 0x000000ffff7bc224 */ /* 0x000fe200078e0a7b */
[C---:B------:R-:W-:Y:S01]  /*3880*/  ISETP.GT.U32.AND P4, PT, R146.reuse, R19, PT ;  /* 0x000000139200720c */ /* 0x040fe20003f84070 */
[----:B------:R-:W-:Y:S01]  /*3890*/  @!P5 IMAD.MOV R102, RZ, RZ, -R102 ;  /* 0x000000ffff66d224 */ /* 0x000fe200078e0a66 */
[----:B------:R-:W-:Y:S01]  /*38a0*/  ISETP.GT.U32.AND P5, PT, R146, R3, PT ;  /* 0x000000039200720c */ /* 0x000fe20003fa4070 */
[----:B------:R-:W-:-:S02]  /*38b0*/  VIADD R0, R252, 0x39 ;  /* 0x00000039fc007836 */ /* 0x000fc40000000000 */
[C---:B------:R-:W-:Y:S02]  /*38c0*/  VIADD R4, R252.reuse, 0x3a ;  /* 0x0000003afc047836 */ /* 0x040fe40000000000 */
[--C-:B------:R-:W-:Y:S01]  /*38d0*/  @!P2 IMAD.IADD R7, R7, 0x1, -R146.reuse ;  /* 0x000000010707a824 */ /* 0x100fe200078e0a92 */
[----:B------:R-:W-:Y:S01]  /*38e0*/  IABS R5, R0 ;  /* 0x0000000000057213 */ /* 0x000fe20000000000 */
[C---:B------:R-:W-:Y:S01]  /*38f0*/  VIADD R6, R252.reuse, 0x3b ;  /* 0x0000003bfc067836 */ /* 0x040fe20000000000 */
[----:B------:R-:W-:Y:S01]  /*3900*/  IABS R9, R4 ;  /* 0x0000000400097213 */ /* 0x000fe20000000000 */
[----:B------:R-:W-:Y:S01]  /*3910*/  VIADD R8, R252, 0x3e ;  /* 0x0000003efc087836 */ /* 0x000fe20000000000 */
[-C--:B------:R-:W-:Y:S01]  /*3920*/  @!P1 IADD3 R17, PT, PT, R17, -R146.reuse, RZ ;  /* 0x8000009211119210 */ /* 0x080fe20007ffe0ff */
[----:B------:R-:W-:Y:S01]  /*3930*/  @!P4 IMAD.IADD R19, R19, 0x1, -R146 ;  /* 0x000000011313c824 */ /* 0x000fe200078e0a92 */
[----:B------:R-:W-:Y:S01]  /*3940*/  ISETP.GE.AND P4, PT, R0, RZ, PT ;  /* 0x000000ff0000720c */ /* 0x000fe20003f86270 */
[----:B------:R-:W-:Y:S01]  /*3950*/  IMAD.HI.U32 R0, R122, R5, RZ ;  /* 0x000000057a007227 */ /* 0x000fe200078e00ff */
[----:B------:R-:W-:-:S02]  /*3960*/  @!P5 IADD3 R3, PT, PT, R3, -R146, RZ ;  /* 0x800000920303d210 */ /* 0x000fc40007ffe0ff */
[----:B------:R-:W-:Y:S01]  /*3970*/  ISETP.GT.U32.AND P5, PT, R146, R7, PT ;  /* 0x000000079200720c */ /* 0x000fe20003fa4070 */
[----:B-1----:R-:W-:Y:S01]  /*3980*/  IMAD.MOV.U32 R2, RZ, RZ, R17 ;  /* 0x000000ffff027224 */ /* 0x002fe200078e0011 */
[----:B------:R-:W-:Y:S01]  /*3990*/  IADD3 R0, PT, PT, -R0, RZ, RZ ;  /* 0x000000ff00007210 */ /* 0x000fe20007ffe1ff */
[----:B------:R-:W-:Y:S01]  /*39a0*/  VIADD R12, R252, 0x41 ;  /* 0x00000041fc0c7836 */ /* 0x000fe20000000000 */
[----:B------:R-:W-:Y:S01]  /*39b0*/  ISETP.GE.AND P2, PT, R4, RZ, PT ;  /* 0x000000ff0400720c */ /* 0x000fe20003f46270 */
[----:B------:R-:W-:Y:S01]  /*39c0*/  @!P3 IMAD.MOV R2, RZ, RZ, -R2 ;  /* 0x000000ffff02b224 */ /* 0x000fe200078e0a02 */
[C---:B------:R-:W-:Y:S01]  /*39d0*/  ISETP.GT.U32.AND P3, PT, R146.reuse, R3, PT ;  /* 0x000000039200720c */ /* 0x040fe20003f64070 */
[----:B------:R-:W-:Y:S01]  /*39e0*/  IMAD R5, R146, R0, R5 ;  /* 0x0000000092057224 */ /* 0x000fe200078e0205 */
[----:B------:R-:W-:Y:S01]  /*39f0*/  ISETP.GE.AND P1, PT, R14, RZ, PT ;  /* 0x000000ff0e00720c */ /* 0x000fe20003f26270 */
[----:B------:R-:W-:Y:S01]  /*3a00*/  IMAD.HI.U32 R4, R122, R9, RZ ;  /* 0x000000097a047227 */ /* 0x000fe200078e00ff */
[----:B------:R1:W-:Y:S01]  /*3a10*/  STL [R1+0x298], R2 ;  /* 0x0002980201007387 */ /* 0x0003e20000100800 */
[----:B------:R-:W-:-:S02]  /*3a20*/  IABS R11, R6 ;  /* 0x00000006000b7213 */ /* 0x000fc40000000000 */
[----:B------:R-:W-:Y:S01]  /*3a30*/  @!P5 IADD3 R7, PT, PT, R7, -R146, RZ ;  /* 0x800000920707d210 */ /* 0x000fe20007ffe0ff */
[----:B------:R-:W-:Y:S01]  /*3a40*/  IMAD.MOV R4, RZ, RZ, -R4 ;  /* 0x000000ffff047224 */ /* 0x000fe200078e0a04 */
[----:B------:R-:W-:Y:S01]  /*3a50*/  ISETP.GT.U32.AND P5, PT, R146, R5, PT ;  /* 0x000000059200720c */ /* 0x000fe20003fa4070 */
[----:B------:R-:W-:Y:S01]  /*3a60*/  VIADD R0, R252, 0x3c ;  /* 0x0000003cfc007836 */ /* 0x000fe20000000000 */
[----:B------:R-:W-:Y:S01]  /*3a70*/  MOV R10, R7 ;  /* 0x00000007000a7202 */ /* 0x000fe20000000f00 */
[----:B------:R-:W-:Y:S01]  /*3a80*/  IMAD R9, R146, R4, R9 ;  /* 0x0000000492097224 */ /* 0x000fe200078e0209 */
[----:B------:R-:W-:Y:S01]  /*3a90*/  IABS R13, R8 ;  /* 0x00000008000d7213 */ /* 0x000fe20000000000 */
[----:B-1----:R-:W-:Y:S01]  /*3aa0*/  IMAD.MOV.U32 R2, RZ, RZ, R19 ;  /* 0x000000ffff027224 */ /* 0x002fe200078e0013 */
[----:B------:R-:W-:Y:S01]  /*3ab0*/  IABS R4, R0 ;  /* 0x0000000000047213 */ /* 0x000fe20000000000 */
[----:B------:R-:W-:Y:S01]  /*3ac0*/  @!P3 IMAD.IADD R3, R3, 0x1, -R146 ;  /* 0x000000010303b824 */ /* 0x000fe200078e0a92 */
[----:B------:R-:W-:Y:S01]  /*3ad0*/  @!P6 IADD3 R10, PT, PT, -R10, RZ, RZ ;  /* 0x000000ff0a0ae210 */ /* 0x000fe20007ffe1ff */
[----:B------:R-:W-:Y:S01]  /*3ae0*/  @!P0 IMAD.MOV R2, RZ, RZ, -R2 ;  /* 0x000000ffff028224 */ /* 0x000fe200078e0a02 */
[----:B------:R-:W-:Y:S01]  /*3af0*/  ISETP.GT.U32.AND P6, PT, R146, R9, PT ;  /* 0x000000099200720c */ /* 0x000fe20003fc4070 */
[----:B------:R-:W-:Y:S01]  /*3b00*/  IMAD.MOV.U32 R7, RZ, RZ, R4 ;  /* 0x000000ffff077224 */ /* 0x000fe200078e0004 */
[----:B------:R-:W-:Y:S01]  /*3b10*/  ISETP.GE.AND P0, PT, R6, RZ, PT ;  /* 0x000000ff0600720c */ /* 0x000fe20003f06270 */
[----:B------:R-:W-:Y:S01]  /*3b20*/  VIADD R6, R252, 0x3d ;  /* 0x0000003dfc067836 */ /* 0x000fe20000000000 */
[----:B------:R1:W-:Y:S01]  /*3b30*/  STL [R1+0x294], R2 ;  /* 0x0002940201007387 */ /* 0x0003e20000100800 */
[----:B------:R-:W-:Y:S01]  /*3b40*/  ISETP.GE.AND P3, PT, R0, RZ, PT ;  /* 0x000000ff0000720c */ /* 0x000fe20003f66270 */
[----:B------:R-:W-:Y:S01]  /*3b50*/  IMAD.HI.U32 R0, R122, R11, RZ ;  /* 0x0000000b7a007227 */ /* 0x000fe200078e00ff */
[----:B------:R-:W-:Y:S01]  /*3b60*/  IABS R17, R12 ;  /* 0x0000000c00117213 */ /* 0x000fe20000000000 */
[----:B------:R-:W-:Y:S02]  /*3b70*/  STL [R1+0x290], R10 ;  /* 0x0002900a01007387 */ /* 0x000fe40000100800 */
[----:B------:R-:W-:-:S02]  /*3b80*/  @!P5 IMAD.IADD R5, R5, 0x1, -R146 ;  /* 0x000000010505d824 */ /* 0x000fc400078e0a92 */
[----:B------:R-:W-:Y:S02]  /*3b90*/  IMAD.MOV R4, RZ, RZ, -R0 ;  /* 0x000000ffff047224 */ /* 0x000fe400078e0a00 */
[----:B-1----:R-:W-:Y:S01]  /*3ba0*/  IMAD.MOV.U32 R2, RZ, RZ, R3 ;  /* 0x000000ffff027224 */ /* 0x002fe200078e0003 */
[----:B------:R-:W-:Y:S01]  /*3bb0*/  ISETP.GT.U32.AND P5, PT, R146, R5, PT ;  /* 0x000000059200720c */ /* 0x000fe20003fa4070 */
[----:B------:R-:W-:-:S04]  /*3bc0*/  IMAD.HI.U32 R0, R122, R7, RZ ;  /* 0x000000077a007227 */ /* 0x000fc800078e00ff */
[----:B------:R-:W-:Y:S01]  /*3bd0*/  @!P1 IMAD.MOV R2, RZ, RZ, -R2 ;  /* 0x000000ffff029224 */ /* 0x000fe200078e0a02 */
[----:B------:R-:W-:Y:S01]  /*3be0*/  ISETP.GE.AND P1, PT, R6, RZ, PT ;  /* 0x000000ff0600720c */ /* 0x000fe20003f26270 */
[C---:B------:R-:W-:Y:S01]  /*3bf0*/  IMAD R3, R146.reuse, R4, R11 ;  /* 0x0000000492037224 */ /* 0x040fe200078e020b */
[----:B------:R-:W-:Y:S01]  /*3c00*/  IABS R6, R6 ;  /* 0x0000000600067213 */ /* 0x000fe20000000000 */
[----:B------:R-:W-:Y:S01]  /*3c10*/  IMAD.MOV R0, RZ, RZ, -R0 ;  /* 0x000000ffff007224 */ /* 0x000fe200078e0a00 */
[----:B------:R1:W-:Y:S01]  /*3c20*/  STL [R1+0x28c], R2 ;  /* 0x00028c0201007387 */ /* 0x0003e20000100800 */
[--C-:B------:R-:W-:Y:S01]  /*3c30*/  @!P6 IMAD.IADD R9, R9, 0x1, -R146.reuse ;  /* 0x000000010909e824 */ /* 0x100fe200078e0a92 */
[----:B------:R-:W-:Y:S01]  /*3c40*/  MOV R11, R6 ;  /* 0x00000006000b7202 */ /* 0x000fe20000000f00 */
[C---:B------:R-:W-:Y:S02]  /*3c50*/  IMAD R7, R146.reuse, R0, R7 ;  /* 0x0000000092077224 */ /* 0x040fe400078e0207 */
[----:B------:R-:W-:Y:S01]  /*3c60*/  @!P5 IMAD.IADD R5, R5, 0x1, -R146 ;  /* 0x000000010505d824 */ /* 0x000fe200078e0a92 */
[----:B------:R-:W-:Y:S01]  /*3c70*/  ISETP.GT.U32.AND P6, PT, R146, R9, PT ;  /* 0x000000099200720c */ /* 0x000fe20003fc4070 */
[----:B------:R-:W-:Y:S01]  /*3c80*/  IMAD.HI.U32 R0, R122, R11, RZ ;  /* 0x0000000b7a007227 */ /* 0x000fe200078e00ff */
[----:B------:R-:W-:-:S03]  /*3c90*/  ISETP.GT.U32.AND P5, PT, R146, R3, PT ;  /* 0x000000039200720c */ /* 0x000fc60003fa4070 */
[----:B------:R-:W-:Y:S01]  /*3ca0*/  IMAD.HI.U32 R4, R122, R13, RZ ;  /* 0x0000000d7a047227 */ /* 0x000fe200078e00ff */
[----:B------:R-:W-:-:S03]  /*3cb0*/  IADD3 R0, PT, PT, -R0, RZ, RZ ;  /* 0x000000ff00007210 */ /* 0x000fc60007ffe1ff */
[----:B-1----:R-:W-:Y:S02]  /*3cc0*/  IMAD.MOV.U32 R2, RZ, RZ, R5 ;  /* 0x000000ffff027224 */ /* 0x002fe400078e0005 */
[----:B------:R-:W-:Y:S02]  /*3cd0*/  VIADD R6, R252, 0x3f ;  /* 0x0000003ffc067836 */ /* 0x000fe40000000000 */
[----:B------:R-:W-:Y:S01]  /*3ce0*/  IMAD.MOV R4, RZ, RZ, -R4 ;  /* 0x000000ffff047224 */ /* 0x000fe200078e0a04 */
[----:B------:R-:W-:Y:S01]  /*3cf0*/  @!P6 IADD3 R9, PT, PT, R9, -R146, RZ ;  /* 0x800000920909e210 */ /* 0x000fe20007ffe0ff */
[C---:B------:R-:W-:Y:S01]  /*3d00*/  IMAD R5, R146.reuse, R0, R11 ;  /* 0x0000000092057224 */ /* 0x040fe200078e020b */
[----:B------:R-:W-:Y:S01]  /*3d10*/  IABS R15, R6 ;  /* 0x00000006000f7213 */ /* 0x000fe20000000000 */
[C---:B------:R-:W-:Y:S01]  /*3d20*/  IMAD R11, R146.reuse, R4, R13 ;  /* 0x00000004920b7224 */ /* 0x040fe200078e020d */
[----:B------:R-:W-:Y:S01]  /*3d30*/  @!P5 IADD3 R3, PT, PT, R3, -R146, RZ ;  /* 0x800000920303d210 */ /* 0x000fe20007ffe0ff */
[----:B------:R-:W-:Y:S01]  /*3d40*/  @!P4 IMAD.MOV R2, RZ, RZ, -R2 ;  /* 0x000000ffff02c224 */ /* 0x000fe200078e0a02 */
[----:B------:R-:W-:Y:S01]  /*3d50*/  ISETP.GT.U32.AND P6, PT, R146, R5, PT ;  /* 0x000000059200720c */ /* 0x000fe20003fc4070 */
[----:B------:R-:W-:Y:S01]  /*3d60*/  IMAD.HI.U32 R0, R122, R15, RZ ;  /* 0x0000000f7a007227 */ /* 0x000fe200078e00ff */
[----:B------:R-:W-:-:S02]  /*3d70*/  ISETP.GT.U32.AND P5, PT, R146, R11, PT ;  /* 0x0000000b9200720c */ /* 0x000fc40003fa4070 */
[----:B------:R-:W-:Y:S01]  /*3d80*/  ISETP.GT.U32.AND P4, PT, R146, R7, PT ;  /* 0x000000079200720c */ /* 0x000fe20003f84070 */
[----:B------:R-:W-:Y:S01]  /*3d90*/  IMAD.MOV R0, RZ, RZ, -R0 ;  /* 0x000000ffff007224 */ /* 0x000fe200078e0a00 */
[----:B------:R1:W-:Y:S01]  /*3da0*/  STL [R1+0x258], R2 ;  /* 0x0002580201007387 */ /* 0x0003e20000100800 */
[----:B------:R-:W-:Y:S02]  /*3db0*/  VIADD R10, R252, 0x40 ;  /* 0x00000040fc0a7836 */ /* 0x000fe40000000000 */
[----:B------:R-:W-:Y:S02]  /*3dc0*/  IMAD R13, R146, R0, R15 ;  /* 0x00000000920d7224 */ /* 0x000fe400078e020f */
[----:B------:R-:W-:Y:S01]  /*3dd0*/  VIADD R14, R252, 0x42 ;  /* 0x00000042fc0e7836 */ /* 0x000fe20000000000 */
[----:B------:R-:W-:Y:S01]  /*3de0*/  IABS R15, R10 ;  /* 0x0000000a000f7213 */ /* 0x000fe20000000000 */
[--C-:B------:R-:W-:Y:S02]  /*3df0*/  @!P6 IMAD.IADD R5, R5, 0x1, -R146.reuse ;  /* 0x000000010505e824 */ /* 0x100fe400078e0a92 */
[----:B------:R-:W-:Y:S01]  /*3e00*/  @!P5 IMAD.IADD R11, R11, 0x1, -R146 ;  /* 0x000000010b0bd824 */ /* 0x000fe200078e0a92 */
[----:B-1----:R-:W-:Y:S01]  /*3e10*/  MOV R2, R9 ;  /* 0x0000000900027202 */ /* 0x002fe20000000f00 */
[----:B------:R-:W-:Y:S01]  /*3e20*/  IMAD.HI.U32 R0, R122, R15, RZ ;  /* 0x0000000f7a007227 */ /* 0x000fe200078e00ff */
[----:B------:R-:W-:-:S02]  /*3e30*/  ISETP.GT.U32.AND P5, PT, R146, R5, PT ;  /* 0x000000059200720c */ /* 0x000fc40003fa4070 */
[----:B------:R-:W-:Y:S01]  /*3e40*/  IABS R19, R14 ;  /* 0x0000000e00137213 */ /* 0x000fe20000000000 */
[----:B------:R-:W-:Y:S01]  /*3e50*/  @!P4 IMAD.IADD R7, R7, 0x1, -R146 ;  /* 0x000000010707c824 */ /* 0x000fe200078e0a92 */
[C---:B------:R-:W-:Y:S01]  /*3e60*/  ISETP.GT.U32.AND P4, PT, R146.reuse, R3, PT ;  /* 0x000000039200720c */ /* 0x040fe20003f84070 */
[----:B------:R-:W-:Y:S02]  /*3e70*/  IMAD.MOV R0, RZ, RZ, -R0 ;  /* 0x000000ffff007224 */ /* 0x000fe400078e0a00 */
[----:B------:R-:W-:Y:S01]  /*3e80*/  @!P2 IMAD.MOV R2, RZ, RZ, -R2 ;  /* 0x000000ffff02a224 */ /* 0x000fe200078e0a02 */
[C---:B------:R-:W-:Y:S01]  /*3e90*/  ISETP.GT.U32.AND P6, PT, R146.reuse, R7, PT ;  /* 0x000000079200720c */ /* 0x040fe20003fc4070 */
[C---:B------:R-:W-:Y:S01]  /*3ea0*/  IMAD R9, R146.reuse, R0, R15 ;  /* 0x0000000092097224 */ /* 0x040fe200078e020f */
[----:B------:R-:W-:Y:S01]  /*3eb0*/  ISETP.GT.U32.AND P2, PT, R146, R11, PT ;  /* 0x0000000b9200720c */ /* 0x000fe20003f44070 */
[----:B------:R-:W-:Y:S01]  /*3ec0*/  IMAD.HI.U32 R0, R122, R17, RZ ;  /* 0x000000117a007227 */ /* 0x000fe200078e00ff */
[----:B------:R1:W-:Y:S03]  /*3ed0*/  STL [R1+0x288], R2 ;  /* 0x0002880201007387 */ /* 0x0003e60000100800 */
[----:B------:R-:W-:Y:S01]  /*3ee0*/  @!P5 IMAD.IADD R5, R5, 0x1, -R146 ;  /* 0x000000010505d824 */ /* 0x000fe200078e0a92 */
[----:B------:R-:W-:Y:S01]  /*3ef0*/  ISETP.GT.U32.AND P5, PT, R146, R9, PT ;  /* 0x000000099200720c */ /* 0x000fe20003fa4070 */
[----:B------:R-:W-:Y:S01]  /*3f00*/  IMAD.MOV R0, RZ, RZ, -R0 ;  /* 0x000000ffff007224 */ /* 0x000fe200078e0a00 */
[----:B------:R-:W-:Y:S01]  /*3f10*/  @!P4 IADD3 R3, PT, PT, R3, -R146, RZ ;  /* 0x800000920303c210 */ /* 0x000fe20007ffe0ff */
[----:B------:R-:W-:Y:S01]  /*3f20*/  IMAD.HI.U32 R4, R122, R19, RZ ;  /* 0x000000137a047227 */ /* 0x000fe200078e00ff */
[----:B------:R-:W-:-:S03]  /*3f30*/  ISETP.GT.U32.AND P4, PT, R146, R13, PT ;  /* 0x0000000d9200720c */ /* 0x000fc60003f84070 */
[--C-:B------:R-:W-:Y:S01]  /*3f40*/  @!P6 IMAD.IADD R7, R7, 0x1, -R146.reuse ;  /* 0x000000010707e824 */ /* 0x100fe200078e0a92 */
[----:B------:R-:W-:Y:S01]  /*3f50*/  ISETP.GE.AND P6, PT, R8, RZ, PT ;  /* 0x000000ff0800720c */ /* 0x000fe20003fc6270 */
[----:B------:R-:W-:Y:S01]  /*3f60*/  VIADD R8, R252, 0x43 ;  /* 0x00000043fc087836 */ /* 0x000fe20000000000 */
[----:B------:R-:W-:Y:S01]  /*3f70*/  @!P2 IADD3 R11, PT, PT, R11, -R146, RZ ;  /* 0x800000920b0ba210 */ /* 0x000fe20007ffe0ff */
[----:B-1----:R-:W-:Y:S01]  /*3f80*/  IMAD.MOV.U32 R2, RZ, RZ, R3 ;  /* 0x000000ffff027224 */ /* 0x002fe200078e0003 */
[----:B------:R-:W-:Y:S01]  /*3f90*/  ISETP.GE.AND P2, PT, R6, RZ, PT ;  /* 0x000000ff0600720c */ /* 0x000fe20003f46270 */
[----:B------:R-:W-:Y:S01]  /*3fa0*/  @!P5 IMAD.IADD R9, R9, 0x1, -R146 ;  /* 0x000000010909d824 */ /* 0x000fe200078e0a92 */
[----:B------:R-:W-:Y:S01]  /*3fb0*/  IABS R21, R8 ;  /* 0x0000000800157213 */ /* 0x000fe20000000000 */
[----:B------:R-:W-:Y:S01]  /*3fc0*/  IMAD.MOV.U32 R3, RZ, RZ, R5 ;  /* 0x000000ffff037224 */ /* 0x000fe200078e0005 */
[----:B------:R-:W-:Y:S01]  /*3fd0*/  @!P0 IADD3 R2, PT, PT, -R2, RZ, RZ ;  /* 0x000000ff02028210 */ /* 0x000fe20007ffe1ff */
[C---:B------:R-:W-:Y:S01]  /*3fe0*/  IMAD R15, R146.reuse, R0, R17 ;  /* 0x00000000920f7224 */ /* 0x040fe200078e0211 */
[----:B------:R-:W-:Y:S01]  /*3ff0*/  ISETP.GT.U32.AND P5, PT, R146, R9, PT ;  /* 0x000000099200720c */ /* 0x000fe20003fa4070 */
[----:B------:R-:W-:Y:S01]  /*4000*/  IMAD.HI.U32 R0, R122, R21, RZ ;  /* 0x000000157a007227 */ /* 0x000fe200078e00ff */
[----:B------:R-:W-:Y:S01]  /*4010*/  IADD3 R6, PT, PT, R252, 0x44, RZ ;  /* 0x00000044fc067810 */ /* 0x000fe20007ffe0ff */
[----:B------:R1:W-:Y:S02]  /*4020*/  STL [R1+0x280], R2 ;  /* 0x0002800201007387 */ /* 0x0003e40000100800 */
[----:B------:R-:W-:Y:S01]  /*4030*/  @!P1 IMAD.MOV R3, RZ, RZ, -R3 ;  /* 0x000000ffff039224 */ /* 0x000fe200078e0a03 */
[----:B------:R-:W-:Y:S01]  /*4040*/  IABS R5, R6 ;  /* 0x0000000600057213 */ /* 0x000fe20000000000 */
[----:B------:R-:W-:Y:S01]  /*4050*/  IMAD.MOV R0, RZ, RZ, -R0 ;  /* 0x000000ffff007224 */ /* 0x000fe200078e0a00 */
[----:B------:R-:W-:Y:S01]  /*4060*/  ISETP.GE.AND P1, PT, R12, RZ, PT ;  /* 0x000000ff0c00720c */ /* 0x000fe20003f26270 */
[----:B------:R-:W-:Y:S01]  /*4070*/  @!P4 IMAD.IADD R13, R13, 0x1, -R146 ;  /* 0x000000010d0dc824 */ /* 0x000fe200078e0a92 */
[----:B------:R2:W-:Y:S01]  /*4080*/  STL [R1+0x278], R3 ;  /* 0x0002780301007387 */ /* 0x0005e20000100800 */
[----:B------:R-:W-:Y:S01]  /*4090*/  IMAD.MOV R4, RZ, RZ, -R4 ;  /* 0x000000ffff047224 */ /* 0x000fe200078e0a04 */
[----:B------:R-:W-:Y:S01]  /*40a0*/  ISETP.GE.AND P4, PT, R10, RZ, PT ;  /* 0x000000ff0a00720c */ /* 0x000fe20003f86270 */
[----:B------:R-:W-:Y:S01]  /*40b0*/  @!P5 IMAD.IADD R9, R9, 0x1, -R146 ;  /* 0x000000010909d824 */ /* 0x000fe200078e0a92 */
[C---:B------:R-:W-:Y:S01]  /*40c0*/  ISETP.GT.U32.AND P0, PT, R146.reuse, R13, PT ;  /* 0x0000000d9200720c */ /* 0x040fe20003f04070 */
[----:B------:R-:W-:Y:S01]  /*40d0*/  IMAD R17, R146, R4, R19 ;  /* 0x0000000492117224 */ /* 0x000fe200078e0213 */
[----:B-1----:R-:W-:Y:S01]  /*40e0*/  MOV R2, R11 ;  /* 0x0000000b00027202 */ /* 0x002fe20000000f00 */
[----:B------:R-:W-:Y:S01]  /*40f0*/  IMAD.MOV.U32 R167, RZ, RZ, R7 ;  /* 0x000000ffffa77224 */ /* 0x000fe200078e0007 */
[C---:B------:R-:W-:Y:S01]  /*4100*/  IADD3 R10, PT, PT, R252.reuse, 0x45, RZ ;  /* 0x00000045fc0a7810 */ /* 0x040fe20007ffe0ff */
[C---:B------:R-:W-:Y:S01]  /*4110*/  VIADD R16, R252.reuse, 0x5f ;  /* 0x0000005ffc107836 */ /* 0x040fe20000000000 */
[----:B------:R-:W-:Y:S01]  /*4120*/  IADD3 R12, PT, PT, R252, 0x47, RZ ;  /* 0x00000047fc0c7810 */ /* 0x000fe20007ffe0ff */
[C---:B--2---:R-:W-:Y:S01]  /*4130*/  IMAD R3, R146.reuse, R0, R21 ;  /* 0x0000000092037224 */ /* 0x044fe200078e0215 */
[----:B------:R-:W-:Y:S01]  /*4140*/  IABS R7, R10 ;  /* 0x0000000a00077213 */ /* 0x000fe20000000000 */
[----:B------:R-:W-:Y:S01]  /*4150*/  @!P6 IMAD.MOV R2, RZ, RZ, -R2 ;  /* 0x000000ffff02e224 */ /* 0x000fe200078e0a02 */
[C---:B------:R-:W-:Y:S01]  /*4160*/  ISETP.GT.U32.AND P6, PT, R146.reuse, R17, PT ;  /* 0x000000119200720c */ /* 0x040fe20003fc4070 */
[----:B------:R-:W-:Y:S01]  /*4170*/  @!P3 IMAD.MOV R167, RZ, RZ, -R167 ;  /* 0x000000ffffa7b224 */ /* 0x000fe200078e0aa7 */
[----:B------:R-:W-:Y:S01]  /*4180*/  ISETP.GT.U32.AND P5, PT, R146, R3, PT ;  /* 0x000000039200720c */ /* 0x000fe20003fa4070 */
[----:B------:R-:W-:Y:S01]  /*4190*/  IMAD.HI.U32 R0, R122, R5, RZ ;  /* 0x000000057a007227 */ /* 0x000fe200078e00ff */
[----:B------:R-:W-:Y:S01]  /*41a0*/  ISETP.GT.U32.AND P3, PT, R146, R15, PT ;  /* 0x0000000f9200720c */ /* 0x000fe20003f64070 */
[----:B------:R1:W-:Y:S02]  /*41b0*/  STL [R1+0x254], R2 ;  /* 0x0002540201007387 */ /* 0x0003e40000100800 */
[----:B------:R-:W-:Y:S01]  /*41c0*/  @!P0 IMAD.IADD R13, R13, 0x1, -R146 ;  /* 0x000000010d0d8824 */ /* 0x000fe200078e0a92 */
[----:B------:R-:W-:Y:S01]  /*41d0*/  ISETP.GE.AND P0, PT, R14, RZ, PT ;  /* 0x000000ff0e00720c */ /* 0x000fe20003f06270 */
[----:B------:R-:W-:Y:S01]  /*41e0*/  IMAD.MOV R4, RZ, RZ, -R0 ;  /* 0x000000ffff047224 */ /* 0x000fe200078e0a00 */
[----:B------:R-:W-:Y:S01]  /*41f0*/  IADD3 R14, PT, PT, R252, 0x5e, RZ ;  /* 0x0000005efc0e7810 */ /* 0x000fe20007ffe0ff */
[----:B------:R-:W-:-:S04]  /*4200*/  IMAD.HI.U32 R0, R122, R7, RZ ;  /* 0x000000077a007227 */ /* 0x000fc800078e00ff */
[--C-:B------:R-:W-:Y:S01]  /*4210*/  @!P5 IMAD.IADD R3, R3, 0x1, -R146.reuse ;  /* 0x000000010303d824 */ /* 0x100fe200078e0a92 */
[----:B-1----:R-:W-:Y:S01]  /*4220*/  MOV R2, R13 ;  /* 0x0000000d00027202 */ /* 0x002fe20000000f00 */
[--C-:B------:R-:W-:Y:S01]  /*4230*/  @!P6 IMAD.IADD R17, R17, 0x1, -R146.reuse ;  /* 0x000000011111e824 */ /* 0x100fe200078e0a92 */
[----:B------:R-:W-:Y:S01]  /*4240*/  IABS R13, R12 ;  /* 0x0000000c000d7213 */ /* 0x000fe20000000000 */
[----:B------:R-:W-:Y:S01]  /*4250*/  @!P3 IMAD.IADD R15, R15, 0x1, -R146 ;  /* 0x000000010f0fb824 */ /* 0x000fe200078e0a92 */
[----:B------:R-:W-:Y:S01]  /*4260*/  ISETP.GT.U32.AND P5, PT, R146, R3, PT ;  /* 0x000000039200720c */ /* 0x000fe20003fa4070 */
[----:B------:R-:W-:Y:S01]  /*4270*/  IMAD.MOV R0, RZ, RZ, -R0 ;  /* 0x000000ffff007224 */ /* 0x000fe200078e0a00 */
[----:B------:R-:W-:Y:S01]  /*4280*/  ISETP.GE.AND P3, PT, R8, RZ, PT ;  /* 0x000000ff0800720c */ /* 0x000fe20003f66270 */
[----:B------:R-:W-:Y:S01]  /*4290*/  @!P2 IMAD.MOV R2, RZ, RZ, -R2 ;  /* 0x000000ffff02a224 */ /* 0x000fe200078e0a02 */
[C---:B------:R-:W-:Y:S01]  /*42a0*/  ISETP.GT.U32.AND P2, PT, R146.reuse, R17, PT ;  /* 0x000000119200720c */ /* 0x040fe20003f44070 */
[C---:B------:R-:W-:Y:S01]  /*42b0*/  IMAD R7, R146.reuse, R0, R7 ;  /* 0x0000000092077224 */ /* 0x040fe200078e0207 */
[----:B------:R-:W-:Y:S01]  /*42c0*/  ISETP.GT.U32.AND P6, PT, R146, R15, PT ;  /* 0x0000000f9200720c */ /* 0x000fe20003fc4070 */
[----:B------:R-:W-:Y:S01]  /*42d0*/  VIADD R8, R252, 0x46 ;  /* 0x00000046fc087836 */ /* 0x000fe20000000000 */
[----:B------:R1:W-:Y:S01]  /*42e0*/  STL [R1+0x250], R2 ;  /* 0x0002500201007387 */ /* 0x0003e20000100800 */
[----:B------:R-:W-:-:S02]  /*42f0*/  IMAD R5, R146, R4, R5 ;  /* 0x0000000492057224 */ /* 0x000fc400078e0205 */
[----:B------:R-:W-:Y:S01]  /*4300*/  IMAD.HI.U32 R4, R122, R13, RZ ;  /* 0x0000000d7a047227 */ /* 0x000fe200078e00ff */
[----:B------:R-:W-:-:S03]  /*4310*/  IABS R11, R8 ;  /* 0x00000008000b7213 */ /* 0x000fc60000000000 */
[--C-:B------:R-:W-:Y:S01]  /*4320*/  @!P5 IMAD.IADD R3, R3, 0x1, -R146.reuse ;  /* 0x000000010303d824 */ /* 0x100fe200078e0a92 */
[----:B------:R-:W-:Y:S01]  /*4330*/  ISETP.GT.U32.AND P5, PT, R146, R7, PT ;  /* 0x000000079200720c */ /* 0x000fe20003fa4070 */
[----:B------:R-:W-:Y:S01]  /*4340*/  IMAD.HI.U32 R0, R122, R11, RZ ;  /* 0x0000000b7a007227 */ /* 0x000fe200078e00ff */
[----:B------:R-:W-:Y:S02]  /*4350*/  @!P2 IADD3 R17, PT, PT, R17, -R146, RZ ;  /* 0x800000921111a210 */ /* 0x000fe40007ffe0ff */
[----:B------:R-:W-:Y:S01]  /*4360*/  ISETP.GE.AND P2, PT, R6, RZ, PT ;  /* 0x000000ff0600720c */ /* 0x000fe20003f46270 */
[----:B------:R-:W-:Y:S01]  /*4370*/  @!P6 IMAD.IADD R15, R15, 0x1, -R146 ;  /* 0x000000010f0fe824 */ /* 0x000fe200078e0a92 */
[----:B------:R-:W-:Y:S01]  /*4380*/  ISETP.GT.U32.AND P6, PT, R146, R5, PT ;  /* 0x000000059200720c */ /* 0x000fe20003fc4070 */
[----:B------:R-:W-:Y:S01]  /*4390*/  VIADD R6, R252, 0x48 ;  /* 0x00000048fc067836 */ /* 0x000fe20000000000 */
[----:B------:R-:W-:Y:S01]  /*43a0*/  IADD3 R4, PT, PT, -R4, RZ, RZ ;  /* 0x000000ff04047210 */ /* 0x000fe20007ffe1ff */
[----:B------:R-:W-:Y:S01]  /*43b0*/  IMAD.MOV R0, RZ, RZ, -R0 ;  /* 0x000000ffff007224 */ /* 0x000fe200078e0a00 */
[----:B-1----:R-:W-:Y:S01]  /*43c0*/  MOV R2, R15 ;  /* 0x0000000f00027202 */ /* 0x002fe20000000f00 */
[----:B------:R-:W-:Y:S01]  /*43d0*/  IMAD.MOV.U32 R44, RZ, RZ, R3 ;  /* 0x000000ffff2c7224 */ /* 0x000fe200078e0003 */
[----:B------:R-:W-:Y:S01]  /*43e0*/  IABS R19, R6 ;  /* 0x0000000600137213 */ /* 0x000fe20000000000 */
[----:B------:R-:W-:Y:S01]  /*43f0*/  @!P5 IMAD.IADD R7, R7, 0x1, -R146 ;  /* 0x000000010707d824 */ /* 0x000fe200078e0a92 */
[----:B------:R-:W-:Y:S01]  /*4400*/  @!P1 IADD3 R2, PT, PT, -R2, RZ, RZ ;  /* 0x000000ff02029210 */ /* 0x000fe20007ffe1ff */
[----:B------:R-:W-:Y:S01]  /*4410*/  IMAD R11, R146, R0, R11 ;  /* 0x00000000920b7224 */ /* 0x000fe200078e020b */
[----:B------:R-:W-:Y:S01]  /*4420*/  @!P3 IADD3 R44, PT, PT, -R44, RZ, RZ ;  /* 0x000000ff2c2cb210 */ /* 0x000fe20007ffe1ff */
[----:B------:R-:W-:Y:S01]  /*4430*/  IMAD.HI.U32 R0, R122, R19, RZ ;  /* 0x000000137a007227 */ /* 0x000fe200078e00ff */
[----:B------:R-:W-:-:S02]  /*4440*/  ISETP.GT.U32.AND P5, PT, R146, R7, PT ;  /* 0x000000079200720c */ /* 0x000fc40003fa4070 */
[----:B------:R-:W-:Y:S01]  /*4450*/  ISETP.GT.U32.AND P1, PT, R146, R11, PT ;  /* 0x0000000b9200720c */ /* 0x000fe20003f24070 */
[----:B------:R-:W-:Y:S01]  /*4460*/  @!P6 IMAD.IADD R5, R5, 0x1, -R146 ;  /* 0x000000010505e824 */ /* 0x000fe200078e0a92 */
[----:B------:R-:W-:Y:S01]  /*4470*/  ISETP.GE.AND P6, PT, R10, RZ, PT ;  /* 0x000000ff0a00720c */ /* 0x000fe20003fc6270 */
[----:B------:R-:W-:Y:S02]  /*4480*/  IMAD.MOV R0, RZ, RZ, -R0 ;  /* 0x000000ffff007224 */ /* 0x000fe400078e0a00 */
[----:B------:R-:W-:Y:S01]  /*4490*/  @!P4 IMAD.MOV R9, RZ, RZ, -R9 ;  /* 0x000000ffff09c224 */ /* 0x000fe200078e0a09 */
[C---:B------:R-:W-:Y:S01]  /*44a0*/  ISETP.GT.U32.AND P4, PT, R146.reuse, R5, PT ;  /* 0x000000059200720c */ /* 0x040fe20003f84070 */
[----:B------:R-:W-:Y:S02]  /*44b0*/  IMAD R3, R146, R0, R19 ;  /* 0x0000000092037224 */ /* 0x000fe400078e0213 */
[----:B------:R-:W-:Y:S01]  /*44c0*/  VIADD R10, R252, 0x49 ;  /* 0x00000049fc0a7836 */ /* 0x000fe20000000000 */
[----:B------:R1:W-:Y:S01]  /*44d0*/  STL [R1+0x24c], R9 ;  /* 0x00024c0901007387 */ /* 0x0003e20000100800 */
[--C-:B------:R-:W-:Y:S01]  /*44e0*/  @!P5 IMAD.IADD R7, R7, 0x1, -R146.reuse ;  /* 0x000000010707d824 */ /* 0x100fe200078e0a92 */
[C---:B------:R-:W-:Y:S01]  /*44f0*/  ISETP.GT.U32.AND P5, PT, R146.reuse, R3, PT ;  /* 0x000000039200720c */ /* 0x040fe20003fa4070 */
[C---:B------:R-:W-:Y:S01]  /*4500*/  IMAD R13, R146.reuse, R4, R13 ;  /* 0x00000004920d7224 */ /* 0x040fe200078e020d */
[----:B------:R-:W-:Y:S01]  /*4510*/  IABS R4, R10 ;  /* 0x0000000a00047213 */ /* 0x000fe20000000000 */
[----:B------:R2:W-:Y:S01]  /*4520*/  STL [R1+0x248], R2 ;  /* 0x0002480201007387 */ /* 0x0005e20000100800 */
[----:B------:R-:W-:Y:S01]  /*4530*/  @!P1 IADD3 R11, PT, PT, R11, -R146, RZ ;  /* 0x800000920b0b9210 */ /* 0x000fe20007ffe0ff */
[----:B------:R-:W-:Y:S01]  /*4540*/  IMAD.MOV.U32 R216, RZ, RZ, R17 ;  /* 0x000000ffffd87224 */ /* 0x000fe200078e0011 */
[----:B------:R-:W-:Y:S01]  /*4550*/  ISETP.GT.U32.AND P3, PT, R146, R13, PT ;  /* 0x0000000d9200720c */ /* 0x000fe20003f64070 */
[----:B------:R-:W-:Y:S01]  /*4560*/  @!P4 IMAD.IADD R5, R5, 0x1, -R146 ;  /* 0x000000010505c824 */ /* 0x000fe200078e0a92 */
[----:B------:R-:W-:Y:S01]  /*4570*/  ISETP.GE.AND P1, PT, R6, RZ, PT ;  /* 0x000000ff0600720c */ /* 0x000fe20003f26270 */
[----:B-1----:R-:W-:Y:S01]  /*4580*/  IMAD.MOV.U32 R9, RZ, RZ, R4 ;  /* 0x000000ffff097224 */ /* 0x002fe200078e0004 */
[----:B------:R-:W-:Y:S01]  /*4590*/  ISETP.GE.AND P4, PT, R12, RZ, PT ;  /* 0x000000ff0c00720c */ /* 0x000fe20003f86270 */
[----:B------:R-:W-:-:S02]  /*45a0*/  VIADD R4, R252, 0x4a ;  /* 0x0000004afc047836 */ /* 0x000fc40000000000 */
[----:B------:R-:W-:-:S03]  /*45b0*/  IMAD.HI.U32 R0, R122, R9, RZ ;  /* 0x000000097a007227 */ /* 0x000fc600078e00ff */
[----:B------:R-:W-:Y:S01]  /*45c0*/  IABS R15, R4 ;  /* 0x00000004000f7213 */ /* 0x000fe20000000000 */
[----:B------:R-:W-:Y:S02]  /*45d0*/  IMAD.MOV.U32 R73, RZ, RZ, R5 ;  /* 0x000000ffff497224 */ /* 0x000fe400078e0005 */
[----:B------:R-:W-:Y:S01]  /*45e0*/  @!P5 IMAD.IADD R3, R3, 0x1, -R146 ;  /* 0x000000010303d824 */ /* 0x000fe200078e0a92 */
[----:B------:R-:W-:Y:S01]  /*45f0*/  @!P3 IADD3 R13, PT, PT, R13, -R146, RZ ;  /* 0x800000920d0db210 */ /* 0x000fe20007ffe0ff */
[----:B------:R-:W-:Y:S02]  /*4600*/  IMAD.MOV R0, RZ, RZ, -R0 ;  /* 0x000000ffff007224 */ /* 0x000fe400078e0a00 */
[----:B------:R-:W-:Y:S01]  /*4610*/  @!P2 IMAD.MOV R73, RZ, RZ, -R73 ;  /* 0x000000ffff49a224 */ /* 0x000fe200078e0a49 */
[C---:B------:R-:W-:Y:S01]  /*4620*/  ISETP.GT.U32.AND P2, PT, R146.reuse, R11, PT ;  /* 0x0000000b9200720c */ /* 0x040fe20003f44070 */
[C---:B------:R-:W-:Y:S01]  /*4630*/  IMAD R5, R146.reuse, R0, R9 ;  /* 0x0000000092057224 */ /* 0x040fe200078e0209 */
[----:B------:R-:W-:Y:S01]  /*4640*/  ISETP.GT.U32.AND P5, PT, R146, R3, PT ;  /* 0x000000039200720c */ /* 0x000fe20003fa4070 */
[----:B------:R-:W-:Y:S01]  /*4650*/  IMAD.HI.U32 R0, R122, R15, RZ ;  /* 0x0000000f7a007227 */ /* 0x000fe200078e00ff */
[----:B------:R-:W-:-:S03]  /*4660*/  ISETP.GT.U32.AND P3, PT, R146, R13, PT ;  /* 0x0000000d9200720c */ /* 0x000fc60003f64070 */
[----:B------:R-:W-:Y:S02]  /*4670*/  IMAD.MOV R0, RZ, RZ, -R0 ;  /* 0x000000ffff007224 */ /* 0x000fe400078e0a00 */
[----:B--2---:R-:W-:Y:S02]  /*4680*/  IMAD.MOV.U32 R2, RZ, RZ, R7 ;  /* 0x000000ffff027224 */ /* 0x004fe400078e0007 */
[----:B------:R-:W-:Y:S02]  /*4690*/  IMAD R7, R146, R0, R15 ;  /* 0x0000000092077224 */ /* 0x000fe400078e020f */
[----:B------:R-:W-:Y:S01]  /*46a0*/  VIADD R6, R252, 0x4b ;  /* 0x0000004bfc067836 */ /* 0x000fe20000000000 */
[----:B------:R-:W-:Y:S01]  /*46b0*/  @!P6 IADD3 R2, PT, PT, -R2, RZ, RZ ;  /* 0x000000ff0202e210 */ /* 0x000fe20007ffe1ff */
[--C-:B------:R-:W-:Y:S01]  /*46c0*/  @!P2 IMAD.IADD R11, R11, 0x1, -R146.reuse ;  /* 0x000000010b0ba824 */ /* 0x100fe200078e0a92 */
[C---:B------:R-:W-:Y:S01]  /*46d0*/  ISETP.GT.U32.AND P2, PT, R146.reuse, R5, PT ;  /* 0x000000059200720c */ /* 0x040fe20003f44070 */
[----:B------:R-:W-:Y:S01]  /*46e0*/  @!P5 IMAD.IADD R3, R3, 0x1, -R146 ;  /* 0x000000010303d824 */ /* 0x000fe200078e0a92 */
[----:B------:R-:W-:Y:S01]  /*46f0*/  ISETP.GT.U32.AND P5, PT, R146, R7, PT ;  /* 0x000000079200720c */ /* 0x000fe20003fa4070 */
[----:B------:R-:W-:Y:S01]  /*4700*/  @!P0 IMAD.MOV R216, RZ, RZ, -R216 ;  /* 0x000000ffffd88224 */ /* 0x000fe200078e0ad8 */
[----:B------:R-:W-:Y:S01]  /*4710*/  IABS R9, R6 ;  /* 0x0000000600097213 */ /* 0x000fe20000000000 */
[----:B------:R-:W-:Y:S01]  /*4720*/  @!P3 IMAD.IADD R13, R13, 0x1, -R146 ;  /* 0x000000010d0db824 */ /* 0x000fe200078e0a92 */
[----:B------:R-:W-:Y:S01]  /*4730*/  ISETP.GE.AND P0, PT, R8, RZ, PT ;  /* 0x000000ff0800720c */ /* 0x000fe20003f06270 */
[----:B------:R1:W-:Y:S01]  /*4740*/  STL [R1+0x244], R2 ;  /* 0x0002440201007387 */ /* 0x0003e20000100800 */
[----:B------:R-:W-:Y:S01]  /*4750*/  IADD3 R8, PT, PT, R252, 0x4c, RZ ;  /* 0x0000004cfc087810 */ /* 0x000fe20007ffe0ff */
[----:B------:R-:W-:Y:S01]  /*4760*/  IMAD.HI.U32 R0, R122, R9, RZ ;  /* 0x000000097a007227 */ /* 0x000fe200078e00ff */
[----:B------:R-:W-:-:S02]  /*4770*/  ISETP.GE.AND P3, PT, R4, RZ, PT ;  /* 0x000000ff0400720c */ /* 0x000fc40003f66270 */
[----:B------:R-:W-:Y:S01]  /*4780*/  IABS R4, R8 ;  /* 0x0000000800047213 */ /* 0x000fe20000000000 */
[----:B------:R-:W-:Y:S01]  /*4790*/  @!P2 IMAD.IADD R5, R5, 0x1, -R146 ;  /* 0x000000010505a824 */ /* 0x000fe200078e0a92 */
[----:B------:R-:W-:Y:S01]  /*47a0*/  IADD3 R0, PT, PT, -R0, RZ, RZ ;  /* 0x000000ff00007210 */ /* 0x000fe20007ffe1ff */
[----:B------:R-:W-:Y:S01]  /*47b0*/  IMAD.MOV.U32 R12, RZ, RZ, R13 ;  /* 0x000000ffff0c7224 */ /* 0x000fe200078e000d */
[----:B------:R-:W-:Y:S01]  /*47c0*/  @!P5 IADD3 R7, PT, PT, R7, -R146, RZ ;  /* 0x800000920707d210 */ /* 0x000fe20007ffe0ff */
[----:B-1----:R-:W-:Y:S01]  /*47d0*/  IMAD.MOV.U32 R2, RZ, RZ, R11 ;  /* 0x000000ffff027224 */ /* 0x002fe200078e000b */
[----:B------:R-:W-:Y:S01]  /*47e0*/  ISETP.GE.AND P6, PT, R10, RZ, PT ;  /* 0x000000ff0a00720c */ /* 0x000fe20003fc6270 */
[----:B------:R-:W-:Y:S01]  /*47f0*/  IMAD.MOV.U32 R11, RZ, RZ, R4 ;  /* 0x000000ffff0b7224 */ /* 0x000fe200078e0004 */
[----:B------:R-:W-:Y:S01]  /*4800*/  ISETP.GT.U32.AND P5, PT, R146, R7, PT ;  /* 0x000000079200720c */ /* 0x000fe20003fa4070 */
[----:B------:R-:W-:Y:S01]  /*4810*/  VIADD R10, R252, 0x4d ;  /* 0x0000004dfc0a7836 */ /* 0x000fe20000000000 */
[----:B------:R-:W-:Y:S01]  /*4820*/  ISETP.GE.AND P2, PT, R6, RZ, PT ;  /* 0x000000ff0600720c */ /* 0x000fe20003f46270 */
[----:B------:R-:W-:Y:S01]  /*4830*/  @!P0 IMAD.MOV R2, RZ, RZ, -R2 ;  /* 0x000000ffff028224 */ /* 0x000fe200078e0a02 */
[C---:B------:R-:W-:Y:S01]  /*4840*/  ISETP.GT.U32.AND P0, PT, R146.reuse, R5, PT ;  /* 0x000000059200720c */ /* 0x040fe20003f04070 */
[----:B------:R-:W-:Y:S01]  /*4850*/  IMAD R9, R146, R0, R9 ;  /* 0x0000000092097224 */ /* 0x000fe200078e0209 */
[----:B------:R-:W-:Y:S01]  /*4860*/  IABS R15, R10 ;  /* 0x0000000a000f7213 */ /* 0x000fe20000000000 */
[----:B------:R-:W-:Y:S01]  /*4870*/  IMAD.HI.U32 R0, R122, R11, RZ ;  /* 0x0000000b7a007227 */ /* 0x000fe200078e00ff */
[----:B------:R1:W-:Y:S01]  /*4880*/  STL [R1+0x234], R2 ;  /* 0x0002340201007387 */ /* 0x0003e20000100800 */
[----:B------:R-:W-:-:S02]  /*4890*/  IADD3 R6, PT, PT, R252, 0x4e, RZ ;  /* 0x0000004efc067810 */ /* 0x000fc40007ffe0ff */
[----:B------:R-:W-:Y:S02]  /*48a0*/  IMAD.MOV R0, RZ, RZ, -R0 ;  /* 0x000000ffff007224 */ /* 0x000fe400078e0a00 */
[----:B------:R-:W-:Y:S01]  /*48b0*/  IMAD.HI.U32 R4, R122, R15, RZ ;  /* 0x0000000f7a047227 */ /* 0x000fe200078e00ff */
[----:B------:R-:W-:-:S03]  /*48c0*/  IABS R13, R6 ;  /* 0x00000006000d7213 */ /* 0x000fc60000000000 */
[----:B------:R-:W-:Y:S01]  /*48d0*/  @!P4 IMAD.MOV R12, RZ, RZ, -R12 ;  /* 0x000000ffff0cc224 */ /* 0x000fe200078e0a0c */
[C---:B------:R-:W-:Y:S01]  /*48e0*/  ISETP.GT.U32.AND P4, PT, R146.reuse, R9, PT ;  /* 0x000000099200720c */ /* 0x040fe20003f84070 */
[----:B-1----:R-:W-:Y:S02]  /*48f0*/  IMAD.MOV.U32 R2, RZ, RZ, R3 ;  /* 0x000000ffff027224 */ /* 0x002fe400078e0003 */
[----:B------:R-:W-:Y:S01]  /*4900*/  IMAD R3, R146, R0, R11 ;  /* 0x0000000092037224 */ /* 0x000fe200078e020b */
[----:B------:R-:W-:Y:S01]  /*4910*/  STL [R1+0x230], R12 ;  /* 0x0002300c01007387 */ /* 0x000fe20000100800 */
[----:B------:R-:W-:Y:S01]  /*4920*/  @!P5 IMAD.IADD R7, R7, 0x1, -R146 ;  /* 0x000000010707d824 */ /* 0x000fe200078e0a92 */
[----:B------:R-:W-:Y:S01]  /*4930*/  @!P1 IADD3 R2, PT, PT, -R2, RZ, RZ ;  /* 0x000000ff02029210 */ /* 0x000fe20007ffe1ff */
[----:B------:R-:W-:Y:S01]  /*4940*/  IMAD.MOV R4, RZ, RZ, -R4 ;  /* 0x000000ffff047224 */ /* 0x000fe200078e0a04 */
[----:B------:R-:W-:Y:S01]  /*4950*/  ISETP.GT.U32.AND P5, PT, R146, R3, PT ;  /* 0x000000039200720c */ /* 0x000fe20003fa4070 */
[--C-:B------:R-:W-:Y:S01]  /*4960*/  @!P0 IMAD.IADD R5, R5, 0x1, -R146.reuse ;  /* 0x0000000105058824 */ /* 0x100fe200078e0a92 */
[----:B------:R-:W-:Y:S01]  /*4970*/  ISETP.GE.AND P1, PT, R8, RZ, PT ;  /* 0x000000ff0800720c */ /* 0x000fe20003f26270 */
[----:B------:R1:W-:Y:S01]  /*4980*/  STL [R1+0x22c], R2 ;  /* 0x00022c0201007387 */ /* 0x0003e20000100800 */
[----:B------:R-:W-:Y:S01]  /*4990*/  IMAD R11, R146, R4, R15 ;  /* 0x00000004920b7224 */ /* 0x000fe200078e020f */
[----:B------:R-:W-:Y:S01]  /*49a0*/  ISETP.GE.AND P0, PT, R10, RZ, PT ;  /* 0x000000ff0a00720c */ /* 0x000fe20003f06270 */
[C---:B------:R-:W-:Y:S01]  /*49b0*/  VIADD R8, R252.reuse, 0x4f ;  /* 0x0000004ffc087836 */ /* 0x040fe20000000000 */
[----:B------:R-:W-:Y:S01]  /*49c0*/  IADD3 R10, PT, PT, R252, 0x50, RZ ;  /* 0x00000050fc0a7810 */ /* 0x000fe20007ffe0ff */
[----:B------:R-:W-:-:S02]  /*49d0*/  @!P4 IMAD.IADD R9, R9, 0x1, -R146 ;  /* 0x000000010909c824 */ /* 0x000fc400078e0a92 */
[----:B------:R-:W-:Y:S01]  /*49e0*/  IMAD.MOV.U32 R76, RZ, RZ, R7 ;  /* 0x000000ffff4c7224 */ /* 0x000fe200078e0007 */
[----:B------:R-:W-:Y:S01]  /*49f0*/  IABS R4, R8 ;  /* 0x0000000800047213 */ /* 0x000fe20000000000 */
[----:B------:R-:W-:Y:S01]  /*4a00*/  IMAD.HI.U32 R0, R122, R13, RZ ;  /* 0x0000000d7a007227 */ /* 0x000fe200078e00ff */
[----:B------:R-:W-:Y:S02]  /*4a10*/  ISETP.GT.U32.AND P4, PT, R146, R9, PT ;  /* 0x000000099200720c */ /* 0x000fe40003f84070 */
[----:B------:R-:W-:Y:S01]  /*4a20*/  IABS R15, R10 ;  /* 0x0000000a000f7213 */ /* 0x000fe20000000000 */
[----:B-1----:R-:W-:Y:S01]  /*4a30*/  IMAD.MOV.U32 R2, RZ, RZ, R5 ;  /* 0x000000ffff027224 */ /* 0x002fe200078e0005 */
[----:B------:R-:W-:Y:S01]  /*4a40*/  @!P3 IADD3 R76, PT, PT, -R76, RZ, RZ ;  /* 0x000000ff4c4cb210 */ /* 0x000fe20007ffe1ff */
[----:B------:R-:W-:Y:S01]  /*4a50*/  @!P5 IMAD.IADD R3, R3, 0x1, -R146 ;  /* 0x000000010303d824 */ /* 0x000fe200078e0a92 */
[----:B------:R-:W-:Y:S01]  /*4a60*/  ISETP.GE.AND P3, PT, R6, RZ, PT ;  /* 0x000000ff0600720c */ /* 0x000fe20003f66270 */
[----:B------:R-:W-:Y:S01]  /*4a70*/  @!P6 IMAD.MOV R2, RZ, RZ, -R2 ;  /* 0x000000ffff02e224 */ /* 0x000fe200078e0a02 */
[C---:B------:R-:W-:Y:S01]  /*4a80*/  ISETP.GT.U32.AND P6, PT, R146.reuse, R11, PT ;  /* 0x0000000b9200720c */ /* 0x040fe20003fc4070 */
[----:B------:R-:W-:Y:S01]  /*4a90*/  IMAD.MOV.U32 R7, RZ, RZ, R4 ;  /* 0x000000ffff077224 */ /* 0x000fe200078e0004 */
[----:B------:R-:W-:Y:S01]  /*4aa0*/  ISETP.GT.U32.AND P5, PT, R146, R3, PT ;  /* 0x000000039200720c */ /* 0x000fe20003fa4070 */
[----:B------:R-:W-:Y:S01]  /*4ab0*/  IMAD.MOV R5, RZ, RZ, -R0 ;  /* 0x000000ffff057224 */ /* 0x000fe200078e0a00 */
[----:B------:R1:W-:Y:S01]  /*4ac0*/  STL [R1+0x228], R2 ;  /* 0x0002280201007387 */ /* 0x0003e20000100800 */
[----:B------:R-:W-:Y:S01]  /*4ad0*/  IMAD.HI.U32 R0, R122, R7, RZ ;  /* 0x000000077a007227 */ /* 0x000fe200078e00ff */
[----:B------:R-:W-:-:S02]  /*4ae0*/  @!P4 IADD3 R9, PT, PT, R9, -R146, RZ ;  /* 0x800000920909c210 */ /* 0x000fc40007ffe0ff */
[----:B------:R-:W-:Y:S01]  /*4af0*/  ISETP.GE.AND P4, PT, R8, RZ, PT ;  /* 0x000000ff0800720c */ /* 0x000fe20003f86270 */
[----:B------:R-:W-:Y:S02]  /*4b00*/  IMAD.MOV R0, RZ, RZ, -R0 ;  /* 0x000000ffff007224 */ /* 0x000fe400078e0a00 */
[C---:B------:R-:W-:Y:S02]  /*4b10*/  IMAD R5, R146.reuse, R5, R13 ;  /* 0x0000000592057224 */ /* 0x040fe400078e020d */
[--C-:B------:R-:W-:Y:S02]  /*4b20*/  @!P6 IMAD.IADD R11, R11, 0x1, -R146.reuse ;  /* 0x000000010b0be824 */ /* 0x100fe400078e0a92 */
[----:B------:R-:W-:Y:S01]  /*4b30*/  @!P5 IMAD.IADD R3, R3, 0x1, -R146 ;  /* 0x000000010303d824 */ /* 0x000fe200078e0a92 */
[C---:B------:R-:W-:Y:S01]  /*4b40*/  ISETP.GT.U32.AND P5, PT, R146.reuse, R5, PT ;  /* 0x000000059200720c */ /* 0x040fe20003fa4070 */
[C---:B------:R-:W-:Y:S01]  /*4b50*/  IMAD R7, R146.reuse, R0, R7 ;  /* 0x0000000092077224 */ /* 0x040fe200078e0207 */
[----:B------:R-:W-:Y:S01]  /*4b60*/  ISETP.GT.U32.AND P6, PT, R146, R11, PT ;  /* 0x0000000b9200720c */ /* 0x000fe20003fc4070 */
[----:B------:R-:W-:Y:S01]  /*4b70*/  IMAD.MOV.U32 R43, RZ, RZ, R3 ;  /* 0x000000ffff2b7224 */ /* 0x000fe200078e0003 */
[----:B------:R-:W-:Y:S01]  /*4b80*/  IADD3 R0, PT, PT, R252, 0x51, RZ ;  /* 0x00000051fc007810 */ /* 0x000fe20007ffe0ff */
[----:B------:R-:W-:-:S03]  /*4b90*/  IMAD.HI.U32 R4, R122, R15, RZ ;  /* 0x0000000f7a047227 */ /* 0x000fc600078e00ff */
[----:B------:R-:W-:Y:S01]  /*4ba0*/  IABS R13, R0 ;  /* 0x00000000000d7213 */ /* 0x000fe20000000000 */
[----:B------:R-:W-:Y:S01]  /*4bb0*/  @!P1 IMAD.MOV R43, RZ, RZ, -R43 ;  /* 0x000000ffff2b9224 */ /* 0x000fe200078e0a2b */
[----:B------:R-:W-:Y:S01]  /*4bc0*/  ISETP.GT.U32.AND P1, PT, R146, R7, PT ;  /* 0x000000079200720c */ /* 0x000fe20003f24070 */
[----:B------:R-:W-:Y:S01]  /*4bd0*/  IMAD.MOV.U32 R166, RZ, RZ, R9 ;  /* 0x000000ffffa67224 */ /* 0x000fe200078e0009 */
[----:B------:R-:W-:Y:S01]  /*4be0*/  IADD3 R4, PT, PT, -R4, RZ, RZ ;  /* 0x000000ff04047210 */ /* 0x000fe20007ffe1ff */
[--C-:B------:R-:W-:Y:S02]  /*4bf0*/  @!P5 IMAD.IADD R5, R5, 0x1, -R146.reuse ;  /* 0x000000010505d824 */ /* 0x100fe400078e0a92 */
[----:B------:R-:W-:Y:S01]  /*4c00*/  @!P6 IMAD.IADD R11, R11, 0x1, -R146 ;  /* 0x000000010b0be824 */ /* 0x000fe200078e0a92 */
[----:B------:R-:W-:Y:S01]  /*4c10*/  ISETP.GE.AND P6, PT, R0, RZ, PT ;  /* 0x000000ff0000720c */ /* 0x000fe20003fc6270 */
[C---:B------:R-:W-:Y:S01]  /*4c20*/  IMAD R9, R146.reuse, R4, R15 ;  /* 0x0000000492097224 */ /* 0x040fe200078e020f */
[----:B------:R-:W-:Y:S01]  /*4c30*/  ISETP.GT.U32.AND P5, PT, R146, R5, PT ;  /* 0x000000059200720c */ /* 0x000fe20003fa4070 */
[----:B------:R-:W-:Y:S01]  /*4c40*/  VIADD R6, R252, 0x52 ;  /* 0x00000052fc067836 */ /* 0x000fe20000000000 */
[----:B-1----:R-:W-:Y:S01]  /*4c50*/  MOV R2, R11 ;  /* 0x0000000b00027202 */ /* 0x002fe20000000f00 */
[----:B------:R-:W-:-:S03]  /*4c60*/  IMAD.HI.U32 R0, R122, R13, RZ ;  /* 0x0000000d7a007227 */ /* 0x000fc600078e00ff */
[----:B------:R-:W-:Y:S01]  /*4c70*/  IABS R15, R6 ;  /* 0x00000006000f7213 */ /* 0x000fe20000000000 */
[----:B------:R-:W-:Y:S01]  /*4c80*/  @!P0 IMAD.MOV R2, RZ, RZ, -R2 ;  /* 0x000000ffff028224 */ /* 0x000fe200078e0a02 */
[----:B------:R-:W-:Y:S01]  /*4c90*/  ISETP.GT.U32.AND P0, PT, R146, R9, PT ;  /* 0x000000099200720c */ /* 0x000fe20003f04070 */
[----:B------:R-:W-:Y:S02]  /*4ca0*/  @!P1 IMAD.IADD R7, R7, 0x1, -R146 ;  /* 0x0000000107079824 */ /* 0x000fe400078e0a92 */
[----:B------:R-:W-:Y:S01]  /*4cb0*/  IMAD.HI.U32 R3, R122, R15, RZ ;  /* 0x0000000f7a037227 */ /* 0x000fe200078e00ff */
[----:B------:R1:W-:Y:S01]  /*4cc0*/  STL [R1+0x224], R2 ;  /* 0x0002240201007387 */ /* 0x0003e20000100800 */
[----:B------:R-:W-:Y:S02]  /*4cd0*/  @!P5 IADD3 R5, PT, PT, R5, -R146, RZ ;  /* 0x800000920505d210 */ /* 0x000fe40007ffe0ff */
[----:B------:R-:W-:Y:S01]  /*4ce0*/  ISETP.GT.U32.AND P1, PT, R146, R7, PT ;  /* 0x000000079200720c */ /* 0x000fe20003f24070 */
[----:B------:R-:W-:Y:S01]  /*4cf0*/  @!P2 IMAD.MOV R166, RZ, RZ, -R166 ;  /* 0x000000ffffa6a224 */ /* 0x000fe200078e0aa6 */
[----:B------:R-:W-:Y:S01]  /*4d00*/  ISETP.GE.AND P2, PT, R10, RZ, PT ;  /* 0x000000ff0a00720c */ /* 0x000fe20003f46270 */
[----:B------:R-:W-:Y:S01]  /*4d10*/  IMAD.MOV R4, RZ, RZ, -R0 ;  /* 0x000000ffff047224 */ /* 0x000fe200078e0a00 */
[----:B------:R-:W-:Y:S01]  /*4d20*/  IADD3 R10, PT, PT, R252, 0x54, RZ ;  /* 0x00000054fc0a7810 */ /* 0x000fe20007ffe0ff */
[----:B------:R-:W-:Y:S01]  /*4d30*/  IMAD.MOV R11, RZ, RZ, -R3 ;  /* 0x000000ffff0b7224 */ /* 0x000fe200078e0a03 */
[----:B------:R-:W-:Y:S01]  /*4d40*/  MOV R12, R5 ;  /* 0x00000005000c7202 */ /* 0x000fe20000000f00 */
[--C-:B------:R-:W-:Y:S01]  /*4d50*/  @!P0 IMAD.IADD R9, R9, 0x1, -R146.reuse ;  /* 0x0000000109098824 */ /* 0x100fe200078e0a92 */
[----:B------:R-:W-:Y:S01]  /*4d60*/  IABS R19, R10 ;  /* 0x0000000a00137213 */ /* 0x000fe20000000000 */
[----:B------:R-:W-:Y:S01]  /*4d70*/  IMAD R3, R146, R4, R13 ;  /* 0x0000000492037224 */ /* 0x000fe200078e020d */
[----:B------:R-:W-:Y:S01]  /*4d80*/  ISETP.GE.AND P5, PT, R6, RZ, PT ;  /* 0x000000ff0600720c */ /* 0x000fe20003fa6270 */
[C---:B------:R-:W-:Y:S01]  /*4d90*/  IMAD R11, R146.reuse, R11, R15 ;  /* 0x0000000b920b7224 */ /* 0x040fe200078e020f */
[C---:B------:R-:W-:Y:S01]  /*4da0*/  ISETP.GT.U32.AND P0, PT, R146.reuse, R9, PT ;  /* 0x000000099200720c */ /* 0x040fe20003f04070 */
[----:B------:R-:W-:Y:S01]  /*4db0*/  @!P1 IMAD.IADD R7, R7, 0x1, -R146 ;  /* 0x0000000107079824 */ /* 0x000fe200078e0a92 */
[----:B------:R-:W-:Y:S01]  /*4dc0*/  ISETP.GT.U32.AND P1, PT, R146, R3, PT ;  /* 0x000000039200720c */ /* 0x000fe20003f24070 */
[----:B------:R-:W-:-:S02]  /*4dd0*/  VIADD R8, R252, 0x53 ;  /* 0x00000053fc087836 */ /* 0x000fc40000000000 */
[----:B-1----:R-:W-:Y:S02]  /*4de0*/  IMAD.MOV.U32 R2, RZ, RZ, R7 ;  /* 0x000000ffff027224 */ /* 0x002fe400078e0007 */
[----:B------:R-:W-:Y:S01]  /*4df0*/  IMAD.HI.U32 R4, R122, R19, RZ ;  /* 0x000000137a047227 */ /* 0x000fe200078e00ff */
[----:B------:R-:W-:Y:S02]  /*4e00*/  IABS R17, R8 ;  /* 0x0000000800117213 */ /* 0x000fe40000000000 */
[----:B------:R-:W-:Y:S01]  /*4e10*/  @!P4 IADD3 R2, PT, PT, -R2, RZ, RZ ;  /* 0x000000ff0202c210 */ /* 0x000fe20007ffe1ff */
[----:B------:R-:W-:Y:S01]  /*4e20*/  @!P3 IMAD.MOV R12, RZ, RZ, -R12 ;  /* 0x000000ffff0cb224 */ /* 0x000fe200078e0a0c */
[----:B------:R-:W-:Y:S01]  /*4e30*/  ISETP.GT.U32.AND P3, PT, R146, R11, PT ;  /* 0x0000000b9200720c */ /* 0x000fe20003f64070 */
[----:B------:R-:W-:Y:S01]  /*4e40*/  @!P0 IMAD.IADD R9, R9, 0x1, -R146 ;  /* 0x0000000109098824 */ /* 0x000fe200078e0a92 */
[----:B------:R-:W-:Y:S01]  /*4e50*/  ISETP.GE.AND P4, PT, R8, RZ, PT ;  /* 0x000000ff0800720c */ /* 0x000fe20003f86270 */
[----:B------:R-:W-:Y:S01]  /*4e60*/  IMAD.MOV R4, RZ, RZ, -R4 ;  /* 0x000000ffff047224 */ /* 0x000fe200078e0a04 */
[----:B------:R1:W-:Y:S01]  /*4e70*/  STL [R1+0x370], R12 ;  /* 0x0003700c01007387 */ /* 0x0003e20000100800 */
[----:B------:R-:W-:-:S03]  /*4e80*/  IMAD.HI.U32 R0, R122, R17, RZ ;  /* 0x000000117a007227 */ /* 0x000fc600078e00ff */
[----:B------:R2:W-:Y:S01]  /*4e90*/  STL [R1+0x36c], R2 ;  /* 0x00036c0201007387 */ /* 0x0005e20000100800 */
[----:B------:R-:W-:Y:S01]  /*4ea0*/  IMAD R7, R146, R4, R19 ;  /* 0x0000000492077224 */ /* 0x000fe200078e0213 */
[----:B------:R-:W-:Y:S01]  /*4eb0*/  IABS R19, R16 ;  /* 0x0000001000137213 */ /* 0x000fe20000000000 */
[C---:B------:R-:W-:Y:S02]  /*4ec0*/  VIADD R6, R252.reuse, 0x55 ;  /* 0x00000055fc067836 */ /* 0x040fe40000000000 */
[----:B------:R-:W-:Y:S01]  /*4ed0*/  @!P1 IMAD.IADD R3, R3, 0x1, -R146 ;  /* 0x0000000103039824 */ /* 0x000fe200078e0a92 */
[----:B-1----:R-:W-:Y:S01]  /*4ee0*/  IADD3 R12, PT, PT, R252, 0x57, RZ ;  /* 0x00000057fc0c7810 */ /* 0x002fe20007ffe0ff */
[----:B------:R-:W-:Y:S01]  /*4ef0*/  IMAD.MOV R0, RZ, RZ, -R0 ;  /* 0x000000ffff007224 */ /* 0x000fe200078e0a00 */
[----:B------:R-:W-:Y:S01]  /*4f00*/  IABS R13, R6 ;  /* 0x00000006000d7213 */ /* 0x000fe20000000000 */
[----:B------:R-:W-:Y:S01]  /*4f10*/  @!P3 IMAD.IADD R11, R11, 0x1, -R146 ;  /* 0x000000010b0bb824 */ /* 0x000fe200078e0a92 */
[C---:B------:R-:W-:Y:S01]  /*4f20*/  ISETP.GT.U32.AND P1, PT, R146.reuse, R3, PT ;  /* 0x000000039200720c */ /* 0x040fe20003f24070 */
[----:B--2---:R-:W-:Y:S01]  /*4f30*/  IMAD.MOV.U32 R2, RZ, RZ, R9 ;  /* 0x000000ffff027224 */ /* 0x004fe200078e0009 */
[----:B------:R-:W-:Y:S01]  /*4f40*/  IABS R4, R12 ;  /* 0x0000000c00047213 */ /* 0x000fe20000000000 */
[C---:B------:R-:W-:Y:S01]  /*4f50*/  IMAD R5, R146.reuse, R0, R17 ;  /* 0x0000000092057224 */ /* 0x040fe200078e0211 */
[----:B------:R-:W-:Y:S01]  /*4f60*/  ISETP.GT.U32.AND P3, PT, R146, R11, PT ;  /* 0x0000000b9200720c */ /* 0x000fe20003f64070 */
[----:B------:R-:W-:Y:S01]  /*4f70*/  IMAD.HI.U32 R0, R122, R13, RZ ;  /* 0x0000000d7a007227 */ /* 0x000fe200078e00ff */
[----:B------:R-:W-:-:S02]  /*4f80*/  @!P2 IADD3 R2, PT, PT, -R2, RZ, RZ ;  /* 0x000000ff0202a210 */ /* 0x000fc40007ffe1ff */
[----:B------:R-:W-:Y:S01]  /*4f90*/  ISETP.GT.U32.AND P2, PT, R146, R7, PT ;  /* 0x000000079200720c */ /* 0x000fe20003f44070 */
[----:B------:R-:W-:Y:S01]  /*4fa0*/  VIADD R8, R252, 0x56 ;  /* 0x00000056fc087836 */ /* 0x000fe20000000000 */
[C---:B------:R-:W-:Y:S01]  /*4fb0*/  ISETP.GT.U32.AND P0, PT, R146.reuse, R5, PT ;  /* 0x000000059200720c */ /* 0x040fe20003f04070 */
[----:B------:R-:W-:Y:S01]  /*4fc0*/  IMAD.MOV R0, RZ, RZ, -R0 ;  /* 0x000000ffff007224 */ /* 0x000fe200078e0a00 */
[----:B------:R1:W-:Y:S01]  /*4fd0*/  STL [R1+0x220], R2 ;  /* 0x0002200201007387 */ /* 0x0003e20000100800 */
[--C-:B------:R-:W-:Y:S01]  /*4fe0*/  @!P1 IMAD.IADD R3, R3, 0x1, -R146.reuse ;  /* 0x0000000103039824 */ /* 0x100fe200078e0a92 */
[----:B------:R-:W-:Y:S01]  /*4ff0*/  IABS R15, R8 ;  /* 0x00000008000f7213 */ /* 0x000fe20000000000 */
[----:B------:R-:W-:Y:S01]  /*5000*/  IMAD R9, R146, R0, R13 ;  /* 0x0000000092097224 */ /* 0x000fe200078e020d */
[----:B------:R-:W-:Y:S01]  /*5010*/  MOV R13, R4 ;  /* 0x00000004000d7202 */ /* 0x000fe20000000f00 */
[----:B------:R-:W-:Y:S01]  /*5020*/  @!P3 IMAD.IADD R11, R11, 0x1, -R146 ;  /* 0x000000010b0bb824 */ /* 0x000fe200078e0a92 */
[----:B------:R-:W-:Y:S01]  /*5030*/  ISETP.GE.AND P1, PT, R10, RZ, PT ;  /* 0x000000ff0a00720c */ /* 0x000fe20003f26270 */
[----:B------:R-:W-:Y:S01]  /*5040*/  IMAD.HI.U32 R0, R122, R15, RZ ;  /* 0x0000000f7a007227 */ /* 0x000fe200078e00ff */
[----:B------:R-:W-:-:S02]  /*5050*/  ISETP.GT.U32.AND P3, PT, R146, R9, PT ;  /* 0x000000099200720c */ /* 0x000fc40003f64070 */
[----:B------:R-:W-:Y:S01]  /*5060*/  MOV R217, R11 ;  /* 0x0000000b00d97202 */ /* 0x000fe20000000f00 */
[--C-:B------:R-:W-:Y:S01]  /*5070*/  @!P2 IMAD.IADD R7, R7, 0x1, -R146.reuse ;  /* 0x000000010707a824 */ /* 0x100fe200078e0a92 */
[----:B------:R-:W-:Y:S01]  /*5080*/  IABS R17, R14 ;  /* 0x0000000e00117213 */ /* 0x000fe20000000000 */
[----:B-1----:R-:W-:Y:S02]  /*5090*/  IMAD.MOV.U32 R2, RZ, RZ, R3 ;  /* 0x000000ffff027224 */ /* 0x002fe400078e0003 */
[----:B------:R-:W-:Y:S01]  /*50a0*/  @!P0 IMAD.IADD R5, R5, 0x1, -R146 ;  /* 0x0000000105058824 */ /* 0x000fe200078e0a92 */
[----:B------:R-:W-:Y:S01]  /*50b0*/  ISETP.GT.U32.AND P2, PT, R146, R7, PT ;  /* 0x000000079200720c */ /* 0x000fe20003f44070 */
[----:B------:R-:W-:-:S03]  /*50c0*/  IMAD.HI.U32 R3, R122, R13, RZ ;  /* 0x0000000d7a037227 */ /* 0x000fc600078e00ff */
[C---:B------:R-:W-:Y:S01]  /*50d0*/  ISETP.GT.U32.AND P0, PT, R146.reuse, R5, PT ;  /* 0x000000059200720c */ /* 0x040fe20003f04070 */
[----:B------:R-:W-:Y:S01]  /*50e0*/  IMAD.MOV R0, RZ, RZ, -R0 ;  /* 0x000000ffff007224 */ /* 0x000fe200078e0a00 */
[----:B------:R-:W-:Y:S01]  /*50f0*/  IADD3 R11, PT, PT, -R3, RZ, RZ ;  /* 0x000000ff030b7210 */ /* 0x000fe20007ffe1ff */
[----:B------:R-:W-:Y:S02]  /*5100*/  @!P3 IMAD.IADD R9, R9, 0x1, -R146 ;  /* 0x000000010909b824 */ /* 0x000fe400078e0a92 */
[----:B------:R-:W-:Y:S02]  /*5110*/  IMAD R3, R146, R0, R15 ;  /* 0x0000000092037224 */ /* 0x000fe400078e020f */
[----:B------:R-:W-:Y:S01]  /*5120*/  VIADD R0, R252, 0x58 ;  /* 0x00000058fc007836 */ /* 0x000fe20000000000 */
[----:B------:R-:W-:Y:S01]  /*5130*/  ISETP.GT.U32.AND P3, PT, R146, R9, PT ;  /* 0x000000099200720c */ /* 0x000fe20003f64070 */
[----:B------:R-:W-:Y:S01]  /*5140*/  VIADD R4, R252, 0x59 ;  /* 0x00000059fc047836 */ /* 0x000fe20000000000 */
[----:B------:R-:W-:Y:S01]  /*5150*/  @!P2 IADD3 R7, PT, PT, R7, -R146, RZ ;  /* 0x800000920707a210 */ /* 0x000fe20007ffe0ff */
[----:B------:R-:W-:Y:S01]  /*5160*/  @!P6 IMAD.MOV R2, RZ, RZ, -R2 ;  /* 0x000000ffff02e224 */ /* 0x000fe200078e0a02 */
[----:B------:R-:W-:Y:S01]  /*5170*/  ISETP.GT.U32.AND P2, PT, R146, R3, PT ;  /* 0x000000039200720c */ /* 0x000fe20003f44070 */
[----:B------:R-:W-:Y:S01]  /*5180*/  @!P0 IMAD.IADD R5, R5, 0x1, -R146 ;  /* 0x0000000105058824 */ /* 0x000fe200078e0a92 */
[----:B------:R-:W-:Y:S01]  /*5190*/  ISETP.GE.AND P6, PT, R6, RZ, PT ;  /* 0x000000ff0600720c */ /* 0x000fe20003fc6270 */
[----:B------:R-:W-:Y:S01]  /*51a0*/  IMAD.MOV.U32 R195, RZ, RZ, R7 ;  /* 0x000000ffffc37224 */ /* 0x000fe200078e0007 */
[----:B------:R-:W-:Y:S01]  /*51b0*/  IABS R7, R4 ;  /* 0x0000000400077213 */ /* 0x000fe20000000000 */
[----:B------:R-:W-:Y:S01]  /*51c0*/  IMAD.MOV.U32 R99, RZ, RZ, R5 ;  /* 0x000000ffff637224 */ /* 0x000fe200078e0005 */
[----:B------:R-:W-:Y:S01]  /*51d0*/  IABS R5, R0 ;  /* 0x0000000000057213 */ /* 0x000fe20000000000 */
[----:B------:R-:W-:Y:S01]  /*51e0*/  @!P1 IMAD.MOV R195, RZ, RZ, -R195 ;  /* 0x000000ffffc39224 */ /* 0x000fe200078e0ac3 */
[----:B------:R-:W-:Y:S01]  /*51f0*/  ISETP.GE.AND P1, PT, R4, RZ, PT ;  /* 0x000000ff0400720c */ /* 0x000fe20003f26270 */
[----:B------:R-:W-:Y:S01]  /*5200*/  IMAD.HI.U32 R4, R122, R7, RZ ;  /* 0x000000077a047227 */ /* 0x000fe200078e00ff */
[----:B------:R-:W-:Y:S01]  /*5210*/  @!P4 IADD3 R99, PT, PT, -R99, RZ, RZ ;  /* 0x000000ff6363c210 */ /* 0x000fe20007ffe1ff */
[----:B------:R1:W-:Y:S01]  /*5220*/  STL [R1+0x374], R2 ;  /* 0x0003740201007387 */ /* 0x0003e20000100800 */
[----:B------:R-:W-:Y:S01]  /*5230*/  ISETP.GE.AND P4, PT, R0, RZ, PT ;  /* 0x000000ff0000720c */ /* 0x000fe20003f86270 */
[----:B------:R-:W-:Y:S01]  /*5240*/  IMAD.HI.U32 R0, R122, R5, RZ ;  /* 0x000000057a007227 */ /* 0x000fe200078e00ff */
[----:B------:R-:W-:-:S02]  /*5250*/  @!P2 IADD3 R3, PT, PT, R3, -R146, RZ ;  /* 0x800000920303a210 */ /* 0x000fc40007ffe0ff */
[----:B------:R-:W-:Y:S01]  /*5260*/  ISETP.GE.AND P0, PT, R12, RZ, PT ;  /* 0x000000ff0c00720c */ /* 0x000fe20003f06270 */
[----:B------:R-:W-:Y:S01]  /*5270*/  IMAD.MOV R0, RZ, RZ, -R0 ;  /* 0x000000ffff007224 */ /* 0x000fe200078e0a00 */
[C---:B------:R-:W-:Y:S01]  /*5280*/  ISETP.GT.U32.AND P2, PT, R146.reuse, R3, PT ;  /* 0x000000039200720c */ /* 0x040fe20003f44070 */
[----:B------:R-:W-:Y:S02]  /*5290*/  @!P3 IMAD.IADD R9, R9, 0x1, -R146 ;  /* 0x000000010909b824 */ /* 0x000fe400078e0a92 */
[C---:B------:R-:W-:Y:S02]  /*52a0*/  IMAD R5, R146.reuse, R0, R5 ;  /* 0x0000000092057224 */ /* 0x040fe400078e0205 */
[----:B------:R-:W-:Y:S02]  /*52b0*/  IMAD.MOV R4, RZ, RZ, -R4 ;  /* 0x000000ffff047224 */ /* 0x000fe400078e0a04 */
[C---:B------:R-:W-:Y:S02]  /*52c0*/  IMAD R11, R146.reuse, R11, R13 ;  /* 0x0000000b920b7224 */ /* 0x040fe400078e020d */
[----:B------:R-:W-:-:S02]  /*52d0*/  IMAD R7, R146, R4, R7 ;  /* 0x0000000492077224 */ /* 0x000fc400078e0207 */
[----:B------:R-:W-:Y:S01]  /*52e0*/  IMAD.MOV.U32 R10, RZ, RZ, R9 ;  /* 0x000000ffff0a7224 */ /* 0x000fe200078e0009 */
[C---:B------:R-:W-:Y:S01]  /*52f0*/  ISETP.GT.U32.AND P3, PT, R146.reuse, R11, PT ;  /* 0x0000000b9200720c */ /* 0x040fe20003f64070 */
[----:B------:R-:W-:Y:S01]  /*5300*/  @!P2 IMAD.IADD R3, R3, 0x1, -R146 ;  /* 0x000000010303a824 */ /* 0x000fe200078e0a92 */
[----:B------:R-:W-:Y:S01]  /*5310*/  ISETP.GT.U32.AND P2, PT, R146, R5, PT ;  /* 0x000000059200720c */ /* 0x000fe20003f44070 */
[----:B------:R-:W-:Y:S02]  /*5320*/  VIADD R6, R252, 0x5a ;  /* 0x0000005afc067836 */ /* 0x000fe40000000000 */
[----:B------:R-:W-:Y:S01]  /*5330*/  @!P6 IMAD.MOV R10, RZ, RZ, -R10 ;  /* 0x000000ffff0ae224 */ /* 0x000fe200078e0a0a */
[----:B------:R-:W-:Y:S01]  /*5340*/  ISETP.GT.U32.AND P6, PT, R146, R7, PT ;  /* 0x000000079200720c */ /* 0x000fe20003fc4070 */
[----:B------:R-:W-:Y:S01]  /*5350*/  @!P5 IMAD.MOV R217, RZ, RZ, -R217 ;  /* 0x000000ffffd9d224 */ /* 0x000fe200078e0ad9 */
[----:B------:R-:W-:Y:S01]  /*5360*/  IABS R13, R6 ;  /* 0x00000006000d7213 */ /* 0x000fe20000000000 */
[----:B------:R-:W-:Y:S01]  /*5370*/  VIADD R12, R252, 0x5d ;  /* 0x0000005dfc0c7836 */ /* 0x000fe20000000000 */
[----:B------:R-:W-:Y:S01]  /*5380*/  ISETP.GE.AND P5, PT, R8, RZ, PT ;  /* 0x000000ff0800720c */ /* 0x000fe20003fa6270 */
[----:B------:R-:W-:Y:S01]  /*5390*/  VIADD R8, R252, 0x5b ;  /* 0x0000005bfc087836 */ /* 0x000fe20000000000 */
[----:B------:R2:W-:Y:S01]  /*53a0*/  STL [R1+0x368], R10 ;  /* 0x0003680a01007387 */ /* 0x0005e20000100800 */
[----:B------:R-:W-:Y:S01]  /*53b0*/  IMAD.HI.U32 R0, R122, R13, RZ ;  /* 0x0000000d7a007227 */ /* 0x000fe200078e00ff */
[----:B------:R-:W-:-:S02]  /*53c0*/  @!P3 IADD3 R11, PT, PT, R11, -R146, RZ ;  /* 0x800000920b0bb210 */ /* 0x000fc40007ffe0ff */
[----:B------:R-:W-:Y:S01]  /*53d0*/  IABS R15, R8 ;  /* 0x00000008000f7213 */ /* 0x000fe20000000000 */
[----:B------:R-:W-:Y:S01]  /*53e0*/  @!P2 IMAD.IADD R5, R5, 0x1, -R146 ;  /* 0x000000010505a824 */ /* 0x000fe200078e0a92 */
[----:B-1----:R-:W-:Y:S01]  /*53f0*/  MOV R2, R3 ;  /* 0x0000000300027202 */ /* 0x002fe20000000f00 */
[----:B------:R-:W-:Y:S01]  /*5400*/  IMAD.MOV R0, RZ, RZ, -R0 ;  /* 0x000000ffff007224 */ /* 0x000fe200078e0a00 */
[C---:B------:R-:W-:Y:S01]  /*5410*/  ISETP.GT.U32.AND P3, PT, R146.reuse, R11, PT ;  /* 0x0000000b9200720c */ /* 0x040fe20003f64070 */
[----:B------:R-:W-:Y:S01]  /*5420*/  @!P6 IMAD.IADD R7, R7, 0x1, -R146 ;  /* 0x000000010707e824 */ /* 0x000fe200078e0a92 */
[----:B------:R-:W-:Y:S01]  /*5430*/  ISETP.GT.U32.AND P2, PT, R146, R5, PT ;  /* 0x000000059200720c */ /* 0x000fe20003f44070 */
[----:B--2---:R-:W-:Y:S02]  /*5440*/  VIADD R10, R252, 0x5c ;  /* 0x0000005cfc0a7836 */ /* 0x004fe40000000000 */
[C---:B------:R-:W-:Y:S01]  /*5450*/  IMAD R3, R146.reuse, R0, R13 ;  /* 0x0000000092037224 */ /* 0x040fe200078e020d */
[----:B------:R-:W-:Y:S01]  /*5460*/  ISETP.GT.U32.AND P6, PT, R146, R7, PT ;  /* 0x000000079200720c */ /* 0x000fe20003fc4070 */
[----:B------:R-:W-:Y:S01]  /*5470*/  IMAD.HI.U32 R4, R122, R15, RZ ;  /* 0x0000000f7a047227 */ /* 0x000fe200078e00ff */
[----:B------:R-:W-:-:S03]  /*5480*/  IABS R13, R10 ;  /* 0x0000000a000d7213 */ /* 0x000fc60000000000 */
[----:B------:R-:W-:Y:S02]  /*5490*/  IMAD.MOV R4, RZ, RZ, -R4 ;  /* 0x000000ffff047224 */ /* 0x000fe400078e0a04 */
[----:B------:R-:W-:Y:S01]  /*54a0*/  IMAD.HI.U32 R0, R122, R13, RZ ;  /* 0x0000000d7a007227 */ /* 0x000fe200078e00ff */
[-C--:B------:R-:W-:Y:S02]  /*54b0*/  @!P3 IADD3 R11, PT, PT, R11, -R146.reuse, RZ ;  /* 0x800000920b0bb210 */ /* 0x080fe40007ffe0ff */
[----:B------:R-:W-:Y:S01]  /*54c0*/  @!P2 IADD3 R5, PT, PT, R5, -R146, RZ ;  /* 0x800000920505a210 */ /* 0x000fe20007ffe0ff */
[----:B------:R-:W-:Y:S01]  /*54d0*/  @!P5 IMAD.MOV R2, RZ, RZ, -R2 ;  /* 0x000000ffff02d224 */ /* 0x000fe200078e0a02 */
[C---:B------:R-:W-:Y:S01]  /*54e0*/  ISETP.GT.U32.AND P2, PT, R146.reuse, R3, PT ;  /* 0x000000039200720c */ /* 0x040fe20003f44070 */
[----:B------:R-:W-:Y:S01]  /*54f0*/  IMAD R9, R146, R4, R15 ;  /* 0x0000000492097224 */ /* 0x000fe200078e020f */
[----:B------:R-:W-:Y:S01]  /*5500*/  ISETP.GE.AND P5, PT, R6, RZ, PT ;  /* 0x000000ff0600720c */ /* 0x000fe20003fa6270 */
[----:B------:R-:W-:Y:S01]  /*5510*/  IMAD.MOV R6, RZ, RZ, -R0 ;  /* 0x000000ffff067224 */ /* 0x000fe200078e0a00 */
[----:B------:R-:W-:Y:S01]  /*5520*/  IABS R15, R12 ;  /* 0x0000000c000f7213 */ /* 0x000fe20000000000 */
[----:B------:R-:W-:Y:S01]  /*5530*/  @!P6 IMAD.IADD R7, R7, 0x1, -R146 ;  /* 0x000000010707e824 */ /* 0x000fe200078e0a92 */
[C---:B------:R-:W-:Y:S01]  /*5540*/  ISETP.GT.U32.AND P6, PT, R146.reuse, R9, PT ;  /* 0x000000099200720c */ /* 0x040fe20003fc4070 */
[----:B------:R-:W-:Y:S01]  /*5550*/  IMAD R13, R146, R6, R13 ;  /* 0x00000006920d7224 */ /* 0x000fe200078e020d */
[----:B------:R1:W-:Y:S01]  /*5560*/  STL [R1+0x378], R2 ;  /* 0x0003780201007387 */ /* 0x0003e20000100800 */
[----:B------:R-:W-:Y:S01]  /*5570*/  IMAD.HI.U32 R0, R122, R15, RZ ;  /* 0x0000000f7a007227 */ /* 0x000fe200078e00ff */
[----:B------:R-:W-:-:S03]  /*5580*/  ISETP.GE.AND P3, PT, R8, RZ, PT ;  /* 0x000000ff0800720c */ /* 0x000fc60003f66270 */
[----:B------:R-:W-:Y:S01]  /*5590*/  @!P2 IMAD.IADD R3, R3, 0x1, -R146 ;  /* 0x000000010303a824 */ /* 0x000fe200078e0a92 */
[----:B------:R-:W-:Y:S01]  /*55a0*/  ISETP.GT.U32.AND P2, PT, R146, R13, PT ;  /* 0x0000000d9200720c */ /* 0x000fe20003f44070 */
[----:B------:R-:W-:Y:S02]  /*55b0*/  IMAD.MOV R8, RZ, RZ, -R0 ;  /* 0x000000ffff087224 */ /* 0x000fe400078e0a00 */
[----:B------:R-:W-:Y:S02]  /*55c0*/  VIADD R18, R252, 0x60 ;  /* 0x00000060fc127836 */ /* 0x000fe40000000000 */
[----:B-1----:R-:W-:Y:S01]  /*55d0*/  IMAD.MOV.U32 R2, RZ, RZ, R11 ;  /* 0x000000ffff027224 */ /* 0x002fe200078e000b */
[----:B------:R-:W-:Y:S01]  /*55e0*/  @!P6 IADD3 R9, PT, PT, R9, -R146, RZ ;  /* 0x800000920909e210 */ /* 0x000fe20007ffe0ff */
[C---:B------:R-:W-:Y:S01]  /*55f0*/  IMAD R15, R146.reuse, R8, R15 ;  /* 0x00000008920f7224 */ /* 0x040fe200078e020f */
[----:B------:R-:W-:Y:S01]  /*5600*/  IABS R21, R18 ;  /* 0x0000001200157213 */ /* 0x000fe20000000000 */
[----:B------:R-:W-:Y:S01]  /*5610*/  @!P0 IMAD.MOV R2, RZ, RZ, -R2 ;  /* 0x000000ffff028224 */ /* 0x000fe200078e0a02 */
[----:B------:R-:W-:Y:S01]  /*5620*/  ISETP.GT.U32.AND P0, PT, R146, R9, PT ;  /* 0x000000099200720c */ /* 0x000fe20003f04070 */
[----:B------:R-:W-:Y:S01]  /*5630*/  IMAD.HI.U32 R4, R122, R17, RZ ;  /* 0x000000117a047227 */ /* 0x000fe200078e00ff */
[----:B------:R-:W-:-:S02]  /*5640*/  ISETP.GT.U32.AND P6, PT, R146, R15, PT ;  /* 0x0000000f9200720c */ /* 0x000fc40003fc4070 */
[----:B------:R1:W-:Y:S01]  /*5650*/  STL [R1+0x364], R2 ;  /* 0x0003640201007387 */ /* 0x0003e20000100800 */
[----:B------:R-:W-:Y:S01]  /*5660*/  @!P2 IADD3 R13, PT, PT, R13, -R146, RZ ;  /* 0x800000920d0da210 */ /* 0x000fe20007ffe0ff */
[----:B------:R-:W-:Y:S01]  /*5670*/  IMAD.HI.U32 R6, R122, R19, RZ ;  /* 0x000000137a067227 */ /* 0x000fe200078e00ff */
[----:B------:R-:W-:Y:S02]  /*5680*/  ISETP.GT.U32.AND P2, PT, R146, R3, PT ;  /* 0x000000039200720c */ /* 0x000fe40003f44070 */
[----:B------:R-:W-:Y:S01]  /*5690*/  IADD3 R4, PT, PT, -R4, RZ, RZ ;  /* 0x000000ff04047210 */ /* 0x000fe20007ffe1ff */
[----:B------:R-:W-:Y:S02]  /*56a0*/  IMAD.MOV R6, RZ, RZ, -R6 ;  /* 0x000000ffff067224 */ /* 0x000fe400078e0a06 */
[----:B------:R-:W-:-:S04]  /*56b0*/  IMAD.HI.U32 R0, R122, R21, RZ ;  /* 0x000000157a007227 */ /* 0x000fc800078e00ff */
[----:B-1----:R-:W-:Y:S02]  /*56c0*/  IMAD.MOV.U32 R2, RZ, RZ, R5 ;  /* 0x000000ffff027224 */ /* 0x002fe400078e0005 */
[C---:B------:R-:W-:Y:S02]  /*56d0*/  IMAD R17, R146.reuse, R4, R17 ;  /* 0x0000000492117224 */ /* 0x040fe400078e0211 */
[----:B------:R-:W-:Y:S01]  /*56e0*/  IMAD R19, R146, R6, R19 ;  /* 0x0000000692137224 */ /* 0x000fe200078e0213 */
[----:B------:R-:W-:Y:S01]  /*56f0*/  @!P4 IADD3 R2, PT, PT, -R2, RZ, RZ ;  /* 0x000000ff0202c210 */ /* 0x000fe20007ffe1ff */
[----:B------:R-:W-:Y:S01]  /*5700*/  @!P6 IMAD.IADD R15, R15, 0x1, -R146 ;  /* 0x000000010f0fe824 */ /* 0x000fe200078e0a92 */
[----:B------:R-:W-:Y:S01]  /*5710*/  ISETP.GT.U32.AND P6, PT, R146, R13, PT ;  /* 0x0000000d9200720c */ /* 0x000fe20003fc4070 */
[----:B------:R-:W-:Y:S02]  /*5720*/  IMAD.MOV R0, RZ, RZ, -R0 ;  /* 0x000000ffff007224 */ /* 0x000fe400078e0a00 */
[----:B------:R1:W-:Y:S01]  /*5730*/  STL [R1+0x218], R2 ;  /* 0x0002180201007387 */ /* 0x0003e20000100800 */
[----:B------:R-:W-:Y:S01]  /*5740*/  VIADD R6, R252, 0x61 ;  /* 0x00000061fc067836 */ /* 0x000fe20000000000 */
[C---:B------:R-:W-:Y:S01]  /*5750*/  ISETP.GT.U32.AND P4, PT, R146.reuse, R15, PT ;  /* 0x0000000f9200720c */ /* 0x040fe20003f84070 */
[----:B------:R-:W-:Y:S01]  /*5760*/  @!P2 IMAD.IADD R3, R3, 0x1, -R146 ;  /* 0x000000010303a824 */ /* 0x000fe200078e0a92 */
[C---:B------:R-:W-:Y:S01]  /*5770*/  ISETP.GT.U32.AND P2, PT, R146.reuse, R19, PT ;  /* 0x000000139200720c */ /* 0x040fe20003f44070 */
[----:B------:R-:W-:Y:S01]  /*5780*/  IMAD R21, R146, R0, R21 ;  /* 0x0000000092157224 */ /* 0x000fe200078e0215 */
[----:B------:R-:W-:Y:S01]  /*5790*/  IABS R0, R6 ;  /* 0x0000000600007213 */ /* 0x000fe20000000000 */
[----:B------:R-:W-:-:S02]  /*57a0*/  VIADD R8, R252, 0x62 ;  /* 0x00000062fc087836 */ /* 0x000fc40000000000 */
[----:B------:R-:W-:Y:S01]  /*57b0*/  @!P0 IMAD.IADD R9, R9, 0x1, -R146 ;  /* 0x0000000109098824 */ /* 0x000fe200078e0a92 */
[----:B------:R-:W-:Y:S01]  /*57c0*/  ISETP.GE.AND P0, PT, R10, RZ, PT ;  /* 0x000000ff0a00720c */ /* 0x000fe20003f06270 */
[----:B-1----:R-:W-:Y:S01]  /*57d0*/  IMAD.MOV.U32 R2, RZ, RZ, R7 ;  /* 0x000000ffff027224 */ /* 0x002fe200078e0007 */
[----:B------:R-:W-:Y:S01]  /*57e0*/  IABS R4, R8 ;  /* 0x0000000800047213 */ /* 0x000fe20000000000 */
[----:B------:R-:W-:Y:S01]  /*57f0*/  IMAD.MOV.U32 R5, RZ, RZ, R0 ;  /* 0x000000ffff057224 */ /* 0x000fe200078e0000 */
[----:B------:R-:W-:Y:S01]  /*5800*/  IADD3 R10, PT, PT, R252, 0x64, RZ ;  /* 0x00000064fc0a7810 */ /* 0x000fe20007ffe0ff */
[----:B------:R-:W-:Y:S01]  /*5810*/  @!P6 IMAD.IADD R13, R13, 0x1, -R146 ;  /* 0x000000010d0de824 */ /* 0x000fe200078e0a92 */
[----:B------:R-:W-:Y:S01]  /*5820*/  @!P1 IADD3 R2, PT, PT, -R2, RZ, RZ ;  /* 0x000000ff02029210 */ /* 0x000fe20007ffe1ff */
[----:B------:R-:W-:Y:S01]  /*5830*/  IMAD.HI.U32 R0, R122, R5, RZ ;  /* 0x000000057a007227 */ /* 0x000fe200078e00ff */
[C---:B------:R-:W-:Y:S02]  /*5840*/  ISETP.GT.U32.AND P1, PT, R146.reuse, R17, PT ;  /* 0x000000119200720c */ /* 0x040fe40003f24070 */
[----:B------:R-:W-:Y:S01]  /*5850*/  ISETP.GT.U32.AND P6, PT, R146, R21, PT ;  /* 0x000000159200720c */ /* 0x000fe20003fc4070 */
[----:B------:R-:W-:Y:S01]  /*5860*/  IMAD.MOV.U32 R129, RZ, RZ, R3 ;  /* 0x000000ffff817224 */ /* 0x000fe200078e0003 */
[-C--:B------:R-:W-:Y:S01]  /*5870*/  @!P2 IADD3 R19, PT, PT, R19, -R146.reuse, RZ ;  /* 0x800000921313a210 */ /* 0x080fe20007ffe0ff */
[----:B------:R-:W-:Y:S01]  /*5880*/  IMAD.MOV.U32 R74, RZ, RZ, R9 ;  /* 0x000000ffff4a7224 */ /* 0x000fe200078e0009 */
[----:B------:R-:W-:Y:S01]  /*5890*/  @!P4 IADD3 R15, PT, PT, R15, -R146, RZ ;  /* 0x800000920f0fc210 */ /* 0x000fe20007ffe0ff */
[----:B------:R-:W-:Y:S01]  /*58a0*/  IMAD.MOV.U32 R7, RZ, RZ, R4 ;  /* 0x000000ffff077224 */ /* 0x000fe200078e0004 */
[----:B------:R-:W-:Y:S01]  /*58b0*/  ISETP.GE.AND P4, PT, R12, RZ, PT ;  /* 0x000000ff0c00720c */ /* 0x000fe20003f86270 */
[----:B------:R-:W-:Y:S01]  /*58c0*/  IMAD.MOV R0, RZ, RZ, -R0 ;  /* 0x000000ffff007224 */ /* 0x000fe200078e0a00 */
[----:B------:R1:W-:Y:S01]  /*58d0*/  STL [R1+0x214], R2 ;  /* 0x0002140201007387 */ /* 0x0003e20000100800 */
[----:B------:R-:W-:Y:S01]  /*58e0*/  @!P5 IMAD.MOV R129, RZ, RZ, -R129 ;  /* 0x000000ffff81d224 */ /* 0x000fe200078e0a81 */
[----:B------:R-:W-:Y:S01]  /*58f0*/  ISETP.GE.AND P2, PT, R16, RZ, PT ;  /* 0x000000ff1000720c */ /* 0x000fe20003f46270 */
[----:B------:R-:W-:Y:S01]  /*5900*/  @!P1 IMAD.IADD R17, R17, 0x1, -R146 ;  /* 0x0000000111119824 */ /* 0x000fe200078e0a92 */
[----:B------:R-:W-:Y:S01]  /*5910*/  ISETP.GE.AND P1, PT, R14, RZ, PT ;  /* 0x000000ff0e00720c */ /* 0x000fe20003f26270 */
[----:B------:R-:W-:Y:S01]  /*5920*/  @!P3 IMAD.MOV R74, RZ, RZ, -R74 ;  /* 0x000000ffff4ab224 */ /* 0x000fe200078e0a4a */
[----:B------:R-:W-:Y:S01]  /*5930*/  ISETP.GT.U32.AND P3, PT, R146, R19, PT ;  /* 0x000000139200720c */ /* 0x000fe20003f64070 */
[----:B------:R-:W-:Y:S01]  /*5940*/  IMAD.HI.U32 R4, R122, R7, RZ ;  /* 0x000000077a047227 */ /* 0x000fe200078e00ff */
[----:B------:R-:W-:-:S02]  /*5950*/  ISETP.GT.U32.AND P5, PT, R146, R17, PT ;  /* 0x000000119200720c */ /* 0x000fc40003fa4070 */
[----:B------:R-:W-:Y:S01]  /*5960*/  @!P6 IADD3 R21, PT, PT, R21, -R146, RZ ;  /* 0x800000921515e210 */ /* 0x000fe20007ffe0ff */
[C---:B------:R-:W-:Y:S01]  /*5970*/  IMAD R5, R146.reuse, R0, R5 ;  /* 0x0000000092057224 */ /* 0x040fe200078e0205 */
[----:B------:R-:W-:Y:S01]  /*5980*/  IABS R11, R10 ;  /* 0x0000000a000b7213 */ /* 0x000fe20000000000 */
[----:B------:R-:W-:Y:S01]  /*5990*/  IMAD.MOV.U32 R100, RZ, RZ, R13 ;  /* 0x000000ffff647224 */ /* 0x000fe200078e000d */
[----:B------:R-:W-:Y:S01]  /*59a0*/  ISETP.GT.U32.AND P6, PT, R146, R21, PT ;  /* 0x000000159200720c */ /* 0x000fe20003fc4070 */
[----:B------:R-:W-:Y:S01]  /*59b0*/  IMAD.MOV R4, RZ, RZ, -R4 ;  /* 0x000000ffff047224 */ /* 0x000fe200078e0a04 */
[----:B------:R-:W-:Y:S01]  /*59c0*/  IADD3 R12, PT, PT, R252, 0x6b, RZ ;  /* 0x0000006bfc0c7810 */ /* 0x000fe20007ffe0ff */
[----:B------:R-:W-:Y:S01]  /*59d0*/  @!P0 IMAD.MOV R100, RZ, RZ, -R100 ;  /* 0x000000ffff648224 */ /* 0x000fe200078e0a64 */
[C---:B------:R-:W-:Y:S01]  /*59e0*/  ISETP.GT.U32.AND P0, PT, R146.reuse, R5, PT ;  /* 0x000000059200720c */ /* 0x040fe20003f04070 */
[----:B-1----:R-:W-:Y:S02]  /*59f0*/  IMAD.MOV.U32 R2, RZ, RZ, R15 ;  /* 0x000000ffff027224 */ /* 0x002fe400078e000f */
[----:B------:R-:W-:Y:S01]  /*5a00*/  IMAD R7, R146, R4, R7 ;  /* 0x0000000492077224 */ /* 0x000fe200078e0207 */
[----:B------:R-:W-:Y:S01]  /*5a10*/  @!P5 IADD3 R17, PT, PT, R17, -R146, RZ ;  /* 0x800000921111d210 */ /* 0x000fe20007ffe0ff */
[----:B------:R-:W-:-:S02]  /*5a20*/  VIADD R3, R252, 0x63 ;  /* 0x00000063fc037836 */ /* 0x000fc40000000000 */
[----:B------:R-:W-:Y:S01]  /*5a30*/  @!P4 IMAD.MOV R2, RZ, RZ, -R2 ;  /* 0x000000ffff02c224 */ /* 0x000fe200078e0a02 */
[----:B------:R-:W-:Y:S01]  /*5a40*/  ISETP.GT.U32.AND P5, PT, R146, R7, PT ;  /* 0x000000079200720c */ /* 0x000fe20003fa4070 */
[--C-:B------:R-:W-:Y:S01]  /*5a50*/  @!P3 IMAD.IADD R19, R19, 0x1, -R146.reuse ;  /* 0x000000011313b824 */ /* 0x100fe200078e0a92 */
[----:B------:R-:W-:Y:S01]  /*5a60*/  IABS R9, R3 ;  /* 0x0000000300097213 */ /* 0x000fe20000000000 */
[--C-:B------:R-:W-:Y:S01]  /*5a70*/  @!P6 IMAD.IADD R21, R21, 0x1, -R146.reuse ;  /* 0x000000011515e824 */ /* 0x100fe200078e0a92 */
[----:B------:R1:W-:Y:S01]  /*5a80*/  STL [R1+0x360], R2 ;  /* 0x0003600201007387 */ /* 0x0003e20000100800 */
[----:B------:R-:W-:Y:S01]  /*5a90*/  MOV R4, R17 ;  /* 0x0000001100047202 */ /* 0x000fe20000000f00 */
[----:B------:R-:W-:Y:S01]  /*5aa0*/  @!P0 IMAD.IADD R5, R5, 0x1, -R146 ;  /* 0x0000000105058824 */ /* 0x000fe200078e0a92 */
[----:B------:R-:W-:Y:S01]  /*5ab0*/  ISETP.GE.AND P4, PT, R18, RZ, PT ;  /* 0x000000ff1200720c */ /* 0x000fe20003f86270 */
[----:B------:R-:W-:Y:S01]  /*5ac0*/  IMAD.HI.U32 R0, R122, R9, RZ ;  /* 0x000000097a007227 */ /* 0x000fe200078e00ff */
[----:B------:R-:W-:-:S02]  /*5ad0*/  @!P1 IADD3 R4, PT, PT, -R4, RZ, RZ ;  /* 0x000000ff04049210 */ /* 0x000fc40007ffe1ff */
[----:B------:R-:W-:Y:S01]  /*5ae0*/  ISETP.GE.AND P0, PT, R3, RZ, PT ;  /* 0x000000ff0300720c */ /* 0x000fe20003f06270 */
[----:B------:R-:W-:Y:S01]  /*5af0*/  IMAD.HI.U32 R3, R122, R11, RZ ;  /* 0x0000000b7a037227 */ /* 0x000fe200078e00ff */
[----:B------:R-:W-:Y:S01]  /*5b00*/  ISETP.GT.U32.AND P1, PT, R146, R5, PT ;  /* 0x000000059200720c */ /* 0x000fe20003f24070 */
[----:B------:R2:W-:Y:S01]  /*5b10*/  STL [R1+0x350], R4 ;  /* 0x0003500401007387 */ /* 0x0005e20000100800 */
[----:B------:R-:W-:Y:S01]  /*5b20*/  ISETP.GE.AND P3, PT, R6, RZ, PT ;  /* 0x000000ff0600720c */ /* 0x000fe20003f66270 */
[----:B-1----:R-:W-:Y:S01]  /*5b30*/  IMAD.MOV.U32 R2, RZ, RZ, R19 ;  /* 0x000000ffff027224 */ /* 0x002fe200078e0013 */
[----:B------:R-:W-:Y:S01]  /*5b40*/  ISETP.GE.AND P6, PT, R8, RZ, PT ;  /* 0x000000ff0800720c */ /* 0x000fe20003fc6270 */
[----:B------:R-:W-:Y:S01]  /*5b50*/  IMAD.MOV R0, RZ, RZ, -R0 ;  /* 0x000000ffff007224 */ /* 0x000fe200078e0a00 */
[----:B------:R-:W-:Y:S01]  /*5b60*/  IABS R19, R12 ;  /* 0x0000000c00137213 */ /* 0x000fe20000000000 */
[----:B------:R-:W-:Y:S01]  /*5b70*/  @!P2 IMAD.MOV R2, RZ, RZ, -R2 ;  /* 0x000000ffff02a224 */ /* 0x000fe200078e0a02 */
[----:B------:R-:W-:Y:S01]  /*5b80*/  ISETP.GE.AND P2, PT, R10, RZ, PT ;  /* 0x000000ff0a00720c */ /* 0x000fe20003f46270 */
[----:B------:R-:W-:-:S02]  /*5b90*/  @!P5 IMAD.IADD R7, R7, 0x1, -R146 ;  /* 0x000000010707d824 */ /* 0x000fc400078e0a92 */
[----:B--2---:R-:W-:Y:S01]  /*5ba0*/  IMAD.MOV R4, RZ, RZ, -R3 ;  /* 0x000000ffff047224 */ /* 0x004fe200078e0a03 */
[----:B------:R1:W-:Y:S01]  /*5bb0*/  STL [R1+0x34c], R2 ;  /* 0x00034c0201007387 */ /* 0x0003e20000100800 */
[C---:B------:R-:W-:Y:S01]  /*5bc0*/  IMAD R3, R146.reuse, R0, R9 ;  /* 0x0000000092037224 */ /* 0x040fe200078e0209 */
[C---:B------:R-:W-:Y:S01]  /*5bd0*/  ISETP.GT.U32.AND P5, PT, R146.reuse, R7, PT ;  /* 0x000000079200720c */ /* 0x040fe20003fa4070 */
[----:B------:R-:W-:Y:S01]  /*5be0*/  IMAD R9, R146, R4, R11 ;  /* 0x0000000492097224 */ /* 0x000fe200078e020b */
[C---:B------:R-:W-:Y:S01]  /*5bf0*/  IADD3 R0, PT, PT, R252.reuse, 0x65, RZ ;  /* 0x00000065fc007810 */ /* 0x040fe20007ffe0ff */
[C---:B------:R-:W-:Y:S01]  /*5c00*/  VIADD R4, R252.reuse, 0x66 ;  /* 0x00000066fc047836 */ /* 0x040fe20000000000 */
[----:B------:R-:W-:Y:S01]  /*5c10*/  @!P1 IADD3 R5, PT, PT, R5, -R146, RZ ;  /* 0x8000009205059210 */ /* 0x000fe20007ffe0ff */
[C---:B------:R-:W-:Y:S01]  /*5c20*/  VIADD R8, R252.reuse, 0x67 ;  /* 0x00000067fc087836 */ /* 0x040fe20000000000 */
[----:B------:R-:W-:Y:S01]  /*5c30*/  IABS R11, R0 ;  /* 0x00000000000b7213 */ /* 0x000fe20000000000 */
[----:B------:R-:W-:Y:S01]  /*5c40*/  VIADD R10, R252, 0x6a ;  /* 0x0000006afc0a7836 */ /* 0x000fe20000000000 */
[----:B------:R-:W-:Y:S01]  /*5c50*/  ISETP.GE.AND P1, PT, R0, RZ, PT ;  /* 0x000000ff0000720c */ /* 0x000fe20003f26270 */
[----:B-1----:R-:W-:Y:S01]  /*5c60*/  IMAD.MOV.U32 R2, RZ, RZ, R21 ;  /* 0x000000ffff027224 */ /* 0x002fe200078e0015 */
[----:B------:R-:W-:Y:S01]  /*5c70*/  IABS R13, R4 ;  /* 0x00000004000d7213 */ /* 0x000fe20000000000 */
[----:B------:R-:W-:Y:S01]  /*5c80*/  IMAD.HI.U32 R0, R122, R11, RZ ;  /* 0x0000000b7a007227 */ /* 0x000fe200078e00ff */
[----:B------:R-:W-:-:S02]  /*5c90*/  IABS R15, R8 ;  /* 0x00000008000f7213 */ /* 0x000fc40000000000 */
[----:B------:R-:W-:Y:S01]  /*5ca0*/  IABS R17, R10 ;  /* 0x0000000a00117213 */ /* 0x000fe20000000000 */
[----:B------:R-:W-:Y:S01]  /*5cb0*/  @!P4 IMAD.MOV R2, RZ, RZ, -R2 ;  /* 0x000000ffff02c224 */ /* 0x000fe200078e0a02 */
[C---:B------:R-:W-:Y:S01]  /*5cc0*/  ISETP.GT.U32.AND P4, PT, R146.reuse, R3, PT ;  /* 0x000000039200720c */ /* 0x040fe20003f84070 */
[----:B------:R-:W-:Y:S01]  /*5cd0*/  @!P5 IMAD.IADD R7, R7, 0x1, -R146 ;  /* 0x000000010707d824 */ /* 0x000fe200078e0a92 */
[----:B------:R-:W-:Y:S01]  /*5ce0*/  ISETP.GT.U32.AND P5, PT, R146, R9, PT ;  /* 0x000000099200720c */ /* 0x000fe20003fa4070 */
[----:B------:R-:W-:Y:S01]  /*5cf0*/  IMAD.MOV R0, RZ, RZ, -R0 ;  /* 0x000000ffff007224 */ /* 0x000fe200078e0a00 */
[----:B------:R1:W-:Y:S01]  /*5d00*/  STL [R1+0x210], R2 ;  /* 0x0002100201007387 */ /* 0x0003e20000100800 */
[----:B------:R-:W-:-:S04]  /*5d10*/  IMAD.HI.U32 R6, R122, R15, RZ ;  /* 0x0000000f7a067227 */ /* 0x000fc800078e00ff */
[----:B------:R-:W-:-:S04]  /*5d20*/  IMAD.MOV R6, RZ, RZ, -R6 ;  /* 0x000000ffff067224 */ /* 0x000fc800078e0a06 */
[--C-:B------:R-:W-:Y:S02]  /*5d30*/  @!P4 IMAD.IADD R3, R3, 0x1, -R146.reuse ;  /* 0x000000010303c824 */ /* 0x100fe400078e0a92 */
[----:B-1----:R-:W-:Y:S02]  /*5d40*/  IMAD.MOV.U32 R2, RZ, RZ, R5 ;  /* 0x000000ffff027224 */ /* 0x002fe400078e0005 */
[----:B------:R-:W-:Y:S01]  /*5d50*/  @!P5 IMAD.IADD R9, R9, 0x1, -R146 ;  /* 0x000000010909d824 */ /* 0x000fe200078e0a92 */
[C---:B------:R-:W-:Y:S01]  /*5d60*/  ISETP.GT.U32.AND P4, PT, R146.reuse, R3, PT ;  /* 0x000000039200720c */ /* 0x040fe20003f84070 */
[----:B------:R-:W-:Y:S01]  /*5d70*/  IMAD R5, R146, R0, R11 ;  /* 0x0000000092057224 */ /* 0x000fe200078e020b */
[----:B------:R-:W-:Y:S01]  /*5d80*/  @!P3 IADD3 R2, PT, PT, -R2, RZ, RZ ;  /* 0x000000ff0202b210 */ /* 0x000fe20007ffe1ff */
[----:B------:R-:W-:Y:S01]  /*5d90*/  IMAD R11, R146, R6, R15 ;  /* 0x00000006920b7224 */ /* 0x000fe200078e020f */
[----:B------:R-:W-:Y:S01]  /*5da0*/  ISETP.GE.AND P3, PT, R4, RZ, PT ;  /* 0x000000ff0400720c */ /* 0x000fe20003f66270 */
[----:B------:R-:W-:Y:S01]  /*5db0*/  IMAD.HI.U32 R4, R122, R13, RZ ;  /* 0x0000000d7a047227 */ /* 0x000fe200078e00ff */
[----:B------:R-:W-:Y:S01]  /*5dc0*/  ISETP.GT.U32.AND P5, PT, R146, R9, PT ;  /* 0x000000099200720c */ /* 0x000fe20003fa4070 */
[----:B------:R1:W-:Y:S02]  /*5dd0*/  STL [R1+0x204], R2 ;  /* 0x0002040201007387 */ /* 0x0003e40000100800 */
[----:B------:R-:W-:Y:S01]  /*5de0*/  IMAD.HI.U32 R6, R122, R19, RZ ;  /* 0x000000137a067227 */ /* 0x000fe200078e00ff */
[----:B------:R-:W-:-:S03]  /*5df0*/  IADD3 R4, PT, PT, -R4, RZ, RZ ;  /* 0x000000ff04047210 */ /* 0x000fc60007ffe1ff */
[----:B------:R-:W-:Y:S01]  /*5e00*/  @!P4 IADD3 R3, PT, PT, R3, -R146, RZ ;  /* 0x800000920303c210 */ /* 0x000fe20007ffe0ff */
[----:B------:R-:W-:Y:S01]  /*5e10*/  IMAD.MOV R6, RZ, RZ, -R6 ;  /* 0x000000ffff067224 */ /* 0x000fe200078e0a06 */
[C---:B------:R-:W-:Y:S01]  /*5e20*/  ISETP.GT.U32.AND P4, PT, R146.reuse, R5, PT ;  /* 0x000000059200720c */ /* 0x040fe20003f84070 */
[----:B-1----:R-:W-:Y:S02]  /*5e30*/  IMAD.MOV.U32 R2, RZ, RZ, R7 ;  /* 0x000000ffff027224 */ /* 0x002fe400078e0007 */
[----:B------:R-:W-:Y:S02]  /*5e40*/  IMAD.MOV.U32 R218, RZ, RZ, R3 ;  /* 0x000000ffffda7224 */ /* 0x000fe400078e0003 */
[----:B------:R-:W-:Y:S02]  /*5e50*/  IMAD R7, R146, R4, R13 ;  /* 0x0000000492077224 */ /* 0x000fe400078e020d */
[----:B------:R-:W-:Y:S02]  /*5e60*/  VIADD R4, R252, 0x68 ;  /* 0x00000068fc047836 */ /* 0x000fe40000000000 */
[----:B------:R-:W-:Y:S01]  /*5e70*/  @!P0 IMAD.MOV R218, RZ, RZ, -R218 ;  /* 0x000000ffffda8224 */ /* 0x000fe200078e0ada */
[C---:B------:R-:W-:Y:S01]  /*5e80*/  ISETP.GT.U32.AND P0, PT, R146.reuse, R11, PT ;  /* 0x0000000b9200720c */ /* 0x040fe20003f04070 */
[--C-:B------:R-:W-:Y:S01]  /*5e90*/  @!P5 IMAD.IADD R9, R9, 0x1, -R146.reuse ;  /* 0x000000010909d824 */ /* 0x100fe200078e0a92 */
[----:B------:R-:W-:Y:S01]  /*5ea0*/  ISETP.GT.U32.AND P5, PT, R146, R7, PT ;  /* 0x000000079200720c */ /* 0x000fe20003fa4070 */
[----:B------:R-:W-:Y:S01]  /*5eb0*/  @!P4 IMAD.IADD R5, R5, 0x1, -R146 ;  /* 0x000000010505c824 */ /* 0x000fe200078e0a92 */
[----:B------:R-:W-:Y:S01]  /*5ec0*/  IABS R13, R4 ;  /* 0x00000004000d7213 */ /* 0x000fe20000000000 */
[----:B------:R-:W-:Y:S01]  /*5ed0*/  @!P6 IMAD.MOV R2, RZ, RZ, -R2 ;  /* 0x000000ffff02e224 */ /* 0x000fe200078e0a02 */
[----:B------:R-:W-:Y:S01]  /*5ee0*/  ISETP.GE.AND P6, PT, R8, RZ, PT ;  /* 0x000000ff0800720c */ /* 0x000fe20003fc6270 */
[----:B------:R-:W-:Y:S01]  /*5ef0*/  IMAD.MOV.U32 R169, RZ, RZ, R9 ;  /* 0x000000ffffa97224 */ /* 0x000fe200078e0009 */
[----:B------:R-:W-:Y:S01]  /*5f00*/  ISETP.GT.U32.AND P4, PT, R146, R5, PT ;  /* 0x000000059200720c */ /* 0x000fe20003f84070 */
[----:B------:R-:W-:Y:S01]  /*5f10*/  IMAD.HI.U32 R0, R122, R13, RZ ;  /* 0x0000000d7a007227 */ /* 0x000fe200078e00ff */
[----:B------:R1:W-:Y:S03]  /*5f20*/  STL [R1+0x348], R2 ;  /* 0x0003480201007387 */ /* 0x0003e60000100800 */
[----:B------:R-:W-:-:S02]  /*5f30*/  IMAD.MOV R0, RZ, RZ, -R0 ;  /* 0x000000ffff007224 */ /* 0x000fc400078e0a00 */
[----:B------:R-:W-:Y:S01]  /*5f40*/  @!P0 IMAD.IADD R11, R11, 0x1, -R146 ;  /* 0x000000010b0b8824 */ /* 0x000fe200078e0a92 */
[----:B------:R-:W-:Y:S01]  /*5f50*/  @!P5 IADD3 R7, PT, PT, R7, -R146, RZ ;  /* 0x800000920707d210 */ /* 0x000fe20007ffe0ff */
[----:B------:R-:W-:Y:S02]  /*5f60*/  IMAD R3, R146, R0, R13 ;  /* 0x0000000092037224 */ /* 0x000fe400078e020d */
[----:B------:R-:W-:Y:S01]  /*5f70*/  VIADD R8, R252, 0x69 ;  /* 0x00000069fc087836 */ /* 0x000fe20000000000 */
[C---:B------:R-:W-:Y:S01]  /*5f80*/  ISETP.GT.U32.AND P5, PT, R146.reuse, R7, PT ;  /* 0x000000079200720c */ /* 0x040fe20003fa4070 */
[----:B------:R-:W-:Y:S01]  /*5f90*/  @!P2 IMAD.MOV R169, RZ, RZ, -R169 ;  /* 0x000000ffffa9a224 */ /* 0x000fe200078e0aa9 */
[C---:B------:R-:W-:Y:S02]  /*5fa0*/  ISETP.GT.U32.AND P0, PT, R146.reuse, R11, PT ;  /* 0x0000000b9200720c */ /* 0x040fe40003f04070 */
[----:B------:R-:W-:Y:S02]  /*5fb0*/  @!P4 IADD3 R5, PT, PT, R5, -R146, RZ ;  /* 0x800000920505c210 */ /* 0x000fe40007ffe0ff */
[----:B------:R-:W-:-:S02]  /*5fc0*/  ISETP.GT.U32.AND P4, PT, R146, R3, PT ;  /* 0x000000039200720c */ /* 0x000fc40003f84070 */
[----:B------:R-:W-:Y:S01]  /*5fd0*/  ISETP.GE.AND P2, PT, R4, RZ, PT ;  /* 0x000000ff0400720c */ /* 0x000fe20003f46270 */
[----:B------:R-:W-:Y:S01]  /*5fe0*/  IMAD.HI.U32 R4, R122, R17, RZ ;  /* 0x000000117a047227 */ /* 0x000fe200078e00ff */
[----:B------:R-:W-:-:S03]  /*5ff0*/  IABS R15, R8 ;  /* 0x00000008000f7213 */ /* 0x000fc60000000000 */
[----:B-1----:R-:W-:Y:S01]  /*6000*/  IMAD.MOV.U32 R2, RZ, RZ, R5 ;  /* 0x000000ffff027224 */ /* 0x002fe200078e0005 */
[-C--:B------:R-:W-:Y:S01]  /*6010*/  @!P5 IADD3 R7, PT, PT, R7, -R146.reuse, RZ ;  /* 0x800000920707d210 */ /* 0x080fe20007ffe0ff */
[----:B------:R-:W-:Y:S01]  /*6020*/  IMAD.MOV R4, RZ, RZ, -R4 ;  /* 0x000000ffff047224 */ /* 0x000fe200078e0a04 */
[----:B------:R-:W-:Y:S01]  /*6030*/  ISETP.GE.AND P5, PT, R8, RZ, PT ;  /* 0x000000ff0800720c */ /* 0x000fe20003fa6270 */
[----:B------:R-:W-:Y:S01]  /*6040*/  IMAD.HI.U32 R0, R122, R15, RZ ;  /* 0x0000000f7a007227 */ /* 0x000fe200078e00ff */
[----:B------:R-:W-:Y:S02]  /*6050*/  IADD3 R8, PT, PT, R252, 0x6e, RZ ;  /* 0x0000006efc087810 */ /* 0x000fe40007ffe0ff */
[----:B------:R-:W-:Y:S01]  /*6060*/  @!P4 IADD3 R3, PT, PT, R3, -R146, RZ ;  /* 0x800000920303c210 */ /* 0x000fe20007ffe0ff */
[----:B------:R-:W-:Y:S02]  /*6070*/  @!P1 IMAD.MOV R2, RZ, RZ, -R2 ;  /* 0x000000ffff029224 */ /* 0x000fe400078e0a02 */
[----:B------:R-:W-:Y:S01]  /*6080*/  @!P0 IMAD.IADD R11, R11, 0x1, -R146 ;  /* 0x000000010b0b8824 */ /* 0x000fe200078e0a92 */
[C---:B------:R-:W-:Y:S01]  /*6090*/  ISETP.GT.U32.AND P4, PT, R146.reuse, R3, PT ;  /* 0x000000039200720c */ /* 0x040fe20003f84070 */
[----:B------:R-:W-:Y:S01]  /*60a0*/  IMAD R13, R146, R4, R17 ;  /* 0x00000004920d7224 */ /* 0x000fe200078e0211 */
[----:B------:R1:W-:Y:S01]  /*60b0*/  STL [R1+0x344], R2 ;  /* 0x0003440201007387 */ /* 0x0003e20000100800 */
[----:B------:R-:W-:-:S02]  /*60c0*/  IMAD.MOV R0, RZ, RZ, -R0 ;  /* 0x000000ffff007224 */ /* 0x000fc400078e0a00 */
[----:B------:R-:W-:Y:S01]  /*60d0*/  VIADD R4, R252, 0x6c ;  /* 0x0000006cfc047836 */ /* 0x000fe20000000000 */
[C---:B------:R-:W-:Y:S01]  /*60e0*/  ISETP.GT.U32.AND P0, PT, R146.reuse, R13, PT ;  /* 0x0000000d9200720c */ /* 0x040fe20003f04070 */
[C---:B------:R-:W-:Y:S02]  /*60f0*/  IMAD R5, R146.reuse, R6, R19 ;  /* 0x0000000692057224 */ /* 0x040fe400078e0213 */
[----:B------:R-:W-:Y:S02]  /*6100*/  IMAD.MOV.U32 R6, RZ, RZ, R7 ;  /* 0x000000ffff067224 */ /* 0x000fe400078e0007 */
[----:B------:R-:W-:Y:S01]  /*6110*/  IMAD R9, R146, R0, R15 ;  /* 0x0000000092097224 */ /* 0x000fe200078e020f */
[----:B------:R-:W-:Y:S01]  /*6120*/  IABS R0, R4 ;  /* 0x0000000400007213 */ /* 0x000fe20000000000 */
[----:B-1----:R-:W-:Y:S02]  /*6130*/  IMAD.MOV.U32 R2, RZ, RZ, R11 ;  /* 0x000000ffff027224 */ /* 0x002fe400078e000b */
[----:B------:R-:W-:Y:S01]  /*6140*/  @!P3 IMAD.MOV R6, RZ, RZ, -R6 ;  /* 0x000000ffff06b224 */ /* 0x000fe200078e0a06 */
[----:B------:R-:W-:Y:S01]  /*6150*/  MOV R7, R0 ;  /* 0x0000000000077202 */ /* 0x000fe20000000f00 */
[----:B------:R-:W-:Y:S01]  /*6160*/  @!P4 IMAD.IADD R3, R3, 0x1, -R146 ;  /* 0x000000010303c824 */ /* 0x000fe200078e0a92 */
[----:B------:R-:W-:-:S02]  /*6170*/  @!P6 IADD3 R2, PT, PT, -R2, RZ, RZ ;  /* 0x000000ff0202e210 */ /* 0x000fc40007ffe1ff */
[C---:B------:R-:W-:Y:S01]  /*6180*/  ISETP.GT.U32.AND P6, PT, R146.reuse, R5, PT ;  /* 0x000000059200720c */ /* 0x040fe20003fc4070 */
[----:B------:R1:W-:Y:S01]  /*6190*/  STL [R1+0x200], R6 ;  /* 0x0002000601007387 */ /* 0x0003e20000100800 */
[----:B------:R-:W-:Y:S01]  /*61a0*/  ISETP.GT.U32.AND P1, PT, R146, R9, PT ;  /* 0x000000099200720c */ /* 0x000fe20003f24070 */
[----:B------:R-:W-:Y:S01]  /*61b0*/  IMAD.HI.U32 R0, R122, R7, RZ ;  /* 0x000000077a007227 */ /* 0x000fe200078e00ff */
[----:B------:R-:W-:Y:S01]  /*61c0*/  @!P0 IADD3 R13, PT, PT, R13, -R146, RZ ;  /* 0x800000920d0d8210 */ /* 0x000fe20007ffe0ff */
[----:B------:R2:W-:Y:S01]  /*61d0*/  STL [R1+0x1fc], R2 ;  /* 0x0001fc0201007387 */ /* 0x0005e20000100800 */
[----:B------:R-:W-:Y:S01]  /*61e0*/  ISETP.GE.AND P3, PT, R10, RZ, PT ;  /* 0x000000ff0a00720c */ /* 0x000fe20003f66270 */
[----:B------:R-:W-:Y:S01]  /*61f0*/  IMAD.MOV R0, RZ, RZ, -R0 ;  /* 0x000000ffff007224 */ /* 0x000fe200078e0a00 */
[----:B------:R-:W-:Y:S01]  /*6200*/  ISETP.GE.AND P4, PT, R12, RZ, PT ;  /* 0x000000ff0c00720c */ /* 0x000fe20003f86270 */
[C---:B------:R-:W-:Y:S02]  /*6210*/  VIADD R10, R252.reuse, 0x6f ;  /* 0x0000006ffc0a7836 */ /* 0x040fe40000000000 */
[----:B-1----:R-:W-:-:S02]  /*6220*/  VIADD R6, R252, 0x6d ;  /* 0x0000006dfc067836 */ /* 0x002fc40000000000 */
[--C-:B------:R-:W-:Y:S01]  /*6230*/  @!P6 IMAD.IADD R5, R5, 0x1, -R146.reuse ;  /* 0x000000010505e824 */ /* 0x100fe200078e0a92 */
[C---:B------:R-:W-:Y:S01]  /*6240*/  ISETP.GT.U32.AND P6, PT, R146.reuse, R13, PT ;  /* 0x0000000d9200720c */ /* 0x040fe20003fc4070 */
[----:B--2---:R-:W-:Y:S01]  /*6250*/  IMAD.MOV.U32 R2, RZ, RZ, R3 ;  /* 0x000000ffff027224 */ /* 0x004fe200078e0003 */
[----:B------:R-:W-:Y:S01]  /*6260*/  IABS R11, R6 ;  /* 0x00000006000b7213 */ /* 0x000fe20000000000 */
[----:B------:R-:W-:Y:S01]  /*6270*/  IMAD R3, R146, R0, R7 ;  /* 0x0000000092037224 */ /* 0x000fe200078e0207 */
[----:B------:R-:W-:Y:S01]  /*6280*/  IABS R15, R10 ;  /* 0x0000000a000f7213 */ /* 0x000fe20000000000 */
[----:B------:R-:W-:Y:S01]  /*6290*/  @!P1 IMAD.IADD R9, R9, 0x1, -R146 ;  /* 0x0000000109099824 */ /* 0x000fe200078e0a92 */
[----:B------:R-:W-:Y:S01]  /*62a0*/  ISETP.GE.AND P1, PT, R4, RZ, PT ;  /* 0x000000ff0400720c */ /* 0x000fe20003f26270 */
[----:B------:R-:W-:Y:S01]  /*62b0*/  IMAD.HI.U32 R0, R122, R11, RZ ;  /* 0x0000000b7a007227 */ /* 0x000fe200078e00ff */
[----:B------:R-:W-:Y:S02]  /*62c0*/  IABS R4, R8 ;  /* 0x0000000800047213 */ /* 0x000fe40000000000 */
[----:B------:R-:W-:Y:S01]  /*62d0*/  ISETP.GT.U32.AND P0, PT, R146, R9, PT ;  /* 0x000000099200720c */ /* 0x000fe20003f04070 */
[----:B------:R-:W-:-:S02]  /*62e0*/  IMAD.MOV R0, RZ, RZ, -R0 ;  /* 0x000000ffff007224 */ /* 0x000fc400078e0a00 */
[----:B------:R-:W-:Y:S02]  /*62f0*/  @!P6 IMAD.IADD R13, R13, 0x1, -R146 ;  /* 0x000000010d0de824 */ /* 0x000fe400078e0a92 */
[C---:B------:R-:W-:Y:S02]  /*6300*/  IMAD R7, R146.reuse, R0, R11 ;  /* 0x0000000092077224 */ /* 0x040fe400078e020b */
[----:B------:R-:W-:Y:S01]  /*6310*/  @!P2 IMAD.MOV R2, RZ, RZ, -R2 ;  /* 0x000000ffff02a224 */ /* 0x000fe200078e0a02 */
[C---:B------:R-:W-:Y:S01]  /*6320*/  ISETP.GT.U32.AND P2, PT, R146.reuse, R5, PT ;  /* 0x000000059200720c */ /* 0x040fe20003f44070 */
[----:B------:R-:W-:Y:S01]  /*6330*/  IMAD.MOV.U32 R11, RZ, RZ, R4 ;  /* 0x000000ffff0b7224 */ /* 0x000fe200078e0004 */
[----:B------:R-:W-:Y:S01]  /*6340*/  ISETP.GT.U32.AND P6, PT, R146, R7, PT ;  /* 0x000000079200720c */ /* 0x000fe20003fc4070 */
[----:B------:R-:W-:Y:S01]  /*6350*/  VIADD R12, R252, 0x70 ;  /* 0x00000070fc0c7836 */ /* 0x000fe20000000000 */
[----:B------:R1:W-:Y:S01]  /*6360*/  STL [R1+0x1f8], R2 ;  /* 0x0001f80201007387 */ /* 0x0003e20000100800 */
[----:B------:R-:W-:Y:S01]  /*6370*/  @!P0 IADD3 R9, PT, PT, R9, -R146, RZ ;  /* 0x8000009209098210 */ /* 0x000fe20007ffe0ff */
[----:B------:R-:W-:Y:S01]  /*6380*/  IMAD.HI.U32 R0, R122, R11, RZ ;  /* 0x0000000b7a007227 */ /* 0x000fe200078e00ff */
[----:B------:R-:W-:-:S02]  /*6390*/  ISETP.GT.U32.AND P0, PT, R146, R3, PT ;  /* 0x000000039200720c */ /* 0x000fc40003f04070 */
[----:B------:R-:W-:Y:S01]  /*63a0*/  IABS R17, R12 ;  /* 0x0000000c00117213 */ /* 0x000fe20000000000 */
[----:B------:R-:W-:-:S04]  /*63b0*/  IMAD.HI.U32 R4, R122, R15, RZ ;  /* 0x0000000f7a047227 */ /* 0x000fc800078e00ff */
[----:B------:R-:W-:Y:S01]  /*63c0*/  IMAD.MOV R0, RZ, RZ, -R0 ;  /* 0x000000ffff007224 */ /* 0x000fe200078e0a00 */
[-C--:B------:R-:W-:Y:S01]  /*63d0*/  @!P6 IADD3 R7, PT, PT, R7, -R146.reuse, RZ ;  /* 0x800000920707e210 */ /* 0x080fe20007ffe0ff */
[----:B------:R-:W-:Y:S01]  /*63e0*/  @!P2 IMAD.IADD R5, R5, 0x1, -R146 ;  /* 0x000000010505a824 */ /* 0x000fe200078e0a92 */
[----:B------:R-:W-:Y:S01]  /*63f0*/  ISETP.GE.AND P2, PT, R6, RZ, PT ;  /* 0x000000ff0600720c */ /* 0x000fe20003f46270 */
[----:B-1----:R-:W-:Y:S01]  /*6400*/  IMAD.MOV.U32 R2, RZ, RZ, R9 ;  /* 0x000000ffff027224 */ /* 0x002fe200078e0009 */
[----:B------:R-:W-:Y:S01]  /*6410*/  ISETP.GT.U32.AND P6, PT, R146, R7, PT ;  /* 0x000000079200720c */ /* 0x000fe20003fc4070 */
[----:B------:R-:W-:Y:S01]  /*6420*/  IMAD.HI.U32 R6, R122, R17, RZ ;  /* 0x000000117a067227 */ /* 0x000fe200078e00ff */
[----:B------:R-:W-:Y:S02]  /*6430*/  MOV R220, R5 ;  /* 0x0000000500dc7202 */ /* 0x000fe40000000f00 */
[----:B------:R-:W-:Y:S01]  /*6440*/  @!P0 IADD3 R3, PT, PT, R3, -R146, RZ ;  /* 0x8000009203038210 */ /* 0x000fe20007ffe0ff */
[----:B------:R-:W-:Y:S01]  /*6450*/  IMAD.MOV R4, RZ, RZ, -R4 ;  /* 0x000000ffff047224 */ /* 0x000fe200078e0a04 */
[----:B------:R-:W-:Y:S01]  /*6460*/  ISETP.GE.AND P0, PT, R8, RZ, PT ;  /* 0x000000ff0800720c */ /* 0x000fe20003f06270 */
[----:B------:R-:W-:Y:S01]  /*6470*/  IMAD R9, R146, R0, R11 ;  /* 0x0000000092097224 */ /* 0x000fe200078e020b */
[----:B------:R-:W-:Y:S01]  /*6480*/  IADD3 R8, PT, PT, R252, 0x73, RZ ;  /* 0x00000073fc087810 */ /* 0x000fe20007ffe0ff */
[----:B------:R-:W-:-:S02]  /*6490*/  IMAD.MOV.U32 R168, RZ, RZ, R13 ;  /* 0x000000ffffa87224 */ /* 0x000fc400078e000d */
[----:B------:R-:W-:Y:S02]  /*64a0*/  IMAD.MOV R6, RZ, RZ, -R6 ;  /* 0x000000ffff067224 */ /* 0x000fe400078e0a06 */
[C---:B------:R-:W-:Y:S02]  /*64b0*/  IMAD R11, R146.reuse, R4, R15 ;  /* 0x00000004920b7224 */ /* 0x040fe400078e020f */
[----:B------:R-:W-:Y:S01]  /*64c0*/  @!P3 IMAD.MOV R168, RZ, RZ, -R168 ;  /* 0x000000ffffa8b224 */ /* 0x000fe200078e0aa8 */
[C---:B------:R-:W-:Y:S01]  /*64d0*/  ISETP.GT.U32.AND P3, PT, R146.reuse, R9, PT ;  /* 0x000000099200720c */ /* 0x040fe20003f64070 */
[----:B------:R-:W-:Y:S01]  /*64e0*/  @!P5 IMAD.MOV R2, RZ, RZ, -R2 ;  /* 0x000000ffff02d224 */ /* 0x000fe200078e0a02 */
[C---:B------:R-:W-:Y:S01]  /*64f0*/  ISETP.GT.U32.AND P5, PT, R146.reuse, R3, PT ;  /* 0x000000039200720c */ /* 0x040fe20003fa4070 */
[C---:B------:R-:W-:Y:S01]  /*6500*/  IMAD R5, R146.reuse, R6, R17 ;  /* 0x0000000692057224 */ /* 0x040fe200078e0211 */
[----:B------:R-:W-:Y:S01]  /*6510*/  IABS R17, R8 ;  /* 0x0000000800117213 */ /* 0x000fe20000000000 */
[----:B------:R-:W-:Y:S01]  /*6520*/  @!P4 IMAD.MOV R220, RZ, RZ, -R220 ;  /* 0x000000ffffdcc224 */ /* 0x000fe200078e0adc */
[C---:B------:R-:W-:Y:S01]  /*6530*/  ISETP.GT.U32.AND P4, PT, R146.reuse, R11, PT ;  /* 0x0000000b9200720c */ /* 0x040fe20003f84070 */
[----:B------:R-:W-:Y:S01]  /*6540*/  @!P6 IMAD.IADD R7, R7, 0x1, -R146 ;  /* 0x000000010707e824 */ /* 0x000fe200078e0a92 */
[----:B------:R-:W-:Y:S01]  /*6550*/  ISETP.GT.U32.AND P6, PT, R146, R5, PT ;  /* 0x000000059200720c */ /* 0x000fe20003fc4070 */
[C---:B------:R-:W-:Y:S01]  /*6560*/  VIADD R4, R252.reuse, 0x71 ;  /* 0x00000071fc047836 */ /* 0x040fe20000000000 */
[----:B------:R1:W-:Y:S01]  /*6570*/  STL [R1+0x1f4], R2 ;  /* 0x0001f40201007387 */ /* 0x0003e20000100800 */
[----:B------:R-:W-:-:S02]  /*6580*/  VIADD R6, R252, 0x72 ;  /* 0x00000072fc067836 */ /* 0x000fc40000000000 */
[--C-:B------:R-:W-:Y:S01]  /*6590*/  @!P3 IMAD.IADD R9, R9, 0x1, -R146.reuse ;  /* 0x000000010909b824 */ /* 0x100fe200078e0a92 */
[----:B------:R-:W-:Y:S01]  /*65a0*/  IABS R13, R4 ;  /* 0x00000004000d7213 */ /* 0x000fe20000000000 */
[----:B------:R-:W-:Y:S01]  /*65b0*/  IMAD.MOV.U32 R14, RZ, RZ, R7 ;  /* 0x000000ffff0e7224 */ /* 0x000fe200078e0007 */
[----:B------:R-:W-:Y:S02]  /*65c0*/  @!P5 IADD3 R3, PT, PT, R3, -R146, RZ ;  /* 0x800000920303d210 */ /* 0x000fe40007ffe0ff */
[----:B------:R-:W-:Y:S01]  /*65d0*/  IABS R15, R6 ;  /* 0x00000006000f7213 */ /* 0x000fe20000000000 */
[----:B------:R-:W-:Y:S01]  /*65e0*/  @!P4 IMAD.IADD R11, R11, 0x1, -R146 ;  /* 0x000000010b0bc824 */ /* 0x000fe200078e0a92 */
[----:B------:R-:W-:Y:S01]  /*65f0*/  ISETP.GT.U32.AND P4, PT, R146, R9, PT ;  /* 0x000000099200720c */ /* 0x000fe20003f84070 */
[----:B------:R-:W-:Y:S01]  /*6600*/  IMAD.HI.U32 R0, R122, R13, RZ ;  /* 0x0000000d7a007227 */ /* 0x000fe200078e00ff */
[----:B------:R-:W-:Y:S02]  /*6610*/  @!P6 IADD3 R5, PT, PT, R5, -R146, RZ ;  /* 0x800000920505e210 */ /* 0x000fe40007ffe0ff */
[----:B------:R-:W-:Y:S01]  /*6620*/  ISETP.GT.U32.AND P6, PT, R146, R11, PT ;  /* 0x0000000b9200720c */ /* 0x000fe20003fc4070 */
[----:B------:R-:W-:Y:S01]  /*6630*/  IMAD.MOV.U32 R171, RZ, RZ, R3 ;  /* 0x000000ffffab7224 */ /* 0x000fe200078e0003 */
[----:B------:R-:W-:Y:S01]  /*6640*/  ISETP.GE.AND P5, PT, R10, RZ, PT ;  /* 0x000000ff0a00720c */ /* 0x000fe20003fa6270 */
[----:B------:R-:W-:Y:S01]  /*6650*/  IMAD.MOV R3, RZ, RZ, -R0 ;  /* 0x000000ffff037224 */ /* 0x000fe200078e0a00 */
[----:B------:R-:W-:Y:S01]  /*6660*/  ISETP.GE.AND P3, PT, R12, RZ, PT ;  /* 0x000000ff0c00720c */ /* 0x000fe20003f66270 */
[----:B------:R-:W-:-:S04]  /*6670*/  IMAD.HI.U32 R0, R122, R15, RZ ;  /* 0x0000000f7a007227 */ /* 0x000fc800078e00ff */
[C---:B------:R-:W-:Y:S01]  /*6680*/  IMAD R3, R146.reuse, R3, R13 ;  /* 0x0000000392037224 */ /* 0x040fe200078e020d */
[----:B------:R-:W-:Y:S01]  /*6690*/  @!P4 IADD3 R9, PT, PT, R9, -R146, RZ ;  /* 0x800000920909c210 */ /* 0x000fe20007ffe0ff */
[----:B------:R-:W-:Y:S02]  /*66a0*/  IMAD.MOV R0, RZ, RZ, -R0 ;  /* 0x000000ffff007224 */ /* 0x000fe400078e0a00 */
[----:B------:R-:W-:Y:S01]  /*66b0*/  @!P1 IMAD.MOV R171, RZ, RZ, -R171 ;  /* 0x000000ffffab9224 */ /* 0x000fe200078e0aab */
[C---:B------:R-:W-:Y:S01]  /*66c0*/  ISETP.GT.U32.AND P4, PT, R146.reuse, R3, PT ;  /* 0x000000039200720c */ /* 0x040fe20003f84070 */
[C---:B------:R-:W-:Y:S01]  /*66d0*/  IMAD R13, R146.reuse, R0, R15 ;  /* 0x00000000920d7224 */ /* 0x040fe200078e020f */
[----:B------:R-:W-:Y:S01]  /*66e0*/  ISETP.GT.U32.AND P1, PT, R146, R5, PT ;  /* 0x000000059200720c */ /* 0x000fe20003f24070 */
[----:B------:R-:W-:Y:S02]  /*66f0*/  @!P6 IMAD.IADD R11, R11, 0x1, -R146 ;  /* 0x000000010b0be824 */ /* 0x000fe400078e0a92 */
[----:B------:R-:W-:Y:S01]  /*6700*/  VIADD R10, R252, 0x74 ;  /* 0x00000074fc0a7836 */ /* 0x000fe20000000000 */
[----:B------:R-:W-:Y:S01]  /*6710*/  ISETP.GT.U32.AND P6, PT, R146, R13, PT ;  /* 0x0000000d9200720c */ /* 0x000fe20003fc4070 */
[----:B------:R-:W-:-:S03]  /*6720*/  IMAD.HI.U32 R0, R122, R17, RZ ;  /* 0x000000117a007227 */ /* 0x000fc600078e00ff */
[----:B------:R-:W-:Y:S01]  /*6730*/  IABS R19, R10 ;  /* 0x0000000a00137213 */ /* 0x000fe20000000000 */
[----:B------:R-:W-:Y:S01]  /*6740*/  VIADD R12, R252, 0x75 ;  /* 0x00000075fc0c7836 */ /* 0x000fe20000000000 */
[----:B------:R-:W-:Y:S01]  /*6750*/  IADD3 R15, PT, PT, -R0, RZ, RZ ;  /* 0x000000ff000f7210 */ /* 0x000fe20007ffe1ff */
[--C-:B------:R-:W-:Y:S01]  /*6760*/  @!P4 IMAD.IADD R3, R3, 0x1, -R146.reuse ;  /* 0x000000010303c824 */ /* 0x100fe200078e0a92 */
[----:B------:R-:W-:Y:S01]  /*6770*/  ISETP.GE.AND P4, PT, R6, RZ, PT ;  /* 0x000000ff0600720c */ /* 0x000fe20003f86270 */
[----:B------:R-:W-:Y:S01]  /*6780*/  @!P1 IMAD.IADD R5, R5, 0x1, -R146 ;  /* 0x0000000105059824 */ /* 0x000fe200078e0a92 */
[----:B------:R-:W-:Y:S01]  /*6790*/  ISETP.GE.AND P1, PT, R4, RZ, PT ;  /* 0x000000ff0400720c */ /* 0x000fe20003f26270 */
[----:B-1----:R-:W-:Y:S01]  /*67a0*/  IMAD.MOV.U32 R2, RZ, RZ, R9 ;  /* 0x000000ffff027224 */ /* 0x002fe200078e0009 */
[----:B------:R-:W-:Y:S01]  /*67b0*/  IABS R4, R12 ;  /* 0x0000000c00047213 */ /* 0x000fe20000000000 */
[----:B------:R-:W-:-:S04]  /*67c0*/  IMAD.HI.U32 R0, R122, R19, RZ ;  /* 0x000000137a007227 */ /* 0x000fc800078e00ff */
[----:B------:R-:W-:Y:S01]  /*67d0*/  @!P6 IMAD.IADD R13, R13, 0x1, -R146 ;  /* 0x000000010d0de824 */ /* 0x000fe200078e0a92 */
[C---:B------:R-:W-:Y:S01]  /*67e0*/  ISETP.GT.U32.AND P6, PT, R146.reuse, R3, PT ;  /* 0x000000039200720c */ /* 0x040fe20003fc4070 */
[----:B------:R-:W-:Y:S02]  /*67f0*/  @!P2 IMAD.MOV R14, RZ, RZ, -R14 ;  /* 0x000000ffff0ea224 */ /* 0x000fe400078e0a0e */
[----:B------:R-:W-:Y:S02]  /*6800*/  IMAD R15, R146, R15, R17 ;  /* 0x0000000f920f7224 */ /* 0x000fe400078e0211 */
[----:B------:R-:W-:Y:S01]  /*6810*/  @!P0 IMAD.MOV R2, RZ, RZ, -R2 ;  /* 0x000000ffff028224 */ /* 0x000fe200078e0a02 */
[----:B------:R1:W-:Y:S01]  /*6820*/  STL [R1+0x1f0], R14 ;  /* 0x0001f00e01007387 */ /* 0x0003e20000100800 */
[----:B------:R-:W-:Y:S01]  /*6830*/  IMAD.MOV.U32 R17, RZ, RZ, R4 ;  /* 0x000000ffff117224 */ /* 0x000fe200078e0004 */
[----:B------:R-:W-:Y:S01]  /*6840*/  IADD3 R4, PT, PT, -R0, RZ, RZ ;  /* 0x000000ff00047210 */ /* 0x000fe20007ffe1ff */
[----:B------:R-:W-:Y:S01]  /*6850*/  VIADD R6, R252, 0x77 ;  /* 0x00000077fc067836 */ /* 0x000fe20000000000 */
[----:B------:R2:W-:Y:S01]  /*6860*/  STL [R1+0x1ec], R2 ;  /* 0x0001ec0201007387 */ /* 0x0005e20000100800 */
[----:B------:R-:W-:-:S02]  /*6870*/  ISETP.GT.U32.AND P2, PT, R146, R15, PT ;  /* 0x0000000f9200720c */ /* 0x000fc40003f44070 */
[----:B------:R-:W-:Y:S01]  /*6880*/  MOV R0, R11 ;  /* 0x0000000b00007202 */ /* 0x000fe20000000f00 */
[----:B------:R-:W-:Y:S01]  /*6890*/  @!P6 IMAD.IADD R3, R3, 0x1, -R146 ;  /* 0x000000010303e824 */ /* 0x000fe200078e0a92 */
[----:B------:R-:W-:Y:S01]  /*68a0*/  ISETP.GT.U32.AND P0, PT, R146, R13, PT ;  /* 0x0000000d9200720c */ /* 0x000fe20003f04070 */
[----:B-1----:R-:W-:Y:S01]  /*68b0*/  VIADD R14, R252, 0x7d ;  /* 0x0000007dfc0e7836 */ /* 0x002fe20000000000 */
[----:B------:R-:W-:Y:S01]  /*68c0*/  IABS R11, R6 ;  /* 0x00000006000b7213 */ /* 0x000fe20000000000 */
[----:B------:R-:W-:Y:S01]  /*68d0*/  @!P5 IMAD.MOV R0, RZ, RZ, -R0 ;  /* 0x000000ffff00d224 */ /* 0x000fe200078e0a00 */
[----:B------:R-:W-:Y:S01]  /*68e0*/  ISETP.GE.AND P5, PT, R8, RZ, PT ;  /* 0x000000ff0800720c */ /* 0x000fe20003fa6270 */
[----:B--2---:R-:W-:Y:S02]  /*68f0*/  IMAD.MOV.U32 R2, RZ, RZ, R5 ;  /* 0x000000ffff027224 */ /* 0x004fe400078e0005 */
[----:B------:R-:W-:Y:S01]  /*6900*/  IMAD R5, R146, R4, R19 ;  /* 0x0000000492057224 */ /* 0x000fe200078e0213 */
[----:B------:R1:W-:Y:S01]  /*6910*/  STL [R1+0x1e8], R0 ;  /* 0x0001e80001007387 */ /* 0x0003e20000100800 */
[----:B------:R-:W-:Y:S01]  /*6920*/  @!P2 IMAD.IADD R15, R15, 0x1, -R146 ;  /* 0x000000010f0fa824 */ /* 0x000fe200078e0a92 */
[----:B------:R-:W-:Y:S01]  /*6930*/  @!P3 IADD3 R2, PT, PT, -R2, RZ, RZ ;  /* 0x000000ff0202b210 */ /* 0x000fe20007ffe1ff */
[----:B------:R-:W-:Y:S01]  /*6940*/  VIADD R4, R252, 0x76 ;  /* 0x00000076fc047836 */ /* 0x000fe20000000000 */
[----:B------:R-:W-:Y:S01]  /*6950*/  ISETP.GT.U32.AND P6, PT, R146, R5, PT ;  /* 0x000000059200720c */ /* 0x000fe20003fc4070 */
[----:B------:R-:W-:Y:S01]  /*6960*/  VIADD R8, R252, 0x78 ;  /* 0x00000078fc087836 */ /* 0x000fe20000000000 */
[----:B------:R-:W-:Y:S01]  /*6970*/  @!P0 IADD3 R13, PT, PT, R13, -R146, RZ ;  /* 0x800000920d0d8210 */ /* 0x000fe20007ffe0ff */
[----:B------:R2:W-:Y:S01]  /*6980*/  STL [R1+0x1d8], R2 ;  /* 0x0001d80201007387 */ /* 0x0005e20000100800 */
[----:B------:R-:W-:Y:S01]  /*6990*/  IABS R9, R4 ;  /* 0x0000000400097213 */ /* 0x000fe20000000000 */
[----:B-1----:R-:W-:Y:S01]  /*69a0*/  IMAD.HI.U32 R0, R122, R17, RZ ;  /* 0x000000117a007227 */ /* 0x002fe200078e00ff */
[----:B------:R-:W-:-:S02]  /*69b0*/  MOV R149, R13 ;  /* 0x0000000d00957202 */ /* 0x000fc40000000f00 */
[----:B------:R-:W-:Y:S01]  /*69c0*/  ISETP.GE.AND P2, PT, R4, RZ, PT ;  /* 0x000000ff0400720c */ /* 0x000fe20003f46270 */
[----:B------:R-:W-:Y:S01]  /*69d0*/  IMAD.MOV R0, RZ, RZ, -R0 ;  /* 0x000000ffff007224 */ /* 0x000fe200078e0a00 */
[----:B------:R-:W-:Y:S01]  /*69e0*/  IABS R4, R8 ;  /* 0x0000000800047213 */ /* 0x000fe20000000000 */
[----:B------:R-:W-:Y:S01]  /*69f0*/  @!P4 IMAD.MOV R149, RZ, RZ, -R149 ;  /* 0x000000ffff95c224 */ /* 0x000fe200078e0a95 */
[----:B------:R-:W-:Y:S01]  /*6a00*/  ISETP.GE.AND P3, PT, R10, RZ, PT ;  /* 0x000000ff0a00720c */ /* 0x000fe20003f66270 */
[----:B------:R-:W-:Y:S01]  /*6a10*/  @!P6 IMAD.IADD R5, R5, 0x1, -R146 ;  /* 0x000000010505e824 */ /* 0x000fe200078e0a92 */
[C---:B------:R-:W-:Y:S01]  /*6a20*/  ISETP.GT.U32.AND P6, PT, R146.reuse, R15, PT ;  /* 0x0000000f9200720c */ /* 0x040fe20003fc4070 */
[----:B------:R-:W-:Y:S01]  /*6a30*/  IMAD R7, R146, R0, R17 ;  /* 0x0000000092077224 */ /* 0x000fe200078e0211 */
[----:B------:R-:W-:Y:S01]  /*6a40*/  IADD3 R10, PT, PT, R252, 0x79, RZ ;  /* 0x00000079fc0a7810 */ /* 0x000fe20007ffe0ff */
[----:B--2---:R-:W-:Y:S01]  /*6a50*/  IMAD.MOV.U32 R2, RZ, RZ, R3 ;  /* 0x000000ffff027224 */ /* 0x004fe200078e0003 */
[----:B------:R-:W-:Y:S01]  /*6a60*/  ISETP.GE.AND P0, PT, R12, RZ, PT ;  /* 0x000000ff0c00720c */ /* 0x000fe20003f06270 */
[----:B------:R-:W-:Y:S01]  /*6a70*/  IMAD.HI.U32 R0, R122, R9, RZ ;  /* 0x000000097a007227 */ /* 0x000fe200078e00ff */
[----:B------:R-:W-:-:S02]  /*6a80*/  ISETP.GT.U32.AND P4, PT, R146, R7, PT ;  /* 0x000000079200720c */ /* 0x000fc40003f84070 */
[----:B------:R-:W-:Y:S01]  /*6a90*/  IABS R17, R10 ;  /* 0x0000000a00117213 */ /* 0x000fe20000000000 */
[----:B------:R-:W-:Y:S01]  /*6aa0*/  @!P1 IMAD.MOV R2, RZ, RZ, -R2 ;  /* 0x000000ffff029224 */ /* 0x000fe200078e0a02 */
[----:B------:R-:W-:Y:S01]  /*6ab0*/  ISETP.GT.U32.AND P1, PT, R146, R5, PT ;  /* 0x000000059200720c */ /* 0x000fe20003f24070 */
[----:B------:R-:W-:Y:S01]  /*6ac0*/  IMAD.MOV R0, RZ, RZ, -R0 ;  /* 0x000000ffff007224 */ /* 0x000fe200078e0a00 */
[----:B------:R-:W-:Y:S01]  /*6ad0*/  IADD3 R12, PT, PT, R252, 0x7c, RZ ;  /* 0x0000007cfc0c7810 */ /* 0x000fe20007ffe0ff */
[----:B------:R-:W-:Y:S01]  /*6ae0*/  IMAD.MOV.U32 R13, RZ, RZ, R4 ;  /* 0x000000ffff0d7224 */ /* 0x000fe200078e0004 */
[----:B------:R-:W-:Y:S01]  /*6af0*/  @!P6 IADD3 R15, PT, PT, R15, -R146, RZ ;  /* 0x800000920f0fe210 */ /* 0x000fe20007ffe0ff */
[----:B------:R-:W-:Y:S01]  /*6b00*/  IMAD R3, R146, R0, R9 ;  /* 0x0000000092037224 */ /* 0x000fe200078e0209 */
[----:B------:R1:W-:Y:S01]  /*6b10*/  STL [R1+0x1d4], R2 ;  /* 0x0001d40201007387 */ /* 0x0003e20000100800 */
[----:B------:R-:W-:Y:S01]  /*6b20*/  IMAD.HI.U32 R0, R122, R11, RZ ;  /* 0x0000000b7a007227 */ /* 0x000fe200078e00ff */
[----:B------:R-:W-:-:S02]  /*6b30*/  IABS R19, R14 ;  /* 0x0000000e00137213 */ /* 0x000fc40000000000 */
[----:B------:R-:W-:Y:S01]  /*6b40*/  ISETP.GT.U32.AND P6, PT, R146, R3, PT ;  /* 0x000000039200720c */ /* 0x000fe20003fc4070 */
[----:B------:R-:W-:Y:S01]  /*6b50*/  IMAD.MOV.U32 R199, RZ, RZ, R15 ;  /* 0x000000ffffc77224 */ /* 0x000fe200078e000f */
[----:B------:R-:W-:Y:S01]  /*6b60*/  @!P4 IADD3 R7, PT, PT, R7, -R146, RZ ;  /* 0x800000920707c210 */ /* 0x000fe20007ffe0ff */
[----:B------:R-:W-:Y:S01]  /*6b70*/  IMAD.HI.U32 R4, R122, R13, RZ ;  /* 0x0000000d7a047227 */ /* 0x000fe200078e00ff */
[----:B------:R-:W-:Y:S02]  /*6b80*/  ISETP.GE.AND P4, PT, R8, RZ, PT ;  /* 0x000000ff0800720c */ /* 0x000fe40003f86270 */
[----:B------:R-:W-:Y:S01]  /*6b90*/  @!P5 IADD3 R199, PT, PT, -R199, RZ, RZ ;  /* 0x000000ffc7c7d210 */ /* 0x000fe20007ffe1ff */
[----:B------:R-:W-:Y:S01]  /*6ba0*/  @!P1 IMAD.IADD R5, R5, 0x1, -R146 ;  /* 0x0000000105059824 */ /* 0x000fe200078e0a92 */
[----:B------:R-:W-:Y:S01]  /*6bb0*/  ISETP.GT.U32.AND P5, PT, R146, R7, PT ;  /* 0x000000079200720c */ /* 0x000fe20003fa4070 */
[----:B------:R-:W-:Y:S01]  /*6bc0*/  IMAD.MOV R9, RZ, RZ, -R0 ;  /* 0x000000ffff097224 */ /* 0x000fe200078e0a00 */
[----:B------:R-:W-:Y:S01]  /*6bd0*/  ISETP.GE.AND P1, PT, R6, RZ, PT ;  /* 0x000000ff0600720c */ /* 0x000fe20003f26270 */
[----:B------:R-:W-:-:S02]  /*6be0*/  IMAD.MOV R4, RZ, RZ, -R4 ;  /* 0x000000ffff047224 */ /* 0x000fc400078e0a04 */
[C---:B------:R-:W-:Y:S02]  /*6bf0*/  IMAD R9, R146.reuse, R9, R11 ;  /* 0x0000000992097224 */ /* 0x040fe400078e020b */
[----:B------:R-:W-:Y:S02]  /*6c00*/  IMAD.MOV.U32 R221, RZ, RZ, R5 ;  /* 0x000000ffffdd7224 */ /* 0x000fe400078e0005 */
[C---:B------:R-:W-:Y:S02]  /*6c10*/  IMAD R11, R146.reuse, R4, R13 ;  /* 0x00000004920b7224 */ /* 0x040fe400078e020d */
[--C-:B------:R-:W-:Y:S02]  /*6c20*/  @!P6 IMAD.IADD R3, R3, 0x1, -R146.reuse ;  /* 0x000000010303e824 */ /* 0x100fe400078e0a92 */
[----:B------:R-:W-:Y:S01]  /*6c30*/  @!P3 IMAD.MOV R221, RZ, RZ, -R221 ;  /* 0x000000ffffddb224 */ /* 0x000fe200078e0add */
[C---:B------:R-:W-:Y:S01]  /*6c40*/  ISETP.GT.U32.AND P3, PT, R146.reuse, R9, PT ;  /* 0x000000099200720c */ /* 0x040fe20003f64070 */
[----:B------:R-:W-:Y:S01]  /*6c50*/  @!P5 IMAD.IADD R7, R7, 0x1, -R146 ;  /* 0x000000010707d824 */ /* 0x000fe200078e0a92 */
[----:B------:R-:W-:Y:S01]  /*6c60*/  ISETP.GT.U32.AND P6, PT, R146, R3, PT ;  /* 0x000000039200720c */ /* 0x000fe20003fc4070 */
[----:B------:R-:W-:Y:S01]  /*6c70*/  IMAD.HI.U32 R0, R122, R17, RZ ;  /* 0x000000117a007227 */ /* 0x000fe200078e00ff */
[----:B------:R-:W-:-:S02]  /*6c80*/  ISETP.GT.U32.AND P5, PT, R146, R11, PT ;  /* 0x0000000b9200720c */ /* 0x000fc40003fa4070 */
[----:B------:R-:W-:Y:S01]  /*6c90*/  MOV R16, R7 ;  /* 0x0000000700107202 */ /* 0x000fe20000000f00 */
[----:B------:R-:W-:Y:S02]  /*6ca0*/  IMAD.MOV R0, RZ, RZ, -R0 ;  /* 0x000000ffff007224 */ /* 0x000fe400078e0a00 */
[----:B------:R-:W-:Y:S01]  /*6cb0*/  VIADD R6, R252, 0x7a ;  /* 0x0000007afc067836 */ /* 0x000fe20000000000 */
[----:B------:R-:W-:Y:S01]  /*6cc0*/  @!P0 IADD3 R16, PT, PT, -R16, RZ, RZ ;  /* 0x000000ff10108210 */ /* 0x000fe20007ffe1ff */
[----:B------:R-:W-:Y:S01]  /*6cd0*/  IMAD R13, R146, R0, R17 ;  /* 0x00000000920d7224 */ /* 0x000fe200078e0211 */
[----:B------:R-:W-:Y:S01]  /*6ce0*/  IABS R17, R12 ;  /* 0x0000000c00117213 */ /* 0x000fe20000000000 */
[--C-:B------:R-:W-:Y:S01]  /*6cf0*/  @!P3 IMAD.IADD R9, R9, 0x1, -R146.reuse ;  /* 0x000000010909b824 */ /* 0x100fe200078e0a92 */
[----:B------:R-:W-:Y:S01]  /*6d00*/  IABS R5, R6 ;  /* 0x0000000600057213 */ /* 0x000fe20000000000 */
[----:B------:R-:W-:Y:S01]  /*6d10*/  VIADD R8, R252, 0x7b ;  /* 0x0000007bfc087836 */ /* 0x000fe20000000000 */
[----:B------:R-:W-:Y:S01]  /*6d20*/  @!P6 IADD3 R3, PT, PT, R3, -R146, RZ ;  /* 0x800000920303e210 */ /* 0x000fe20007ffe0ff */
[----:B------:R-:W-:Y:S01]  /*6d30*/  @!P5 IMAD.IADD R11, R11, 0x1, -R146 ;  /* 0x000000010b0bd824 */ /* 0x000fe200078e0a92 */
[----:B------:R-:W-:Y:S01]  /*6d40*/  ISETP.GT.U32.AND P6, PT, R146, R13, PT ;  /* 0x0000000d9200720c */ /* 0x000fe20003fc4070 */
[----:B------:R-:W-:Y:S01]  /*6d50*/  IMAD.HI.U32 R0, R122, R5, RZ ;  /* 0x000000057a007227 */ /* 0x000fe200078e00ff */
[----:B------:R-:W-:Y:S01]  /*6d60*/  ISETP.GT.U32.AND P5, PT, R146, R9, PT ;  /* 0x000000099200720c */ /* 0x000fe20003fa4070 */
[----:B------:R-:W-:Y:S01]  /*6d70*/  STL [R1+0x1d0], R16 ;  /* 0x0001d01001007387 */ /* 0x000fe20000100800 */
[----:B------:R-:W-:Y:S01]  /*6d80*/  IABS R15, R8 ;  /* 0x00000008000f7213 */ /* 0x000fe20000000000 */
[----:B------:R-:W-:Y:S01]  /*6d90*/  IMAD.MOV R0, RZ, RZ, -R0 ;  /* 0x000000ffff007224 */ /* 0x000fe200078e0a00 */
[----:B------:R-:W-:Y:S01]  /*6da0*/  ISETP.GE.AND P3, PT, R10, RZ, PT ;  /* 0x000000ff0a00720c */ /* 0x000fe20003f66270 */
[----:B-1----:R-:W-:-:S02]  /*6db0*/  IMAD.MOV.U32 R2, RZ, RZ, R3 ;  /* 0x000000ffff027224 */ /* 0x002fc400078e0003 */
[----:B------:R-:W-:Y:S02]  /*6dc0*/  IMAD R3, R146, R0, R5 ;  /* 0x0000000092037224 */ /* 0x000fe400078e0205 */
[----:B------:R-:W-:-:S04]  /*6dd0*/  IMAD.HI.U32 R4, R122, R15, RZ ;  /* 0x0000000f7a047227 */ /* 0x000fc800078e00ff */
[--C-:B------:R-:W-:Y:S01]  /*6de0*/  @!P6 IMAD.IADD R13, R13, 0x1, -R146.reuse ;  /* 0x000000010d0de824 */ /* 0x100fe200078e0a92 */
[C---:B------:R-:W-:Y:S01]  /*6df0*/  ISETP.GT.U32.AND P6, PT, R146.reuse, R11, PT ;  /* 0x0000000b9200720c */ /* 0x040fe20003fc4070 */
[----:B------:R-:W-:Y:S01]  /*6e00*/  @!P5 IMAD.IADD R9, R9, 0x1, -R146 ;  /* 0x000000010909d824 */ /* 0x000fe200078e0a92 */
[C---:B------:R-:W-:Y:S01]  /*6e10*/  ISETP.GT.U32.AND P5, PT, R146.reuse, R3, PT ;  /* 0x000000039200720c */ /* 0x040fe20003fa4070 */
[----:B------:R-:W-:Y:S01]  /*6e20*/  IMAD.MOV R4, RZ, RZ, -R4 ;  /* 0x000000ffff047224 */ /* 0x000fe200078e0a04 */
[----:B------:R-:W-:Y:S01]  /*6e30*/  ISETP.GT.U32.AND P0, PT, R146, R13, PT ;  /* 0x0000000d9200720c */ /* 0x000fe20003f04070 */
[----:B------:R-:W-:-:S04]  /*6e40*/  IMAD.HI.U32 R0, R122, R17, RZ ;  /* 0x000000117a007227 */ /* 0x000fc800078e00ff */
[----:B------:R-:W-:Y:S01]  /*6e50*/  @!P2 IMAD.MOV R2, RZ, RZ, -R2 ;  /* 0x000000ffff02a224 */ /* 0x000fe200078e0a02 */
[----:B------:R-:W-:Y:S01]  /*6e60*/  ISETP.GE.AND P2, PT, R6, RZ, PT ;  /* 0x000000ff0600720c */ /* 0x000fe20003f46270 */
[----:B------:R-:W-:Y:S01]  /*6e70*/  VIADD R10, R252, 0x7e ;  /* 0x0000007efc0a7836 */ /* 0x000fe20000000000 */
[----:B------:R-:W-:Y:S01]  /*6e80*/  IADD3 R0, PT, PT, -R0, RZ, RZ ;  /* 0x000000ff00007210 */ /* 0x000fe20007ffe1ff */
[----:B------:R-:W-:Y:S01]  /*6e90*/  IMAD R5, R146, R4, R15 ;  /* 0x0000000492057224 */ /* 0x000fe200078e020f */
[----:B------:R1:W-:Y:S01]  /*6ea0*/  STL [R1+0x1cc], R2 ;  /* 0x0001cc0201007387 */ /* 0x0003e20000100800 */
[----:B------:R-:W-:Y:S01]  /*6eb0*/  IMAD.HI.U32 R4, R122, R19, RZ ;  /* 0x000000137a047227 */ /* 0x000fe200078e00ff */
[----:B------:R-:W-:-:S03]  /*6ec0*/  IABS R6, R10 ;  /* 0x0000000a00067213 */ /* 0x000fc60000000000 */
[--C-:B------:R-:W-:Y:S01]  /*6ed0*/  @!P6 IMAD.IADD R11, R11, 0x1, -R146.reuse ;  /* 0x000000010b0be824 */ /* 0x100fe200078e0a92 */
[C---:B------:R-:W-:Y:S01]  /*6ee0*/  ISETP.GT.U32.AND P6, PT, R146.reuse, R5, PT ;  /* 0x000000059200720c */ /* 0x040fe20003fc4070 */
[----:B------:R-:W-:Y:S02]  /*6ef0*/  @!P5 IMAD.IADD R3, R3, 0x1, -R146 ;  /* 0x000000010303d824 */ /* 0x000fe400078e0a92 */
[----:B------:R-:W-:Y:S02]  /*6f00*/  IMAD.MOV R4, RZ, RZ, -R4 ;  /* 0x000000ffff047224 */ /* 0x000fe400078e0a04 */
[----:B-1----:R-:W-:Y:S02]  /*6f10*/  IMAD.MOV.U32 R2, RZ, RZ, R9 ;  /* 0x000000ffff027224 */ /* 0x002fe400078e0009 */
[----:B------:R-:W-:Y:S02]  /*6f20*/  IMAD R7, R146, R0, R17 ;  /* 0x0000000092077224 */ /* 0x000fe400078e0211 */
[----:B------:R-:W-:-:S02]  /*6f30*/  IMAD.MOV.U32 R17, RZ, RZ, R6 ;  /* 0x000000ffff117224 */ /* 0x000fc400078e0006 */
[----:B------:R-:W-:Y:S01]  /*6f40*/  @!P1 IMAD.MOV R2, RZ, RZ, -R2 ;  /* 0x000000ffff029224 */ /* 0x000fe200078e0a02 */
[C---:B------:R-:W-:Y:S01]  /*6f50*/  ISETP.GT.U32.AND P1, PT, R146.reuse, R3, PT ;  /* 0x000000039200720c */ /* 0x040fe20003f24070 */
[C---:B------:R-:W-:Y:S01]  /*6f60*/  IMAD R15, R146.reuse, R4, R19 ;  /* 0x00000004920f7224 */ /* 0x040fe200078e0213 */
[----:B------:R-:W-:Y:S01]  /*6f70*/  @!P6 IADD3 R5, PT, PT, R5, -R146, RZ ;  /* 0x800000920505e210 */ /* 0x000fe20007ffe0ff */
[----:B------:R-:W-:Y:S01]  /*6f80*/  IMAD.MOV.U32 R6, RZ, RZ, R11 ;  /* 0x000000ffff067224 */ /* 0x000fe200078e000b */
[----:B------:R-:W-:Y:S01]  /*6f90*/  ISETP.GT.U32.AND P5, PT, R146, R7, PT ;  /* 0x000000079200720c */ /* 0x000fe20003fa4070 */
[----:B------:R-:W-:Y:S01]  /*6fa0*/  @!P0 IMAD.IADD R13, R13, 0x1, -R146 ;  /* 0x000000010d0d8824 */ /* 0x000fe200078e0a92 */
[----:B------:R-:W-:Y:S01]  /*6fb0*/  ISETP.GE.AND P0, PT, R8, RZ, PT ;  /* 0x000000ff0800720c */ /* 0x000fe20003f06270 */
[----:B------:R-:W-:Y:S01]  /*6fc0*/  @!P4 IMAD.MOV R6, RZ, RZ, -R6 ;  /* 0x000000ffff06c224 */ /* 0x000fe200078e0a06 */
[----:B------:R-:W-:Y:S01]  /*6fd0*/  ISETP.GT.U32.AND P4, PT, R146, R15, PT ;  /* 0x0000000f9200720c */ /* 0x000fe20003f84070 */
[----:B------:R-:W-:Y:S01]  /*6fe0*/  IMAD.HI.U32 R0, R122, R17, RZ ;  /* 0x000000117a007227 */ /* 0x000fe200078e00ff */
[----:B------:R-:W-:Y:S01]  /*6ff0*/  IADD3 R8, PT, PT, R252, 0x7f, RZ ;  /* 0x0000007ffc087810 */ /* 0x000fe20007ffe0ff */
[----:B------:R1:W-:Y:S01]  /*7000*/  STL [R1+0x1c8], R2 ;  /* 0x0001c80201007387 */ /* 0x0003e20000100800 */
[----:B------:R-:W-:Y:S01]  /*7010*/  ISETP.GT.U32.AND P6, PT, R146, R5, PT ;  /* 0x000000059200720c */ /* 0x000fe20003fc4070 */
[----:B------:R-:W-:Y:S01]  /*7020*/  @!P1 IMAD.IADD R3, R3, 0x1, -R146 ;  /* 0x0000000103039824 */ /* 0x000fe200078e0a92 */
[----:B------:R-:W-:Y:S01]  /*7030*/  IABS R4, R8 ;  /* 0x0000000800047213 */ /* 0x000fe20000000000 */
[----:B------:R-:W-:Y:S01]  /*7040*/  IMAD.MOV R0, RZ, RZ, -R0 ;  /* 0x000000ffff007224 */ /* 0x000fe200078e0a00 */
[----:B------:R-:W-:Y:S01]  /*7050*/  ISETP.GE.AND P1, PT, R14, RZ, PT ;  /* 0x000000ff0e00720c */ /* 0x000fe20003f26270 */
[----:B------:R-:W-:Y:S01]  /*7060*/  IMAD.MOV.U32 R124, RZ, RZ, R3 ;  /* 0x000000ffff7c7224 */ /* 0x000fe200078e0003 */
[----:B------:R-:W-:Y:S01]  /*7070*/  MOV R11, R4 ;  /* 0x00000004000b7202 */ /* 0x000fe20000000f00 */
[----:B------:R-:W-:Y:S01]  /*7080*/  IMAD R9, R146, R0, R17 ;  /* 0x0000000092097224 */ /* 0x000fe200078e0211 */
[----:B------:R2:W-:Y:S01]  /*7090*/  STL [R1+0x1c4], R6 ;  /* 0x0001c40601007387 */ /* 0x0005e20000100800 */
[----:B------:R-:W-:Y:S01]  /*70a0*/  @!P4 IADD3 R15, PT, PT, R15, -R146, RZ ;  /* 0x800000920f0fc210 */ /* 0x000fe20007ffe0ff */
[----:B------:R-:W-:Y:S01]  /*70b0*/  @!P2 IMAD.MOV R124, RZ, RZ, -R124 ;  /* 0x000000ffff7ca224 */ /* 0x000fe200078e0a7c */
[----:B-1----:R-:W-:Y:S01]  /*70c0*/  MOV R2, R13 ;  /* 0x0000000d00027202 */ /* 0x002fe20000000f00 */
[----:B------:R-:W-:Y:S01]  /*70d0*/  IMAD.HI.U32 R0, R122, R11, RZ ;  /* 0x0000000b7a007227 */ /* 0x000fe200078e00ff */
[----:B------:R-:W-:-:S02]  /*70e0*/  ISETP.GT.U32.AND P2, PT, R146, R15, PT ;  /* 0x0000000f9200720c */ /* 0x000fc40003f44070 */
[----:B------:R-:W-:Y:S01]  /*70f0*/  ISETP.GE.AND P4, PT, R10, RZ, PT ;  /* 0x000000ff0a00720c */ /* 0x000fe20003f86270 */
[----:B------:R-:W-:Y:S01]  /*7100*/  @!P6 IMAD.IADD R5, R5, 0x1, -R146 ;  /* 0x000000010505e824 */ /* 0x000fe200078e0a92 */
[C---:B------:R-:W-:Y:S01]  /*7110*/  ISETP.GT.U32.AND P6, PT, R146.reuse, R9, PT ;  /* 0x000000099200720c */ /* 0x040fe20003fc4070 */
[----:B------:R-:W-:Y:S02]  /*7120*/  IMAD.MOV R0, RZ, RZ, -R0 ;  /* 0x000000ffff007224 */ /* 0x000fe400078e0a00 */
[----:B------:R-:W-:Y:S02]  /*7130*/  @!P5 IMAD.IADD R7, R7, 0x1, -R146 ;  /* 0x000000010707d824 */ /* 0x000fe400078e0a92 */
[----:B------:R-:W-:Y:S01]  /*7140*/  IMAD R3, R146, R0, R11 ;  /* 0x0000000092037224 */ /* 0x000fe200078e020b */
[----:B------:R-:W-:Y:S01]  /*7150*/  IADD3 R0, PT, PT, R252, 0x80, RZ ;  /* 0x00000080fc007810 */ /* 0x000fe20007ffe0ff */
[----:B------:R-:W-:Y:S01]  /*7160*/  @!P3 IMAD.MOV R2, RZ, RZ, -R2 ;  /* 0x000000ffff02b224 */ /* 0x000fe200078e0a02 */
[C---:B------:R-:W-:Y:S01]  /*7170*/  ISETP.GT.U32.AND P5, PT, R146.reuse, R7, PT ;  /* 0x000000079200720c */ /* 0x040fe20003fa4070 */
[--C-:B------:R-:W-:Y:S01]  /*7180*/  @!P2 IMAD.IADD R15, R15, 0x1, -R146.reuse ;  /* 0x000000010f0fa824 */ /* 0x100fe200078e0a92 */
[----:B------:R-:W-:Y:S01]  /*7190*/  ISETP.GT.U32.AND P2, PT, R146, R3, PT ;  /* 0x000000039200720c */ /* 0x000fe20003f44070 */
[----:B------:R-:W-:Y:S01]  /*71a0*/  IMAD.MOV.U32 R145, RZ, RZ, R5 ;  /* 0x000000ffff917224 */ /* 0x000fe200078e0005 */
[----:B------:R-:W-:Y:S01]  /*71b0*/  IABS R5, R0 ;  /* 0x0000000000057213 */ /* 0x000fe20000000000 */
[----:B------:R1:W-:Y:S01]  /*71c0*/  STL [R1+0x1c0], R2 ;  /* 0x0001c00201007387 */ /* 0x0003e20000100800 */
[----:B------:R-:W-:Y:S01]  /*71d0*/  @!P6 IADD3 R9, PT, PT, R9, -R146, RZ ;  /* 0x800000920909e210 */ /* 0x000fe20007ffe0ff */
[----:B--2---:R-:W-:Y:S01]  /*71e0*/  VIADD R6, R252, 0x82 ;  /* 0x00000082fc067836 */ /* 0x004fe20000000000 */
[----:B------:R-:W-:Y:S01]  /*71f0*/  ISETP.GE.AND P3, PT, R12, RZ, PT ;  /* 0x000000ff0c00720c */ /* 0x000fe20003f66270 */
[----:B------:R-:W-:Y:S01]  /*7200*/  @!P0 IMAD.MOV R145, RZ, RZ, -R145 ;  /* 0x000000ffff918224 */ /* 0x000fe200078e0a91 */
[----:B------:R-:W-:Y:S01]  /*7210*/  ISETP.GT.U32.AND P6, PT, R146, R9, PT ;  /* 0x000000099200720c */ /* 0x000fe20003fc4070 */
[----:B------:R-:W-:Y:S01]  /*7220*/  VIADD R4, R252, 0x81 ;  /* 0x00000081fc047836 */ /* 0x000fe20000000000 */
[----:B------:R-:W-:Y:S01]  /*7230*/  ISETP.GE.AND P0, PT, R0, RZ, PT ;  /* 0x000000ff0000720c */ /* 0x000fe20003f06270 */
[--C-:B------:R-:W-:Y:S01]  /*7240*/  @!P5 IMAD.IADD R7, R7, 0x1, -R146.reuse ;  /* 0x000000010707d824 */ /* 0x100fe200078e0a92 */
[----:B------:R-:W-:Y:S01]  /*7250*/  IABS R11, R6 ;  /* 0x00000006000b7213 */ /* 0x000fe20000000000 */
[----:B------:R-:W-:Y:S01]  /*7260*/  @!P2 IMAD.IADD R3, R3, 0x1, -R146 ;  /* 0x000000010303a824 */ /* 0x000fe200078e0a92 */
[----:B------:R-:W-:Y:S01]  /*7270*/  ISETP.GE.AND P5, PT, R8, RZ, PT ;  /* 0x000000ff0800720c */ /* 0x000fe20003fa6270 */
[----:B-1----:R-:W-:Y:S01]  /*7280*/  IMAD.MOV.U32 R2, RZ, RZ, R15 ;  /* 0x000000ffff027224 */ /* 0x002fe200078e000f */
[----:B------:R-:W-:Y:S01]  /*7290*/  MOV R125, R7 ;  /* 0x00000007007d7202 */ /* 0x000fe20000000f00 */
[----:B------:R-:W-:Y:S01]  /*72a0*/  IMAD.HI.U32 R0, R122, R5, RZ ;  /* 0x000000057a007227 */ /* 0x000fe200078e00ff */
[----:B------:R-:W-:-:S02]  /*72b0*/  ISETP.GT.U32.AND P2, PT, R146, R3, PT ;  /* 0x000000039200720c */ /* 0x000fc40003f44070 */
[----:B------:R-:W-:Y:S01]  /*72c0*/  IABS R7, R4 ;  /* 0x0000000400077213 */ /* 0x000fe20000000000 */
[----:B------:R-:W-:Y:S01]  /*72d0*/  @!P1 IMAD.MOV R2, RZ, RZ, -R2 ;  /* 0x000000ffff029224 */ /* 0x000fe200078e0a02 */
[----:B------:R-:W-:Y:S01]  /*72e0*/  ISETP.GE.AND P1, PT, R6, RZ, PT ;  /* 0x000000ff0600720c */ /* 0x000fe20003f26270 */
[----:B------:R-:W-:Y:S01]  /*72f0*/  IMAD.MOV R6, RZ, RZ, -R0 ;  /* 0x000000ffff067224 */ /* 0x000fe200078e0a00 */
[----:B------:R-:W-:Y:S01]  /*7300*/  @!P6 IADD3 R9, PT, PT, R9, -R146, RZ ;  /* 0x800000920909e210 */ /* 0x000fe20007ffe0ff */
[----:B------:R-:W-:Y:S01]  /*7310*/  @!P3 IMAD.MOV R125, RZ, RZ, -R125 ;  /* 0x000000ffff7db224 */ /* 0x000fe200078e0a7d */
[----:B------:R1:W-:Y:S01]  /*7320*/  STL [R1+0x1bc], R2 ;  /* 0x0001bc0201007387 */ /* 0x0003e20000100800 */
[----:B------:R-:W-:Y:S01]  /*7330*/  IMAD R5, R146, R6, R5 ;  /* 0x0000000692057224 */ /* 0x000fe200078e0205 */
[----:B------:R-:W-:Y:S01]  /*7340*/  ISETP.GE.AND P3, PT, R4, RZ, PT ;  /* 0x000000ff0400720c */ /* 0x000fe20003f66270 */
[----:B------:R-:W-:Y:S02]  /*7350*/  IMAD.HI.U32 R4, R122, R11, RZ ;  /* 0x0000000b7a047227 */ /* 0x000fe400078e00ff */
[----:B------:R-:W-:-:S02]  /*7360*/  @!P2 IADD3 R3, PT, PT, R3, -R146, RZ ;  /* 0x800000920303a210 */ /* 0x000fc40007ffe0ff */
[----:B------:R-:W-:Y:S02]  /*7370*/  IMAD.MOV R4, RZ, RZ, -R4 ;  /* 0x000000ffff047224 */ /* 0x000fe400078e0a04 */
[----:B------:R-:W-:-:S04]  /*7380*/  IMAD.HI.U32 R0, R122, R7, RZ ;  /* 0x000000077a007227 */ /* 0x000fc800078e00ff */
[----:B-1----:R-:W-:Y:S01]  /*7390*/  IMAD.MOV.U32 R2, RZ, RZ, R9 ;  /* 0x000000ffff027224 */ /* 0x002fe200078e0009 */
[----:B------:R-:W-:Y:S01]  /*73a0*/  IADD3 R6, PT, PT, -R0, RZ, RZ ;  /* 0x000000ff00067210 */ /* 0x000fe20007ffe1ff */
[----:B------:R-:W-:Y:S02]  /*73b0*/  VIADD R8, R252, 0x83 ;  /* 0x00000083fc087836 */ /* 0x000fe40000000000 */
[----:B------:R-:W-:Y:S01]  /*73c0*/  @!P4 IMAD.MOV R2, RZ, RZ, -R2 ;  /* 0x000000ffff02c224 */ /* 0x000fe200078e0a02 */
[C---:B------:R-:W-:Y:S01]  /*73d0*/  ISETP.GT.U32.AND P4, PT, R146.reuse, R5, PT ;  /* 0x000000059200720c */ /* 0x040fe20003f84070 */
[C---:B------:R-:W-:Y:S01]  /*73e0*/  IMAD R9, R146.reuse, R4, R11 ;  /* 0x0000000492097224 */ /* 0x040fe200078e020b */
[----:B------:R-:W-:Y:S01]  /*73f0*/  IABS R13, R8 ;  /* 0x00000008000d7213 */ /* 0x000fe20000000000 */
[----:B------:R-:W-:Y:S01]  /*7400*/  IMAD R7, R146, R6, R7 ;  /* 0x0000000692077224 */ /* 0x000fe200078e0207 */
[----:B------:R1:W-:Y:S01]  /*7410*/  STL [R1+0x384], R2 ;  /* 0x0003840201007387 */ /* 0x0003e20000100800 */
[----:B------:R-:W-:Y:S01]  /*7420*/  ISETP.GE.AND P6, PT, R8, RZ, PT ;  /* 0x000000ff0800720c */ /* 0x000fe20003fc6270 */
[----:B------:R-:W-:-:S02]  /*7430*/  VIADD R8, R252, 0x85 ;  /* 0x00000085fc087836 */ /* 0x000fc40000000000 */
[----:B------:R-:W-:Y:S01]  /*7440*/  IMAD.HI.U32 R0, R122, R13, RZ ;  /* 0x0000000d7a007227 */ /* 0x000fe200078e00ff */
[----:B------:R-:W-:-:S03]  /*7450*/  ISETP.GT.U32.AND P2, PT, R146, R7, PT ;  /* 0x000000079200720c */ /* 0x000fc60003f44070 */
[----:B------:R-:W-:Y:S02]  /*7460*/  IMAD.MOV R0, RZ, RZ, -R0 ;  /* 0x000000ffff007224 */ /* 0x000fe400078e0a00 */
[----:B-1----:R-:W-:Y:S02]  /*7470*/  IMAD.MOV.U32 R2, RZ, RZ, R3 ;  /* 0x000000ffff027224 */ /* 0x002fe400078e0003 */
[----:B------:R-:W-:Y:S02]  /*7480*/  @!P4 IMAD.IADD R5, R5, 0x1, -R146 ;  /* 0x000000010505c824 */ /* 0x000fe400078e0a92 */
[----:B------:R-:W-:Y:S01]  /*7490*/  IMAD R3, R146, R0, R13 ;  /* 0x0000000092037224 */ /* 0x000fe200078e020d */
[----:B------:R-:W-:Y:S01]  /*74a0*/  @!P5 IADD3 R2, PT, PT, -R2, RZ, RZ ;  /* 0x000000ff0202d210 */ /* 0x000fe20007ffe1ff */
[----:B------:R-:W-:Y:S01]  /*74b0*/  VIADD R6, R252, 0x84 ;  /* 0x00000084fc067836 */ /* 0x000fe20000000000 */
[----:B------:R-:W-:Y:S01]  /*74c0*/  ISETP.GT.U32.AND P5, PT, R146, R9, PT ;  /* 0x000000099200720c */ /* 0x000fe20003fa4070 */
[----:B------:R-:W-:Y:S01]  /*74d0*/  VIADD R10, R252, 0x86 ;  /* 0x00000086fc0a7836 */ /* 0x000fe20000000000 */
[----:B------:R-:W-:Y:S01]  /*74e0*/  ISETP.GT.U32.AND P4, PT, R146, R5, PT ;  /* 0x000000059200720c */ /* 0x000fe20003f84070 */
[----:B------:R1:W-:Y:S01]  /*74f0*/  STL [R1+0x380], R2 ;  /* 0x0003800201007387 */ /* 0x0003e20000100800 */
[----:B------:R-:W-:Y:S01]  /*7500*/  IABS R13, R8 ;  /* 0x00000008000d7213 */ /* 0x000fe20000000000 */
[C---:B------:R-:W-:Y:S01]  /*7510*/  VIADD R12, R252.reuse, 0x87 ;  /* 0x00000087fc0c7836 */ /* 0x040fe20000000000 */
[----:B------:R-:W-:Y:S01]  /*7520*/  IABS R11, R6 ;  /* 0x00000006000b7213 */ /* 0x000fe20000000000 */
[----:B------:R-:W-:Y:S01]  /*7530*/  VIADD R14, R252, 0x88 ;  /* 0x00000088fc0e7836 */ /* 0x000fe20000000000 */
[----:B------:R-:W-:Y:S01]  /*7540*/  @!P2 IADD3 R7, PT, PT, R7, -R146, RZ ;  /* 0x800000920707a210 */ /* 0x000fe20007ffe0ff */
[----:B------:R-:W-:Y:S01]  /*7550*/  IMAD.HI.U32 R4, R122, R13, RZ ;  /* 0x0000000d7a047227 */ /* 0x000fe200078e00ff */
[----:B------:R-:W-:-:S02]  /*7560*/  IABS R15, R10 ;  /* 0x0000000a000f7213 */ /* 0x000fc40000000000 */
[----:B------:R-:W-:Y:S01]  /*7570*/  ISETP.GT.U32.AND P2, PT, R146, R7, PT ;  /* 0x000000079200720c */ /* 0x000fe20003f44070 */
[----:B------:R-:W-:Y:S01]  /*7580*/  @!P5 IMAD.IADD R9, R9, 0x1, -R146 ;  /* 0x000000010909d824 */ /* 0x000fe200078e0a92 */
[----:B------:R-:W-:Y:S01]  /*7590*/  IABS R17, R12 ;  /* 0x0000000c00117213 */ /* 0x000fe20000000000 */
[----:B------:R-:W-:Y:S01]  /*75a0*/  IMAD.MOV R4, RZ, RZ, -R4 ;  /* 0x000000ffff047224 */ /* 0x000fe200078e0a04 */
[----:B------:R-:W-:Y:S01]  /*75b0*/  @!P4 IADD3 R5, PT, PT, R5, -R146, RZ ;  /* 0x800000920505c210 */ /* 0x000fe20007ffe0ff */
[----:B------:R-:W-:Y:S01]  /*75c0*/  IMAD.HI.U32 R0, R122, R11, RZ ;  /* 0x0000000b7a007227 */ /* 0x000fe200078e00ff */
[C---:B------:R-:W-:Y:S02]  /*75d0*/  ISETP.GT.U32.AND P5, PT, R146.reuse, R9, PT ;  /* 0x000000099200720c */ /* 0x040fe40003fa4070 */
[C---:B------:R-:W-:Y:S01]  /*75e0*/  ISETP.GT.U32.AND P4, PT, R146.reuse, R3, PT ;  /* 0x000000039200720c */ /* 0x040fe20003f84070 */
[----:B------:R-:W-:Y:S01]  /*75f0*/  IMAD R13, R146, R4, R13 ;  /* 0x00000004920d7224 */ /* 0x000fe200078e020d */
[----:B------:R-:W-:Y:S01]  /*7600*/  IABS R19, R14 ;  /* 0x0000000e00137213 */ /* 0x000fe20000000000 */
[----:B------:R-:W-:-:S02]  /*7610*/  IMAD.MOV R0, RZ, RZ, -R0 ;  /* 0x000000ffff007224 */ /* 0x000fc400078e0a00 */
[----:B-1----:R-:W-:Y:S02]  /*7620*/  IMAD.MOV.U32 R2, RZ, RZ, R5 ;  /* 0x000000ffff027224 */ /* 0x002fe400078e0005 */
[C---:B------:R-:W-:Y:S02]  /*7630*/  IMAD R11, R146.reuse, R0, R11 ;  /* 0x00000000920b7224 */ /* 0x040fe400078e020b */
[----:B------:R-:W-:Y:S02]  /*7640*/  @!P0 IMAD.MOV R2, RZ, RZ, -R2 ;  /* 0x000000ffff028224 */ /* 0x000fe400078e0a02 */
[----:B------:R-:W-:Y:S01]  /*7650*/  @!P5 IADD3 R9, PT, PT, R9, -R146, RZ ;  /* 0x800000920909d210 */ /* 0x000fe20007ffe0ff */
[--C-:B------:R-:W-:Y:S01]  /*7660*/  @!P2 IMAD.IADD R7, R7, 0x1, -R146.reuse ;  /* 0x000000010707a824 */ /* 0x100fe200078e0a92 */
[C---:B------:R-:W-:Y:S01]  /*7670*/  ISETP.GT.U32.AND P5, PT, R146.reuse, R13, PT ;  /* 0x0000000d9200720c */ /* 0x040fe20003fa4070 */
[----:B------:R-:W-:Y:S01]  /*7680*/  @!P4 IMAD.IADD R3, R3, 0x1, -R146 ;  /* 0x000000010303c824 */ /* 0x000fe200078e0a92 */
[----:B------:R-:W-:Y:S01]  /*7690*/  ISETP.GT.U32.AND P2, PT, R146, R11, PT ;  /* 0x0000000b9200720c */ /* 0x000fe20003f44070 */
[----:B------:R-:W-:Y:S01]  /*76a0*/  IMAD.HI.U32 R0, R122, R15, RZ ;  /* 0x0000000f7a007227 */ /* 0x000fe200078e00ff */
[----:B------:R1:W-:Y:S01]  /*76b0*/  STL [R1+0x1b4], R2 ;  /* 0x0001b40201007387 */ /* 0x0003e20000100800 */
[----:B------:R-:W-:-:S02]  /*76c0*/  ISETP.GE.AND P4, PT, R6, RZ, PT ;  /* 0x000000ff0600720c */ /* 0x000fc40003f86270 */
[----:B------:R-:W-:Y:S01]  /*76d0*/  ISETP.GT.U32.AND P0, PT, R146, R3, PT ;  /* 0x000000039200720c */ /* 0x000fe20003f04070 */
[----:B------:R-:W-:Y:S02]  /*76e0*/  IMAD.MOV R0, RZ, RZ, -R0 ;  /* 0x000000ffff007224 */ /* 0x000fe400078e0a00 */
[----:B------:R-:W-:-:S04]  /*76f0*/  IMAD.HI.U32 R4, R122, R17, RZ ;  /* 0x000000117a047227 */ /* 0x000fc800078e00ff */
[----:B------:R-:W-:Y:S01]  /*7700*/  @!P5 IMAD.IADD R13, R13, 0x1, -R146 ;  /* 0x000000010d0dd824 */ /* 0x000fe200078e0a92 */
[----:B------:R-:W-:Y:S01]  /*7710*/  IADD3 R4, PT, PT, -R4, RZ, RZ ;  /* 0x000000ff04047210 */ /* 0x000fe20007ffe1ff */
[----:B-1----:R-:W-:Y:S02]  /*7720*/  IMAD.MOV.U32 R2, RZ, RZ, R7 ;  /* 0x000000ffff027224 */ /* 0x002fe400078e0007 */
[C---:B------:R-:W-:Y:S01]  /*7730*/  IMAD R5, R146.reuse, R0, R15 ;  /* 0x0000000092057224 */ /* 0x040fe200078e020f */
[----:B------:R-:W-:Y:S01]  /*7740*/  ISETP.GT.U32.AND P5, PT, R146, R13, PT ;  /* 0x0000000d9200720c */ /* 0x000fe20003fa4070 */
[----:B------:R-:W-:Y:S01]  /*7750*/  IMAD.HI.U32 R0, R122, R19, RZ ;  /* 0x000000137a007227 */ /* 0x000fe200078e00ff */
[----:B------:R-:W-:-:S03]  /*7760*/  @!P3 IADD3 R2, PT, PT, -R2, RZ, RZ ;  /* 0x000000ff0202b210 */ /* 0x000fc60007ffe1ff */
[--C-:B------:R-:W-:Y:S01]  /*7770*/  @!P0 IMAD.IADD R3, R3, 0x1, -R146.reuse ;  /* 0x0000000103038824 */ /* 0x100fe200078e0a92 */
[----:B------:R-:W-:Y:S01]  /*7780*/  ISETP.GT.U32.AND P0, PT, R146, R5, PT ;  /* 0x000000059200720c */ /* 0x000fe20003f04070 */
[----:B------:R-:W-:Y:S01]  /*7790*/  @!P2 IMAD.IADD R11, R11, 0x1, -R146 ;  /* 0x000000010b0ba824 */ /* 0x000fe200078e0a92 */
[----:B------:R1:W-:Y:S01]  /*77a0*/  STL [R1+0x1b0], R2 ;  /* 0x0001b00201007387 */ /* 0x0003e20000100800 */
[----:B------:R-:W-:Y:S01]  /*77b0*/  IMAD.MOV R0, RZ, RZ, -R0 ;  /* 0x000000ffff007224 */ /* 0x000fe200078e0a00 */
[----:B------:R-:W-:Y:S01]  /*77c0*/  ISETP.GE.AND P2, PT, R8, RZ, PT ;  /* 0x000000ff0800720c */ /* 0x000fe20003f46270 */
[C---:B------:R-:W-:Y:S01]  /*77d0*/  IMAD R7, R146.reuse, R4, R17 ;  /* 0x0000000492077224 */ /* 0x040fe200078e0211 */
[----:B------:R-:W-:Y:S01]  /*77e0*/  ISETP.GT.U32.AND P3, PT, R146, R11, PT ;  /* 0x0000000b9200720c */ /* 0x000fe20003f64070 */
[----:B------:R-:W-:Y:S02]  /*77f0*/  IMAD.MOV.U32 R4, RZ, RZ, R9 ;  /* 0x000000ffff047224 */ /* 0x000fe400078e0009 */
[----:B------:R-:W-:-:S02]  /*7800*/  @!P5 IMAD.IADD R13, R13, 0x1, -R146 ;  /* 0x000000010d0dd824 */ /* 0x000fc400078e0a92 */
[----:B------:R-:W-:Y:S01]  /*7810*/  VIADD R6, R252, 0x89 ;  /* 0x00000089fc067836 */ /* 0x000fe20000000000 */
[----:B-1----:R-:W-:Y:S01]  /*7820*/  MOV R2, R3 ;  /* 0x0000000300027202 */ /* 0x002fe20000000f00 */
[C---:B------:R-:W-:Y:S02]  /*7830*/  IMAD R3, R146.reuse, R0, R19 ;  /* 0x0000000092037224 */ /* 0x040fe400078e0213 */
[----:B------:R-:W-:Y:S01]  /*7840*/  @!P1 IMAD.MOV R4, RZ, RZ, -R4 ;  /* 0x000000ffff049224 */ /* 0x000fe200078e0a04 */
[----:B------:R-:W-:Y:S01]  /*7850*/  IABS R9, R6 ;  /* 0x0000000600097213 */ /* 0x000fe20000000000 */
[----:B------:R-:W-:Y:S01]  /*7860*/  @!P6 IMAD.MOV R2, RZ, RZ, -R2 ;  /* 0x000000ffff02e224 */ /* 0x000fe200078e0a02 */
[----:B------:R-:W-:Y:S01]  /*7870*/  ISETP.GT.U32.AND P6, PT, R146, R7, PT ;  /* 0x000000079200720c */ /* 0x000fe20003fc4070 */
[----:B------:R-:W-:Y:S01]  /*7880*/  VIADD R8, R252, 0x8a ;  /* 0x0000008afc087836 */ /* 0x000fe20000000000 */
[----:B------:R-:W-:Y:S01]  /*7890*/  ISETP.GT.U32.AND P5, PT, R146, R3, PT ;  /* 0x000000039200720c */ /* 0x000fe20003fa4070 */
[----:B------:R1:W-:Y:S01]  /*78a0*/  STL [R1+0x28], R4 ;  /* 0x0000280401007387 */ /* 0x0003e20000100800 */
[----:B------:R-:W-:Y:S01]  /*78b0*/  @!P3 IADD3 R11, PT, PT, R11, -R146, RZ ;  /* 0x800000920b0bb210 */ /* 0x000fe20007ffe0ff */
[--C-:B------:R-:W-:Y:S01]  /*78c0*/  @!P0 IMAD.IADD R5, R5, 0x1, -R146.reuse ;  /* 0x0000000105058824 */ /* 0x100fe200078e0a92 */
[----:B------:R-:W-:Y:S01]  /*78d0*/  ISETP.GE.AND P3, PT, R12, RZ, PT ;  /* 0x000000ff0c00720c */ /* 0x000fe20003f66270 */
[----:B------:R-:W-:Y:S01]  /*78e0*/  IMAD.HI.U32 R0, R122, R9, RZ ;  /* 0x000000097a007227 */ /* 0x000fe200078e00ff */
[----:B------:R-:W-:Y:S01]  /*78f0*/  ISETP.GE.AND P1, PT, R10, RZ, PT ;  /* 0x000000ff0a00720c */ /* 0x000fe20003f26270 */
[----:B------:R2:W-:Y:S01]  /*7900*/  STL [R1+0x1ac], R2 ;  /* 0x0001ac0201007387 */ /* 0x0005e20000100800 */
[----:B------:R-:W-:Y:S01]  /*7910*/  IADD3 R10, PT, PT, R252, 0x8b, RZ ;  /* 0x0000008bfc0a7810 */ /* 0x000fe20007ffe0ff */
[----:B------:R-:W-:Y:S01]  /*7920*/  IMAD.MOV.U32 R249, RZ, RZ, R11 ;  /* 0x000000fffff97224 */ /* 0x000fe200078e000b */
[----:B------:R-:W-:Y:S01]  /*7930*/  ISETP.GE.AND P0, PT, R14, RZ, PT ;  /* 0x000000ff0e00720c */ /* 0x000fe20003f06270 */
[--C-:B------:R-:W-:Y:S01]  /*7940*/  @!P6 IMAD.IADD R7, R7, 0x1, -R146.reuse ;  /* 0x000000010707e824 */ /* 0x100fe200078e0a92 */
[----:B-1----:R-:W-:Y:S01]  /*7950*/  IABS R4, R8 ;  /* 0x0000000800047213 */ /* 0x002fe20000000000 */
[----:B------:R-:W-:Y:S01]  /*7960*/  @!P5 IMAD.IADD R3, R3, 0x1, -R146 ;  /* 0x000000010303d824 */ /* 0x000fe200078e0a92 */
[C---:B------:R-:W-:Y:S01]  /*7970*/  ISETP.GT.U32.AND P6, PT, R146.reuse, R5, PT ;  /* 0x000000059200720c */ /* 0x040fe20003fc4070 */
[----:B------:R-:W-:Y:S01]  /*7980*/  @!P4 IMAD.MOV R249, RZ, RZ, -R249 ;  /* 0x000000fffff9c224 */ /* 0x000fe200078e0af9 */
[----:B------:R-:W-:Y:S01]  /*7990*/  ISETP.GT.U32.AND P5, PT, R146, R7, PT ;  /* 0x000000079200720c */ /* 0x000fe20003fa4070 */
[----:B------:R-:W-:Y:S01]  /*79a0*/  IMAD.MOV.U32 R11, RZ, RZ, R4 ;  /* 0x000000ffff0b7224 */ /* 0x000fe200078e0004 */
[----:B------:R-:W-:Y:S01]  /*79b0*/  IADD3 R4, PT, PT, -R0, RZ, RZ ;  /* 0x000000ff00047210 */ /* 0x000fe20007ffe1ff */
[----:B------:R-:W-:Y:S01]  /*79c0*/  VIADD R12, R252, 0x8c ;  /* 0x0000008cfc0c7836 */ /* 0x000fe20000000000 */
[----:B------:R-:W-:Y:S01]  /*79d0*/  ISETP.GT.U32.AND P4, PT, R146, R3, PT ;  /* 0x000000039200720c */ /* 0x000fe20003f84070 */
[----:B------:R-:W-:Y:S01]  /*79e0*/  IMAD.HI.U32 R0, R122, R11, RZ ;  /* 0x0000000b7a007227 */ /* 0x000fe200078e00ff */
[----:B------:R-:W-:-:S02]  /*79f0*/  IABS R15, R10 ;  /* 0x0000000a000f7213 */ /* 0x000fc40000000000 */
[----:B------:R-:W-:Y:S01]  /*7a00*/  IABS R17, R12 ;  /* 0x0000000c00117213 */ /* 0x000fe20000000000 */
[----:B------:R-:W-:Y:S01]  /*7a10*/  IMAD R9, R146, R4, R9 ;  /* 0x0000000492097224 */ /* 0x000fe200078e0209 */
[----:B------:R-:W-:Y:S01]  /*7a20*/  IADD3 R0, PT, PT, -R0, RZ, RZ ;  /* 0x000000ff00007210 */ /* 0x000fe20007ffe1ff */
[--C-:B------:R-:W-:Y:S02]  /*7a30*/  @!P6 IMAD.IADD R5, R5, 0x1, -R146.reuse ;  /* 0x000000010505e824 */ /* 0x100fe400078e0a92 */
[----:B------:R-:W-:Y:S01]  /*7a40*/  IMAD.HI.U32 R4, R122, R17, RZ ;  /* 0x000000117a047227 */ /* 0x000fe200078e00ff */
[C---:B------:R-:W-:Y:S02]  /*7a50*/  ISETP.GT.U32.AND P6, PT, R146.reuse, R9, PT ;  /* 0x000000099200720c */ /* 0x040fe40003fc4070 */
[----:B--2---:R-:W-:Y:S01]  /*7a60*/  MOV R2, R5 ;  /* 0x0000000500027202 */ /* 0x004fe20000000f00 */
[----:B------:R-:W-:Y:S02]  /*7a70*/  IMAD R11, R146, R0, R11 ;  /* 0x00000000920b7224 */ /* 0x000fe400078e020b */
[----:B------:R-:W-:-:S02]  /*7a80*/  @!P4 IMAD.IADD R3, R3, 0x1, -R146 ;  /* 0x000000010303c824 */ /* 0x000fc400078e0a92 */
[----:B------:R-:W-:Y:S01]  /*7a90*/  IMAD.HI.U32 R0, R122, R15, RZ ;  /* 0x0000000f7a007227 */ /* 0x000fe200078e00ff */
[----:B------:R-:W-:-:S03]  /*7aa0*/  ISETP.GT.U32.AND P4, PT, R146, R11, PT ;  /* 0x0000000b9200720c */ /* 0x000fc60003f84070 */
[--C-:B------:R-:W-:Y:S01]  /*7ab0*/  @!P5 IMAD.IADD R7, R7, 0x1, -R146.reuse ;  /* 0x000000010707d824 */ /* 0x100fe200078e0a92 */
[----:B------:R-:W-:Y:S01]  /*7ac0*/  ISETP.GE.AND P5, PT, R6, RZ, PT ;  /* 0x000000ff0600720c */ /* 0x000fe20003fa6270 */
[----:B------:R-:W-:Y:S01]  /*7ad0*/  @!P6 IMAD.IADD R9, R9, 0x1, -R146 ;  /* 0x000000010909e824 */ /* 0x000fe200078e0a92 */
[----:B------:R-:W-:Y:S01]  /*7ae0*/  ISETP.GE.AND P6, PT, R8, RZ, PT ;  /* 0x000000ff0800720c */ /* 0x000fe20003fc6270 */
[----:B------:R-:W-:Y:S01]  /*7af0*/  IMAD.MOV R4, RZ, RZ, -R4 ;  /* 0x000000ffff047224 */ /* 0x000fe200078e0a04 */
[C---:B------:R-:W-:Y:S01]  /*7b00*/  IADD3 R8, PT, PT, R252.reuse, 0x8e, RZ ;  /* 0x0000008efc087810 */ /* 0x040fe20007ffe0ff */
[----:B------:R-:W-:Y:S01]  /*7b10*/  IMAD.MOV R0, RZ, RZ, -R0 ;  /* 0x000000ffff007224 */ /* 0x000fe200078e0a00 */
[----:B------:R-:W-:Y:S01]  /*7b20*/  IADD3 R6, PT, PT, R252, 0x8d, RZ ;  /* 0x0000008dfc067810 */ /* 0x000fe20007ffe0ff */
[----:B------:R-:W-:Y:S01]  /*7b30*/  IMAD R17, R146, R4, R17 ;  /* 0x0000000492117224 */ /* 0x000fe200078e0211 */
[----:B------:R-:W-:Y:S01]  /*7b40*/  IABS R4, R8 ;  /* 0x0000000800047213 */ /* 0x000fe20000000000 */
[----:B------:R-:W-:-:S02]  /*7b50*/  IMAD.MOV.U32 R16, RZ, RZ, R13 ;  /* 0x000000ffff107224 */ /* 0x000fc400078e000d */
[----:B------:R-:W-:Y:S01]  /*7b60*/  @!P4 IMAD.IADD R11, R11, 0x1, -R146 ;  /* 0x000000010b0bc824 */ /* 0x000fe200078e0a92 */
[C---:B------:R-:W-:Y:S01]  /*7b70*/  ISETP.GT.U32.AND P4, PT, R146.reuse, R9, PT ;  /* 0x000000099200720c */ /* 0x040fe20003f84070 */
[C---:B------:R-:W-:Y:S01]  /*7b80*/  IMAD R15, R146.reuse, R0, R15 ;  /* 0x00000000920f7224 */ /* 0x040fe200078e020f */
[----:B------:R-:W-:Y:S01]  /*7b90*/  IABS R0, R6 ;  /* 0x0000000600007213 */ /* 0x000fe20000000000 */
[----:B------:R-:W-:Y:S01]  /*7ba0*/  @!P2 IMAD.MOV R16, RZ, RZ, -R16 ;  /* 0x000000ffff10a224 */ /* 0x000fe200078e0a10 */
[C---:B------:R-:W-:Y:S01]  /*7bb0*/  ISETP.GT.U32.AND P2, PT, R146.reuse, R11, PT ;  /* 0x0000000b9200720c */ /* 0x040fe20003f44070 */
[----:B------:R-:W-:Y:S01]  /*7bc0*/  IMAD.MOV.U32 R5, RZ, RZ, R4 ;  /* 0x000000ffff057224 */ /* 0x000fe200078e0004 */
[----:B------:R-:W-:Y:S01]  /*7bd0*/  MOV R4, R7 ;  /* 0x0000000700047202 */ /* 0x000fe20000000f00 */
[----:B------:R-:W-:Y:S01]  /*7be0*/  @!P1 IMAD.MOV R2, RZ, RZ, -R2 ;  /* 0x000000ffff029224 */ /* 0x000fe200078e0a02 */
[----:B------:R1:W-:Y:S01]  /*7bf0*/  STL [R1+0x390], R16 ;  /* 0x0003901001007387 */ /* 0x0003e20000100800 */
[----:B------:R-:W-:Y:S01]  /*7c00*/  IMAD.MOV.U32 R13, RZ, RZ, R0 ;  /* 0x000000ffff0d7224 */ /* 0x000fe200078e0000 */
[----:B------:R-:W-:Y:S01]  /*7c10*/  ISETP.GT.U32.AND P1, PT, R146, R15, PT ;  /* 0x0000000f9200720c */ /* 0x000fe20003f24070 */
[----:B------:R-:W-:Y:S01]  /*7c20*/  @!P3 IMAD.MOV R4, RZ, RZ, -R4 ;  /* 0x000000ffff04b224 */ /* 0x000fe200078e0a04 */
[----:B------:R2:W-:Y:S01]  /*7c30*/  STL [R1+0x39c], R2 ;  /* 0x00039c0201007387 */ /* 0x0005e20000100800 */
[----:B------:R-:W-:Y:S01]  /*7c40*/  IMAD.HI.U32 R0, R122, R13, RZ ;  /* 0x0000000d7a007227 */ /* 0x000fe200078e00ff */
[----:B------:R-:W-:-:S02]  /*7c50*/  ISETP.GT.U32.AND P3, PT, R146, R17, PT ;  /* 0x000000119200720c */ /* 0x000fc40003f64070 */
[-C--:B------:R-:W-:Y:S01]  /*7c60*/  @!P4 IADD3 R9, PT, PT, R9, -R146.reuse, RZ ;  /* 0x800000920909c210 */ /* 0x080fe20007ffe0ff */
[----:B------:R-:W-:Y:S01]  /*7c70*/  IMAD.MOV R0, RZ, RZ, -R0 ;  /* 0x000000ffff007224 */ /* 0x000fe200078e0a00 */
[----:B------:R3:W-:Y:S01]  /*7c80*/  STL [R1+0x38c], R4 ;  /* 0x00038c0401007387 */ /* 0x0007e20000100800 */
[----:B------:R-:W-:Y:S01]  /*7c90*/  @!P2 IMAD.IADD R11, R11, 0x1, -R146 ;  /* 0x000000010b0ba824 */ /* 0x000fe200078e0a92 */
[----:B------:R-:W-:Y:S01]  /*7ca0*/  MOV R14, R9 ;  /* 0x00000009000e7202 */ /* 0x000fe20000000f00 */
[----:B-1----:R-:W-:Y:S01]  /*7cb0*/  VIADD R16, R252, 0x95 ;  /* 0x00000095fc107836 */ /* 0x002fe20000000000 */
[----:B------:R-:W-:Y:S01]  /*7cc0*/  ISETP.GE.AND P2, PT, R6, RZ, PT ;  /* 0x000000ff0600720c */ /* 0x000fe20003f46270 */
[----:B--2---:R-:W-:Y:S01]  /*7cd0*/  IMAD.MOV.U32 R2, RZ, RZ, R3 ;  /* 0x000000ffff027224 */ /* 0x004fe200078e0003 */
[----:B------:R-:W-:Y:S01]  /*7ce0*/  @!P1 IADD3 R15, PT, PT, R15, -R146, RZ ;  /* 0x800000920f0f9210 */ /* 0x000fe20007ffe0ff */
[----:B------:R-:W-:Y:S01]  /*7cf0*/  IMAD.HI.U32 R3, R122, R5, RZ ;  /* 0x000000057a037227 */ /* 0x000fe200078e00ff */
[----:B------:R-:W-:-:S02]  /*7d00*/  ISETP.GE.AND P4, PT, R12, RZ, PT ;  /* 0x000000ff0c00720c */ /* 0x000fc40003f86270 */
[----:B------:R-:W-:Y:S01]  /*7d10*/  ISETP.GT.U32.AND P1, PT, R146, R15, PT ;  /* 0x0000000f9200720c */ /* 0x000fe20003f24070 */
[----:B------:R-:W-:Y:S01]  /*7d20*/  @!P0 IMAD.MOV R2, RZ, RZ, -R2 ;  /* 0x000000ffff028224 */ /* 0x000fe200078e0a02 */
[----:B------:R-:W-:Y:S01]  /*7d30*/  ISETP.GE.AND P0, PT, R10, RZ, PT ;  /* 0x000000ff0a00720c */ /* 0x000fe20003f06270 */
[----:B---3--:R-:W-:Y:S01]  /*7d40*/  IMAD.MOV R4, RZ, RZ, -R3 ;  /* 0x000000ffff047224 */ /* 0x008fe200078e0a03 */
[----:B------:R-:W-:Y:S01]  /*7d50*/  IABS R19, R16 ;  /* 0x0000001000137213 */ /* 0x000fe20000000000 */
[C---:B------:R-:W-:Y:S01]  /*7d60*/  IMAD R3, R146.reuse, R0, R13 ;  /* 0x0000000092037224 */ /* 0x040fe200078e020d */
[----:B------:R1:W-:Y:S01]  /*7d70*/  STL [R1+0x190], R2 ;  /* 0x0001900201007387 */ /* 0x0003e20000100800 */
[C---:B------:R-:W-:Y:S02]  /*7d80*/  IMAD R5, R146.reuse, R4, R5 ;  /* 0x0000000492057224 */ /* 0x040fe400078e0205 */
[----:B------:R-:W-:Y:S01]  /*7d90*/  @!P5 IMAD.MOV R14, RZ, RZ, -R14 ;  /* 0x000000ffff0ed224 */ /* 0x000fe200078e0a0e */
[----:B------:R-:W-:Y:S01]  /*7da0*/  ISETP.GT.U32.AND P5, PT, R146, R3, PT ;  /* 0x000000039200720c */ /* 0x000fe20003fa4070 */
[----:B------:R-:W-:-:S02]  /*7db0*/  @!P3 IMAD.IADD R17, R17, 0x1, -R146 ;  /* 0x000000011111b824 */ /* 0x000fc400078e0a92 */
[C---:B------:R-:W-:Y:S01]  /*7dc0*/  VIADD R4, R252.reuse, 0x8f ;  /* 0x0000008ffc047836 */ /* 0x040fe20000000000 */
[----:B------:R-:W-:Y:S01]  /*7dd0*/  @!P1 IADD3 R15, PT, PT, R15, -R146, RZ ;  /* 0x800000920f0f9210 */ /* 0x000fe20007ffe0ff */
[----:B------:R-:W-:Y:S01]  /*7de0*/  VIADD R6, R252, 0x90 ;  /* 0x00000090fc067836 */ /* 0x000fe20000000000 */
[----:B------:R-:W-:Y:S01]  /*7df0*/  ISETP.GT.U32.AND P3, PT, R146, R17, PT ;  /* 0x000000119200720c */ /* 0x000fe20003f64070 */
[----:B-1----:R-:W-:Y:S01]  /*7e00*/  IMAD.MOV.U32 R2, RZ, RZ, R11 ;  /* 0x000000ffff027224 */ /* 0x002fe200078e000b */
[----:B------:R-:W-:Y:S01]  /*7e10*/  IABS R7, R4 ;  /* 0x0000000400077213 */ /* 0x000fe20000000000 */
[----:B------:R-:W-:Y:S01]  /*7e20*/  VIADD R10, R252, 0x92 ;  /* 0x00000092fc0a7836 */ /* 0x000fe20000000000 */
[----:B------:R-:W-:Y:S01]  /*7e30*/  IABS R9, R6 ;  /* 0x0000000600097213 */ /* 0x000fe20000000000 */
[----:B------:R-:W-:Y:S01]  /*7e40*/  @!P6 IMAD.MOV R2, RZ, RZ, -R2 ;  /* 0x000000ffff02e224 */ /* 0x000fe200078e0a02 */
[----:B------:R-:W-:Y:S01]  /*7e50*/  ISETP.GT.U32.AND P6, PT, R146, R5, PT ;  /* 0x000000059200720c */ /* 0x000fe20003fc4070 */
[----:B------:R-:W-:Y:S01]  /*7e60*/  @!P5 IMAD.IADD R3, R3, 0x1, -R146 ;  /* 0x000000010303d824 */ /* 0x000fe200078e0a92 */
[----:B------:R-:W-:Y:S01]  /*7e70*/  ISETP.GE.AND P1, PT, R8, RZ, PT ;  /* 0x000000ff0800720c */ /* 0x000fe20003f26270 */
[----:B------:R-:W-:Y:S01]  /*7e80*/  IMAD.HI.U32 R0, R122, R7, RZ ;  /* 0x000000077a007227 */ /* 0x000fe200078e00ff */
[----:B------:R-:W-:Y:S01]  /*7e90*/  STL [R1+0x18c], R14 ;  /* 0x00018c0e01007387 */ /* 0x000fe20000100800 */
[----:B------:R-:W-:-:S02]  /*7ea0*/  IABS R13, R10 ;  /* 0x0000000a000d7213 */ /* 0x000fc40000000000 */
[----:B------:R-:W-:Y:S01]  /*7eb0*/  ISETP.GT.U32.AND P5, PT, R146, R3, PT ;  /* 0x000000039200720c */ /* 0x000fe20003fa4070 */
[--C-:B------:R-:W-:Y:S01]  /*7ec0*/  @!P3 IMAD.IADD R17, R17, 0x1, -R146.reuse ;  /* 0x000000011111b824 */ /* 0x100fe200078e0a92 */
[----:B------:R-:W-:Y:S01]  /*7ed0*/  ISETP.GE.AND P3, PT, R4, RZ, PT ;  /* 0x000000ff0400720c */ /* 0x000fe20003f66270 */
[----:B------:R-:W-:Y:S01]  /*7ee0*/  IMAD.HI.U32 R4, R122, R9, RZ ;  /* 0x000000097a047227 */ /* 0x000fe200078e00ff */
[----:B------:R-:W-:Y:S01]  /*7ef0*/  IADD3 R0, PT, PT, -R0, RZ, RZ ;  /* 0x000000ff00007210 */ /* 0x000fe20007ffe1ff */
[----:B------:R1:W-:Y:S02]  /*7f00*/  STL [R1+0x3a4], R2 ;  /* 0x0003a40201007387 */ /* 0x0003e40000100800 */
[----:B------:R-:W-:Y:S02]  /*7f10*/  @!P6 IMAD.IADD R5, R5, 0x1, -R146 ;  /* 0x000000010505e824 */ /* 0x000fe400078e0a92 */
[----:B------:R-:W-:Y:S02]  /*7f20*/  IMAD.MOV R4, RZ, RZ, -R4 ;  /* 0x000000ffff047224 */ /* 0x000fe400078e0a04 */
[C---:B------:R-:W-:Y:S01]  /*7f30*/  IMAD R7, R146.reuse, R0, R7 ;  /* 0x0000000092077224 */ /* 0x040fe200078e0207 */
[C---:B------:R-:W-:Y:S01]  /*7f40*/  ISETP.GT.U32.AND P6, PT, R146.reuse, R5, PT ;  /* 0x000000059200720c */ /* 0x040fe20003fc4070 */
[----:B------:R-:W-:Y:S01]  /*7f50*/  IMAD R9, R146, R4, R9 ;  /* 0x0000000492097224 */ /* 0x000fe200078e0209 */
[----:B------:R-:W-:Y:S01]  /*7f60*/  @!P5 IADD3 R3, PT, PT, R3, -R146, RZ ;  /* 0x800000920303d210 */ /* 0x000fe20007ffe0ff */
[----:B------:R-:W-:Y:S01]  /*7f70*/  VIADD R8, R252, 0x91 ;  /* 0x00000091fc087836 */ /* 0x000fe20000000000 */
[----:B------:R-:W-:Y:S01]  /*7f80*/  ISETP.GT.U32.AND P5, PT, R146, R7, PT ;  /* 0x000000079200720c */ /* 0x000fe20003fa4070 */
[----:B-1----:R-:W-:-:S02]  /*7f90*/  IMAD.MOV.U32 R2, RZ, RZ, R15 ;  /* 0x000000ffff027224 */ /* 0x002fc400078e000f */
[C---:B------:R-:W-:Y:S01]  /*7fa0*/  VIADD R14, R252.reuse, 0x94 ;  /* 0x00000094fc0e7836 */ /* 0x040fe20000000000 */
[----:B------:R-:W-:Y:S01]  /*7fb0*/  IABS R11, R8 ;  /* 0x00000008000b7213 */ /* 0x000fe20000000000 */
[----:B------:R-:W-:Y:S01]  /*7fc0*/  VIADD R12, R252, 0x93 ;  /* 0x00000093fc0c7836 */ /* 0x000fe20000000000 */
[----:B------:R-:W-:Y:S02]  /*7fd0*/  @!P0 IADD3 R2, PT, PT, -R2, RZ, RZ ;  /* 0x000000ff02028210 */ /* 0x000fe40007ffe1ff */
[----:B------:R-:W-:Y:S01]  /*7fe0*/  ISETP.GE.AND P0, PT, R6, RZ, PT ;  /* 0x000000ff0600720c */ /* 0x000fe20003f06270 */
[----:B------:R-:W-:Y:S01]  /*7ff0*/  @!P6 IMAD.IADD R5, R5, 0x1, -R146 ;  /* 0x000000010505e824 */ /* 0x000fe200078e0a92 */
[----:B------:R-:W-:Y:S01]  /*8000*/  ISETP.GT.U32.AND P6, PT, R146, R9, PT ;  /* 0x000000099200720c */ /* 0x000fe20003fc4070 */
[----:B------:R-:W-:Y:S01]  /*8010*/  IMAD.HI.U32 R0, R122, R11, RZ ;  /* 0x0000000b7a007227 */ /* 0x000fe200078e00ff */
[----:B------:R1:W-:Y:S01]  /*8020*/  STL [R1+0x20], R2 ;  /* 0x0000200201007387 */ /* 0x0003e20000100800 */
[----:B------:R-:W-:-:S02]  /*8030*/  @!P5 IADD3 R7, PT, PT, R7, -R146, RZ ;  /* 0x800000920707d210 */ /* 0x000fc40007ffe0ff */
[----:B------:R-:W-:Y:S01]  /*8040*/  IMAD.MOV R0, RZ, RZ, -R0 ;  /* 0x000000ffff007224 */ /* 0x000fe200078e0a00 */
[----:B------:R-:W-:Y:S02]  /*8050*/  IABS R6, R14 ;  /* 0x0000000e00067213 */ /* 0x000fe40000000000 */
[----:B------:R-:W-:Y:S01]  /*8060*/  IABS R15, R12 ;  /* 0x0000000c000f7213 */ /* 0x000fe20000000000 */
[----:B------:R-:W-:Y:S02]  /*8070*/  IMAD R11, R146, R0, R11 ;  /* 0x00000000920b7224 */ /* 0x000fe400078e020b */
[----:B------:R-:W-:Y:S02]  /*8080*/  IMAD.HI.U32 R0, R122, R13, RZ ;  /* 0x0000000d7a007227 */ /* 0x000fe400078e00ff */
[----:B------:R-:W-:Y:S02]  /*8090*/  @!P6 IADD3 R9, PT, PT, R9, -R146, RZ ;  /* 0x800000920909e210 */ /* 0x000fe40007ffe0ff */
[C---:B------:R-:W-:Y:S01]  /*80a0*/  ISETP.GT.U32.AND P6, PT, R146.reuse, R7, PT ;  /* 0x000000079200720c */ /* 0x040fe20003fc4070 */
[----:B-1----:R-:W-:Y:S01]  /*80b0*/  IMAD.MOV.U32 R2, RZ, RZ, R17 ;  /* 0x000000ffff027224 */ /* 0x002fe200078e0011 */
[----:B------:R-:W-:Y:S01]  /*80c0*/  ISETP.GT.U32.AND P5, PT, R146, R11, PT ;  /* 0x0000000b9200720c */ /* 0x000fe20003fa4070 */
[----:B------:R-:W-:-:S02]  /*80d0*/  IMAD.MOV R0, RZ, RZ, -R0 ;  /* 0x000000ffff007224 */ /* 0x000fc400078e0a00 */
[----:B------:R-:W-:Y:S01]  /*80e0*/  @!P4 IMAD.MOV R2, RZ, RZ, -R2 ;  /* 0x000000ffff02c224 */ /* 0x000fe200078e0a02 */
[----:B------:R-:W-:Y:S01]  /*80f0*/  ISETP.GE.AND P4, PT, R8, RZ, PT ;  /* 0x000000ff0800720c */ /* 0x000fe20003f86270 */
[----:B------:R-:W-:Y:S01]  /*8100*/  IMAD R13, R146, R0, R13 ;  /* 0x00000000920d7224 */ /* 0x000fe200078e020d */
[----:B------:R-:W-:Y:S01]  /*8110*/  IADD3 R8, PT, PT, R252, 0x96, RZ ;  /* 0x00000096fc087810 */ /* 0x000fe20007ffe0ff */
[----:B------:R-:W-:Y:S01]  /*8120*/  IMAD.MOV.U32 R17, RZ, RZ, R6 ;  /* 0x000000ffff117224 */ /* 0x000fe200078e0006 */
[----:B------:R1:W-:Y:S01]  /*8130*/  STL [R1+0x1c], R2 ;  /* 0x00001c0201007387 */ /* 0x0003e20000100800 */
[----:B------:R-:W-:-:S04]  /*8140*/  IMAD.HI.U32 R4, R122, R15, RZ ;  /* 0x0000000f7a047227 */ /* 0x000fc800078e00ff */
[----:B------:R-:W-:Y:S01]  /*8150*/  @!P6 IMAD.IADD R7, R7, 0x1, -R146 ;  /* 0x000000010707e824 */ /* 0x000fe200078e0a92 */
[----:B------:R-:W-:Y:S01]  /*8160*/  ISETP.GT.U32.AND P6, PT, R146, R13, PT ;  /* 0x0000000d9200720c */ /* 0x000fe20003fc4070 */
[----:B------:R-:W-:Y:S01]  /*8170*/  IMAD.HI.U32 R0, R122, R17, RZ ;  /* 0x000000117a007227 */ /* 0x000fe200078e00ff */
[----:B------:R-:W-:-:S03]  /*8180*/  @!P5 IADD3 R11, PT, PT, R11, -R146, RZ ;  /* 0x800000920b0bd210 */ /* 0x000fc60007ffe0ff */
[----:B-1----:R-:W-:Y:S01]  /*8190*/  IMAD.MOV.U32 R2, RZ, RZ, R3 ;  /* 0x000000ffff027224 */ /* 0x002fe200078e0003 */
[----:B------:R-:W-:Y:S01]  /*81a0*/  ISETP.GT.U32.AND P5, PT, R146, R11, PT ;  /* 0x0000000b9200720c */ /* 0x000fe20003fa4070 */
[----:B------:R-:W-:Y:S02]  /*81b0*/  IMAD.MOV R4, RZ, RZ, -R4 ;  /* 0x000000ffff047224 */ /* 0x000fe400078e0a04 */
[----:B------:R-:W-:-:S04]  /*81c0*/  IMAD.HI.U32 R3, R122, R19, RZ ;  /* 0x000000137a037227 */ /* 0x000fc800078e00ff */
[----:B------:R-:W-:Y:S01]  /*81d0*/  @!P2 IMAD.MOV R2, RZ, RZ, -R2 ;  /* 0x000000ffff02a224 */ /* 0x000fe200078e0a02 */
[C---:B------:R-:W-:Y:S01]  /*81e0*/  ISETP.GT.U32.AND P2, PT, R146.reuse, R9, PT ;  /* 0x000000099200720c */ /* 0x040fe20003f44070 */
[----:B------:R-:W-:Y:S02]  /*81f0*/  IMAD.MOV R0, RZ, RZ, -R0 ;  /* 0x000000ffff007224 */ /* 0x000fe400078e0a00 */
[C---:B------:R-:W-:Y:S01]  /*8200*/  IMAD R15, R146.reuse, R4, R15 ;  /* 0x00000004920f7224 */ /* 0x040fe200078e020f */
[----:B------:R1:W-:Y:S01]  /*8210*/  STL [R1+0x188], R2 ;  /* 0x0001880201007387 */ /* 0x0003e20000100800 */
[----:B------:R-:W-:Y:S02]  /*8220*/  IMAD.MOV.U32 R4, RZ, RZ, R5 ;  /* 0x000000ffff047224 */ /* 0x000fe400078e0005 */
[----:B------:R-:W-:Y:S02]  /*8230*/  IMAD.MOV R5, RZ, RZ, -R3 ;  /* 0x000000ffff057224 */ /* 0x000fe400078e0a03 */
[----:B------:R-:W-:-:S02]  /*8240*/  IMAD R3, R146, R0, R17 ;  /* 0x0000000092037224 */ /* 0x000fc400078e0211 */
[----:B------:R-:W-:Y:S02]  /*8250*/  @!P6 IMAD.IADD R13, R13, 0x1, -R146 ;  /* 0x000000010d0de824 */ /* 0x000fe400078e0a92 */
[----:B------:R-:W-:Y:S01]  /*8260*/  @!P1 IMAD.MOV R4, RZ, RZ, -R4 ;  /* 0x000000ffff049224 */ /* 0x000fe200078e0a04 */
[----:B-1----:R-:W-:Y:S01]  /*8270*/  MOV R2, R7 ;  /* 0x0000000700027202 */ /* 0x002fe20000000f00 */
[--C-:B------:R-:W-:Y:S01]  /*8280*/  @!P2 IMAD.IADD R9, R9, 0x1, -R146.reuse ;  /* 0x000000010909a824 */ /* 0x100fe200078e0a92 */
[C---:B------:R-:W-:Y:S01]  /*8290*/  ISETP.GT.U32.AND P6, PT, R146.reuse, R3, PT ;  /* 0x000000039200720c */ /* 0x040fe20003fc4070 */
[----:B------:R-:W-:Y:S01]  /*82a0*/  IMAD R5, R146, R5, R19 ;  /* 0x0000000592057224 */ /* 0x000fe200078e0213 */
[----:B------:R-:W-:Y:S01]  /*82b0*/  @!P3 IADD3 R2, PT, PT, -R2, RZ, RZ ;  /* 0x000000ff0202b210 */ /* 0x000fe20007ffe1ff */
[----:B------:R-:W-:Y:S01]  /*82c0*/  STL [R1+0x184], R4 ;  /* 0x0001840401007387 */ /* 0x000fe20000100800 */
[----:B------:R-:W-:Y:S01]  /*82d0*/  IABS R7, R8 ;  /* 0x0000000800077213 */ /* 0x000fe20000000000 */
[----:B------:R-:W-:Y:S01]  /*82e0*/  @!P5 IMAD.IADD R11, R11, 0x1, -R146 ;  /* 0x000000010b0bd824 */ /* 0x000fe200078e0a92 */
[----:B------:R-:W-:Y:S01]  /*82f0*/  ISETP.GT.U32.AND P3, PT, R146, R15, PT ;  /* 0x0000000f9200720c */ /* 0x000fe20003f64070 */
[----:B------:R1:W-:Y:S01]  /*8300*/  STL [R1+0x180], R2 ;  /* 0x0001800201007387 */ /* 0x0003e20000100800 */
[----:B------:R-:W-:Y:S01]  /*8310*/  ISETP.GE.AND P1, PT, R10, RZ, PT ;  /* 0x000000ff0a00720c */ /* 0x000fe20003f26270 */
[----:B------:R-:W-:Y:S01]  /*8320*/  IMAD.HI.U32 R0, R122, R7, RZ ;  /* 0x000000077a007227 */ /* 0x000fe200078e00ff */
[----:B------:R-:W-:-:S02]  /*8330*/  ISETP.GE.AND P2, PT, R12, RZ, PT ;  /* 0x000000ff0c00720c */ /* 0x000fc40003f46270 */
[----:B------:R-:W-:Y:S01]  /*8340*/  ISETP.GE.AND P5, PT, R14, RZ, PT ;  /* 0x000000ff0e00720c */ /* 0x000fe20003fa6270 */
[----:B------:R-:W-:Y:S01]  /*8350*/  @!P6 IMAD.IADD R3, R3, 0x1, -R146 ;  /* 0x000000010303e824 */ /* 0x000fe200078e0a92 */
[----:B------:R-:W-:Y:S01]  /*8360*/  IADD3 R0, PT, PT, -R0, RZ, RZ ;  /* 0x000000ff00007210 */ /* 0x000fe20007ffe1ff */
[----:B------:R-:W-:Y:S02]  /*8370*/  VIADD R10, R252, 0x97 ;  /* 0x00000097fc0a7836 */ /* 0x000fe40000000000 */
[----:B-1----:R-:W-:Y:S01]  /*8380*/  IMAD.MOV.U32 R2, RZ, RZ, R9 ;  /* 0x000000ffff027224 */ /* 0x002fe200078e0009 */
[C---:B------:R-:W-:Y:S01]  /*8390*/  ISETP.GT.U32.AND P6, PT, R146.reuse, R3, PT ;  /* 0x000000039200720c */ /* 0x040fe20003fc4070 */
[C---:B------:R-:W-:Y:S01]  /*83a0*/  IMAD R7, R146.reuse, R0, R7 ;  /* 0x0000000092077224 */ /* 0x040fe200078e0207 */
[----:B------:R-:W-:Y:S01]  /*83b0*/  @!P3 IADD3 R15, PT, PT, R15, -R146, RZ ;  /* 0x800000920f0fb210 */ /* 0x000fe20007ffe0ff */
[----:B------:R-:W-:Y:S01]  /*83c0*/  @!P0 IMAD.MOV R2, RZ, RZ, -R2 ;  /* 0x000000ffff028224 */ /* 0x000fe200078e0a02 */
[----:B------:R-:W-:Y:S01]  /*83d0*/  ISETP.GT.U32.AND P0, PT, R146, R13, PT ;  /* 0x0000000d9200720c */ /* 0x000fe20003f04070 */
[----:B------:R-:W-:Y:S01]  /*83e0*/  VIADD R12, R252, 0x98 ;  /* 0x00000098fc0c7836 */ /* 0x000fe20000000000 */
[----:B------:R-:W-:Y:S01]  /*83f0*/  ISETP.GT.U32.AND P3, PT, R146, R15, PT ;  /* 0x0000000f9200720c */ /* 0x000fe20003f64070 */
[----:B------:R-:W-:Y:S01]  /*8400*/  VIADD R14, R252, 0x99 ;  /* 0x00000099fc0e7836 */ /* 0x000fe20000000000 */
[----:B------:R-:W-:Y:S01]  /*8410*/  IABS R9, R10 ;  /* 0x0000000a00097213 */ /* 0x000fe20000000000 */
[----:B------:R1:W-:Y:S01]  /*8420*/  STL [R1+0x17c], R2 ;  /* 0x00017c0201007387 */ /* 0x0003e20000100800 */
[----:B------:R-:W-:Y:S01]  /*8430*/  IABS R17, R12 ;  /* 0x0000000c00117213 */ /* 0x000fe20000000000 */
[----:B------:R-:W-:Y:S01]  /*8440*/  IMAD.MOV.U32 R18, RZ, RZ, R11 ;  /* 0x000000ffff127224 */ /* 0x000fe200078e000b */
[----:B------:R-:W-:Y:S01]  /*8450*/  IABS R19, R14 ;  /* 0x0000000e00137213 */ /* 0x000fe20000000000 */
[----:B------:R-:W-:Y:S01]  /*8460*/  @!P6 IMAD.IADD R3, R3, 0x1, -R146 ;  /* 0x000000010303e824 */ /* 0x000fe200078e0a92 */
[----:B------:R-:W-:Y:S01]  /*8470*/  ISETP.GT.U32.AND P6, PT, R146, R7, PT ;  /* 0x000000079200720c */ /* 0x000fe20003fc4070 */
[----:B------:R-:W-:-:S04]  /*8480*/  IMAD.HI.U32 R0, R122, R9, RZ ;  /* 0x000000097a007227 */ /* 0x000fc800078e00ff */
[----:B------:R-:W-:Y:S01]  /*8490*/  @!P0 IMAD.IADD R13, R13, 0x1, -R146 ;  /* 0x000000010d0d8824 */ /* 0x000fe200078e0a92 */
[----:B------:R-:W-:Y:S01]  /*84a0*/  ISETP.GT.U32.AND P0, PT, R146, R5, PT ;  /* 0x000000059200720c */ /* 0x000fe20003f04070 */
[----:B------:R-:W-:Y:S01]  /*84b0*/  @!P4 IMAD.MOV R18, RZ, RZ, -R18 ;  /* 0x000000ffff12c224 */ /* 0x000fe200078e0a12 */
[----:B------:R-:W-:Y:S01]  /*84c0*/  IADD3 R0, PT, PT, -R0, RZ, RZ ;  /* 0x000000ff00007210 */ /* 0x000fe20007ffe1ff */
[----:B------:R-:W-:Y:S01]  /*84d0*/  IMAD.HI.U32 R4, R122, R17, RZ ;  /* 0x000000117a047227 */ /* 0x000fe200078e00ff */
[----:B-1----:R-:W-:Y:S02]  /*84e0*/  MOV R2, R13 ;  /* 0x0000000d00027202 */ /* 0x002fe40000000f00 */
[----:B------:R-:W-:Y:S01]  /*84f0*/  STL [R1+0x178], R18 ;  /* 0x0001781201007387 */ /* 0x000fe20000100800 */
[----:B------:R-:W-:Y:S02]  /*8500*/  @!P6 IMAD.IADD R7, R7, 0x1, -R146 ;  /* 0x000000010707e824 */ /* 0x000fe400078e0a92 */
[----:B------:R-:W-:-:S02]  /*8510*/  @!P1 IMAD.MOV R2, RZ, RZ, -R2 ;  /* 0x000000ffff029224 */ /* 0x000fc400078e0a02 */
[--C-:B------:R-:W-:Y:S01]  /*8520*/  @!P3 IMAD.IADD R15, R15, 0x1, -R146.reuse ;  /* 0x000000010f0fb824 */ /* 0x100fe200078e0a92 */
[----:B------:R-:W-:Y:S01]  /*8530*/  ISETP.GE.AND P3, PT, R16, RZ, PT ;  /* 0x000000ff1000720c */ /* 0x000fe20003f66270 */
[----:B------:R-:W-:Y:S01]  /*8540*/  @!P0 IMAD.IADD R5, R5, 0x1, -R146 ;  /* 0x0000000105058824 */ /* 0x000fe200078e0a92 */
[----:B------:R-:W-:Y:S01]  /*8550*/  ISETP.GE.AND P0, PT, R8, RZ, PT ;  /* 0x000000ff0800720c */ /* 0x000fe20003f06270 */
[----:B------:R-:W-:Y:S01]  /*8560*/  IMAD.HI.U32 R6, R122, R19, RZ ;  /* 0x000000137a067227 */ /* 0x000fe200078e00ff */
[----:B------:R1:W-:Y:S01]  /*8570*/  STL [R1+0x18], R2 ;  /* 0x0000180201007387 */ /* 0x0003e20000100800 */
[C---:B------:R-:W-:Y:S02]  /*8580*/  ISETP.GT.U32.AND P1, PT, R146.reuse, R7, PT ;  /* 0x000000079200720c */ /* 0x040fe40003f24070 */
[C---:B------:R-:W-:Y:S01]  /*8590*/  ISETP.GT.U32.AND P6, PT, R146.reuse, R5, PT ;  /* 0x000000059200720c */ /* 0x040fe20003fc4070 */
[----:B------:R-:W-:Y:S02]  /*85a0*/  IMAD.MOV R4, RZ, RZ, -R4 ;  /* 0x000000ffff047224 */ /* 0x000fe400078e0a04 */
[----:B------:R-:W-:-:S02]  /*85b0*/  IMAD R9, R146, R0, R9 ;  /* 0x0000000092097224 */ /* 0x000fc400078e0209 */
[----:B------:R-:W-:Y:S01]  /*85c0*/  IMAD.MOV.U32 R8, RZ, RZ, R15 ;  /* 0x000000ffff087224 */ /* 0x000fe200078e000f */
[----:B-1----:R-:W-:Y:S01]  /*85d0*/  MOV R2, R3 ;  /* 0x0000000300027202 */ /* 0x002fe20000000f00 */
[----:B------:R-:W-:Y:S01]  /*85e0*/  IMAD.MOV R6, RZ, RZ, -R6 ;  /* 0x000000ffff067224 */ /* 0x000fe200078e0a06 */
[C---:B------:R-:W-:Y:S01]  /*85f0*/  ISETP.GT.U32.AND P4, PT, R146.reuse, R9, PT ;  /* 0x000000099200720c */ /* 0x040fe20003f84070 */
[----:B------:R-:W-:Y:S01]  /*8600*/  IMAD R17, R146, R4, R17 ;  /* 0x0000000492117224 */ /* 0x000fe200078e0211 */
[----:B------:R-:W-:Y:S01]  /*8610*/  IADD3 R4, PT, PT, R252, 0x9a, RZ ;  /* 0x0000009afc047810 */ /* 0x000fe20007ffe0ff */
[----:B------:R-:W-:Y:S02]  /*8620*/  @!P2 IMAD.MOV R8, RZ, RZ, -R8 ;  /* 0x000000ffff08a224 */ /* 0x000fe400078e0a08 */
[----:B------:R-:W-:Y:S01]  /*8630*/  @!P5 IMAD.MOV R2, RZ, RZ, -R2 ;  /* 0x000000ffff02d224 */ /* 0x000fe200078e0a02 */
[----:B------:R-:W-:Y:S01]  /*8640*/  IABS R11, R4 ;  /* 0x00000004000b7213 */ /* 0x000fe20000000000 */
[C---:B------:R-:W-:Y:S01]  /*8650*/  IMAD R19, R146.reuse, R6, R19 ;  /* 0x0000000692137224 */ /* 0x040fe200078e0213 */
[----:B------:R-:W-:Y:S01]  /*8660*/  ISETP.GT.U32.AND P2, PT, R146, R17, PT ;  /* 0x000000119200720c */ /* 0x000fe20003f44070 */
[----:B------:R-:W-:Y:S01]  /*8670*/  @!P6 IMAD.IADD R5, R5, 0x1, -R146 ;  /* 0x000000010505e824 */ /* 0x000fe200078e0a92 */
[----:B------:R1:W-:Y:S01]  /*8680*/  STL [R1+0x14], R8 ;  /* 0x0000140801007387 */ /* 0x0003e20000100800 */
[----:B------:R-:W-:Y:S01]  /*8690*/  IMAD.HI.U32 R0, R122, R11, RZ ;  /* 0x0000000b7a007227 */ /* 0x000fe200078e00ff */
[----:B------:R-:W-:-:S02]  /*86a0*/  ISETP.GT.U32.AND P6, PT, R146, R19, PT ;  /* 0x000000139200720c */ /* 0x000fc40003fc4070 */
[----:B------:R2:W-:Y:S01]  /*86b0*/  STL [R1+0x174], R2 ;  /* 0x0001740201007387 */ /* 0x0005e20000100800 */
[--C-:B------:R-:W-:Y:S01]  /*86c0*/  @!P4 IMAD.IADD R9, R9, 0x1, -R146.reuse ;  /* 0x000000010909c824 */ /* 0x100fe200078e0a92 */
[----:B------:R-:W-:Y:S01]  /*86d0*/  IADD3 R3, PT, PT, -R0, RZ, RZ ;  /* 0x000000ff00037210 */ /* 0x000fe20007ffe1ff */
[--C-:B------:R-:W-:Y:S01]  /*86e0*/  @!P1 IMAD.IADD R7, R7, 0x1, -R146.reuse ;  /* 0x0000000107079824 */ /* 0x100fe200078e0a92 */
[----:B------:R-:W-:Y:S01]  /*86f0*/  ISETP.GE.AND P5, PT, R10, RZ, PT ;  /* 0x000000ff0a00720c */ /* 0x000fe20003fa6270 */
[C---:B------:R-:W-:Y:S01]  /*8700*/  VIADD R6, R252.reuse, 0x9b ;  /* 0x0000009bfc067836 */ /* 0x040fe20000000000 */
[----:B-1----:R-:W-:Y:S01]  /*8710*/  IADD3 R8, PT, PT, R252, 0x9c, RZ ;  /* 0x0000009cfc087810 */ /* 0x002fe20007ffe0ff */
[--C-:B------:R-:W-:Y:S01]  /*8720*/  @!P2 IMAD.IADD R17, R17, 0x1, -R146.reuse ;  /* 0x000000011111a824 */ /* 0x100fe200078e0a92 */
[C---:B------:R-:W-:Y:S01]  /*8730*/  ISETP.GT.U32.AND P2, PT, R146.reuse, R9, PT ;  /* 0x000000099200720c */ /* 0x040fe20003f44070 */
[----:B------:R-:W-:Y:S01]  /*8740*/  IMAD R3, R146, R3, R11 ;  /* 0x0000000392037224 */ /* 0x000fe200078e020b */
[----:B--2---:R-:W-:Y:S01]  /*8750*/  MOV R2, R5 ;  /* 0x0000000500027202 */ /* 0x004fe20000000f00 */
[----:B------:R-:W-:Y:S01]  /*8760*/  @!P6 IMAD.IADD R19, R19, 0x1, -R146 ;  /* 0x000000011313e824 */ /* 0x000fe200078e0a92 */
[----:B------:R-:W-:Y:S01]  /*8770*/  IABS R13, R6 ;  /* 0x00000006000d7213 */ /* 0x000fe20000000000 */
[----:B------:R-:W-:Y:S01]  /*8780*/  VIADD R10, R252, 0x9d ;  /* 0x0000009dfc0a7836 */ /* 0x000fe20000000000 */
[C---:B------:R-:W-:Y:S01]  /*8790*/  ISETP.GT.U32.AND P6, PT, R146.reuse, R17, PT ;  /* 0x000000119200720c */ /* 0x040fe20003fc4070 */
[----:B------:R-:W-:Y:S01]  /*87a0*/  @!P3 IMAD.MOV R2, RZ, RZ, -R2 ;  /* 0x000000ffff02b224 */ /* 0x000fe200078e0a02 */
[----:B------:R-:W-:Y:S01]  /*87b0*/  ISETP.GT.U32.AND P3, PT, R146, R19, PT ;  /* 0x000000139200720c */ /* 0x000fe20003f64070 */
[----:B------:R-:W-:Y:S01]  /*87c0*/  IMAD.HI.U32 R0, R122, R13, RZ ;  /* 0x0000000d7a007227 */ /* 0x000fe200078e00ff */
[----:B------:R-:W-:-:S02]  /*87d0*/  IABS R11, R10 ;  /* 0x0000000a000b7213 */ /* 0x000fc40000000000 */
[----:B------:R1:W-:Y:S01]  /*87e0*/  STL [R1+0x16c], R2 ;  /* 0x00016c0201007387 */ /* 0x0003e20000100800 */
[----:B------:R-:W-:Y:S01]  /*87f0*/  IMAD.MOV R0, RZ, RZ, -R0 ;  /* 0x000000ffff007224 */ /* 0x000fe200078e0a00 */
[----:B------:R-:W-:Y:S01]  /*8800*/  @!P2 IADD3 R9, PT, PT, R9, -R146, RZ ;  /* 0x800000920909a210 */ /* 0x000fe20007ffe0ff */
[----:B------:R-:W-:Y:S01]  /*8810*/  VIADD R16, R252, 0xa9 ;  /* 0x000000a9fc107836 */ /* 0x000fe20000000000 */
[----:B------:R-:W-:Y:S01]  /*8820*/  ISETP.GE.AND P1, PT, R12, RZ, PT ;  /* 0x000000ff0c00720c */ /* 0x000fe20003f26270 */
[----:B------:R-:W-:Y:S01]  /*8830*/  IMAD R5, R146, R0, R13 ;  /* 0x0000000092057224 */ /* 0x000fe200078e020d */
[----:B------:R-:W-:Y:S01]  /*8840*/  ISETP.GE.AND P2, PT, R4, RZ, PT ;  /* 0x000000ff0400720c */ /* 0x000fe20003f46270 */
[--C-:B------:R-:W-:Y:S01]  /*8850*/  @!P6 IMAD.IADD R17, R17, 0x1, -R146.reuse ;  /* 0x000000011111e824 */ /* 0x100fe200078e0a92 */
[----:B------:R-:W-:Y:S01]  /*8860*/  ISETP.GE.AND P4, PT, R14, RZ, PT ;  /* 0x000000ff0e00720c */ /* 0x000fe20003f86270 */
[----:B------:R-:W-:Y:S01]  /*8870*/  @!P3 IMAD.IADD R19, R19, 0x1, -R146 ;  /* 0x000000011313b824 */ /* 0x000fe200078e0a92 */
[----:B------:R-:W-:Y:S01]  /*8880*/  ISETP.GT.U32.AND P6, PT, R146, R5, PT ;  /* 0x000000059200720c */ /* 0x000fe20003fc4070 */
[----:B-1----:R-:W-:Y:S01]  /*8890*/  IMAD.MOV.U32 R2, RZ, RZ, R7 ;  /* 0x000000ffff027224 */ /* 0x002fe200078e0007 */
[----:B------:R-:W-:Y:S01]  /*88a0*/  IABS R7, R8 ;  /* 0x0000000800077213 */ /* 0x000fe20000000000 */
[----:B------:R-:W-:Y:S01]  /*88b0*/  IMAD.HI.U32 R4, R122, R11, RZ ;  /* 0x0000000b7a047227 */ /* 0x000fe200078e00ff */
[----:B------:R-:W-:-:S02]  /*88c0*/  ISETP.GE.AND P3, PT, R6, RZ, PT ;  /* 0x000000ff0600720c */ /* 0x000fc40003f66270 */
[----:B------:R-:W-:Y:S01]  /*88d0*/  IABS R23, R16 ;  /* 0x0000001000177213 */ /* 0x000fe20000000000 */
[----:B------:R-:W-:Y:S01]  /*88e0*/  @!P0 IMAD.MOV R2, RZ, RZ, -R2 ;  /* 0x000000ffff028224 */ /* 0x000fe200078e0a02 */
[----:B------:R-:W-:Y:S01]  /*88f0*/  ISETP.GT.U32.AND P0, PT, R146, R3, PT ;  /* 0x000000039200720c */ /* 0x000fe20003f04070 */
[----:B------:R-:W-:Y:S02]  /*8900*/  VIADD R6, R252, 0x9e ;  /* 0x0000009efc067836 */ /* 0x000fe40000000000 */
[----:B------:R-:W-:Y:S01]  /*8910*/  IMAD.HI.U32 R0, R122, R7, RZ ;  /* 0x000000077a007227 */ /* 0x000fe200078e00ff */
[----:B------:R1:W-:Y:S01]  /*8920*/  STL [R1+0x168], R2 ;  /* 0x0001680201007387 */ /* 0x0003e20000100800 */
[----:B------:R-:W-:Y:S02]  /*8930*/  @!P6 IADD3 R5, PT, PT, R5, -R146, RZ ;  /* 0x800000920505e210 */ /* 0x000fe40007ffe0ff */
[----:B------:R-:W-:Y:S01]  /*8940*/  IABS R13, R6 ;  /* 0x00000006000d7213 */ /* 0x000fe20000000000 */
[----:B------:R-:W-:Y:S01]  /*8950*/  IMAD.MOV R0, RZ, RZ, -R0 ;  /* 0x000000ffff007224 */ /* 0x000fe200078e0a00 */
[----:B------:R-:W-:Y:S01]  /*8960*/  ISETP.GT.U32.AND P6, PT, R146, R5, PT ;  /* 0x000000059200720c */ /* 0x000fe20003fc4070 */
[----:B------:R-:W-:-:S02]  /*8970*/  IMAD.MOV R4, RZ, RZ, -R4 ;  /* 0x000000ffff047224 */ /* 0x000fc400078e0a04 */
[----:B------:R-:W-:Y:S01]  /*8980*/  IMAD R7, R146, R0, R7 ;  /* 0x0000000092077224 */ /* 0x000fe200078e0207 */
[----:B------:R-:W-:Y:S01]  /*8990*/  @!P0 IADD3 R3, PT, PT, R3, -R146, RZ ;  /* 0x8000009203038210 */ /* 0x000fe20007ffe0ff */
[----:B-1----:R-:W-:Y:S01]  /*89a0*/  IMAD.MOV.U32 R2, RZ, RZ, R9 ;  /* 0x000000ffff027224 */ /* 0x002fe200078e0009 */
[----:B------:R-:W-:Y:S01]  /*89b0*/  ISETP.GE.AND P0, PT, R8, RZ, PT ;  /* 0x000000ff0800720c */ /* 0x000fe20003f06270 */
[----:B------:R-:W-:-:S04]  /*89c0*/  IMAD.HI.U32 R0, R122, R13, RZ ;  /* 0x0000000d7a007227 */ /* 0x000fc800078e00ff */
[----:B------:R-:W-:Y:S01]  /*89d0*/  @!P5 IMAD.MOV R2, RZ, RZ, -R2 ;  /* 0x000000ffff02d224 */ /* 0x000fe200078e0a02 */
[----:B------:R-:W-:Y:S01]  /*89e0*/  ISETP.GT.U32.AND P5, PT, R146, R3, PT ;  /* 0x000000039200720c */ /* 0x000fe20003fa4070 */
[----:B------:R-:W-:Y:S01]  /*89f0*/  IMAD.MOV R0, RZ, RZ, -R0 ;  /* 0x000000ffff007224 */ /* 0x000fe200078e0a00 */
[----:B------:R-:W-:Y:S01]  /*8a00*/  @!P6 IADD3 R5, PT, PT, R5, -R146, RZ ;  /* 0x800000920505e210 */ /* 0x000fe20007ffe0ff */
[----:B------:R-:W-:Y:S01]  /*8a10*/  IMAD.MOV.U32 R8, RZ, RZ, R17 ;  /* 0x000000ffff087224 */ /* 0x000fe200078e0011 */
[----:B------:R-:W-:Y:S01]  /*8a20*/  ISETP.GE.AND P6, PT, R6, RZ, PT ;  /* 0x000000ff0600720c */ /* 0x000fe20003fc6270 */
[C---:B------:R-:W-:Y:S01]  /*8a30*/  IMAD R9, R146.reuse, R4, R11 ;  /* 0x0000000492097224 */ /* 0x040fe200078e020b */
[----:B------:R1:W-:Y:S01]  /*8a40*/  STL [R1+0x15c], R2 ;  /* 0x00015c0201007387 */ /* 0x0003e20000100800 */
[----:B------:R-:W-:Y:S01]  /*8a50*/  IMAD R11, R146, R0, R13 ;  /* 0x00000000920b7224 */ /* 0x000fe200078e020d */
[----:B------:R-:W-:Y:S01]  /*8a60*/  @!P1 IADD3 R8, PT, PT, -R8, RZ, RZ ;  /* 0x000000ff08089210 */ /* 0x000fe20007ffe1ff */
[----:B------:R-:W-:Y:S01]  /*8a70*/  VIADD R6, R252, 0xa0 ;  /* 0x000000a0fc067836 */ /* 0x000fe20000000000 */
[----:B------:R-:W-:Y:S01]  /*8a80*/  ISETP.GT.U32.AND P1, PT, R146, R7, PT ;  /* 0x000000079200720c */ /* 0x000fe20003f24070 */
[----:B------:R-:W-:-:S02]  /*8a90*/  VIADD R4, R252, 0x9f ;  /* 0x0000009ffc047836 */ /* 0x000fc40000000000 */
[----:B------:R-:W-:Y:S01]  /*8aa0*/  @!P5 IMAD.IADD R3, R3, 0x1, -R146 ;  /* 0x000000010303d824 */ /* 0x000fe200078e0a92 */
[----:B------:R-:W-:Y:S01]  /*8ab0*/  ISETP.GT.U32.AND P5, PT, R146, R9, PT ;  /* 0x000000099200720c */ /* 0x000fe20003fa4070 */
[----:B------:R2:W-:Y:S01]  /*8ac0*/  STL [R1+0x158], R8 ;  /* 0x0001580801007387 */ /* 0x0005e20000100800 */
[----:B-1----:R-:W-:Y:S01]  /*8ad0*/  IMAD.MOV.U32 R2, RZ, RZ, R19 ;  /* 0x000000ffff027224 */ /* 0x002fe200078e0013 */
[----:B------:R-:W-:Y:S01]  /*8ae0*/  IABS R15, R6 ;  /* 0x00000006000f7213 */ /* 0x000fe20000000000 */
[----:B------:R-:W-:Y:S01]  /*8af0*/  IMAD.MOV.U32 R12, RZ, RZ, R3 ;  /* 0x000000ffff0c7224 */ /* 0x000fe200078e0003 */
[----:B------:R-:W-:Y:S01]  /*8b00*/  IABS R13, R4 ;  /* 0x00000004000d7213 */ /* 0x000fe20000000000 */
[----:B------:R-:W-:Y:S01]  /*8b10*/  @!P4 IMAD.MOV R2, RZ, RZ, -R2 ;  /* 0x000000ffff02c224 */ /* 0x000fe200078e0a02 */
[----:B------:R-:W-:Y:S01]  /*8b20*/  ISETP.GE.AND P4, PT, R10, RZ, PT ;  /* 0x000000ff0a00720c */ /* 0x000fe20003f86270 */
[----:B------:R-:W-:Y:S01]  /*8b30*/  IMAD.HI.U32 R3, R122, R15, RZ ;  /* 0x0000000f7a037227 */ /* 0x000fe200078e00ff */
[----:B------:R-:W-:-:S02]  /*8b40*/  @!P2 IADD3 R12, PT, PT, -R12, RZ, RZ ;  /* 0x000000ff0c0ca210 */ /* 0x000fc40007ffe1ff */
[----:B------:R-:W-:Y:S01]  /*8b50*/  ISETP.GT.U32.AND P2, PT, R146, R11, PT ;  /* 0x0000000b9200720c */ /* 0x000fe20003f44070 */
[----:B------:R1:W-:Y:S01]  /*8b60*/  STL [R1+0x150], R2 ;  /* 0x0001500201007387 */ /* 0x0003e20000100800 */
[----:B------:R-:W-:Y:S01]  /*8b70*/  @!P1 IADD3 R7, PT, PT, R7, -R146, RZ ;  /* 0x8000009207079210 */ /* 0x000fe20007ffe0ff */
[--C-:B------:R-:W-:Y:S02]  /*8b80*/  @!P5 IMAD.IADD R9, R9, 0x1, -R146.reuse ;  /* 0x000000010909d824 */ /* 0x100fe400078e0a92 */
[----:B--2---:R-:W-:Y:S01]  /*8b90*/  VIADD R8, R252, 0xa1 ;  /* 0x000000a1fc087836 */ /* 0x004fe20000000000 */
[----:B------:R-:W-:Y:S01]  /*8ba0*/  ISETP.GT.U32.AND P1, PT, R146, R7, PT ;  /* 0x000000079200720c */ /* 0x000fe20003f24070 */
[----:B------:R-:W-:Y:S01]  /*8bb0*/  IMAD.HI.U32 R0, R122, R13, RZ ;  /* 0x0000000d7a007227 */ /* 0x000fe200078e00ff */
[----:B------:R-:W-:Y:S01]  /*8bc0*/  ISETP.GT.U32.AND P5, PT, R146, R9, PT ;  /* 0x000000099200720c */ /* 0x000fe20003fa4070 */
[----:B------:R2:W-:Y:S01]  /*8bd0*/  STL [R1+0x10], R12 ;  /* 0x0000100c01007387 */ /* 0x0005e20000100800 */
[----:B------:R-:W-:Y:S01]  /*8be0*/  IABS R17, R8 ;  /* 0x0000000800117213 */ /* 0x000fe20000000000 */
[----:B-1----:R-:W-:Y:S01]  /*8bf0*/  IMAD.MOV.U32 R2, RZ, RZ, R5 ;  /* 0x000000ffff027224 */ /* 0x002fe200078e0005 */
[----:B------:R-:W-:Y:S01]  /*8c00*/  IADD3 R5, PT, PT, -R3, RZ, RZ ;  /* 0x000000ff03057210 */ /* 0x000fe20007ffe1ff */
[----:B------:R-:W-:-:S02]  /*8c10*/  @!P2 IMAD.IADD R11, R11, 0x1, -R146 ;  /* 0x000000010b0ba824 */ /* 0x000fc400078e0a92 */
[----:B------:R-:W-:Y:S01]  /*8c20*/  @!P3 IMAD.MOV R2, RZ, RZ, -R2 ;  /* 0x000000ffff02b224 */ /* 0x000fe200078e0a02 */
[----:B------:R-:W-:Y:S01]  /*8c30*/  ISETP.GE.AND P3, PT, R4, RZ, PT ;  /* 0x000000ff0400720c */ /* 0x000fe20003f66270 */
[C---:B------:R-:W-:Y:S01]  /*8c40*/  IMAD R5, R146.reuse, R5, R15 ;  /* 0x0000000592057224 */ /* 0x040fe200078e020f */
[----:B------:R-:W-:Y:S01]  /*8c50*/  ISETP.GT.U32.AND P2, PT, R146, R11, PT ;  /* 0x0000000b9200720c */ /* 0x000fe20003f44070 */
[--C-:B------:R-:W-:Y:S01]  /*8c60*/  @!P1 IMAD.IADD R7, R7, 0x1, -R146.reuse ;  /* 0x0000000107079824 */ /* 0x100fe200078e0a92 */
[----:B------:R1:W-:Y:S01]  /*8c70*/  STL [R1+0xc], R2 ;  /* 0x00000c0201007387 */ /* 0x0003e20000100800 */
[----:B------:R-:W-:Y:S01]  /*8c80*/  @!P5 IMAD.IADD R9, R9, 0x1, -R146 ;  /* 0x000000010909d824 */ /* 0x000fe200078e0a92 */
[----:B------:R-:W-:Y:S01]  /*8c90*/  ISETP.GE.AND P5, PT, R8, RZ, PT ;  /* 0x000000ff0800720c */ /* 0x000fe20003fa6270 */
[----:B------:R-:W-:Y:S01]  /*8ca0*/  IMAD.MOV R0, RZ, RZ, -R0 ;  /* 0x000000ffff007224 */ /* 0x000fe200078e0a00 */
[----:B--2---:R-:W-:Y:S01]  /*8cb0*/  MOV R12, R7 ;  /* 0x00000007000c7202 */ /* 0x004fe20000000f00 */
[----:B------:R-:W-:Y:S01]  /*8cc0*/  IMAD.HI.U32 R4, R122, R17, RZ ;  /* 0x000000117a047227 */ /* 0x000fe200078e00ff */
[----:B------:R-:W-:-:S02]  /*8cd0*/  ISETP.GE.AND P1, PT, R6, RZ, PT ;  /* 0x000000ff0600720c */ /* 0x000fc40003f26270 */
[----:B------:R-:W-:Y:S01]  /*8ce0*/  @!P0 IADD3 R12, PT, PT, -R12, RZ, RZ ;  /* 0x000000ff0c0c8210 */ /* 0x000fe20007ffe1ff */
[C---:B------:R-:W-:Y:S02]  /*8cf0*/  IMAD R3, R146.reuse, R0, R13 ;  /* 0x0000000092037224 */ /* 0x040fe400078e020d */
[----:B------:R-:W-:Y:S01]  /*8d00*/  @!P2 IADD3 R11, PT, PT, R11, -R146, RZ ;  /* 0x800000920b0ba210 */ /* 0x000fe20007ffe0ff */
[----:B-1----:R-:W-:Y:S01]  /*8d10*/  IMAD.MOV.U32 R2, RZ, RZ, R9 ;  /* 0x000000ffff027224 */ /* 0x002fe200078e0009 */
[----:B------:R-:W-:Y:S01]  /*8d20*/  ISETP.GT.U32.AND P2, PT, R146, R5, PT ;  /* 0x000000059200720c */ /* 0x000fe20003f44070 */
[----:B------:R-:W-:Y:S01]  /*8d30*/  VIADD R10, R252, 0xa3 ;  /* 0x000000a3fc0a7836 */ /* 0x000fe20000000000 */
[----:B------:R-:W-:Y:S01]  /*8d40*/  ISETP.GT.U32.AND P0, PT, R146, R3, PT ;  /* 0x000000039200720c */ /* 0x000fe20003f04070 */
[----:B------:R-:W-:Y:S01]  /*8d50*/  @!P4 IMAD.MOV R2, RZ, RZ, -R2 ;  /* 0x000000ffff02c224 */ /* 0x000fe200078e0a02 */
[----:B------:R-:W-:Y:S01]  /*8d60*/  STL [R1+0x148], R12 ;  /* 0x0001480c01007387 */ /* 0x000fe20000100800 */
[C---:B------:R-:W-:Y:S01]  /*8d70*/  VIADD R0, R252.reuse, 0xa2 ;  /* 0x000000a2fc007836 */ /* 0x040fe20000000000 */
[----:B------:R-:W-:Y:S01]  /*8d80*/  IABS R15, R10 ;  /* 0x0000000a000f7213 */ /* 0x000fe20000000000 */
[----:B------:R-:W-:Y:S01]  /*8d90*/  IMAD.MOV R4, RZ, RZ, -R4 ;  /* 0x000000ffff047224 */ /* 0x000fe200078e0a04 */
[----:B------:R1:W-:Y:S01]  /*8da0*/  STL [R1+0x144], R2 ;  /* 0x0001440201007387 */ /* 0x0003e20000100800 */
[----:B------:R-:W-:Y:S01]  /*8db0*/  VIADD R14, R252, 0xa5 ;  /* 0x000000a5fc0e7836 */ /* 0x000fe20000000000 */
[----:B------:R-:W-:Y:S01]  /*8dc0*/  IABS R9, R0 ;  /* 0x0000000000097213 */ /* 0x000fe20000000000 */
[----:B------:R-:W-:Y:S01]  /*8dd0*/  IMAD R13, R146, R4, R17 ;  /* 0x00000004920d7224 */ /* 0x000fe200078e0211 */
[----:B------:R-:W-:Y:S01]  /*8de0*/  ISETP.GE.AND P4, PT, R0, RZ, PT ;  /* 0x000000ff0000720c */ /* 0x000fe20003f86270 */
[----:B------:R-:W-:Y:S01]  /*8df0*/  @!P2 IMAD.IADD R5, R5, 0x1, -R146 ;  /* 0x000000010505a824 */ /* 0x000fe200078e0a92 */
[----:B------:R-:W-:Y:S01]  /*8e00*/  IABS R19, R14 ;  /* 0x0000000e00137213 */ /* 0x000fe20000000000 */
[----:B------:R-:W-:-:S03]  /*8e10*/  IMAD.HI.U32 R4, R122, R15, RZ ;  /* 0x0000000f7a047227 */ /* 0x000fc600078e00ff */
[----:B------:R-:W-:Y:S01]  /*8e20*/  ISETP.GT.U32.AND P2, PT, R146, R5, PT ;  /* 0x000000059200720c */ /* 0x000fe20003f44070 */
[----:B-1----:R-:W-:Y:S01]  /*8e30*/  IMAD.MOV.U32 R2, RZ, RZ, R11 ;  /* 0x000000ffff027224 */ /* 0x002fe200078e000b */
[----:B------:R-:W-:Y:S01]  /*8e40*/  IADD3 R4, PT, PT, -R4, RZ, RZ ;  /* 0x000000ff04047210 */ /* 0x000fe20007ffe1ff */
[----:B------:R-:W-:-:S03]  /*8e50*/  IMAD.HI.U32 R0, R122, R9, RZ ;  /* 0x000000097a007227 */ /* 0x000fc600078e00ff */
[----:B------:R-:W-:Y:S01]  /*8e60*/  @!P6 IADD3 R2, PT, PT, -R2, RZ, RZ ;  /* 0x000000ff0202e210 */ /* 0x000fe20007ffe1ff */
[----:B------:R-:W-:Y:S01]  /*8e70*/  IMAD.HI.U32 R7, R122, R19, RZ ;  /* 0x000000137a077227 */ /* 0x000fe200078e00ff */
[----:B------:R-:W-:-:S03]  /*8e80*/  ISETP.GT.U32.AND P6, PT, R146, R13, PT ;  /* 0x0000000d9200720c */ /* 0x000fc60003fc4070 */
[----:B------:R-:W-:Y:S01]  /*8e90*/  VIADD R12, R252, 0xa4 ;  /* 0x000000a4fc0c7836 */ /* 0x000fe20000000000 */
[----:B------:R1:W-:Y:S01]  /*8ea0*/  STL [R1+0x140], R2 ;  /* 0x0001400201007387 */ /* 0x0003e20000100800 */
[----:B------:R-:W-:Y:S01]  /*8eb0*/  @!P0 IMAD.IADD R3, R3, 0x1, -R146 ;  /* 0x0000000103038824 */ /* 0x000fe200078e0a92 */
[----:B------:R-:W-:Y:S01]  /*8ec0*/  @!P2 IADD3 R5, PT, PT, R5, -R146, RZ ;  /* 0x800000920505a210 */ /* 0x000fe20007ffe0ff */
[----:B------:R-:W-:Y:S01]  /*8ed0*/  IMAD.MOV R0, RZ, RZ, -R0 ;  /* 0x000000ffff007224 */ /* 0x000fe200078e0a00 */
[----:B------:R-:W-:Y:S01]  /*8ee0*/  IABS R17, R12 ;  /* 0x0000000c00117213 */ /* 0x000fe20000000000 */
[----:B------:R-:W-:Y:S01]  /*8ef0*/  IMAD.MOV R8, RZ, RZ, -R7 ;  /* 0x000000ffff087224 */ /* 0x000fe200078e0a07 */
[C---:B------:R-:W-:Y:S01]  /*8f00*/  ISETP.GT.U32.AND P0, PT, R146.reuse, R3, PT ;  /* 0x000000039200720c */ /* 0x040fe20003f04070 */
[C---:B------:R-:W-:Y:S02]  /*8f10*/  IMAD R7, R146.reuse, R0, R9 ;  /* 0x0000000092077224 */ /* 0x040fe400078e0209 */
[----:B------:R-:W-:-:S02]  /*8f20*/  IMAD R9, R146, R4, R15 ;  /* 0x0000000492097224 */ /* 0x000fc400078e020f */
[----:B------:R-:W-:Y:S01]  /*8f30*/  @!P6 IMAD.IADD R13, R13, 0x1, -R146 ;  /* 0x000000010d0de824 */ /* 0x000fe200078e0a92 */
[----:B------:R-:W-:Y:S01]  /*8f40*/  ISETP.GT.U32.AND P2, PT, R146, R7, PT ;  /* 0x000000079200720c */ /* 0x000fe20003f44070 */
[----:B------:R-:W-:Y:S01]  /*8f50*/  IMAD.HI.U32 R6, R122, R17, RZ ;  /* 0x000000117a067227 */ /* 0x000fe200078e00ff */
[----:B------:R-:W-:-:S03]  /*8f60*/  ISETP.GT.U32.AND P6, PT, R146, R9, PT ;  /* 0x000000099200720c */ /* 0x000fc60003fc4070 */
[----:B------:R-:W-:Y:S02]  /*8f70*/  IMAD.MOV R6, RZ, RZ, -R6 ;  /* 0x000000ffff067224 */ /* 0x000fe400078e0a06 */
[--C-:B------:R-:W-:Y:S01]  /*8f80*/  @!P0 IMAD.IADD R3, R3, 0x1, -R146.reuse ;  /* 0x0000000103038824 */ /* 0x100fe200078e0a92 */
[----:B------:R-:W-:Y:S01]  /*8f90*/  ISETP.GE.AND P0, PT, R10, RZ, PT ;  /* 0x000000ff0a00720c */ /* 0x000fe20003f06270 */
[C---:B------:R-:W-:Y:S02]  /*8fa0*/  IMAD R11, R146.reuse, R6, R17 ;  /* 0x00000006920b7224 */ /* 0x040fe400078e0211 */
[----:B------:R-:W-:Y:S02]  /*8fb0*/  IMAD R15, R146, R8, R19 ;  /* 0x00000008920f7224 */ /* 0x000fe400078e0213 */
[C---:B------:R-:W-:Y:S01]  /*8fc0*/  VIADD R6, R252.reuse, 0xa6 ;  /* 0x000000a6fc067836 */ /* 0x040fe20000000000 */
[----:B------:R-:W-:Y:S01]  /*8fd0*/  @!P2 IADD3 R7, PT, PT, R7, -R146, RZ ;  /* 0x800000920707a210 */ /* 0x000fe20007ffe0ff */
[----:B------:R-:W-:Y:S01]  /*8fe0*/  VIADD R8, R252, 0xa7 ;  /* 0x000000a7fc087836 */ /* 0x000fe20000000000 */
[C---:B------:R-:W-:Y:S01]  /*8ff0*/  ISETP.GT.U32.AND P2, PT, R146.reuse, R13, PT ;  /* 0x0000000d9200720c */ /* 0x040fe20003f44070 */
[----:B-1----:R-:W-:Y:S01]  /*9000*/  IMAD.MOV.U32 R2, RZ, RZ, R3 ;  /* 0x000000ffff027224 */ /* 0x002fe200078e0003 */
[----:B------:R-:W-:Y:S01]  /*9010*/  IABS R17, R6 ;  /* 0x0000000600117213 */ /* 0x000fe20000000000 */
[----:B------:R-:W-:Y:S01]  /*9020*/  @!P6 IMAD.IADD R9, R9, 0x1, -R146 ;  /* 0x000000010909e824 */ /* 0x000fe200078e0a92 */
[----:B------:R-:W-:Y:S01]  /*9030*/  IABS R19, R8 ;  /* 0x0000000800137213 */ /* 0x000fe20000000000 */
[----:B------:R-:W-:Y:S01]  /*9040*/  @!P3 IMAD.MOV R2, RZ, RZ, -R2 ;  /* 0x000000ffff02b224 */ /* 0x000fe200078e0a02 */
[----:B------:R-:W-:Y:S01]  /*9050*/  ISETP.GT.U32.AND P3, PT, R146, R7, PT ;  /* 0x000000079200720c */ /* 0x000fe20003f64070 */
[----:B------:R-:W-:Y:S01]  /*9060*/  IMAD.HI.U32 R0, R122, R17, RZ ;  /* 0x000000117a007227 */ /* 0x000fe200078e00ff */
[----:B------:R-:W-:-:S02]  /*9070*/  ISETP.GT.U32.AND P6, PT, R146, R9, PT ;  /* 0x000000099200720c */ /* 0x000fc40003fc4070 */
[----:B------:R1:W-:Y:S01]  /*9080*/  STL [R1+0x138], R2 ;  /* 0x0001380201007387 */ /* 0x0003e20000100800 */
[----:B------:R-:W-:Y:S02]  /*9090*/  IMAD.HI.U32 R3, R122, R19, RZ ;  /* 0x000000137a037227 */ /* 0x000fe400078e00ff */
[-C--:B------:R-:W-:Y:S02]  /*90a0*/  @!P2 IADD3 R13, PT, PT, R13, -R146.reuse, RZ ;  /* 0x800000920d0da210 */ /* 0x080fe40007ffe0ff */
[----:B------:R-:W-:Y:S01]  /*90b0*/  IMAD.MOV R0, RZ, RZ, -R0 ;  /* 0x000000ffff007224 */ /* 0x000fe200078e0a00 */
[----:B------:R-:W-:Y:S01]  /*90c0*/  ISETP.GT.U32.AND P2, PT, R146, R15, PT ;  /* 0x0000000f9200720c */ /* 0x000fe20003f44070 */
[----:B------:R-:W-:Y:S02]  /*90d0*/  VIADD R10, R252, 0xa8 ;  /* 0x000000a8fc0a7836 */ /* 0x000fe40000000000 */
[----:B------:R-:W-:Y:S01]  /*90e0*/  @!P3 IMAD.IADD R7, R7, 0x1, -R146 ;  /* 0x000000010707b824 */ /* 0x000fe200078e0a92 */
[----:B-1----:R-:W-:Y:S01]  /*90f0*/  MOV R2, R5 ;  /* 0x0000000500027202 */ /* 0x002fe20000000f00 */
[----:B------:R-:W-:Y:S01]  /*9100*/  IMAD.MOV R5, RZ, RZ, -R3 ;  /* 0x000000ffff057224 */ /* 0x000fe200078e0a03 */
[----:B------:R-:W-:Y:S01]  /*9110*/  @!P6 IADD3 R9, PT, PT, R9, -R146, RZ ;  /* 0x800000920909e210 */ /* 0x000fe20007ffe0ff */
[C---:B------:R-:W-:Y:S01]  /*9120*/  IMAD R3, R146.reuse, R0, R17 ;  /* 0x0000000092037224 */ /* 0x040fe200078e0211 */
[----:B------:R-:W-:Y:S01]  /*9130*/  IABS R21, R10 ;  /* 0x0000000a00157213 */ /* 0x000fe20000000000 */
[----:B------:R-:W-:Y:S01]  /*9140*/  @!P1 IMAD.MOV R2, RZ, RZ, -R2 ;  /* 0x000000ffff029224 */ /* 0x000fe200078e0a02 */
[C---:B------:R-:W-:Y:S01]  /*9150*/  ISETP.GT.U32.AND P1, PT, R146.reuse, R11, PT ;  /* 0x0000000b9200720c */ /* 0x040fe20003f24070 */
[C---:B------:R-:W-:Y:S01]  /*9160*/  IMAD R5, R146.reuse, R5, R19 ;  /* 0x0000000592057224 */ /* 0x040fe200078e0213 */
[----:B------:R-:W-:Y:S01]  /*9170*/  ISETP.GT.U32.AND P3, PT, R146, R3, PT ;  /* 0x000000039200720c */ /* 0x000fe20003f64070 */
[----:B------:R-:W-:Y:S01]  /*9180*/  @!P2 IMAD.IADD R15, R15, 0x1, -R146 ;  /* 0x000000010f0fa824 */ /* 0x000fe200078e0a92 */
[----:B------:R1:W-:Y:S01]  /*9190*/  STL [R1+0x134], R2 ;  /* 0x0001340201007387 */ /* 0x0003e20000100800 */
[----:B------:R-:W-:Y:S01]  /*91a0*/  IMAD.HI.U32 R0, R122, R21, RZ ;  /* 0x000000157a007227 */ /* 0x000fe200078e00ff */
[----:B------:R-:W-:-:S02]  /*91b0*/  ISETP.GT.U32.AND P6, PT, R146, R5, PT ;  /* 0x000000059200720c */ /* 0x000fc40003fc4070 */
[----:B------:R-:W-:Y:S01]  /*91c0*/  ISETP.GE.AND P2, PT, R14, RZ, PT ;  /* 0x000000ff0e00720c */ /* 0x000fe20003f46270 */
[----:B------:R-:W-:Y:S01]  /*91d0*/  IMAD.MOV.U32 R18, RZ, RZ, R13 ;  /* 0x000000ffff127224 */ /* 0x000fe200078e000d */
[----:B------:R-:W-:Y:S01]  /*91e0*/  IADD3 R14, PT, PT, R252, 0xab, RZ ;  /* 0x000000abfc0e7810 */ /* 0x000fe20007ffe0ff */
[----:B------:R-:W-:Y:S02]  /*91f0*/  IMAD.MOV R0, RZ, RZ, -R0 ;  /* 0x000000ffff007224 */ /* 0x000fe400078e0a00 */
[--C-:B------:R-:W-:Y:S01]  /*9200*/  @!P1 IMAD.IADD R11, R11, 0x1, -R146.reuse ;  /* 0x000000010b0b9824 */ /* 0x100fe200078e0a92 */
[----:B------:R-:W-:Y:S01]  /*9210*/  ISETP.GE.AND P1, PT, R12, RZ, PT ;  /* 0x000000ff0c00720c */ /* 0x000fe20003f26270 */
[----:B------:R-:W-:Y:S02]  /*9220*/  @!P3 IMAD.IADD R3, R3, 0x1, -R146 ;  /* 0x000000010303b824 */ /* 0x000fe400078e0a92 */
[----:B------:R-:W-:Y:S01]  /*9230*/  IMAD.HI.U32 R4, R122, R23, RZ ;  /* 0x000000177a047227 */ /* 0x000fe200078e00ff */
[----:B------:R-:W-:-:S02]  /*9240*/  ISETP.GT.U32.AND P3, PT, R146, R11, PT ;  /* 0x0000000b9200720c */ /* 0x000fc40003f64070 */
[----:B------:R-:W-:Y:S01]  /*9250*/  @!P6 IADD3 R5, PT, PT, R5, -R146, RZ ;  /* 0x800000920505e210 */ /* 0x000fe20007ffe0ff */
[----:B------:R-:W-:Y:S01]  /*9260*/  @!P5 IMAD.MOV R18, RZ, RZ, -R18 ;  /* 0x000000ffff12d224 */ /* 0x000fe200078e0a12 */
[C---:B------:R-:W-:Y:S01]  /*9270*/  ISETP.GT.U32.AND P6, PT, R146.reuse, R15, PT ;  /* 0x0000000f9200720c */ /* 0x040fe20003fc4070 */
[C---:B------:R-:W-:Y:S01]  /*9280*/  IMAD R17, R146.reuse, R0, R21 ;  /* 0x0000000092117224 */ /* 0x040fe200078e0215 */
[----:B------:R-:W-:Y:S01]  /*9290*/  ISETP.GT.U32.AND P5, PT, R146, R3, PT ;  /* 0x000000039200720c */ /* 0x000fe20003fa4070 */
[----:B-1----:R-:W-:Y:S01]  /*92a0*/  IMAD.MOV.U32 R2, RZ, RZ, R7 ;  /* 0x000000ffff027224 */ /* 0x002fe200078e0007 */
[----:B------:R-:W-:Y:S01]  /*92b0*/  IABS R7, R14 ;  /* 0x0000000e00077213 */ /* 0x000fe20000000000 */
[----:B------:R-:W-:Y:S01]  /*92c0*/  IMAD.MOV R4, RZ, RZ, -R4 ;  /* 0x000000ffff047224 */ /* 0x000fe200078e0a04 */
[----:B------:R-:W-:Y:S01]  /*92d0*/  STL [R1+0x12c], R18 ;  /* 0x00012c1201007387 */ /* 0x000fe20000100800 */
[----:B------:R-:W-:Y:S02]  /*92e0*/  IMAD.MOV.U32 R0, RZ, RZ, R9 ;  /* 0x000000ffff007224 */ /* 0x000fe400078e0009 */
[----:B------:R-:W-:-:S02]  /*92f0*/  VIADD R12, R252, 0xaa ;  /* 0x000000aafc0c7836 */ /* 0x000fc40000000000 */
[----:B------:R-:W-:Y:S01]  /*9300*/  @!P4 IMAD.MOV R2, RZ, RZ, -R2 ;  /* 0x000000ffff02c224 */ /* 0x000fe200078e0a02 */
[C---:B------:R-:W-:Y:S01]  /*9310*/  ISETP.GT.U32.AND P4, PT, R146.reuse, R5, PT ;  /* 0x000000059200720c */ /* 0x040fe20003f84070 */
[----:B------:R-:W-:Y:S01]  /*9320*/  IMAD R19, R146, R4, R23 ;  /* 0x0000000492137224 */ /* 0x000fe200078e0217 */
[----:B------:R-:W-:Y:S01]  /*9330*/  @!P0 IADD3 R0, PT, PT, -R0, RZ, RZ ;  /* 0x000000ff00008210 */ /* 0x000fe20007ffe1ff */
[--C-:B------:R-:W-:Y:S01]  /*9340*/  @!P3 IMAD.IADD R11, R11, 0x1, -R146.reuse ;  /* 0x000000010b0bb824 */ /* 0x100fe200078e0a92 */
[----:B------:R-:W-:Y:S01]  /*9350*/  IABS R251, R12 ;  /* 0x0000000c00fb7213 */ /* 0x000fe20000000000 */
[--C-:B------:R-:W-:Y:S01]  /*9360*/  @!P6 IMAD.IADD R15, R15, 0x1, -R146.reuse ;  /* 0x000000010f0fe824 */ /* 0x100fe200078e0a92 */
[----:B------:R1:W-:Y:S01]  /*9370*/  STL [R1+0x8], R2 ;  /* 0x0000080201007387 */ /* 0x0003e20000100800 */
[C---:B------:R-:W-:Y:S01]  /*9380*/  ISETP.GT.U32.AND P6, PT, R146.reuse, R19, PT ;  /* 0x000000139200720c */ /* 0x040fe20003fc4070 */
[----:B------:R-:W-:Y:S01]  /*9390*/  IMAD.MOV.U32 R9, RZ, RZ, R11 ;  /* 0x000000ffff097224 */ /* 0x000fe200078e000b */
[----:B------:R-:W-:Y:S01]  /*93a0*/  ISETP.GT.U32.AND P0, PT, R146, R17, PT ;  /* 0x000000119200720c */ /* 0x000fe20003f04070 */
[----:B------:R2:W-:Y:S01]  /*93b0*/  STL [R1+0x4], R0 ;  /* 0x0000040001007387 */ /* 0x0005e20000100800 */
[----:B------:R-:W-:Y:S01]  /*93c0*/  ISETP.GE.AND P3, PT, R6, RZ, PT ;  /* 0x000000ff0600720c */ /* 0x000fe20003f66270 */
[----:B------:R-:W-:Y:S01]  /*93d0*/  @!P5 IMAD.IADD R3, R3, 0x1, -R146 ;  /* 0x000000010303d824 */ /* 0x000fe200078e0a92 */
[----:B------:R-:W-:Y:S01]  /*93e0*/  ISETP.GE.AND P5, PT, R8, RZ, PT ;  /* 0x000000ff0800720c */ /* 0x000fe20003fa6270 */
[----:B------:R-:W-:Y:S01]  /*93f0*/  IMAD.HI.U32 R4, R122, R7, RZ ;  /* 0x000000077a047227 */ /* 0x000fe200078e00ff */
[----:B------:R-:W-:-:S02]  /*9400*/  @!P4 IADD3 R5, PT, PT, R5, -R146, RZ ;  /* 0x800000920505c210 */ /* 0x000fc40007ffe0ff */
[----:B------:R-:W-:Y:S01]  /*9410*/  ISETP.GE.AND P4, PT, R10, RZ, PT ;  /* 0x000000ff0a00720c */ /* 0x000fe20003f86270 */
[----:B-1----:R-:W-:Y:S01]  /*9420*/  IMAD.MOV.U32 R2, RZ, RZ, R15 ;  /* 0x000000ffff027224 */ /* 0x002fe200078e000f */
[----:B------:R-:W-:Y:S01]  /*9430*/  IADD3 R4, PT, PT, -R4, RZ, RZ ;  /* 0x000000ff04047210 */ /* 0x000fe20007ffe1ff */
[----:B--2---:R-:W-:Y:S01]  /*9440*/  IMAD.HI.U32 R0, R122, R251, RZ ;  /* 0x000000fb7a007227 */ /* 0x004fe200078e00ff */
[----:B------:R-:W-:Y:S02]  /*9450*/  IADD3 R18, PT, PT, R252, 0xcf, RZ ;  /* 0x000000cffc127810 */ /* 0x000fe40007ffe0ff */
[----:B------:R-:W-:Y:S01]  /*9460*/  @!P2 IADD3 R2, PT, PT, -R2, RZ, RZ ;  /* 0x000000ff0202a210 */ /* 0x000fe20007ffe1ff */
[----:B------:R-:W-:Y:S02]  /*9470*/  IMAD.MOV R0, RZ, RZ, -R0 ;  /* 0x000000ffff007224 */ /* 0x000fe400078e0a00 */
[----:B------:R-:W-:Y:S02]  /*9480*/  @!P1 IMAD.MOV R9, RZ, RZ, -R9 ;  /* 0x000000ffff099224 */ /* 0x000fe400078e0a09 */
[----:B------:R-:W-:-:S02]  /*9490*/  IMAD R251, R146, R0, R251 ;  /* 0x0000000092fb7224 */ /* 0x000fc400078e02fb */
[--C-:B------:R-:W-:Y:S01]  /*94a0*/  @!P6 IMAD.IADD R19, R19, 0x1, -R146.reuse ;  /* 0x000000011313e824 */ /* 0x100fe200078e0a92 */
[----:B------:R-:W-:Y:S01]  /*94b0*/  STL [R1+0x128], R9 ;  /* 0x0001280901007387 */ /* 0x000fe20000100800 */
[----:B------:R-:W-:Y:S01]  /*94c0*/  IMAD R250, R146, R4, R7 ;  /* 0x0000000492fa7224 */ /* 0x000fe200078e0207 */
[----:B------:R-:W-:Y:S01]  /*94d0*/  ISETP.GE.AND P6, PT, R12, RZ, PT ;  /* 0x000000ff0c00720c */ /* 0x000fe20003fc6270 */
[----:B------:R-:W-:Y:S01]  /*94e0*/  @!P0 IMAD.IADD R17, R17, 0x1, -R146 ;  /* 0x0000000111118824 */ /* 0x000fe200078e0a92 */
[----:B------:R1:W-:Y:S01]  /*94f0*/  STL [R1+0x124], R2 ;  /* 0x0001240201007387 */ /* 0x0003e20000100800 */
[----:B------:R-:W-:Y:S01]  /*9500*/  @!P3 IMAD.MOV R3, RZ, RZ, -R3 ;  /* 0x000000ffff03b224 */ /* 0x000fe200078e0a03 */
[----:B------:R-:W-:Y:S01]  /*9510*/  ISETP.GT.U32.AND P3, PT, R146, R251, PT ;  /* 0x000000fb9200720c */ /* 0x000fe20003f64070 */
[----:B------:R-:W-:Y:S01]  /*9520*/  VIADD R0, R252, 0xac ;  /* 0x000000acfc007836 */ /* 0x000fe20000000000 */
[----:B------:R-:W-:Y:S01]  /*9530*/  ISETP.GT.U32.AND P2, PT, R146, R19, PT ;  /* 0x000000139200720c */ /* 0x000fe20003f44070 */
[----:B------:R-:W-:Y:S01]  /*9540*/  VIADD R6, R252, 0xae ;  /* 0x000000aefc067836 */ /* 0x000fe20000000000 */
[----:B------:R-:W-:Y:S01]  /*9550*/  ISETP.GT.U32.AND P1, PT, R146, R17, PT ;  /* 0x000000119200720c */ /* 0x000fe20003f24070 */
[----:B------:R2:W-:Y:S01]  /*9560*/  STL [R1+0x11c], R3 ;  /* 0x00011c0301007387 */ /* 0x0005e20000100800 */
[----:B------:R-:W-:Y:S01]  /*9570*/  ISETP.GE.AND P0, PT, R16, RZ, PT ;  /* 0x000000ff1000720c */ /* 0x000fe20003f06270 */
[----:B------:R-:W-:-:S02]  /*9580*/  VIADD R8, R252, 0xb1 ;  /* 0x000000b1fc087836 */ /* 0x000fc40000000000 */
[----:B-1----:R-:W-:Y:S01]  /*9590*/  IMAD.MOV.U32 R2, RZ, RZ, R5 ;  /* 0x000000ffff027224 */ /* 0x002fe200078e0005 */
[----:B------:R-:W-:Y:S01]  /*95a0*/  IABS R5, R0 ;  /* 0x0000000000057213 */ /* 0x000fe20000000000 */
[----:B------:R-:W-:Y:S01]  /*95b0*/  VIADD R10, R252, 0xb3 ;  /* 0x000000b3fc0a7836 */ /* 0x000fe20000000000 */
[----:B------:R-:W-:Y:S01]  /*95c0*/  IABS R241, R8 ;  /* 0x0000000800f17213 */ /* 0x000fe20000000000 */
[----:B------:R-:W-:Y:S01]  /*95d0*/  @!P5 IMAD.MOV R2, RZ, RZ, -R2 ;  /* 0x000000ffff02d224 */ /* 0x000fe200078e0a02 */
[----:B------:R-:W-:Y:S01]  /*95e0*/  ISETP.GT.U32.AND P5, PT, R146, R250, PT ;  /* 0x000000fa9200720c */ /* 0x000fe20003fa4070 */
[--C-:B------:R-:W-:Y:S01]  /*95f0*/  @!P2 IMAD.IADD R19, R19, 0x1, -R146.reuse ;  /* 0x000000011313a824 */ /* 0x100fe200078e0a92 */
[C---:B--2---:R-:W-:Y:S01]  /*9600*/  IADD3 R3, PT, PT, R252.reuse, 0xad, RZ ;  /* 0x000000adfc037810 */ /* 0x044fe20007ffe0ff */
[----:B------:R-:W-:Y:S01]  /*9610*/  @!P1 IMAD.IADD R17, R17, 0x1, -R146 ;  /* 0x0000000111119824 */ /* 0x000fe200078e0a92 */
[----:B------:R-:W-:Y:S01]  /*9620*/  @!P3 IADD3 R251, PT, PT, R251, -R146, RZ ;  /* 0x80000092fbfbb210 */ /* 0x000fe20007ffe0ff */
[----:B------:R1:W-:Y:S01]  /*9630*/  STL [R1+0x118], R2 ;  /* 0x0001180201007387 */ /* 0x0003e20000100800 */
[----:B------:R-:W-:Y:S01]  /*9640*/  IABS R7, R3 ;  /* 0x0000000300077213 */ /* 0x000fe20000000000 */
[----:B------:R-:W-:Y:S01]  /*9650*/  VIADD R12, R252, 0xb4 ;  /* 0x000000b4fc0c7836 */ /* 0x000fe20000000000 */
[----:B------:R-:W-:Y:S01]  /*9660*/  ISETP.GE.AND P2, PT, R0, RZ, PT ;  /* 0x000000ff0000720c */ /* 0x000fe20003f46270 */
[----:B------:R-:W-:Y:S01]  /*9670*/  IMAD.HI.U32 R0, R122, R5, RZ ;  /* 0x000000057a007227 */ /* 0x000fe200078e00ff */
[----:B------:R-:W-:-:S02]  /*9680*/  ISETP.GE.AND P3, PT, R3, RZ, PT ;  /* 0x000000ff0300720c */ /* 0x000fc40003f66270 */
[----:B------:R-:W-:Y:S01]  /*9690*/  ISETP.GE.AND P1, PT, R14, RZ, PT ;  /* 0x000000ff0e00720c */ /* 0x000fe20003f26270 */
[----:B------:R-:W-:Y:S01]  /*96a0*/  @!P5 IMAD.IADD R250, R250, 0x1, -R146 ;  /* 0x00000001fafad824 */ /* 0x000fe200078e0a92 */
[----:B------:R-:W-:Y:S01]  /*96b0*/  ISETP.GT.U32.AND P5, PT, R146, R251, PT ;  /* 0x000000fb9200720c */ /* 0x000fe20003fa4070 */
[----:B-1----:R-:W-:Y:S01]  /*96c0*/  IMAD.MOV.U32 R2, RZ, RZ, R17 ;  /* 0x000000ffff027224 */ /* 0x002fe200078e0011 */
[----:B------:R-:W-:Y:S01]  /*96d0*/  IABS R29, R10 ;  /* 0x0000000a001d7213 */ /* 0x000fe20000000000 */
[----:B------:R-:W-:Y:S01]  /*96e0*/  IMAD.HI.U32 R3, R122, R7, RZ ;  /* 0x000000077a037227 */ /* 0x000fe200078e00ff */
[----:B------:R-:W-:-:S03]  /*96f0*/  IADD3 R14, PT, PT, R252, 0xb5, RZ ;  /* 0x000000b5fc0e7810 */ /* 0x000fc60007ffe0ff */
[----:B------:R-:W-:Y:S02]  /*9700*/  IMAD.MOV R0, RZ, RZ, -R0 ;  /* 0x000000ffff007224 */ /* 0x000fe400078e0a00 */
[----:B------:R-:W-:Y:S01]  /*9710*/  @!P4 IMAD.MOV R2, RZ, RZ, -R2 ;  /* 0x000000ffff02c224 */ /* 0x000fe200078e0a02 */
[C---:B------:R-:W-:Y:S01]  /*9720*/  ISETP.GT.U32.AND P4, PT, R146.reuse, R250, PT ;  /* 0x000000fa9200720c */ /* 0x040fe20003f84070 */
[----:B------:R-:W-:Y:S02]  /*9730*/  IMAD.MOV R4, RZ, RZ, -R3 ;  /* 0x000000ffff047224 */ /* 0x000fe400078e0a03 */
[C---:B------:R-:W-:Y:S01]  /*9740*/  IMAD R3, R146.reuse, R0, R5 ;  /* 0x0000000092037224 */ /* 0x040fe200078e0205 */
[----:B------:R1:W-:Y:S01]  /*9750*/  STL [R1+0x110], R2 ;  /* 0x0001100201007387 */ /* 0x0003e20000100800 */
[----:B------:R-:W-:Y:S02]  /*9760*/  @!P5 IMAD.IADD R251, R251, 0x1, -R146 ;  /* 0x00000001fbfbd824 */ /* 0x000fe400078e0a92 */
[C---:B------:R-:W-:Y:S01]  /*9770*/  IMAD R5, R146.reuse, R4, R7 ;  /* 0x0000000492057224 */ /* 0x040fe200078e0207 */
[----:B------:R-:W-:Y:S01]  /*9780*/  ISETP.GT.U32.AND P5, PT, R146, R3, PT ;  /* 0x000000039200720c */ /* 0x000fe20003fa4070 */
[----:B------:R-:W-:Y:S01]  /*9790*/  VIADD R0, R252, 0xaf ;  /* 0x000000affc007836 */ /* 0x000fe20000000000 */
[----:B------:R-:W-:-:S02]  /*97a0*/  @!P6 IADD3 R251, PT, PT, -R251, RZ, RZ ;  /* 0x000000fffbfbe210 */ /* 0x000fc40007ffe1ff */
[----:B------:R-:W-:Y:S02]  /*97b0*/  ISETP.GT.U32.AND P6, PT, R146, R5, PT ;  /* 0x000000059200720c */ /* 0x000fe40003fc4070 */
[----:B-1----:R-:W-:Y:S02]  /*97c0*/  MOV R2, R19 ;  /* 0x0000001300027202 */ /* 0x002fe40000000f00 */
[----:B------:R-:W-:Y:S02]  /*97d0*/  @!P4 IADD3 R250, PT, PT, R250, -R146, RZ ;  /* 0x80000092fafac210 */ /* 0x000fe40007ffe0ff */
[----:B------:R-:W-:Y:S02]  /*97e0*/  @!P0 IADD3 R2, PT, PT, -R2, RZ, RZ ;  /* 0x000000ff02028210 */ /* 0x000fe40007ffe1ff */
[----:B------:R-:W-:Y:S01]  /*97f0*/  ISETP.GE.AND P0, PT, R6, RZ, PT ;  /* 0x000000ff0600720c */ /* 0x000fe20003f06270 */
[--C-:B------:R-:W-:Y:S01]  /*9800*/  @!P5 IMAD.IADD R3, R3, 0x1, -R146.reuse ;  /* 0x000000010303d824 */ /* 0x100fe200078e0a92 */
[----:B------:R-:W-:Y:S01]  /*9810*/  IABS R6, R6 ;  /* 0x0000000600067213 */ /* 0x000fe20000000000 */
[----:B------:R1:W-:Y:S01]  /*9820*/  STL [R1], R2 ;  /* 0x0000000201007387 */ /* 0x0003e20000100800 */
[----:B------:R-:W-:Y:S01]  /*9830*/  ISETP.GE.AND P4, PT, R0, RZ, PT ;  /* 0x000000ff0000720c */ /* 0x000fe20003f86270 */
[----:B------:R-:W-:Y:S01]  /*9840*/  @!P6 IMAD.IADD R5, R5, 0x1, -R146 ;  /* 0x000000010505e824 */ /* 0x000fe200078e0a92 */
[----:B------:R-:W-:Y:S01]  /*9850*/  IABS R9, R0 ;  /* 0x0000000000097213 */ /* 0x000fe20000000000 */
[----:B------:R-:W-:Y:S01]  /*9860*/  IMAD.MOV.U32 R7, RZ, RZ, R6 ;  /* 0x000000ffff077224 */ /* 0x000fe200078e0006 */
[----:B------:R-:W-:Y:S01]  /*9870*/  ISETP.GT.U32.AND P5, PT, R146, R3, PT ;  /* 0x000000039200720c */ /* 0x000fe20003fa4070 */
[----:B------:R-:W-:Y:S01]  /*9880*/  VIADD R6, R252, 0xb0 ;  /* 0x000000b0fc067836 */ /* 0x000fe20000000000 */
[----:B------:R-:W-:Y:S01]  /*9890*/  ISETP.GT.U32.AND P6, PT, R146, R5, PT ;  /* 0x000000059200720c */ /* 0x000fe20003fc4070 */
[----:B------:R-:W-:-:S03]  /*98a0*/  IMAD.HI.U32 R0, R122, R7, RZ ;  /* 0x000000077a007227 */ /* 0x000fc600078e00ff */
[----:B------:R-:W-:Y:S01]  /*98b0*/  IABS R11, R6 ;  /* 0x00000006000b7213 */ /* 0x000fe20000000000 */
[----:B------:R-:W-:Y:S02]  /*98c0*/  IMAD.MOV R4, RZ, RZ, -R0 ;  /* 0x000000ffff047224 */ /* 0x000fe400078e0a00 */
[----:B------:R-:W-:-:S04]  /*98d0*/  IMAD.HI.U32 R0, R122, R9, RZ ;  /* 0x000000097a007227 */ /* 0x000fc800078e00ff */
[----:B------:R-:W-:Y:S02]  /*98e0*/  IMAD.MOV R0, RZ, RZ, -R0 ;  /* 0x000000ffff007224 */ /* 0x000fe400078e0a00 */
[C---:B------:R-:W-:Y:S02]  /*98f0*/  IMAD R7, R146.reuse, R4, R7 ;  /* 0x0000000492077224 */ /* 0x040fe400078e0207 */
[----:B------:R-:W-:Y:S02]  /*9900*/  IMAD R9, R146, R0, R9 ;  /* 0x0000000092097224 */ /* 0x000fe400078e0209 */
[----:B------:R-:W-:-:S04]  /*9910*/  IMAD.HI.U32 R0, R122, R11, RZ ;  /* 0x0000000b7a007227 */ /* 0x000fc800078e00ff */
[----:B------:R-:W-:Y:S01]  /*9920*/  @!P5 IMAD.IADD R3, R3, 0x1, -R146 ;  /* 0x000000010303d824 */ /* 0x000fe200078e0a92 */
[----:B------:R-:W-:Y:S01]  /*9930*/  ISETP.GT.U32.AND P5, PT, R146, R7, PT ;  /* 0x000000079200720c */ /* 0x000fe20003fa4070 */
[----:B------:R-:W-:-:S03]  /*9940*/  IMAD.HI.U32 R4, R122, R241, RZ ;  /* 0x000000f17a047227 */ /* 0x000fc600078e00ff */
[----:B-1----:R-:W-:Y:S01]  /*9950*/  MOV R2, R3 ;  /* 0x0000000300027202 */ /* 0x002fe20000000f00 */
[----:B------:R-:W-:Y:S02]  /*9960*/  IMAD.MOV R0, RZ, RZ, -R0 ;  /* 0x000000ffff007224 */ /* 0x000fe400078e0a00 */
[----:B------:R-:W-:Y:S02]  /*9970*/  IMAD.MOV R4, RZ, RZ, -R4 ;  /* 0x000000ffff047224 */ /* 0x000fe400078e0a04 */
[----:B------:R-:W-:Y:S02]  /*9980*/  IMAD R3, R146, R0, R11 ;  /* 0x0000000092037224 */ /* 0x000fe400078e020b */
[----:B------:R-:W-:Y:S01]  /*9990*/  @!P1 IMAD.MOV R250, RZ, RZ, -R250 ;  /* 0x000000fffffa9224 */ /* 0x000fe200078e0afa */
[----:B------:R-:W-:Y:S01]  /*99a0*/  ISETP.GE.AND P1, PT, R6, RZ, PT ;  /* 0x000000ff0600720c */ /* 0x000fe20003f26270 */
[----:B------:R-:W-:Y:S01]  /*99b0*/  IMAD R241, R146, R4, R241 ;  /* 0x0000000492f17224 */ /* 0x000fe200078e02f1 */
[----:B------:R-:W-:Y:S01]  /*99c0*/  IADD3 R6, PT, PT, R252, 0xb2, RZ ;  /* 0x000000b2fc067810 */ /* 0x000fe20007ffe0ff */
[--C-:B------:R-:W-:Y:S01]  /*99d0*/  @!P6 IMAD.IADD R5, R5, 0x1, -R146.reuse ;  /* 0x000000010505e824 */ /* 0x100fe200078e0a92 */
[C---:B------:R-:W-:Y:S01]  /*99e0*/  ISETP.GT.U32.AND P6, PT, R146.reuse, R3, PT ;  /* 0x000000039200720c */ /* 0x040fe20003fc4070 */
[----:B------:R-:W-:Y:S01]  /*99f0*/  @!P5 IMAD.IADD R7, R7, 0x1, -R146 ;  /* 0x000000010707d824 */ /* 0x000fe200078e0a92 */
[----:B------:R-:W-:Y:S01]  /*9a00*/  IABS R13, R6 ;  /* 0x00000006000d7213 */ /* 0x000fe20000000000 */
[----:B------:R-:W-:Y:S01]  /*9a10*/  @!P2 IMAD.MOV R2, RZ, RZ, -R2 ;  /* 0x000000ffff02a224 */ /* 0x000fe200078e0a02 */
[----:B------:R-:W-:-:S02]  /*9a20*/  ISETP.GT.U32.AND P5, PT, R146, R241, PT ;  /* 0x000000f19200720c */ /* 0x000fc40003fa4070 */
[----:B------:R-:W-:Y:S01]  /*9a30*/  ISETP.GT.U32.AND P2, PT, R146, R9, PT ;  /* 0x000000099200720c */ /* 0x000fe20003f44070 */
[----:B------:R-:W-:Y:S01]  /*9a40*/  IMAD.HI.U32 R0, R122, R13, RZ ;  /* 0x0000000d7a007227 */ /* 0x000fe200078e00ff */
[----:B------:R-:W-:Y:S01]  /*9a50*/  IABS R4, R12 ;  /* 0x0000000c00047213 */ /* 0x000fe20000000000 */
[----:B------:R1:W-:Y:S03]  /*9a60*/  STL [R1+0x3a8], R2 ;  /* 0x0003a80201007387 */ /* 0x0003e60000100800 */
[----:B------:R-:W-:Y:S01]  /*9a70*/  IADD3 R0, PT, PT, -R0, RZ, RZ ;  /* 0x000000ff00007210 */ /* 0x000fe20007ffe1ff */
[----:B------:R-:W-:-:S04]  /*9a80*/  @!P6 IMAD.IADD R3, R3, 0x1, -R146 ;  /* 0x000000010303e824 */ /* 0x000fc800078e0a92 */
[----:B------:R-:W-:Y:S01]  /*9a90*/  @!P5 IADD3 R241, PT, PT, R241, -R146, RZ ;  /* 0x80000092f1f1d210 */ /* 0x000fe20007ffe0ff */
[C---:B------:R-:W-:Y:S01]  /*9aa0*/  IMAD R11, R146.reuse, R0, R13 ;  /* 0x00000000920b7224 */ /* 0x040fe200078e020d */
[----:B------:R-:W-:Y:S01]  /*9ab0*/  ISETP.GT.U32.AND P5, PT, R146, R3, PT ;  /* 0x000000039200720c */ /* 0x000fe20003fa4070 */
[----:B------:R-:W-:Y:S01]  /*9ac0*/  IMAD.HI.U32 R0, R122, R29, RZ ;  /* 0x0000001d7a007227 */ /* 0x000fe200078e00ff */
[----:B------:R-:W-:-:S03]  /*9ad0*/  IABS R13, R14 ;  /* 0x0000000e000d7213 */ /* 0x000fc60000000000 */
[----:B------:R-:W-:Y:S01]  /*9ae0*/  @!P2 IMAD.IADD R9, R9, 0x1, -R146 ;  /* 0x000000010909a824 */ /* 0x000fe200078e0a92 */
[C---:B------:R-:W-:Y:S01]  /*9af0*/  ISETP.GT.U32.AND P2, PT, R146.reuse, R7, PT ;  /* 0x000000079200720c */ /* 0x040fe20003f44070 */
[----:B------:R-:W-:Y:S02]  /*9b00*/  IMAD.MOV R0, RZ, RZ, -R0 ;  /* 0x000000ffff007224 */ /* 0x000fe400078e0a00 */
[----:B-1----:R-:W-:Y:S01]  /*9b10*/  IMAD.MOV.U32 R2, RZ, RZ, R5 ;  /* 0x000000ffff027224 */ /* 0x002fe200078e0005 */
[C---:B------:R-:W-:Y:S01]  /*9b20*/  ISETP.GT.U32.AND P6, PT, R146.reuse, R9, PT ;  /* 0x000000099200720c */ /* 0x040fe20003fc4070 */
[C---:B------:R-:W-:Y:S02]  /*9b30*/  IMAD R29, R146.reuse, R0, R29 ;  /* 0x00000000921d7224 */ /* 0x040fe400078e021d */
[----:B------:R-:W-:Y:S02]  /*9b40*/  @!P5 IMAD.IADD R3, R3, 0x1, -R146 ;  /* 0x000000010303d824 */ /* 0x000fe400078e0a92 */
[----:B------:R-:W-:Y:S01]  /*9b50*/  IMAD.MOV.U32 R5, RZ, RZ, R4 ;  /* 0x000000ffff057224 */ /* 0x000fe200078e0004 */
[C---:B------:R-:W-:Y:S01]  /*9b60*/  ISETP.GT.U32.AND P5, PT, R146.reuse, R29, PT ;  /* 0x0000001d9200720c */ /* 0x040fe20003fa4070 */
[----:B------:R-:W-:Y:S01]  /*9b70*/  @!P3 IMAD.MOV R2, RZ, RZ, -R2 ;  /* 0x000000ffff02b224 */ /* 0x000fe200078e0a02 */
[----:B------:R-:W-:Y:S01]  /*9b80*/  ISETP.GT.U32.AND P3, PT, R146, R241, PT ;  /* 0x000000f19200720c */ /* 0x000fe20003f64070 */
[----:B------:R-:W-:Y:S01]  /*9b90*/  IMAD.HI.U32 R0, R122, R5, RZ ;  /* 0x000000057a007227 */ /* 0x000fe200078e00ff */
[----:B------:R-:W-:-:S02]  /*9ba0*/  @!P2 IADD3 R7, PT, PT, R7, -R146, RZ ;  /* 0x800000920707a210 */ /* 0x000fc40007ffe0ff */
[----:B------:R1:W-:Y:S01]  /*9bb0*/  STL [R1+0x3cc], R2 ;  /* 0x0003cc0201007387 */ /* 0x0003e20000100800 */
[----:B------:R-:W-:Y:S01]  /*9bc0*/  @!P6 IMAD.IADD R9, R9, 0x1, -R146 ;  /* 0x000000010909e824 */ /* 0x000fe200078e0a92 */
[----:B------:R-:W-:Y:S01]  /*9bd0*/  ISETP.GE.AND P6, PT, R8, RZ, PT ;  /* 0x000000ff0800720c */ /* 0x000fe20003fc6270 */
[----:B------:R-:W-:Y:S01]  /*9be0*/  VIADD R8, R252, 0xb6 ;  /* 0x000000b6fc087836 */ /* 0x000fe20000000000 */
[C---:B------:R-:W-:Y:S01]  /*9bf0*/  ISETP.GT.U32.AND P2, PT, R146.reuse, R11, PT ;  /* 0x0000000b9200720c */ /* 0x040fe20003f44070 */
[----:B------:R-:W-:Y:S02]  /*9c00*/  IMAD.MOV R0, RZ, RZ, -R0 ;  /* 0x000000ffff007224 */ /* 0x000fe400078e0a00 */
[----:B------:R-:W-:Y:S01]  /*9c10*/  @!P5 IMAD.IADD R29, R29, 0x1, -R146 ;  /* 0x000000011d1dd824 */ /* 0x000fe200078e0a92 */
[----:B------:R-:W-:Y:S01]  /*9c20*/  IABS R15, R8 ;  /* 0x00000008000f7213 */ /* 0x000fe20000000000 */
[C---:B------:R-:W-:Y:S01]  /*9c30*/  IMAD R5, R146.reuse, R0, R5 ;  /* 0x0000000092057224 */ /* 0x040fe200078e0205 */
[----:B------:R-:W-:Y:S01]  /*9c40*/  @!P3 IADD3 R241, PT, PT, R241, -R146, RZ ;  /* 0x80000092f1f1b210 */ /* 0x000fe20007ffe0ff */
[----:B-1----:R-:W-:Y:S01]  /*9c50*/  IMAD.MOV.U32 R2, RZ, RZ, R7 ;  /* 0x000000ffff027224 */ /* 0x002fe200078e0007 */
[----:B------:R-:W-:Y:S01]  /*9c60*/  ISETP.GT.U32.AND P5, PT, R146, R29, PT ;  /* 0x0000001d9200720c */ /* 0x000fe20003fa4070 */
[----:B------:R-:W-:Y:S01]  /*9c70*/  IMAD.HI.U32 R0, R122, R15, RZ ;  /* 0x0000000f7a007227 */ /* 0x000fe200078e00ff */
[----:B------:R-:W-:-:S02]  /*9c80*/  ISETP.GE.AND P3, PT, R6, RZ, PT ;  /* 0x000000ff0600720c */ /* 0x000fc40003f66270 */
[----:B------:R-:W-:Y:S01]  /*9c90*/  @!P0 IADD3 R2, PT, PT, -R2, RZ, RZ ;  /* 0x000000ff02028210 */ /* 0x000fe20007ffe1ff */
[----:B------:R-:W-:Y:S01]  /*9ca0*/  IMAD.MOV R0, RZ, RZ, -R0 ;  /* 0x000000ffff007224 */ /* 0x000fe200078e0a00 */
[----:B------:R-:W-:Y:S01]  /*9cb0*/  IADD3 R6, PT, PT, R252, 0xb7, RZ ;  /* 0x000000b7fc067810 */ /* 0x000fe20007ffe0ff */
[----:B------:R-:W-:Y:S02]  /*9cc0*/  IMAD.HI.U32 R4, R122, R13, RZ ;  /* 0x0000000d7a047227 */ /* 0x000fe400078e00ff */
[----:B------:R1:W-:Y:S01]  /*9cd0*/  STL [R1+0x3c8], R2 ;  /* 0x0003c80201007387 */ /* 0x0003e20000100800 */
[----:B------:R-:W-:Y:S01]  /*9ce0*/  IABS R7, R6 ;  /* 0x0000000600077213 */ /* 0x000fe20000000000 */
[----:B------:R-:W-:Y:S01]  /*9cf0*/  @!P2 IMAD.IADD R11, R11, 0x1, -R146 ;  /* 0x000000010b0ba824 */ /* 0x000fe200078e0a92 */
[----:B------:R-:W-:Y:S01]  /*9d00*/  ISETP.GE.AND P2, PT, R10, RZ, PT ;  /* 0x000000ff0a00720c */ /* 0x000fe20003f46270 */
[----:B------:R-:W-:Y:S01]  /*9d10*/  IMAD.MOV R4, RZ, RZ, -R4 ;  /* 0x000000ffff047224 */ /* 0x000fe200078e0a04 */
[----:B------:R-:W-:Y:S01]  /*9d20*/  @!P5 IADD3 R29, PT, PT, R29, -R146, RZ ;  /* 0x800000921d1dd210 */ /* 0x000fe20007ffe0ff */
[----:B------:R-:W-:Y:S01]  /*9d30*/  IMAD.MOV.U32 R16, RZ, RZ, R9 ;  /* 0x000000ffff107224 */ /* 0x000fe200078e0009 */
[C---:B------:R-:W-:Y:S01]  /*9d40*/  ISETP.GT.U32.AND P0, PT, R146.reuse, R11, PT ;  /* 0x0000000b9200720c */ /* 0x040fe20003f04070 */
[----:B------:R-:W-:-:S02]  /*9d50*/  IMAD R13, R146, R4, R13 ;  /* 0x00000004920d7224 */ /* 0x000fc400078e020d */
[----:B-1----:R-:W-:Y:S02]  /*9d60*/  IMAD.MOV.U32 R2, RZ, RZ, R3 ;  /* 0x000000ffff027224 */ /* 0x002fe400078e0003 */
[C---:B------:R-:W-:Y:S02]  /*9d70*/  IMAD R3, R146.reuse, R0, R15 ;  /* 0x0000000092037224 */ /* 0x040fe400078e020f */
[----:B------:R-:W-:Y:S01]  /*9d80*/  @!P4 IMAD.MOV R16, RZ, RZ, -R16 ;  /* 0x000000ffff10c224 */ /* 0x000fe200078e0a10 */
[C---:B------:R-:W-:Y:S01]  /*9d90*/  ISETP.GT.U32.AND P4, PT, R146.reuse, R5, PT ;  /* 0x000000059200720c */ /* 0x040fe20003f84070 */
[----:B------:R-:W-:Y:S01]  /*9da0*/  @!P6 IMAD.MOV R241, RZ, RZ, -R241 ;  /* 0x000000fffff1e224 */ /* 0x000fe200078e0af1 */
[----:B------:R-:W-:Y:S01]  /*9db0*/  ISETP.GT.U32.AND P5, PT, R146, R3, PT ;  /* 0x000000039200720c */ /* 0x000fe20003fa4070 */
[----:B------:R-:W-:Y:S01]  /*9dc0*/  VIADD R10, R252, 0xb8 ;  /* 0x000000b8fc0a7836 */ /* 0x000fe20000000000 */
[----:B------:R-:W-:Y:S01]  /*9dd0*/  ISETP.GT.U32.AND P6, PT, R146, R13, PT ;  /* 0x0000000d9200720c */ /* 0x000fe20003fc4070 */
[----:B------:R-:W-:Y:S01]  /*9de0*/  IMAD.HI.U32 R0, R122, R7, RZ ;  /* 0x000000077a007227 */ /* 0x000fe200078e00ff */
[----:B------:R-:W-:Y:S01]  /*9df0*/  @!P1 IADD3 R2, PT, PT, -R2, RZ, RZ ;  /* 0x000000ff02029210 */ /* 0x000fe20007ffe1ff */
[----:B------:R-:W-:Y:S01]  /*9e00*/  STL [R1+0x3c4], R16 ;  /* 0x0003c41001007387 */ /* 0x000fe20000100800 */
[----:B------:R-:W-:Y:S01]  /*9e10*/  IABS R9, R10 ;  /* 0x0000000a00097213 */ /* 0x000fe20000000000 */
[----:B------:R-:W-:Y:S01]  /*9e20*/  @!P0 IMAD.IADD R11, R11, 0x1, -R146 ;  /* 0x000000010b0b8824 */ /* 0x000fe200078e0a92 */
[----:B------:R-:W-:Y:S01]  /*9e30*/  ISETP.GE.AND P1, PT, R12, RZ, PT ;  /* 0x000000ff0c00720c */ /* 0x000fe20003f26270 */
[----:B------:R-:W-:Y:S01]  /*9e40*/  IMAD.MOV R4, RZ, RZ, -R0 ;  /* 0x000000ffff047224 */ /* 0x000fe200078e0a00 */
[----:B------:R1:W-:Y:S01]  /*9e50*/  STL [R1+0x3b0], R2 ;  /* 0x0003b00201007387 */ /* 0x0003e20000100800 */
[----:B------:R-:W-:Y:S01]  /*9e60*/  IMAD.HI.U32 R0, R122, R9, RZ ;  /* 0x000000097a007227 */ /* 0x000fe200078e00ff */
[----:B------:R-:W-:-:S02]  /*9e70*/  @!P2 IADD3 R29, PT, PT, -R29, RZ, RZ ;  /* 0x000000ff1d1da210 */ /* 0x000fc40007ffe1ff */
[-C--:B------:R-:W-:Y:S01]  /*9e80*/  @!P5 IADD3 R3, PT, PT, R3, -R146.reuse, RZ ;  /* 0x800000920303d210 */ /* 0x080fe20007ffe0ff */
[----:B------:R-:W-:Y:S01]  /*9e90*/  @!P4 IMAD.IADD R5, R5, 0x1, -R146 ;  /* 0x000000010505c824 */ /* 0x000fe200078e0a92 */
[----:B------:R-:W-:Y:S01]  /*9ea0*/  @!P6 IADD3 R13, PT, PT, R13, -R146, RZ ;  /* 0x800000920d0de210 */ /* 0x000fe20007ffe0ff */
[----:B------:R-:W-:Y:S01]  /*9eb0*/  IMAD.MOV R0, RZ, RZ, -R0 ;  /* 0x000000ffff007224 */ /* 0x000fe200078e0a00 */
[----:B------:R-:W-:Y:S01]  /*9ec0*/  ISETP.GT.U32.AND P5, PT, R146, R3, PT ;  /* 0x000000039200720c */ /* 0x000fe20003fa4070 */
[----:B------:R-:W-:Y:S01]  /*9ed0*/  VIADD R12, R252, 0xba ;  /* 0x000000bafc0c7836 */ /* 0x000fe20000000000 */
[----:B------:R-:W-:Y:S01]  /*9ee0*/  ISETP.GT.U32.AND P6, PT, R146, R5, PT ;  /* 0x000000059200720c */ /* 0x000fe20003fc4070 */
[----:B-1----:R-:W-:Y:S01]  /*9ef0*/  IMAD.MOV.U32 R2, RZ, RZ, R11 ;  /* 0x000000ffff027224 */ /* 0x002fe200078e000b */
[----:B------:R-:W-:Y:S01]  /*9f00*/  ISETP.GE.AND P4, PT, R8, RZ, PT ;  /* 0x000000ff0800720c */ /* 0x000fe20003f86270 */
[C---:B------:R-:W-:Y:S01]  /*9f10*/  IMAD R228, R146.reuse, R0, R9 ;  /* 0x0000000092e47224 */ /* 0x040fe200078e0209 */
[----:B------:R-:W-:Y:S01]  /*9f20*/  STL [R1+0x52b8], R241 ;  /* 0x0052b8f101007387 */ /* 0x000fe20000100800 */
[----:B------:R-:W-:Y:S01]  /*9f30*/  @!P3 IMAD.MOV R2, RZ, RZ, -R2 ;  /* 0x000000ffff02b224 */ /* 0x000fe200078e0a02 */
[----:B------:R-:W-:Y:S01]  /*9f40*/  ISETP.GT.U32.AND P3, PT, R146, R13, PT ;  /* 0x0000000d9200720c */ /* 0x000fe20003f64070 */
[----:B------:R-:W-:Y:S01]  /*9f50*/  VIADD R8, R252, 0xb9 ;  /* 0x000000b9fc087836 */ /* 0x000fe20000000000 */
[----:B------:R-:W-:Y:S01]  /*9f60*/  IABS R11, R12 ;  /* 0x0000000c000b7213 */ /* 0x000fe20000000000 */
[C---:B------:R-:W-:Y:S01]  /*9f70*/  IMAD R7, R146.reuse, R4, R7 ;  /* 0x0000000492077224 */ /* 0x040fe200078e0207 */
[----:B------:R1:W-:Y:S01]  /*9f80*/  STL [R1+0x3ac], R2 ;  /* 0x0003ac0201007387 */ /* 0x0003e20000100800 */
[--C-:B------:R-:W-:Y:S01]  /*9f90*/  @!P5 IMAD.IADD R3, R3, 0x1, -R146.reuse ;  /* 0x000000010303d824 */ /* 0x100fe200078e0a92 */
[----:B------:R-:W-:Y:S01]  /*9fa0*/  ISETP.GT.U32.AND P5, PT, R146, R228, PT ;  /* 0x000000e49200720c */ /* 0x000fe20003fa4070 */
[----:B------:R-:W-:Y:S01]  /*9fb0*/  @!P6 IMAD.IADD R5, R5, 0x1, -R146 ;  /* 0x000000010505e824 */ /* 0x000fe200078e0a92 */
[----:B------:R-:W-:Y:S01]  /*9fc0*/  IABS R231, R8 ;  /* 0x0000000800e77213 */ /* 0x000fe20000000000 */
[----:B------:R-:W-:Y:S01]  /*9fd0*/  IMAD.HI.U32 R4, R122, R11, RZ ;  /* 0x0000000b7a047227 */ /* 0x000fe200078e00ff */
[----:B------:R-:W-:-:S02]  /*9fe0*/  ISETP.GT.U32.AND P6, PT, R146, R7, PT ;  /* 0x000000079200720c */ /* 0x000fc40003fc4070 */
[----:B------:R-:W-:Y:S01]  /*9ff0*/  ISETP.GE.AND P0, PT, R14, RZ, PT ;  /* 0x000000ff0e00720c */ /* 0x000fe20003f06270 */
[----:B------:R-:W-:Y:S01]  /*a000*/  @!P3 IMAD.IADD R13, R13, 0x1, -R146 ;  /* 0x000000010d0db824 */ /* 0x000fe200078e0a92 */
[----:B------:R-:W-:Y:S01]  /*a010*/  ISETP.GE.AND P3, PT, R6, RZ, PT ;  /* 0x000000ff0600720c */ /* 0x000fe20003f66270 */
[----:B------:R-:W-:Y:S01]  /*a020*/  IMAD.HI.U32 R0, R122, R231, RZ ;  /* 0x000000e77a007227 */ /* 0x000fe200078e00ff */
[----:B------:R-:W-:-:S03]  /*a030*/  IADD3 R6, PT, PT, R252, 0xbb, RZ ;  /* 0x000000bbfc067810 */ /* 0x000fc60007ffe0ff */
[----:B------:R-:W-:Y:S01]  /*a040*/  @!P5 IMAD.IADD R228, R228, 0x1, -R146 ;  /* 0x00000001e4e4d824 */ /* 0x000fe200078e0a92 */
[----:B------:R-:W-:Y:S01]  /*a050*/  IABS R9, R6 ;  /* 0x0000000600097213 */ /* 0x000fe20000000000 */
[----:B-1----:R-:W-:Y:S02]  /*a060*/  IMAD.MOV.U32 R2, RZ, RZ, R5 ;  /* 0x000000ffff027224 */ /* 0x002fe400078e0005 */
[----:B------:R-:W-:Y:S01]  /*a070*/  IMAD.MOV R0, RZ, RZ, -R0 ;  /* 0x000000ffff007224 */ /* 0x000fe200078e0a00 */
[C---:B------:R-:W-:Y:S01]  /*a080*/  ISETP.GT.U32.AND P2, PT, R146.reuse, R228, PT ;  /* 0x000000e49200720c */ /* 0x040fe20003f44070 */
[----:B------:R-:W-:Y:S01]  /*a090*/  @!P1 IMAD.MOV R2, RZ, RZ, -R2 ;  /* 0x000000ffff029224 */ /* 0x000fe200078e0a02 */
[----:B------:R-:W-:Y:S01]  /*a0a0*/  @!P6 IADD3 R7, PT, PT, R7, -R146, RZ ;  /* 0x800000920707e210 */ /* 0x000fe20007ffe0ff */
[----:B------:R-:W-:Y:S01]  /*a0b0*/  IMAD R231, R146, R0, R231 ;  /* 0x0000000092e77224 */ /* 0x000fe200078e02e7 */
[----:B------:R-:W-:Y:S01]  /*a0c0*/  ISETP.GE.AND P6, PT, R10, RZ, PT ;  /* 0x000000ff0a00720c */ /* 0x000fe20003fc6270 */
[----:B------:R-:W-:Y:S01]  /*a0d0*/  IMAD.HI.U32 R0, R122, R9, RZ ;  /* 0x000000097a007227 */ /* 0x000fe200078e00ff */
[----:B------:R1:W-:Y:S01]  /*a0e0*/  STL [R1+0x3d0], R2 ;  /* 0x0003d00201007387 */ /* 0x0003e20000100800 */
[----:B------:R-:W-:-:S02]  /*a0f0*/  ISETP.GT.U32.AND P5, PT, R146, R7, PT ;  /* 0x000000079200720c */ /* 0x000fc40003fa4070 */
[----:B------:R-:W-:Y:S01]  /*a100*/  IMAD.MOV R4, RZ, RZ, -R4 ;  /* 0x000000ffff047224 */ /* 0x000fe200078e0a04 */
[C---:B------:R-:W-:Y:S01]  /*a110*/  ISETP.GT.U32.AND P1, PT, R146.reuse, R231, PT ;  /* 0x000000e79200720c */ /* 0x040fe20003f24070 */
[----:B------:R-:W-:Y:S02]  /*a120*/  IMAD.MOV R0, RZ, RZ, -R0 ;  /* 0x000000ffff007224 */ /* 0x000fe400078e0a00 */
[C---:B------:R-:W-:Y:S02]  /*a130*/  IMAD R28, R146.reuse, R4, R11 ;  /* 0x00000004921c7224 */ /* 0x040fe400078e020b */
[----:B------:R-:W-:Y:S01]  /*a140*/  IMAD R80, R146, R0, R9 ;  /* 0x0000000092507224 */ /* 0x000fe200078e0209 */
[----:B-1----:R-:W-:Y:S01]  /*a150*/  MOV R2, R3 ;  /* 0x0000000300027202 */ /* 0x002fe20000000f00 */
[----:B------:R-:W-:Y:S02]  /*a160*/  VIADD R10, R252, 0xbc ;  /* 0x000000bcfc0a7836 */ /* 0x000fe40000000000 */
[----:B------:R-:W-:Y:S01]  /*a170*/  @!P2 IMAD.IADD R228, R228, 0x1, -R146 ;  /* 0x00000001e4e4a824 */ /* 0x000fe200078e0a92 */
[C---:B------:R-:W-:Y:S01]  /*a180*/  ISETP.GT.U32.AND P2, PT, R146.reuse, R80, PT ;  /* 0x000000509200720c */ /* 0x040fe20003f44070 */
[----:B------:R-:W-:Y:S01]  /*a190*/  @!P4 IMAD.MOV R2, RZ, RZ, -R2 ;  /* 0x000000ffff02c224 */ /* 0x000fe200078e0a02 */
[----:B------:R-:W-:Y:S01]  /*a1a0*/  ISETP.GT.U32.AND P4, PT, R146, R28, PT ;  /* 0x0000001c9200720c */ /* 0x000fe20003f84070 */
[----:B------:R-:W-:Y:S01]  /*a1b0*/  @!P1 IMAD.IADD R231, R231, 0x1, -R146 ;  /* 0x00000001e7e79824 */ /* 0x000fe200078e0a92 */
[----:B------:R-:W-:Y:S01]  /*a1c0*/  IABS R4, R10 ;  /* 0x0000000a00047213 */ /* 0x000fe20000000000 */
[----:B------:R-:W-:Y:S01]  /*a1d0*/  IMAD.MOV.U32 R14, RZ, RZ, R13 ;  /* 0x000000ffff0e7224 */ /* 0x000fe200078e000d */
[----:B------:R-:W-:Y:S01]  /*a1e0*/  @!P5 IADD3 R7, PT, PT, R7, -R146, RZ ;  /* 0x800000920707d210 */ /* 0x000fe20007ffe0ff */
[----:B------:R-:W-:Y:S01]  /*a1f0*/  @!P6 IMAD.MOV R228, RZ, RZ, -R228 ;  /* 0x000000ffffe4e224 */ /* 0x000fe200078e0ae4 */
[----:B------:R-:W-:Y:S01]  /*a200*/  ISETP.GE.AND P1, PT, R6, RZ, PT ;  /* 0x000000ff0600720c */ /* 0x000fe20003f26270 */
[----:B------:R-:W-:Y:S01]  /*a210*/  IMAD.MOV.U32 R3, RZ, RZ, R4 ;  /* 0x000000ffff037224 */ /* 0x000fe200078e0004 */
[C---:B------:R-:W-:Y:S01]  /*a220*/  IADD3 R6, PT, PT, R252.reuse, 0xbe, RZ ;  /* 0x000000befc067810 */ /* 0x040fe20007ffe0ff */
[----:B------:R-:W-:Y:S01]  /*a230*/  VIADD R4, R252, 0xbd ;  /* 0x000000bdfc047836 */ /* 0x000fe20000000000 */
[----:B------:R-:W-:Y:S01]  /*a240*/  ISETP.GE.AND P6, PT, R10, RZ, PT ;  /* 0x000000ff0a00720c */ /* 0x000fe20003fc6270 */
[----:B------:R-:W-:Y:S01]  /*a250*/  IMAD.HI.U32 R0, R122, R3, RZ ;  /* 0x000000037a007227 */ /* 0x000fe200078e00ff */
[----:B------:R-:W-:-:S02]  /*a260*/  ISETP.GE.AND P5, PT, R12, RZ, PT ;  /* 0x000000ff0c00720c */ /* 0x000fc40003fa6270 */
[----:B------:R-:W-:Y:S01]  /*a270*/  IABS R5, R4 ;  /* 0x0000000400057213 */ /* 0x000fe20000000000 */
[--C-:B------:R-:W-:Y:S01]  /*a280*/  @!P4 IMAD.IADD R28, R28, 0x1, -R146.reuse ;  /* 0x000000011c1cc824 */ /* 0x100fe200078e0a92 */
[----:B------:R-:W-:Y:S01]  /*a290*/  ISETP.GT.U32.AND P4, PT, R146, R231, PT ;  /* 0x000000e79200720c */ /* 0x000fe20003f84070 */
[----:B------:R-:W-:Y:S02]  /*a2a0*/  @!P2 IMAD.IADD R80, R80, 0x1, -R146 ;  /* 0x000000015050a824 */ /* 0x000fe400078e0a92 */
[----:B------:R-:W-:Y:S02]  /*a2b0*/  IMAD.MOV R0, RZ, RZ, -R0 ;  /* 0x000000ffff007224 */ /* 0x000fe400078e0a00 */
[----:B------:R-:W-:Y:S01]  /*a2c0*/  @!P0 IMAD.MOV R14, RZ, RZ, -R14 ;  /* 0x000000ffff0e8224 */ /* 0x000fe200078e0a0e */
[C---:B------:R-:W-:Y:S01]  /*a2d0*/  ISETP.GT.U32.AND P2, PT, R146.reuse, R80, PT ;  /* 0x000000509200720c */ /* 0x040fe20003f44070 */
[----:B------:R-:W-:Y:S01]  /*a2e0*/  IMAD R3, R146, R0, R3 ;  /* 0x0000000092037224 */ /* 0x000fe200078e0203 */
[----:B------:R-:W-:Y:S01]  /*a2f0*/  ISETP.GE.AND P0, PT, R8, RZ, PT ;  /* 0x000000ff0800720c */ /* 0x000fe20003f06270 */
[----:B------:R-:W-:Y:S01]  /*a300*/  IMAD.HI.U32 R0, R122, R5, RZ ;  /* 0x000000057a007227 */ /* 0x000fe200078e00ff */
[----:B------:R-:W-:Y:S03]  /*a310*/  STL [R1+0x3ec], R14 ;  /* 0x0003ec0e01007387 */ /* 0x000fe60000100800 */
[----:B------:R-:W-:Y:S01]  /*a320*/  IMAD.MOV R0, RZ, RZ, -R0 ;  /* 0x000000ffff007224 */ /* 0x000fe200078e0a00 */
[----:B------:R-:W-:Y:S01]  /*a330*/  @!P4 IADD3 R231, PT, PT, R231, -R146, RZ ;  /* 0x80000092e7e7c210 */ /* 0x000fe20007ffe0ff */
[----:B------:R1:W-:Y:S01]  /*a340*/  STL [R1+0x3e8], R2 ;  /* 0x0003e80201007387 */ /* 0x0003e20000100800 */
[C---:B------:R-:W-:Y:S01]  /*a350*/  ISETP.GT.U32.AND P4, PT, R146.reuse, R3, PT ;  /* 0x000000039200720c */ /* 0x040fe20003f84070 */
[----:B------:R-:W-:-:S02]  /*a360*/  IMAD R5, R146, R0, R5 ;  /* 0x0000000092057224 */ /* 0x000fc400078e0205 */
[----:B------:R-:W-:Y:S01]  /*a370*/  @!P2 IADD3 R80, PT, PT, R80, -R146, RZ ;  /* 0x800000925050a210 */ /* 0x000fe20007ffe0ff */
[----:B------:R-:W-:Y:S02]  /*a380*/  VIADD R8, R252, 0xbf ;  /* 0x000000bffc087836 */ /* 0x000fe40000000000 */
[----:B------:R-:W-:Y:S01]  /*a390*/  ISETP.GT.U32.AND P2, PT, R146, R5, PT ;  /* 0x000000059200720c */ /* 0x000fe20003f44070 */
[----:B------:R-:W-:Y:S02]  /*a3a0*/  VIADD R10, R252, 0xc0 ;  /* 0x000000c0fc0a7836 */ /* 0x000fe40000000000 */
[----:B-1----:R-:W-:Y:S01]  /*a3b0*/  IMAD.MOV.U32 R2, RZ, RZ, R7 ;  /* 0x000000ffff027224 */ /* 0x002fe200078e0007 */
[----:B------:R-:W-:Y:S01]  /*a3c0*/  IABS R7, R6 ;  /* 0x0000000600077213 */ /* 0x000fe20000000000 */
[----:B------:R-:W-:Y:S01]  /*a3d0*/  @!P0 IMAD.MOV R231, RZ, RZ, -R231 ;  /* 0x000000ffffe78224 */ /* 0x000fe200078e0ae7 */
[----:B------:R-:W-:Y:S01]  /*a3e0*/  IABS R9, R8 ;  /* 0x0000000800097213 */ /* 0x000fe20000000000 */
[----:B------:R-:W-:Y:S01]  /*a3f0*/  @!P4 IMAD.IADD R3, R3, 0x1, -R146 ;  /* 0x000000010303c824 */ /* 0x000fe200078e0a92 */
[----:B------:R-:W-:Y:S01]  /*a400*/  @!P3 IADD3 R2, PT, PT, -R2, RZ, RZ ;  /* 0x000000ff0202b210 */ /* 0x000fe20007ffe1ff */
[----:B------:R-:W-:Y:S01]  /*a410*/  IMAD.HI.U32 R0, R122, R7, RZ ;  /* 0x000000077a007227 */ /* 0x000fe200078e00ff */
[----:B------:R-:W-:-:S02]  /*a420*/  ISETP.GT.U32.AND P3, PT, R146, R28, PT ;  /* 0x0000001c9200720c */ /* 0x000fc40003f64070 */
[C---:B------:R-:W-:Y:S01]  /*a430*/  ISETP.GT.U32.AND P0, PT, R146.reuse, R3, PT ;  /* 0x000000039200720c */ /* 0x040fe20003f04070 */
[----:B------:R-:W-:Y:S01]  /*a440*/  IMAD.MOV R0, RZ, RZ, -R0 ;  /* 0x000000ffff007224 */ /* 0x000fe200078e0a00 */
[----:B------:R-:W-:Y:S01]  /*a450*/  IABS R11, R10 ;  /* 0x0000000a000b7213 */ /* 0x000fe20000000000 */
[----:B------:R-:W-:Y:S01]  /*a460*/  @!P1 IMAD.MOV R80, RZ, RZ, -R80 ;  /* 0x000000ffff509224 */ /* 0x000fe200078e0a50 */
[----:B------:R-:W-:Y:S01]  /*a470*/  @!P2 IADD3 R5, PT, PT, R5, -R146, RZ ;  /* 0x800000920505a210 */ /* 0x000fe20007ffe0ff */
[----:B------:R-:W-:Y:S01]  /*a480*/  IMAD R7, R146, R0, R7 ;  /* 0x0000000092077224 */ /* 0x000fe200078e0207 */
[----:B------:R-:W-:Y:S01]  /*a490*/  ISETP.GE.AND P4, PT, R6, RZ, PT ;  /* 0x000000ff0600720c */ /* 0x000fe20003f86270 */
[----:B------:R-:W-:Y:S01]  /*a4a0*/  IMAD.HI.U32 R0, R122, R9, RZ ;  /* 0x000000097a007227 */ /* 0x000fe200078e00ff */
[----:B------:R-:W-:Y:S01]  /*a4b0*/  ISETP.GT.U32.AND P2, PT, R146, R5, PT ;  /* 0x000000059200720c */ /* 0x000fe20003f44070 */
[----:B------:R1:W-:Y:S01]  /*a4c0*/  STL [R1+0x3e4], R2 ;  /* 0x0003e40201007387 */ /* 0x0003e20000100800 */
[----:B------:R-:W-:Y:S01]  /*a4d0*/  ISETP.GE.AND P1, PT, R8, RZ, PT ;  /* 0x000000ff0800720c */ /* 0x000fe20003f26270 */
[----:B------:R-:W-:Y:S01]  /*a4e0*/  @!P3 IMAD.IADD R28, R28, 0x1, -R146 ;  /* 0x000000011c1cb824 */ /* 0x000fe200078e0a92 */
[----:B------:R-:W-:Y:S01]  /*a4f0*/  ISETP.GE.AND P3, PT, R4, RZ, PT ;  /* 0x000000ff0400720c */ /* 0x000fe20003f66270 */
[----:B------:R-:W-:Y:S01]  /*a500*/  IMAD.HI.U32 R4, R122, R11, RZ ;  /* 0x0000000b7a047227 */ /* 0x000fe200078e00ff */
[----:B------:R-:W-:Y:S03]  /*a510*/  STL [R1+0x52bc], R228 ;  /* 0x0052bce401007387 */ /* 0x000fe60000100800 */
[----:B------:R-:W-:Y:S01]  /*a520*/  @!P5 IMAD.MOV R28, RZ, RZ, -R28 ;  /* 0x000000ffff1cd224 */ /* 0x000fe200078e0a1c */
[----:B------:R-:W-:Y:S01]  /*a530*/  ISETP.GT.U32.AND P5, PT, R146, R7, PT ;  /* 0x000000079200720c */ /* 0x000fe20003fa4070 */
[----:B------:R-:W-:Y:S01]  /*a540*/  IMAD.MOV R0, RZ, RZ, -R0 ;  /* 0x000000ffff007224 */ /* 0x000fe200078e0a00 */
[----:B------:R-:W-:Y:S01]  /*a550*/  IADD3 R4, PT, PT, -R4, RZ, RZ ;  /* 0x000000ff04047210 */ /* 0x000fe20007ffe1ff */
[----:B------:R-:W-:Y:S01]  /*a560*/  @!P0 IMAD.IADD R3, R3, 0x1, -R146 ;  /* 0x0000000103038824 */ /* 0x000fe200078e0a92 */
[----:B------:R-:W-:Y:S01]  /*a570*/  @!P2 IADD3 R5, PT, PT, R5, -R146, RZ ;  /* 0x800000920505a210 */ /* 0x000fe20007ffe0ff */
[C---:B------:R-:W-:Y:S01]  /*a580*/  IMAD R9, R146.reuse, R0, R9 ;  /* 0x0000000092097224 */ /* 0x040fe200078e0209 */
[----:B------:R2:W-:Y:S01]  /*a590*/  STL [R1+0x52c0], R231 ;  /* 0x0052c0e701007387 */ /* 0x0005e20000100800 */
[C---:B------:R-:W-:Y:S01]  /*a5a0*/  IMAD R236, R146.reuse, R4, R11 ;  /* 0x0000000492ec7224 */ /* 0x040fe200078e020b */
[----:B-1----:R-:W-:Y:S01]  /*a5b0*/  MOV R2, R5 ;  /* 0x0000000500027202 */ /* 0x002fe20000000f00 */
[----:B------:R-:W-:Y:S01]  /*a5c0*/  IMAD.MOV.U32 R12, RZ, RZ, R3 ;  /* 0x000000ffff0c7224 */ /* 0x000fe200078e0003 */
[----:B------:R-:W-:Y:S01]  /*a5d0*/  ISETP.GT.U32.AND P2, PT, R146, R9, PT ;  /* 0x000000099200720c */ /* 0x000fe20003f44070 */
[----:B------:R-:W-:Y:S01]  /*a5e0*/  VIADD R6, R252, 0xc1 ;  /* 0x000000c1fc067836 */ /* 0x000fe20000000000 */
[----:B------:R-:W-:Y:S01]  /*a5f0*/  ISETP.GE.AND P0, PT, R10, RZ, PT ;  /* 0x000000ff0a00720c */ /* 0x000fe20003f06270 */
[----:B------:R-:W-:Y:S01]  /*a600*/  @!P6 IMAD.MOV R12, RZ, RZ, -R12 ;  /* 0x000000ffff0ce224 */ /* 0x000fe200078e0a0c */
[----:B------:R-:W-:Y:S01]  /*a610*/  ISETP.GT.U32.AND P6, PT, R146, R236, PT ;  /* 0x000000ec9200720c */ /* 0x000fe20003fc4070 */
[----:B------:R-:W-:Y:S01]  /*a620*/  @!P5 IMAD.IADD R7, R7, 0x1, -R146 ;  /* 0x000000010707d824 */ /* 0x000fe200078e0a92 */
[----:B------:R-:W-:Y:S01]  /*a630*/  IABS R11, R6 ;  /* 0x00000006000b7213 */ /* 0x000fe20000000000 */
[C---:B------:R-:W-:Y:S01]  /*a640*/  VIADD R8, R252.reuse, 0xc3 ;  /* 0x000000c3fc087836 */ /* 0x040fe20000000000 */
[----:B------:R-:W-:Y:S01]  /*a650*/  STL [R1+0x414], R12 ;  /* 0x0004140c01007387 */ /* 0x000fe20000100800 */
[----:B------:R-:W-:Y:S01]  /*a660*/  VIADD R4, R252, 0xc2 ;  /* 0x000000c2fc047836 */ /* 0x000fe20000000000 */
[----:B------:R-:W-:Y:S01]  /*a670*/  ISETP.GT.U32.AND P5, PT, R146, R7, PT ;  /* 0x000000079200720c */ /* 0x000fe20003fa4070 */
[----:B------:R-:W-:Y:S01]  /*a680*/  IMAD.HI.U32 R0, R122, R11, RZ ;  /* 0x0000000b7a007227 */ /* 0x000fe200078e00ff */
[----:B------:R-:W-:-:S02]  /*a690*/  IABS R81, R8 ;  /* 0x0000000800517213 */ /* 0x000fc40000000000 */
[----:B------:R-:W-:Y:S01]  /*a6a0*/  IABS R27, R4 ;  /* 0x00000004001b7213 */ /* 0x000fe20000000000 */
[--C-:B------:R-:W-:Y:S01]  /*a6b0*/  @!P2 IMAD.IADD R9, R9, 0x1, -R146.reuse ;  /* 0x000000010909a824 */ /* 0x100fe200078e0a92 */
[----:B------:R-:W-:Y:S01]  /*a6c0*/  IADD3 R242, PT, PT, -R0, RZ, RZ ;  /* 0x000000ff00f27210 */ /* 0x000fe20007ffe1ff */
[----:B------:R-:W-:Y:S01]  /*a6d0*/  @!P6 IMAD.IADD R236, R236, 0x1, -R146 ;  /* 0x00000001ecece824 */ /* 0x000fe200078e0a92 */
[----:B--2---:R-:W-:Y:S01]  /*a6e0*/  MOV R231, R44 ;  /* 0x0000002c00e77202 */ /* 0x004fe20000000f00 */
[----:B------:R-:W-:Y:S01]  /*a6f0*/  @!P3 IMAD.MOV R2, RZ, RZ, -R2 ;  /* 0x000000ffff02b224 */ /* 0x000fe200078e0a02 */
[----:B------:R-:W-:Y:S01]  /*a700*/  ISETP.GT.U32.AND P2, PT, R146, R9, PT ;  /* 0x000000099200720c */ /* 0x000fe20003f44070 */
[----:B------:R-:W-:Y:S01]  /*a710*/  IMAD.HI.U32 R3, R122, R81, RZ ;  /* 0x000000517a037227 */ /* 0x000fe200078e00ff */
[----:B------:R-:W-:Y:S02]  /*a720*/  ISETP.GT.U32.AND P6, PT, R146, R236, PT ;  /* 0x000000ec9200720c */ /* 0x000fe40003fc4070 */
[----:B------:R1:W-:Y:S01]  /*a730*/  STL [R1+0x3e0], R2 ;  /* 0x0003e00201007387 */ /* 0x0003e20000100800 */
[----:B------:R-:W-:Y:S01]  /*a740*/  @!P5 IMAD.IADD R7, R7, 0x1, -R146 ;  /* 0x000000010707d824 */ /* 0x000fe200078e0a92 */
[----:B------:R-:W-:Y:S01]  /*a750*/  ISETP.GE.AND P5, PT, R4, RZ, PT ;  /* 0x000000ff0400720c */ /* 0x000fe20003fa6270 */
[----:B------:R-:W-:Y:S01]  /*a760*/  IMAD.HI.U32 R0, R122, R27, RZ ;  /* 0x0000001b7a007227 */ /* 0x000fe200078e00ff */
[----:B------:R-:W-:-:S03]  /*a770*/  ISETP.GE.AND P3, PT, R6, RZ, PT ;  /* 0x000000ff0600720c */ /* 0x000fc60003f66270 */
[----:B------:R-:W-:Y:S01]  /*a780*/  IMAD R242, R146, R242, R11 ;  /* 0x000000f292f27224 */ /* 0x000fe200078e020b */
[----:B------:R-:W-:Y:S01]  /*a790*/  IADD3 R0, PT, PT, -R0, RZ, RZ ;  /* 0x000000ff00007210 */ /* 0x000fe20007ffe1ff */
[----:B------:R-:W-:Y:S02]  /*a7a0*/  IMAD.MOV R3, RZ, RZ, -R3 ;  /* 0x000000ffff037224 */ /* 0x000fe400078e0a03 */
[----:B-1----:R-:W-:Y:S02]  /*a7b0*/  IMAD.MOV.U32 R2, RZ, RZ, R7 ;  /* 0x000000ffff027224 */ /* 0x002fe400078e0007 */
[----:B------:R-:W-:Y:S01]  /*a7c0*/  @!P2 IMAD.IADD R9, R9, 0x1, -R146 ;  /* 0x000000010909a824 */ /* 0x000fe200078e0a92 */
[----:B------:R-:W-:Y:S01]  /*a7d0*/  ISETP.GT.U32.AND P2, PT, R146, R242, PT ;  /* 0x000000f29200720c */ /* 0x000fe20003f44070 */
[----:B------:R-:W-:Y:S01]  /*a7e0*/  @!P4 IMAD.MOV R2, RZ, RZ, -R2 ;  /* 0x000000ffff02c224 */ /* 0x000fe200078e0a02 */
[----:B------:R-:W-:Y:S01]  /*a7f0*/  ISETP.GE.AND P4, PT, R8, RZ, PT ;  /* 0x000000ff0800720c */ /* 0x000fe20003f86270 */
[----:B------:R-:W-:-:S02]  /*a800*/  IMAD R81, R146, R3, R81 ;  /* 0x0000000392517224 */ /* 0x000fc400078e0251 */
[----:B------:R-:W-:Y:S01]  /*a810*/  @!P6 IMAD.IADD R236, R236, 0x1, -R146 ;  /* 0x00000001ecece824 */ /* 0x000fe200078e0a92 */
[----:B------:R1:W-:Y:S01]  /*a820*/  STL [R1+0x434], R2 ;  /* 0x0004340201007387 */ /* 0x0003e20000100800 */
[C---:B------:R-:W-:Y:S02]  /*a830*/  IMAD R27, R146.reuse, R0, R27 ;  /* 0x00000000921b7224 */ /* 0x040fe400078e021b */
[----:B------:R-:W-:Y:S01]  /*a840*/  @!P0 IMAD.MOV R236, RZ, RZ, -R236 ;  /* 0x000000ffffec8224 */ /* 0x000fe200078e0aec */
[----:B------:R-:W-:Y:S01]  /*a850*/  ISETP.GT.U32.AND P0, PT, R146, R81, PT ;  /* 0x000000519200720c */ /* 0x000fe20003f04070 */
[C---:B------:R-:W-:Y:S02]  /*a860*/  VIADD R0, R252.reuse, 0xc4 ;  /* 0x000000c4fc007836 */ /* 0x040fe40000000000 */
[----:B------:R-:W-:Y:S02]  /*a870*/  VIADD R8, R252, 0xc5 ;  /* 0x000000c5fc087836 */ /* 0x000fe40000000000 */
[--C-:B------:R-:W-:Y:S01]  /*a880*/  @!P2 IMAD.IADD R242, R242, 0x1, -R146.reuse ;  /* 0x00000001f2f2a824 */ /* 0x100fe200078e0a92 */
[----:B-1----:R-:W-:Y:S01]  /*a890*/  MOV R2, R9 ;  /* 0x0000000900027202 */ /* 0x002fe20000000f00 */
[C---:B------:R-:W-:Y:S01]  /*a8a0*/  VIADD R12, R252.reuse, 0xc7 ;  /* 0x000000c7fc0c7836 */ /* 0x040fe20000000000 */
[----:B------:R-:W-:Y:S01]  /*a8b0*/  IABS R5, R0 ;  /* 0x0000000000057213 */ /* 0x000fe20000000000 */
[----:B------:R-:W-:Y:S01]  /*a8c0*/  VIADD R10, R252, 0xc6 ;  /* 0x000000c6fc0a7836 */ /* 0x000fe20000000000 */
[----:B------:R-:W-:Y:S01]  /*a8d0*/  @!P1 IADD3 R2, PT, PT, -R2, RZ, RZ ;  /* 0x000000ff02029210 */ /* 0x000fe20007ffe1ff */
[----:B------:R-:W-:Y:S01]  /*a8e0*/  VIADD R16, R252, 0xd0 ;  /* 0x000000d0fc107836 */ /* 0x000fe20000000000 */
[----:B------:R-:W-:Y:S01]  /*a8f0*/  ISETP.GT.U32.AND P1, PT, R146, R27, PT ;  /* 0x0000001b9200720c */ /* 0x000fe20003f24070 */
[----:B------:R-:W-:Y:S01]  /*a900*/  @!P0 IMAD.IADD R81, R81, 0x1, -R146 ;  /* 0x0000000151518824 */ /* 0x000fe200078e0a92 */
[----:B------:R-:W-:Y:S01]  /*a910*/  IABS R7, R8 ;  /* 0x0000000800077213 */ /* 0x000fe20000000000 */
[----:B------:R1:W-:Y:S01]  /*a920*/  STL [R1+0x3d4], R2 ;  /* 0x0003d40201007387 */ /* 0x0003e20000100800 */
[----:B------:R-:W-:Y:S01]  /*a930*/  ISETP.GE.AND P6, PT, R0, RZ, PT ;  /* 0x000000ff0000720c */ /* 0x000fe20003fc6270 */
[----:B------:R-:W-:Y:S01]  /*a940*/  IMAD.HI.U32 R0, R122, R5, RZ ;  /* 0x000000057a007227 */ /* 0x000fe200078e00ff */
[----:B------:R-:W-:Y:S01]  /*a950*/  ISETP.GT.U32.AND P2, PT, R146, R242, PT ;  /* 0x000000f29200720c */ /* 0x000fe20003f44070 */
[----:B------:R-:W-:Y:S01]  /*a960*/  STL [R1+0x52c4], R236 ;  /* 0x0052c4ec01007387 */ /* 0x000fe20000100800 */
[----:B------:R-:W-:Y:S01]  /*a970*/  IABS R11, R12 ;  /* 0x0000000c000b7213 */ /* 0x000fe20000000000 */
[----:B------:R-:W-:Y:S01]  /*a980*/  IMAD.HI.U32 R3, R122, R7, RZ ;  /* 0x000000077a037227 */ /* 0x000fe200078e00ff */
[----:B------:R-:W-:-:S02]  /*a990*/  IABS R9, R10 ;  /* 0x0000000a00097213 */ /* 0x000fc40000000000 */
[C---:B------:R-:W-:Y:S01]  /*a9a0*/  ISETP.GT.U32.AND P0, PT, R146.reuse, R81, PT ;  /* 0x000000519200720c */ /* 0x040fe20003f04070 */
[----:B------:R-:W-:Y:S01]  /*a9b0*/  IMAD.MOV R4, RZ, RZ, -R0 ;  /* 0x000000ffff047224 */ /* 0x000fe200078e0a00 */
[----:B------:R-:W-:Y:S01]  /*a9c0*/  @!P1 IADD3 R27, PT, PT, R27, -R146, RZ ;  /* 0x800000921b1b9210 */ /* 0x000fe20007ffe0ff */
[----:B------:R-:W-:Y:S01]  /*a9d0*/  IMAD.MOV R6, RZ, RZ, -R3 ;  /* 0x000000ffff067224 */ /* 0x000fe200078e0a03 */
[----:B------:R-:W-:Y:S01]  /*a9e0*/  IABS R147, R16 ;  /* 0x0000001000937213 */ /* 0x000fe20000000000 */
[C---:B------:R-:W-:Y:S01]  /*a9f0*/  IMAD R3, R146.reuse, R4, R5 ;  /* 0x0000000492037224 */ /* 0x040fe200078e0205 */
[----:B------:R-:W-:Y:S01]  /*aa00*/  ISETP.GT.U32.AND P1, PT, R146, R27, PT ;  /* 0x0000001b9200720c */ /* 0x000fe20003f24070 */
[----:B------:R-:W-:Y:S01]  /*aa10*/  IMAD.HI.U32 R4, R122, R11, RZ ;  /* 0x0000000b7a047227 */ /* 0x000fe200078e00ff */
[----:B------:R-:W-:Y:S02]  /*aa20*/  @!P2 IADD3 R242, PT, PT, R242, -R146, RZ ;  /* 0x80000092f2f2a210 */ /* 0x000fe40007ffe0ff */
[----:B------:R-:W-:Y:S01]  /*aa30*/  ISETP.GE.AND P2, PT, R8, RZ, PT ;  /* 0x000000ff0800720c */ /* 0x000fe20003f46270 */
[----:B------:R-:W-:Y:S01]  /*aa40*/  IMAD.HI.U32 R0, R122, R9, RZ ;  /* 0x000000097a007227 */ /* 0x000fe200078e00ff */
[----:B------:R-:W-:-:S03]  /*aa50*/  IADD3 R4, PT, PT, -R4, RZ, RZ ;  /* 0x000000ff04047210 */ /* 0x000fc60007ffe1ff */
[----:B------:R-:W-:Y:S02]  /*aa60*/  IMAD.MOV R0, RZ, RZ, -R0 ;  /* 0x000000ffff007224 */ /* 0x000fe400078e0a00 */
[C---:B------:R-:W-:Y:S02]  /*aa70*/  IMAD R5, R146.reuse, R6, R7 ;  /* 0x0000000692057224 */ /* 0x040fe400078e0207 */
[C---:B------:R-:W-:Y:S02]  /*aa80*/  IMAD R7, R146.reuse, R0, R9 ;  /* 0x0000000092077224 */ /* 0x040fe400078e0209 */
[----:B------:R-:W-:Y:S01]  /*aa90*/  @!P3 IMAD.MOV R242, RZ, RZ, -R242 ;  /* 0x000000fffff2b224 */ /* 0x000fe200078e0af2 */
[C---:B------:R-:W-:Y:S01]  /*aaa0*/  ISETP.GT.U32.AND P3, PT, R146.reuse, R5, PT ;  /* 0x000000059200720c */ /* 0x040fe20003f64070 */
[C---:B------:R-:W-:Y:S02]  /*aab0*/  IMAD R9, R146.reuse, R4, R11 ;  /* 0x0000000492097224 */ /* 0x040fe400078e020b */
[--C-:B------:R-:W-:Y:S01]  /*aac0*/  @!P0 IMAD.IADD R81, R81, 0x1, -R146.reuse ;  /* 0x0000000151518824 */ /* 0x100fe200078e0a92 */
[C---:B------:R-:W-:Y:S01]  /*aad0*/  ISETP.GT.U32.AND P0, PT, R146.reuse, R7, PT ;  /* 0x000000079200720c */ /* 0x040fe20003f04070 */
[----:B------:R-:W-:Y:S01]  /*aae0*/  @!P1 IMAD.IADD R27, R27, 0x1, -R146 ;  /* 0x000000011b1b9824 */ /* 0x000fe200078e0a92 */
[C---:B------:R-:W-:Y:S01]  /*aaf0*/  ISETP.GT.U32.AND P1, PT, R146.reuse, R3, PT ;  /* 0x000000039200720c */ /* 0x040fe20003f24070 */
[----:B------:R-:W-:Y:S01]  /*ab00*/  @!P4 IMAD.MOV R81, RZ, RZ, -R81 ;  /* 0x000000ffff51c224 */ /* 0x000fe200078e0a51 */
[----:B------:R-:W-:Y:S01]  /*ab10*/  ISETP.GT.U32.AND P4, PT, R146, R9, PT ;  /* 0x000000099200720c */ /* 0x000fe20003f84070 */
[C---:B------:R-:W-:Y:S01]  /*ab20*/  VIADD R6, R252.reuse, 0xc8 ;  /* 0x000000c8fc067836 */ /* 0x040fe20000000000 */
[----:B------:R-:W-:Y:S01]  /*ab30*/  STL [R1+0x52c8], R242 ;  /* 0x0052c8f201007387 */ /* 0x000fe20000100800 */
[----:B------:R-:W-:-:S02]  /*ab40*/  VIADD R4, R252, 0xc9 ;  /* 0x000000c9fc047836 */ /* 0x000fc40000000000 */
[----:B------:R-:W-:Y:S01]  /*ab50*/  @!P3 IADD3 R5, PT, PT, R5, -R146, RZ ;  /* 0x800000920505b210 */ /* 0x000fe20007ffe0ff */
[----:B------:R-:W-:Y:S01]  /*ab60*/  VIADD R8, R252, 0xca ;  /* 0x000000cafc087836 */ /* 0x000fe20000000000 */
[----:B------:R-:W-:Y:S01]  /*ab70*/  IABS R11, R6 ;  /* 0x00000006000b7213 */ /* 0x000fe20000000000 */
[----:B------:R-:W-:Y:S01]  /*ab80*/  @!P5 IMAD.MOV R27, RZ, RZ, -R27 ;  /* 0x000000ffff1bd224 */ /* 0x000fe200078e0a1b */
[----:B------:R-:W-:Y:S01]  /*ab90*/  ISETP.GT.U32.AND P3, PT, R146, R5, PT ;  /* 0x000000059200720c */ /* 0x000fe20003f64070 */
[----:B------:R-:W-:Y:S01]  /*aba0*/  VIADD R44, R252, 0x1ba ;  /* 0x000001bafc2c7836 */ /* 0x000fe20000000000 */
[----:B------:R-:W-:Y:S01]  /*abb0*/  @!P1 IADD3 R3, PT, PT, R3, -R146, RZ ;  /* 0x8000009203039210 */ /* 0x000fe20007ffe0ff */
[----:B------:R-:W-:Y:S01]  /*abc0*/  IMAD.HI.U32 R0, R122, R11, RZ ;  /* 0x0000000b7a007227 */ /* 0x000fe200078e00ff */
[----:B------:R-:W-:Y:S02]  /*abd0*/  IABS R239, R4 ;  /* 0x0000000400ef7213 */ /* 0x000fe40000000000 */
[C---:B------:R-:W-:Y:S01]  /*abe0*/  ISETP.GT.U32.AND P1, PT, R146.reuse, R3, PT ;  /* 0x000000039200720c */ /* 0x040fe20003f24070 */
[----:B------:R-:W-:Y:S01]  /*abf0*/  @!P4 IMAD.IADD R9, R9, 0x1, -R146 ;  /* 0x000000010909c824 */ /* 0x000fe200078e0a92 */
[----:B------:R-:W-:Y:S01]  /*ac00*/  @!P0 IADD3 R7, PT, PT, R7, -R146, RZ ;  /* 0x8000009207078210 */ /* 0x000fe20007ffe0ff */
[----:B------:R-:W-:Y:S01]  /*ac10*/  IMAD.MOV R0, RZ, RZ, -R0 ;  /* 0x000000ffff007224 */ /* 0x000fe200078e0a00 */
[----:B------:R-:W-:Y:S01]  /*ac20*/  IABS R13, R8 ;  /* 0x00000008000d7213 */ /* 0x000fe20000000000 */
[----:B------:R-:W-:Y:S01]  /*ac30*/  IMAD.MOV.U32 R241, RZ, RZ, R76 ;  /* 0x000000fffff17224 */ /* 0x000fe200078e004c */
[C---:B------:R-:W-:Y:S01]  /*ac40*/  ISETP.GT.U32.AND P4, PT, R146.reuse, R9, PT ;  /* 0x000000099200720c */ /* 0x040fe20003f84070 */
[C---:B------:R-:W-:Y:S01]  /*ac50*/  IMAD R11, R146.reuse, R0, R11 ;  /* 0x00000000920b7224 */ /* 0x040fe200078e020b */
[----:B------:R-:W-:Y:S01]  /*ac60*/  ISETP.GT.U32.AND P0, PT, R146, R7, PT ;  /* 0x000000079200720c */ /* 0x000fe20003f04070 */
[----:B------:R-:W-:Y:S01]  /*ac70*/  IMAD.HI.U32 R0, R122, R239, RZ ;  /* 0x000000ef7a007227 */ /* 0x000fe200078e00ff */
[----:B------:R-:W-:-:S03]  /*ac80*/  ISETP.GE.AND P5, PT, R10, RZ, PT ;  /* 0x000000ff0a00720c */ /* 0x000fc60003fa6270 */
[----:B------:R-:W-:Y:S02]  /*ac90*/  IMAD.MOV R0, RZ, RZ, -R0 ;  /* 0x000000ffff007224 */ /* 0x000fe400078e0a00 */
[--C-:B------:R-:W-:Y:S01]  /*aca0*/  @!P3 IMAD.IADD R5, R5, 0x1, -R146.reuse ;  /* 0x000000010505b824 */ /* 0x100fe200078e0a92 */
[C---:B------:R-:W-:Y:S01]  /*acb0*/  ISETP.GT.U32.AND P3, PT, R146.reuse, R11, PT ;  /* 0x0000000b9200720c */ /* 0x040fe20003f64070 */
[C---:B------:R-:W-:Y:S02]  /*acc0*/  IMAD R239, R146.reuse, R0, R239 ;  /* 0x0000000092ef7224 */ /* 0x040fe400078e02ef */
[--C-:B------:R-:W-:Y:S01]  /*acd0*/  @!P1 IMAD.IADD R3, R3, 0x1, -R146.reuse ;  /* 0x0000000103039824 */ /* 0x100fe200078e0a92 */
[----:B------:R-:W-:Y:S01]  /*ace0*/  @!P4 IADD3 R9, PT, PT, R9, -R146, RZ ;  /* 0x800000920909c210 */ /* 0x000fe20007ffe0ff */
[----:B------:R-:W-:Y:S01]  /*acf0*/  @!P0 IMAD.IADD R7, R7, 0x1, -R146 ;  /* 0x0000000107078824 */ /* 0x000fe200078e0a92 */
[----:B------:R-:W-:Y:S01]  /*ad00*/  ISETP.GT.U32.AND P4, PT, R146, R239, PT ;  /* 0x000000ef9200720c */ /* 0x000fe20003f84070 */
[----:B------:R-:W-:Y:S01]  /*ad10*/  IMAD.MOV.U32 R14, RZ, RZ, R3 ;  /* 0x000000ffff0e7224 */ /* 0x000fe200078e0003 */
[----:B-1----:R-:W-:Y:S01]  /*ad20*/  MOV R2, R5 ;  /* 0x0000000500027202 */ /* 0x002fe20000000f00 */
[----:B------:R-:W-:Y:S01]  /*ad30*/  IMAD.HI.U32 R3, R122, R13, RZ ;  /* 0x0000000d7a037227 */ /* 0x000fe200078e00ff */
[----:B------:R-:W-:-:S02]  /*ad40*/  ISETP.GE.AND P1, PT, R12, RZ, PT ;  /* 0x000000ff0c00720c */ /* 0x000fc40003f26270 */
[----:B------:R-:W-:Y:S01]  /*ad50*/  ISETP.GE.AND P0, PT, R8, RZ, PT ;  /* 0x000000ff0800720c */ /* 0x000fe20003f06270 */
[----:B------:R-:W-:Y:S01]  /*ad60*/  @!P3 IMAD.IADD R11, R11, 0x1, -R146 ;  /* 0x000000010b0bb824 */ /* 0x000fe200078e0a92 */
[----:B------:R-:W-:Y:S01]  /*ad70*/  IADD3 R3, PT, PT, -R3, RZ, RZ ;  /* 0x000000ff03037210 */ /* 0x000fe20007ffe1ff */
[C---:B------:R-:W-:Y:S01]  /*ad80*/  VIADD R0, R252.reuse, 0xcb ;  /* 0x000000cbfc007836 */ /* 0x040fe20000000000 */
[----:B------:R-:W-:Y:S01]  /*ad90*/  IADD3 R12, PT, PT, R252, 0xd2, RZ ;  /* 0x000000d2fc0c7810 */ /* 0x000fe20007ffe0ff */
[----:B------:R-:W-:Y:S01]  /*ada0*/  @!P6 IMAD.MOV R14, RZ, RZ, -R14 ;  /* 0x000000ffff0ee224 */ /* 0x000fe200078e0a0e */
[C---:B------:R-:W-:Y:S01]  /*adb0*/  ISETP.GT.U32.AND P3, PT, R146.reuse, R11, PT ;  /* 0x0000000b9200720c */ /* 0x040fe20003f64070 */
[----:B------:R-:W-:Y:S01]  /*adc0*/  @!P2 IMAD.MOV R2, RZ, RZ, -R2 ;  /* 0x000000ffff02a224 */ /* 0x000fe200078e0a02 */
[----:B------:R-:W-:Y:S01]  /*add0*/  @!P4 IADD3 R239, PT, PT, R239, -R146, RZ ;  /* 0x80000092efefc210 */ /* 0x000fe20007ffe0ff */
[----:B------:R-:W-:Y:S01]  /*ade0*/  IMAD R106, R146, R3, R13 ;  /* 0x00000003926a7224 */ /* 0x000fe200078e020d */
[----:B------:R-:W-:Y:S01]  /*adf0*/  STL [R1+0x448], R14 ;  /* 0x0004480e01007387 */ /* 0x000fe20000100800 */
[----:B------:R-:W-:Y:S01]  /*ae00*/  IMAD.MOV.U32 R5, RZ, RZ, R7 ;  /* 0x000000ffff057224 */ /* 0x000fe200078e0007 */
[----:B------:R-:W-:Y:S01]  /*ae10*/  IABS R7, R0 ;  /* 0x0000000000077213 */ /* 0x000fe20000000000 */
[----:B------:R-:W-:Y:S01]  /*ae20*/  VIADD R3, R252, 0xcc ;  /* 0x000000ccfc037836 */ /* 0x000fe20000000000 */
[----:B------:R1:W-:Y:S01]  /*ae30*/  STL [R1+0x440], R2 ;  /* 0x0004400201007387 */ /* 0x0003e20000100800 */
[----:B------:R-:W-:Y:S01]  /*ae40*/  ISETP.GT.U32.AND P4, PT, R146, R239, PT ;  /* 0x000000ef9200720c */ /* 0x000fe20003f84070 */
[C---:B------:R-:W-:Y:S01]  /*ae50*/  VIADD R8, R252.reuse, 0xce ;  /* 0x000000cefc087836 */ /* 0x040fe20000000000 */
[----:B------:R-:W-:Y:S01]  /*ae60*/  @!P5 IADD3 R5, PT, PT, -R5, RZ, RZ ;  /* 0x000000ff0505d210 */ /* 0x000fe20007ffe1ff */
[----:B------:R-:W-:Y:S01]  /*ae70*/  VIADD R10, R252, 0xd3 ;  /* 0x000000d3fc0a7836 */ /* 0x000fe20000000000 */
[----:B------:R-:W-:Y:S01]  /*ae80*/  ISETP.GE.AND P5, PT, R0, RZ, PT ;  /* 0x000000ff0000720c */ /* 0x000fe20003fa6270 */
[----:B------:R-:W-:Y:S01]  /*ae90*/  IMAD.HI.U32 R0, R122, R7, RZ ;  /* 0x000000077a007227 */ /* 0x000fe200078e00ff */
[----:B------:R-:W-:Y:S01]  /*aea0*/  ISETP.GE.AND P6, PT, R6, RZ, PT ;  /* 0x000000ff0600720c */ /* 0x000fe20003fc6270 */
[----:B------:R-:W-:Y:S01]  /*aeb0*/  STL [R1+0x4c4], R5 ;  /* 0x0004c40501007387 */ /* 0x000fe20000100800 */
[----:B------:R-:W-:Y:S01]  /*aec0*/  IABS R13, R8 ;  /* 0x00000008000d7213 */ /* 0x000fe20000000000 */
[----:B-1----:R-:W-:Y:S01]  /*aed0*/  IMAD.MOV.U32 R2, RZ, RZ, R9 ;  /* 0x000000ffff027224 */ /* 0x002fe200078e0009 */
[----:B------:R-:W-:Y:S01]  /*aee0*/  IABS R9, R3 ;  /* 0x0000000300097213 */ /* 0x000fe20000000000 */
[----:B------:R-:W-:Y:S01]  /*aef0*/  IMAD.MOV R0, RZ, RZ, -R0 ;  /* 0x000000ffff007224 */ /* 0x000fe200078e0a00 */
[----:B------:R-:W-:Y:S01]  /*af00*/  ISETP.GE.AND P2, PT, R4, RZ, PT ;  /* 0x000000ff0400720c */ /* 0x000fe20003f46270 */
[----:B------:R-:W-:Y:S01]  /*af10*/  @!P1 IMAD.MOV R2, RZ, RZ, -R2 ;  /* 0x000000ffff029224 */ /* 0x000fe200078e0a02 */
[----:B------:R-:W-:Y:S01]  /*af20*/  ISETP.GE.AND P1, PT, R3, RZ, PT ;  /* 0x000000ff0300720c */ /* 0x000fe20003f26270 */
[----:B------:R-:W-:Y:S01]  /*af30*/  IMAD.HI.U32 R3, R122, R9, RZ ;  /* 0x000000097a037227 */ /* 0x000fe200078e00ff */
[----:B------:R-:W-:-:S02]  /*af40*/  IABS R15, R12 ;  /* 0x0000000c000f7213 */ /* 0x000fc40000000000 */
[----:B------:R1:W-:Y:S01]  /*af50*/  STL [R1+0x478], R2 ;  /* 0x0004780201007387 */ /* 0x0003e20000100800 */
[--C-:B------:R-:W-:Y:S01]  /*af60*/  @!P3 IMAD.IADD R11, R11, 0x1, -R146.reuse ;  /* 0x000000010b0bb824 */ /* 0x100fe200078e0a92 */
[C---:B------:R-:W-:Y:S01]  /*af70*/  ISETP.GT.U32.AND P3, PT, R146.reuse, R106, PT ;  /* 0x0000006a9200720c */ /* 0x040fe20003f64070 */
[----:B------:R-:W-:Y:S01]  /*af80*/  IMAD.MOV R3, RZ, RZ, -R3 ;  /* 0x000000ffff037224 */ /* 0x000fe200078e0a03 */
[----:B------:R-:W-:Y:S01]  /*af90*/  IABS R17, R10 ;  /* 0x0000000a00117213 */ /* 0x000fe20000000000 */
[C---:B------:R-:W-:Y:S02]  /*afa0*/  IMAD R7, R146.reuse, R0, R7 ;  /* 0x0000000092077224 */ /* 0x040fe400078e0207 */
[C---:B------:R-:W-:Y:S02]  /*afb0*/  IMAD R9, R146.reuse, R3, R9 ;  /* 0x0000000392097224 */ /* 0x040fe400078e0209 */
[----:B------:R-:W-:Y:S01]  /*afc0*/  @!P4 IMAD.IADD R239, R239, 0x1, -R146 ;  /* 0x00000001efefc824 */ /* 0x000fe200078e0a92 */
[----:B------:R-:W-:Y:S01]  /*afd0*/  ISETP.GT.U32.AND P4, PT, R146, R7, PT ;  /* 0x000000079200720c */ /* 0x000fe20003f84070 */
[----:B-1----:R-:W-:Y:S01]  /*afe0*/  IMAD.MOV.U32 R2, RZ, RZ, R11 ;  /* 0x000000ffff027224 */ /* 0x002fe200078e000b */
[----:B------:R-:W-:Y:S01]  /*aff0*/  IABS R11, R18 ;  /* 0x00000012000b7213 */ /* 0x000fe20000000000 */
[----:B------:R-:W-:-:S02]  /*b000*/  VIADD R6, R252, 0xcd ;  /* 0x000000cdfc067836 */ /* 0x000fc40000000000 */
[----:B------:R-:W-:Y:S01]  /*b010*/  @!P6 IMAD.MOV R2, RZ, RZ, -R2 ;  /* 0x000000ffff02e224 */ /* 0x000fe200078e0a02 */
[----:B------:R-:W-:Y:S01]  /*b020*/  ISETP.GT.U32.AND P6, PT, R146, R9, PT ;  /* 0x000000099200720c */ /* 0x000fe20003fc4070 */
[----:B------:R-:W-:Y:S01]  /*b030*/  IMAD.HI.U32 R3, R122, R13, RZ ;  /* 0x0000000d7a037227 */ /* 0x000fe200078e00ff */
[----:B------:R-:W-:Y:S02]  /*b040*/  IABS R5, R6 ;  /* 0x0000000600057213 */ /* 0x000fe40000000000 */
[----:B------:R-:W-:Y:S01]  /*b050*/  @!P3 IADD3 R106, PT, PT, R106, -R146, RZ ;  /* 0x800000926a6ab210 */ /* 0x000fe20007ffe0ff */
[----:B------:R-:W-:Y:S01]  /*b060*/  @!P2 IMAD.MOV R239, RZ, RZ, -R239 ;  /* 0x000000ffffefa224 */ /* 0x000fe200078e0aef */
[----:B------:R-:W-:Y:S01]  /*b070*/  IADD3 R4, PT, PT, -R3, RZ, RZ ;  /* 0x000000ff03047210 */ /* 0x000fe20007ffe1ff */
[--C-:B------:R-:W-:Y:S01]  /*b080*/  @!P4 IMAD.IADD R7, R7, 0x1, -R146.reuse ;  /* 0x000000010707c824 */ /* 0x100fe200078e0a92 */
[----:B------:R-:W-:Y:S01]  /*b090*/  ISETP.GT.U32.AND P3, PT, R146, R106, PT ;  /* 0x0000006a9200720c */ /* 0x000fe20003f64070 */
[----:B------:R-:W-:Y:S01]  /*b0a0*/  IMAD.HI.U32 R0, R122, R5, RZ ;  /* 0x000000057a007227 */ /* 0x000fe200078e00ff */
[----:B------:R-:W-:Y:S01]  /*b0b0*/  ISETP.GE.AND P2, PT, R6, RZ, PT ;  /* 0x000000ff0600720c */ /* 0x000fe20003f46270 */
[----:B------:R-:W-:Y:S01]  /*b0c0*/  STL [R1+0x52cc], R239 ;  /* 0x0052ccef01007387 */ /* 0x000fe20000100800 */
[----:B------:R-:W-:Y:S01]  /*b0d0*/  ISETP.GT.U32.AND P4, PT, R146, R7, PT ;  /* 0x000000079200720c */ /* 0x000fe20003f84070 */
[----:B------:R-:W-:-:S02]  /*b0e0*/  @!P6 IMAD.IADD R9, R9, 0x1, -R146 ;  /* 0x000000010909e824 */ /* 0x000fc400078e0a92 */
[----:B------:R-:W-:Y:S01]  /*b0f0*/  IMAD.MOV R0, RZ, RZ, -R0 ;  /* 0x000000ffff007224 */ /* 0x000fe200078e0a00 */
[----:B------:R1:W-:Y:S01]  /*b100*/  STL [R1+0x4f4], R2 ;  /* 0x0004f40201007387 */ /* 0x0003e20000100800 */
[----:B------:R-:W-:Y:S01]  /*b110*/  VIADD R14, R252, 0xd1 ;  /* 0x000000d1fc0e7836 */ /* 0x000fe20000000000 */
[C---:B------:R-:W-:Y:S01]  /*b120*/  ISETP.GT.U32.AND P6, PT, R146.reuse, R9, PT ;  /* 0x000000099200720c */ /* 0x040fe20003fc4070 */
[C---:B------:R-:W-:Y:S02]  /*b130*/  IMAD R3, R146.reuse, R0, R5 ;  /* 0x0000000092037224 */ /* 0x040fe400078e0205 */
[----:B------:R-:W-:Y:S01]  /*b140*/  IMAD R5, R146, R4, R13 ;  /* 0x0000000492057224 */ /* 0x000fe200078e020d */
[----:B------:R-:W-:Y:S01]  /*b150*/  IABS R13, R14 ;  /* 0x0000000e000d7213 */ /* 0x000fe20000000000 */
[----:B------:R-:W-:-:S04]  /*b160*/  IMAD.HI.U32 R0, R122, R11, RZ ;  /* 0x0000000b7a007227 */ /* 0x000fc800078e00ff */
[--C-:B------:R-:W-:Y:S01]  /*b170*/  @!P4 IMAD.IADD R7, R7, 0x1, -R146.reuse ;  /* 0x000000010707c824 */ /* 0x100fe200078e0a92 */
[----:B------:R-:W-:Y:S01]  /*b180*/  ISETP.GT.U32.AND P4, PT, R146, R3, PT ;  /* 0x000000039200720c */ /* 0x000fe20003f84070 */
[--C-:B------:R-:W-:Y:S01]  /*b190*/  @!P3 IMAD.IADD R106, R106, 0x1, -R146.reuse ;  /* 0x000000016a6ab824 */ /* 0x100fe200078e0a92 */
[----:B------:R-:W-:Y:S01]  /*b1a0*/  IADD3 R6, PT, PT, -R0, RZ, RZ ;  /* 0x000000ff00067210 */ /* 0x000fe20007ffe1ff */
[----:B------:R-:W-:Y:S01]  /*b1b0*/  @!P6 IMAD.IADD R9, R9, 0x1, -R146 ;  /* 0x000000010909e824 */ /* 0x000fe200078e0a92 */
[----:B------:R-:W-:Y:S01]  /*b1c0*/  ISETP.GT.U32.AND P6, PT, R146, R5, PT ;  /* 0x000000059200720c */ /* 0x000fe20003fc4070 */
[----:B------:R-:W-:Y:S01]  /*b1d0*/  IMAD.HI.U32 R0, R122, R147, RZ ;  /* 0x000000937a007227 */ /* 0x000fe200078e00ff */
[----:B------:R-:W-:Y:S02]  /*b1e0*/  ISETP.GE.AND P3, PT, R8, RZ, PT ;  /* 0x000000ff0800720c */ /* 0x000fe40003f66270 */
[----:B-1----:R-:W-:Y:S01]  /*b1f0*/  MOV R2, R7 ;  /* 0x0000000700027202 */ /* 0x002fe20000000f00 */
[----:B------:R-:W-:-:S02]  /*b200*/  IMAD R11, R146, R6, R11 ;  /* 0x00000006920b7224 */ /* 0x000fc400078e020b */
[----:B------:R-:W-:Y:S02]  /*b210*/  IMAD.MOV R8, RZ, RZ, -R0 ;  /* 0x000000ffff087224 */ /* 0x000fe400078e0a00 */
[----:B------:R-:W-:Y:S01]  /*b220*/  @!P4 IADD3 R3, PT, PT, R3, -R146, RZ ;  /* 0x800000920303c210 */ /* 0x000fe20007ffe0ff */
[----:B------:R-:W-:Y:S01]  /*b230*/  IMAD.HI.U32 R4, R122, R13, RZ ;  /* 0x0000000d7a047227 */ /* 0x000fe200078e00ff */
[----:B------:R-:W-:-:S03]  /*b240*/  ISETP.GT.U32.AND P4, PT, R146, R11, PT ;  /* 0x0000000b9200720c */ /* 0x000fc60003f84070 */
[C---:B------:R-:W-:Y:S02]  /*b250*/  IMAD R147, R146.reuse, R8, R147 ;  /* 0x0000000892937224 */ /* 0x040fe400078e0293 */
[----:B------:R-:W-:Y:S02]  /*b260*/  @!P6 IMAD.IADD R5, R5, 0x1, -R146 ;  /* 0x000000010505e824 */ /* 0x000fe400078e0a92 */
[----:B------:R-:W-:Y:S01]  /*b270*/  @!P5 IMAD.MOV R2, RZ, RZ, -R2 ;  /* 0x000000ffff02d224 */ /* 0x000fe200078e0a02 */
[----:B------:R-:W-:Y:S01]  /*b280*/  ISETP.GT.U32.AND P6, PT, R146, R147, PT ;  /* 0x000000939200720c */ /* 0x000fe20003fc4070 */
[----:B------:R-:W-:-:S03]  /*b290*/  IMAD.HI.U32 R6, R122, R15, RZ ;  /* 0x0000000f7a067227 */ /* 0x000fc600078e00ff */
[----:B------:R1:W-:Y:S01]  /*b2a0*/  STL [R1+0x4c8], R2 ;  /* 0x0004c80201007387 */ /* 0x0003e20000100800 */
[----:B------:R-:W-:Y:S02]  /*b2b0*/  IMAD.MOV R4, RZ, RZ, -R4 ;  /* 0x000000ffff047224 */ /* 0x000fe400078e0a04 */
[----:B------:R-:W-:Y:S01]  /*b2c0*/  @!P4 IMAD.IADD R11, R11, 0x1, -R146 ;  /* 0x000000010b0bc824 */ /* 0x000fe200078e0a92 */
[----:B------:R-:W-:Y:S01]  /*b2d0*/  ISETP.GT.U32.AND P4, PT, R146, R5, PT ;  /* 0x000000059200720c */ /* 0x000fe20003f84070 */
[----:B------:R-:W-:-:S04]  /*b2e0*/  IMAD.HI.U32 R0, R122, R17, RZ ;  /* 0x000000117a007227 */ /* 0x000fc800078e00ff */
[----:B------:R-:W-:Y:S02]  /*b2f0*/  IMAD.MOV R6, RZ, RZ, -R6 ;  /* 0x000000ffff067224 */ /* 0x000fe400078e0a06 */
[----:B------:R-:W-:Y:S01]  /*b300*/  @!P0 IMAD.MOV R106, RZ, RZ, -R106 ;  /* 0x000000ffff6a8224 */ /* 0x000fe200078e0a6a */
[C---:B------:R-:W-:Y:S01]  /*b310*/  ISETP.GT.U32.AND P0, PT, R146.reuse, R3, PT ;  /* 0x000000039200720c */ /* 0x040fe20003f04070 */
[C---:B------:R-:W-:Y:S02]  /*b320*/  IMAD R13, R146.reuse, R4, R13 ;  /* 0x00000004920d7224 */ /* 0x040fe400078e020d */
[----:B-1----:R-:W-:Y:S02]  /*b330*/  IMAD.MOV.U32 R2, RZ, RZ, R9 ;  /* 0x000000ffff027224 */ /* 0x002fe400078e0009 */
[----:B------:R-:W-:Y:S01]  /*b340*/  @!P6 IMAD.IADD R147, R147, 0x1, -R146 ;  /* 0x000000019393e824 */ /* 0x000fe200078e0a92 */
[----:B------:R-:W-:Y:S01]  /*b350*/  ISETP.GT.U32.AND P6, PT, R146, R11, PT ;  /* 0x0000000b9200720c */ /* 0x000fe20003fc4070 */
[----:B------:R-:W-:-:S02]  /*b360*/  IMAD.MOV R0, RZ, RZ, -R0 ;  /* 0x000000ffff007224 */ /* 0x000fc400078e0a00 */
[----:B------:R-:W-:Y:S01]  /*b370*/  IMAD R82, R146, R6, R15 ;  /* 0x0000000692527224 */ /* 0x000fe200078e020f */
[----:B------:R-:W-:Y:S01]  /*b380*/  IADD3 R6, PT, PT, R252, 0xd4, RZ ;  /* 0x000000d4fc067810 */ /* 0x000fe20007ffe0ff */
[----:B------:R-:W-:Y:S01]  /*b390*/  @!P1 IMAD.MOV R2, RZ, RZ, -R2 ;  /* 0x000000ffff029224 */ /* 0x000fe200078e0a02 */
[C---:B------:R-:W-:Y:S01]  /*b3a0*/  ISETP.GT.U32.AND P1, PT, R146.reuse, R13, PT ;  /* 0x0000000d9200720c */ /* 0x040fe20003f24070 */
[C---:B------:R-:W-:Y:S01]  /*b3b0*/  IMAD R84, R146.reuse, R0, R17 ;  /* 0x0000000092547224 */ /* 0x040fe200078e0211 */
[----:B------:R-:W-:Y:S01]  /*b3c0*/  ISETP.GT.U32.AND P5, PT, R146, R147, PT ;  /* 0x000000939200720c */ /* 0x000fe20003fa4070 */
[----:B------:R-:W-:Y:S01]  /*b3d0*/  VIADD R8, R252, 0xd5 ;  /* 0x000000d5fc087836 */ /* 0x000fe20000000000 */
[----:B------:R-:W-:Y:S01]  /*b3e0*/  IABS R0, R6 ;  /* 0x0000000600007213 */ /* 0x000fe20000000000 */
[--C-:B------:R-:W-:Y:S01]  /*b3f0*/  @!P0 IMAD.IADD R3, R3, 0x1, -R146.reuse ;  /* 0x0000000103038824 */ /* 0x100fe200078e0a92 */
[C---:B------:R-:W-:Y:S01]  /*b400*/  ISETP.GT.U32.AND P0, PT, R146.reuse, R82, PT ;  /* 0x000000529200720c */ /* 0x040fe20003f04070 */
[----:B------:R-:W-:Y:S01]  /*b410*/  @!P4 IMAD.IADD R5, R5, 0x1, -R146 ;  /* 0x000000010505c824 */ /* 0x000fe200078e0a92 */
[----:B------:R-:W-:Y:S01]  /*b420*/  MOV R9, R0 ;  /* 0x0000000000097202 */ /* 0x000fe20000000f00 */
[----:B------:R-:W-:Y:S01]  /*b430*/  IMAD.MOV.U32 R15, RZ, RZ, R3 ;  /* 0x000000ffff0f7224 */ /* 0x000fe200078e0003 */
[----:B------:R-:W-:Y:S01]  /*b440*/  @!P6 IADD3 R11, PT, PT, R11, -R146, RZ ;  /* 0x800000920b0be210 */ /* 0x000fe20007ffe0ff */
[----:B------:R1:W-:Y:S01]  /*b450*/  STL [R1+0x504], R2 ;  /* 0x0005040201007387 */ /* 0x0003e20000100800 */
[----:B------:R-:W-:Y:S01]  /*b460*/  ISETP.GT.U32.AND P6, PT, R146, R84, PT ;  /* 0x000000549200720c */ /* 0x000fe20003fc4070 */
[----:B------:R-:W-:Y:S01]  /*b470*/  IMAD.HI.U32 R0, R122, R9, RZ ;  /* 0x000000097a007227 */ /* 0x000fe200078e00ff */
[----:B------:R-:W-:-:S02]  /*b480*/  IABS R7, R8 ;  /* 0x0000000800077213 */ /* 0x000fc40000000000 */
[----:B------:R-:W-:Y:S01]  /*b490*/  ISETP.GE.AND P4, PT, R18, RZ, PT ;  /* 0x000000ff1200720c */ /* 0x000fe20003f86270 */
[----:B------:R-:W-:Y:S01]  /*b4a0*/  @!P5 IMAD.IADD R147, R147, 0x1, -R146 ;  /* 0x000000019393d824 */ /* 0x000fe200078e0a92 */
[----:B------:R-:W-:Y:S01]  /*b4b0*/  @!P1 IADD3 R13, PT, PT, R13, -R146, RZ ;  /* 0x800000920d0d9210 */ /* 0x000fe20007ffe0ff */
[----:B------:R-:W-:Y:S01]  /*b4c0*/  IMAD.MOV R0, RZ, RZ, -R0 ;  /* 0x000000ffff007224 */ /* 0x000fe200078e0a00 */
[----:B------:R-:W-:Y:S01]  /*b4d0*/  ISETP.GE.AND P5, PT, R16, RZ, PT ;  /* 0x000000ff1000720c */ /* 0x000fe20003fa6270 */
[----:B------:R-:W-:Y:S01]  /*b4e0*/  @!P2 IMAD.MOV R15, RZ, RZ, -R15 ;  /* 0x000000ffff0fa224 */ /* 0x000fe200078e0a0f */
[----:B------:R-:W-:Y:S01]  /*b4f0*/  ISETP.GT.U32.AND P2, PT, R146, R13, PT ;  /* 0x0000000d9200720c */ /* 0x000fe20003f44070 */
[----:B------:R-:W-:Y:S01]  /*b500*/  IMAD.HI.U32 R4, R122, R7, RZ ;  /* 0x000000077a047227 */ /* 0x000fe200078e00ff */
[----:B-1----:R-:W-:Y:S02]  /*b510*/  MOV R2, R5 ;  /* 0x0000000500027202 */ /* 0x002fe40000000f00 */
[----:B------:R-:W-:Y:S01]  /*b520*/  STL [R1+0x514], R15 ;  /* 0x0005140f01007387 */ /* 0x000fe20000100800 */
[----:B------:R-:W-:Y:S01]  /*b530*/  IMAD R9, R146, R0, R9 ;  /* 0x0000000092097224 */ /* 0x000fe200078e0209 */
[----:B------:R-:W-:Y:S01]  /*b540*/  MOV R0, R11 ;  /* 0x0000000b00007202 */ /* 0x000fe20000000f00 */
[----:B------:R-:W-:Y:S01]  /*b550*/  IMAD.MOV R4, RZ, RZ, -R4 ;  /* 0x000000ffff047224 */ /* 0x000fe200078e0a04 */
[----:B------:R-:W-:Y:S01]  /*b560*/  ISETP.GE.AND P1, PT, R14, RZ, PT ;  /* 0x000000ff0e00720c */ /* 0x000fe20003f26270 */
[----:B------:R-:W-:-:S02]  /*b570*/  @!P6 IMAD.IADD R84, R84, 0x1, -R146 ;  /* 0x000000015454e824 */ /* 0x000fc400078e0a92 */
[----:B------:R-:W-:Y:S02]  /*b580*/  VIADD R3, R252, 0xd6 ;  /* 0x000000d6fc037836 */ /* 0x000fe40000000000 */
[C---:B------:R-:W-:Y:S01]  /*b590*/  IMAD R7, R146.reuse, R4, R7 ;  /* 0x0000000492077224 */ /* 0x040fe200078e0207 */
[C---:B------:R-:W-:Y:S01]  /*b5a0*/  ISETP.GT.U32.AND P6, PT, R146.reuse, R84, PT ;  /* 0x000000549200720c */ /* 0x040fe20003fc4070 */
[----:B------:R-:W-:Y:S01]  /*b5b0*/  @!P4 IMAD.MOV R0, RZ, RZ, -R0 ;  /* 0x000000ffff00c224 */ /* 0x000fe200078e0a00 */
[----:B------:R-:W-:Y:S01]  /*b5c0*/  ISETP.GT.U32.AND P4, PT, R146, R9, PT ;  /* 0x000000099200720c */ /* 0x000fe20003f84070 */
[----:B------:R-:W-:Y:S01]  /*b5d0*/  @!P0 IMAD.IADD R82, R82, 0x1, -R146 ;  /* 0x0000000152528824 */ /* 0x000fe200078e0a92 */
[----:B------:R-:W-:Y:S01]  /*b5e0*/  IABS R5, R3 ;  /* 0x0000000300057213 */ /* 0x000fe20000000000 */
[----:B------:R-:W-:Y:S01]  /*b5f0*/  @!P3 IMAD.MOV R2, RZ, RZ, -R2 ;  /* 0x000000ffff02b224 */ /* 0x000fe200078e0a02 */
[----:B------:R-:W-:Y:S01]  /*b600*/  @!P2 IADD3 R13, PT, PT, R13, -R146, RZ ;  /* 0x800000920d0da210 */ /* 0x000fe20007ffe0ff */
[----:B------:R-:W-:Y:S01]  /*b610*/  @!P5 IMAD.MOV R147, RZ, RZ, -R147 ;  /* 0x000000ffff93d224 */ /* 0x000fe200078e0a93 */
[----:B------:R-:W-:Y:S01]  /*b620*/  ISETP.GT.U32.AND P2, PT, R146, R7, PT ;  /* 0x000000079200720c */ /* 0x000fe20003f44070 */
[----:B------:R-:W-:Y:S01]  /*b630*/  VIADD R4, R252, 0xd7 ;  /* 0x000000d7fc047836 */ /* 0x000fe20000000000 */
[----:B------:R-:W-:Y:S01]  /*b640*/  ISETP.GT.U32.AND P3, PT, R146, R82, PT ;  /* 0x000000529200720c */ /* 0x000fe20003f64070 */
[----:B------:R1:W-:Y:S01]  /*b650*/  STL [R1+0x560], R2 ;  /* 0x0005600201007387 */ /* 0x0003e20000100800 */
[----:B------:R-:W-:Y:S01]  /*b660*/  ISETP.GE.AND P5, PT, R10, RZ, PT ;  /* 0x000000ff0a00720c */ /* 0x000fe20003fa6270 */
[--C-:B------:R-:W-:Y:S01]  /*b670*/  @!P6 IMAD.IADD R84, R84, 0x1, -R146.reuse ;  /* 0x000000015454e824 */ /* 0x100fe200078e0a92 */
[----:B------:R-:W-:Y:S01]  /*b680*/  ISETP.GE.AND P0, PT, R12, RZ, PT ;  /* 0x000000ff0c00720c */ /* 0x000fe20003f06270 */
[----:B------:R-:W-:Y:S01]  /*b690*/  STL [R1+0x52d0], R147 ;  /* 0x0052d09301007387 */ /* 0x000fe20000100800 */
[--C-:B------:R-:W-:Y:S01]  /*b6a0*/  @!P4 IMAD.IADD R9, R9, 0x1, -R146.reuse ;  /* 0x000000010909c824 */ /* 0x100fe200078e0a92 */
[----:B------:R-:W-:Y:S01]  /*b6b0*/  IABS R11, R4 ;  /* 0x00000004000b7213 */ /* 0x000fe20000000000 */
[----:B------:R-:W-:Y:S01]  /*b6c0*/  VIADD R10, R252, 0xdd ;  /* 0x000000ddfc0a7836 */ /* 0x000fe20000000000 */
[----:B------:R2:W-:Y:S01]  /*b6d0*/  STL [R1+0x5c4], R0 ;  /* 0x0005c40001007387 */ /* 0x0005e20000100800 */
[----:B------:R-:W-:Y:S01]  /*b6e0*/  ISETP.GE.AND P4, PT, R3, RZ, PT ;  /* 0x000000ff0300720c */ /* 0x000fe20003f86270 */
[--C-:B------:R-:W-:Y:S01]  /*b6f0*/  @!P2 IMAD.IADD R7, R7, 0x1, -R146.reuse ;  /* 0x000000010707a824 */ /* 0x100fe200078e0a92 */
[----:B------:R-:W-:Y:S01]  /*b700*/  ISETP.GT.U32.AND P2, PT, R146, R9, PT ;  /* 0x000000099200720c */ /* 0x000fe20003f44070 */
[----:B------:R-:W-:Y:S01]  /*b710*/  @!P3 IMAD.IADD R82, R82, 0x1, -R146 ;  /* 0x000000015252b824 */ /* 0x000fe200078e0a92 */
[----:B-1----:R-:W-:Y:S01]  /*b720*/  MOV R2, R13 ;  /* 0x0000000d00027202 */ /* 0x002fe20000000f00 */
[----:B------:R-:W-:Y:S01]  /*b730*/  IMAD.HI.U32 R3, R122, R11, RZ ;  /* 0x0000000b7a037227 */ /* 0x000fe200078e00ff */
[----:B------:R-:W-:-:S02]  /*b740*/  @!P5 IADD3 R84, PT, PT, -R84, RZ, RZ ;  /* 0x000000ff5454d210 */ /* 0x000fc40007ffe1ff */
[----:B------:R-:W-:Y:S01]  /*b750*/  ISETP.GE.AND P3, PT, R6, RZ, PT ;  /* 0x000000ff0600720c */ /* 0x000fe20003f66270 */
[----:B--2---:R-:W-:Y:S01]  /*b760*/  IMAD.HI.U32 R0, R122, R5, RZ ;  /* 0x000000057a007227 */ /* 0x004fe200078e00ff */
[----:B------:R-:W-:Y:S02]  /*b770*/  IADD3 R3, PT, PT, -R3, RZ, RZ ;  /* 0x000000ff03037210 */ /* 0x000fe40007ffe1ff */
[----:B------:R-:W-:Y:S01]  /*b780*/  ISETP.GE.AND P6, PT, R8, RZ, PT ;  /* 0x000000ff0800720c */ /* 0x000fe20003fc6270 */
[----:B------:R-:W-:Y:S01]  /*b790*/  IMAD.MOV R0, RZ, RZ, -R0 ;  /* 0x000000ffff007224 */ /* 0x000fe200078e0a00 */
[----:B------:R-:W-:Y:S01]  /*b7a0*/  IADD3 R12, PT, PT, R252, 0xdc, RZ ;  /* 0x000000dcfc0c7810 */ /* 0x000fe20007ffe0ff */
[----:B------:R-:W-:Y:S01]  /*b7b0*/  @!P0 IMAD.MOV R82, RZ, RZ, -R82 ;  /* 0x000000ffff528224 */ /* 0x000fe200078e0a52 */
[C---:B------:R-:W-:Y:S01]  /*b7c0*/  ISETP.GT.U32.AND P0, PT, R146.reuse, R7, PT ;  /* 0x000000079200720c */ /* 0x040fe20003f04070 */
[----:B------:R-:W-:Y:S02]  /*b7d0*/  IMAD R5, R146, R0, R5 ;  /* 0x0000000092057224 */ /* 0x000fe400078e0205 */
[----:B------:R-:W-:-:S02]  /*b7e0*/  VIADD R0, R252, 0xd8 ;  /* 0x000000d8fc007836 */ /* 0x000fc40000000000 */
[----:B------:R-:W-:Y:S01]  /*b7f0*/  VIADD R8, R252, 0xda ;  /* 0x000000dafc087836 */ /* 0x000fe20000000000 */
[----:B------:R-:W-:Y:S01]  /*b800*/  ISETP.GT.U32.AND P5, PT, R146, R5, PT ;  /* 0x000000059200720c */ /* 0x000fe20003fa4070 */
[----:B------:R-:W-:Y:S01]  /*b810*/  @!P1 IMAD.MOV R2, RZ, RZ, -R2 ;  /* 0x000000ffff029224 */ /* 0x000fe200078e0a02 */
[----:B------:R-:W-:Y:S01]  /*b820*/  IABS R13, R0 ;  /* 0x00000000000d7213 */ /* 0x000fe20000000000 */
[--C-:B------:R-:W-:Y:S01]  /*b830*/  @!P2 IMAD.IADD R9, R9, 0x1, -R146.reuse ;  /* 0x000000010909a824 */ /* 0x100fe200078e0a92 */
[----:B------:R-:W-:Y:S01]  /*b840*/  ISETP.GE.AND P2, PT, R0, RZ, PT ;  /* 0x000000ff0000720c */ /* 0x000fe20003f46270 */
[----:B------:R-:W-:Y:S01]  /*b850*/  IMAD R11, R146, R3, R11 ;  /* 0x00000003920b7224 */ /* 0x000fe200078e020b */
[----:B------:R-:W-:Y:S01]  /*b860*/  IABS R0, R8 ;  /* 0x0000000800007213 */ /* 0x000fe20000000000 */
[----:B------:R-:W-:Y:S01]  /*b870*/  VIADD R3, R252, 0xd9 ;  /* 0x000000d9fc037836 */ /* 0x000fe20000000000 */
[----:B------:R1:W-:Y:S01]  /*b880*/  STL [R1+0x5c8], R2 ;  /* 0x0005c80201007387 */ /* 0x0003e20000100800 */
[--C-:B------:R-:W-:Y:S01]  /*b890*/  @!P0 IMAD.IADD R7, R7, 0x1, -R146.reuse ;  /* 0x0000000107078824 */ /* 0x100fe200078e0a92 */
[----:B------:R-:W-:Y:S01]  /*b8a0*/  ISETP.GT.U32.AND P0, PT, R146, R11, PT ;  /* 0x0000000b9200720c */ /* 0x000fe20003f04070 */
[----:B------:R-:W-:Y:S01]  /*b8b0*/  VIADD R76, R252, 0x1bb ;  /* 0x000001bbfc4c7836 */ /* 0x000fe20000000000 */
[----:B------:R-:W-:Y:S01]  /*b8c0*/  IABS R243, R3 ;  /* 0x0000000300f37213 */ /* 0x000fe20000000000 */
[----:B------:R-:W-:Y:S01]  /*b8d0*/  @!P5 IMAD.IADD R5, R5, 0x1, -R146 ;  /* 0x000000010505d824 */ /* 0x000fe200078e0a92 */
[----:B------:R-:W-:Y:S01]  /*b8e0*/  ISETP.GE.AND P1, PT, R4, RZ, PT ;  /* 0x000000ff0400720c */ /* 0x000fe20003f26270 */
[----:B------:R-:W-:-:S02]  /*b8f0*/  IMAD.MOV.U32 R228, RZ, RZ, R73 ;  /* 0x000000ffffe47224 */ /* 0x000fc400078e0049 */
[----:B------:R-:W-:Y:S01]  /*b900*/  IMAD.MOV.U32 R242, RZ, RZ, R241 ;  /* 0x000000fffff27224 */ /* 0x000fe200078e00f1 */
[----:B-1----:R-:W-:Y:S01]  /*b910*/  MOV R2, R9 ;  /* 0x0000000900027202 */ /* 0x002fe20000000f00 */
[----:B------:R-:W-:Y:S01]  /*b920*/  IMAD.MOV.U32 R9, RZ, RZ, R0 ;  /* 0x000000ffff097224 */ /* 0x000fe200078e0000 */
[----:B------:R-:W-:Y:S01]  /*b930*/  ISETP.GT.U32.AND P5, PT, R146, R5, PT ;  /* 0x000000059200720c */ /* 0x000fe20003fa4070 */
[C---:B------:R-:W-:Y:S01]  /*b940*/  IMAD.HI.U32 R0, R122.reuse, R13, RZ ;  /* 0x0000000d7a007227 */ /* 0x040fe200078e00ff */
[----:B------:R-:W-:Y:S02]  /*b950*/  MOV R236, R228 ;  /* 0x000000e400ec7202 */ /* 0x000fe40000000f00 */
[----:B------:R-:W-:Y:S01]  /*b960*/  @!P0 IADD3 R11, PT, PT, R11, -R146, RZ ;  /* 0x800000920b0b8210 */ /* 0x000fe20007ffe0ff */
[----:B------:R-:W-:Y:S01]  /*b970*/  @!P3 IMAD.MOV R2, RZ, RZ, -R2 ;  /* 0x000000ffff02b224 */ /* 0x000fe200078e0a02 */
[----:B------:R-:W-:Y:S01]  /*b980*/  ISETP.GE.AND P3, PT, R3, RZ, PT ;  /* 0x000000ff0300720c */ /* 0x000fe20003f66270 */
[----:B------:R-:W-:Y:S01]  /*b990*/  IMAD.HI.U32 R3, R122, R243, RZ ;  /* 0x000000f37a037227 */ /* 0x000fe200078e00ff */
[----:B------:R-:W-:-:S02]  /*b9a0*/  ISETP.GT.U32.AND P0, PT, R146, R11, PT ;  /* 0x0000000b9200720c */ /* 0x000fc40003f04070 */
[----:B------:R1:W-:Y:S01]  /*b9b0*/  STL [R1+0x5e4], R2 ;  /* 0x0005e40201007387 */ /* 0x0003e20000100800 */
[----:B------:R-:W-:Y:S02]  /*b9c0*/  IMAD.MOV R0, RZ, RZ, -R0 ;  /* 0x000000ffff007224 */ /* 0x000fe400078e0a00 */
[----:B------:R-:W-:Y:S02]  /*b9d0*/  IMAD.MOV R6, RZ, RZ, -R3 ;  /* 0x000000ffff067224 */ /* 0x000fe400078e0a03 */
[----:B------:R-:W-:Y:S01]  /*b9e0*/  IMAD R3, R146, R0, R13 ;  /* 0x0000000092037224 */ /* 0x000fe200078e020d */
[----:B------:R-:W-:Y:S01]  /*b9f0*/  IABS R0, R12 ;  /* 0x0000000c00007213 */ /* 0x000fe20000000000 */
[----:B------:R-:W-:-:S04]  /*ba00*/  IMAD.HI.U32 R4, R122, R9, RZ ;  /* 0x000000097a047227 */ /* 0x000fc800078e00ff */
[----:B-1----:R-:W-:Y:S01]  /*ba10*/  IMAD.MOV.U32 R2, RZ, RZ, R7 ;  /* 0x000000ffff027224 */ /* 0x002fe200078e0007 */
[----:B------:R-:W-:Y:S01]  /*ba20*/  IABS R7, R10 ;  /* 0x0000000a00077213 */ /* 0x000fe20000000000 */
[----:B------:R-:W-:Y:S01]  /*ba30*/  @!P5 IMAD.IADD R5, R5, 0x1, -R146 ;  /* 0x000000010505d824 */ /* 0x000fe200078e0a92 */
[----:B------:R-:W-:Y:S01]  /*ba40*/  ISETP.GT.U32.AND P5, PT, R146, R3, PT ;  /* 0x000000039200720c */ /* 0x000fe20003fa4070 */
[----:B------:R-:W-:Y:S01]  /*ba50*/  IMAD.MOV R4, RZ, RZ, -R4 ;  /* 0x000000ffff047224 */ /* 0x000fe200078e0a04 */
[----:B------:R-:W-:Y:S01]  /*ba60*/  @!P6 IADD3 R2, PT, PT, -R2, RZ, RZ ;  /* 0x000000ff0202e210 */ /* 0x000fe20007ffe1ff */
[----:B------:R-:W-:Y:S01]  /*ba70*/  IMAD R243, R146, R6, R243 ;  /* 0x0000000692f37224 */ /* 0x000fe200078e02f3 */
[----:B------:R-:W-:Y:S01]  /*ba80*/  ISETP.GE.AND P6, PT, R8, RZ, PT ;  /* 0x000000ff0800720c */ /* 0x000fe20003fc6270 */
[C---:B------:R-:W-:Y:S02]  /*ba90*/  IMAD R9, R146.reuse, R4, R9 ;  /* 0x0000000492097224 */ /* 0x040fe400078e0209 */
[----:B------:R1:W-:Y:S01]  /*baa0*/  STL [R1+0x5e8], R2 ;  /* 0x0005e80201007387 */ /* 0x0003e20000100800 */
[----:B------:R-:W-:Y:S01]  /*bab0*/  @!P0 IMAD.IADD R11, R11, 0x1, -R146 ;  /* 0x000000010b0b8824 */ /* 0x000fe200078e0a92 */
[----:B------:R-:W-:Y:S01]  /*bac0*/  ISETP.GT.U32.AND P0, PT, R146, R243, PT ;  /* 0x000000f39200720c */ /* 0x000fe20003f04070 */
[----:B------:R-:W-:-:S02]  /*bad0*/  VIADD R6, R252, 0xdb ;  /* 0x000000dbfc067836 */ /* 0x000fc40000000000 */
[----:B------:R-:W-:Y:S02]  /*bae0*/  VIADD R8, R252, 0xde ;  /* 0x000000defc087836 */ /* 0x000fe40000000000 */
[----:B------:R-:W-:Y:S01]  /*baf0*/  @!P5 IMAD.IADD R3, R3, 0x1, -R146 ;  /* 0x000000010303d824 */ /* 0x000fe200078e0a92 */
[----:B------:R-:W-:Y:S01]  /*bb00*/  IABS R107, R6 ;  /* 0x00000006006b7213 */ /* 0x000fe20000000000 */
[----:B------:R-:W-:Y:S01]  /*bb10*/  IMAD.MOV.U32 R228, RZ, RZ, R166 ;  /* 0x000000ffffe47224 */ /* 0x000fe200078e00a6 */
[----:B-1----:R-:W-:Y:S01]  /*bb20*/  MOV R2, R5 ;  /* 0x0000000500027202 */ /* 0x002fe20000000f00 */
[----:B------:R-:W-:Y:S01]  /*bb30*/  IMAD.MOV.U32 R5, RZ, RZ, R0 ;  /* 0x000000ffff057224 */ /* 0x000fe200078e0000 */
[----:B------:R-:W-:Y:S01]  /*bb40*/  ISETP.GT.U32.AND P5, PT, R146, R3, PT ;  /* 0x000000039200720c */ /* 0x000fe20003fa4070 */
[----:B------:R-:W-:Y:S01]  /*bb50*/  IMAD.HI.U32 R0, R122, R107, RZ ;  /* 0x0000006b7a007227 */ /* 0x000fe200078e00ff */
[----:B------:R-:W-:Y:S02]  /*bb60*/  IABS R4, R8 ;  /* 0x0000000800047213 */ /* 0x000fe40000000000 */
[----:B------:R-:W-:Y:S01]  /*bb70*/  @!P0 IADD3 R243, PT, PT, R243, -R146, RZ ;  /* 0x80000092f3f38210 */ /* 0x000fe20007ffe0ff */
[----:B------:R-:W-:Y:S01]  /*bb80*/  @!P4 IMAD.MOV R2, RZ, RZ, -R2 ;  /* 0x000000ffff02c224 */ /* 0x000fe200078e0a02 */
[C---:B------:R-:W-:Y:S01]  /*bb90*/  ISETP.GT.U32.AND P4, PT, R146.reuse, R9, PT ;  /* 0x000000099200720c */ /* 0x040fe20003f84070 */
[----:B------:R-:W-:Y:S01]  /*bba0*/  IMAD.MOV R0, RZ, RZ, -R0 ;  /* 0x000000ffff007224 */ /* 0x000fe200078e0a00 */
[C---:B------:R-:W-:Y:S01]  /*bbb0*/  ISETP.GT.U32.AND P0, PT, R146.reuse, R243, PT ;  /* 0x000000f39200720c */ /* 0x040fe20003f04070 */
[----:B------:R-:W-:Y:S01]  /*bbc0*/  IMAD.MOV.U32 R241, RZ, RZ, R43 ;  /* 0x000000fffff17224 */ /* 0x000fe200078e002b */
[----:B------:R1:W-:Y:S01]  /*bbd0*/  STL [R1+0x5ec], R2 ;  /* 0x0005ec0201007387 */ /* 0x0003e20000100800 */
[----:B------:R-:W-:-:S02]  /*bbe0*/  IMAD R107, R146, R0, R107 ;  /* 0x00000000926b7224 */ /* 0x000fc400078e026b */
[----:B------:R-:W-:Y:S02]  /*bbf0*/  @!P5 IMAD.IADD R3, R3, 0x1, -R146 ;  /* 0x000000010303d824 */ /* 0x000fe400078e0a92 */
[----:B------:R-:W-:Y:S01]  /*bc00*/  IMAD.HI.U32 R0, R122, R5, RZ ;  /* 0x000000057a007227 */ /* 0x000fe200078e00ff */
[----:B------:R-:W-:-:S03]  /*bc10*/  ISETP.GT.U32.AND P5, PT, R146, R107, PT ;  /* 0x0000006b9200720c */ /* 0x000fc60003fa4070 */
[----:B------:R-:W-:Y:S02]  /*bc20*/  @!P4 IMAD.IADD R9, R9, 0x1, -R146 ;  /* 0x000000010909c824 */ /* 0x000fe400078e0a92 */
[----:B-1----:R-:W-:Y:S01]  /*bc30*/  IMAD.MOV.U32 R2, RZ, RZ, R11 ;  /* 0x000000ffff027224 */ /* 0x002fe200078e000b */
[----:B------:R-:W-:Y:S01]  /*bc40*/  MOV R11, R4 ;  /* 0x00000004000b7202 */ /* 0x000fe20000000f00 */
[----:B------:R-:W-:Y:S01]  /*bc50*/  IMAD.HI.U32 R4, R122, R7, RZ ;  /* 0x000000077a047227 */ /* 0x000fe200078e00ff */
[----:B------:R-:W-:-:S03]  /*bc60*/  ISETP.GT.U32.AND P4, PT, R146, R9, PT ;  /* 0x000000099200720c */ /* 0x000fc60003f84070 */
[----:B------:R-:W-:Y:S01]  /*bc70*/  @!P1 IMAD.MOV R2, RZ, RZ, -R2 ;  /* 0x000000ffff029224 */ /* 0x000fe200078e0a02 */
[----:B------:R-:W-:Y:S01]  /*bc80*/  ISETP.GE.AND P1, PT, R6, RZ, PT ;  /* 0x000000ff0600720c */ /* 0x000fe20003f26270 */
[----:B------:R-:W-:Y:S01]  /*bc90*/  IMAD.HI.U32 R6, R122, R11, RZ ;  /* 0x0000000b7a067227 */ /* 0x000fe200078e00ff */
[----:B------:R-:W-:Y:S02]  /*bca0*/  IADD3 R4, PT, PT, -R4, RZ, RZ ;  /* 0x000000ff04047210 */ /* 0x000fe40007ffe1ff */
[----:B------:R1:W-:Y:S01]  /*bcb0*/  STL [R1+0x5f8], R2 ;  /* 0x0005f80201007387 */ /* 0x0003e20000100800 */
[----:B------:R-:W-:Y:S02]  /*bcc0*/  IMAD.MOV R0, RZ, RZ, -R0 ;  /* 0x000000ffff007224 */ /* 0x000fe400078e0a00 */
[----:B------:R-:W-:Y:S02]  /*bcd0*/  IMAD.MOV R6, RZ, RZ, -R6 ;  /* 0x000000ffff067224 */ /* 0x000fe400078e0a06 */
[----:B------:R-:W-:-:S02]  /*bce0*/  @!P4 IMAD.IADD R9, R9, 0x1, -R146 ;  /* 0x000000010909c824 */ /* 0x000fc400078e0a92 */
[C---:B------:R-:W-:Y:S02]  /*bcf0*/  IMAD R7, R146.reuse, R4, R7 ;  /* 0x0000000492077224 */ /* 0x040fe400078e0207 */
[----:B------:R-:W-:Y:S01]  /*bd00*/  @!P0 IMAD.IADD R243, R243, 0x1, -R146 ;  /* 0x00000001f3f38824 */ /* 0x000fe200078e0a92 */
[----:B-1----:R-:W-:Y:S01]  /*bd10*/  MOV R2, R3 ;  /* 0x0000000300027202 */ /* 0x002fe20000000f00 */
[----:B------:R-:W-:Y:S01]  /*bd20*/  IMAD R5, R146, R0, R5 ;  /* 0x0000000092057224 */ /* 0x000fe200078e0205 */
[----:B------:R-:W-:Y:S01]  /*bd30*/  ISETP.GE.AND P0, PT, R12, RZ, PT ;  /* 0x000000ff0c00720c */ /* 0x000fe20003f06270 */
[----:B------:R-:W-:Y:S01]  /*bd40*/  VIADD R12, R252, 0xdf ;  /* 0x000000dffc0c7836 */ /* 0x000fe20000000000 */
[C---:B------:R-:W-:Y:S01]  /*bd50*/  ISETP.GT.U32.AND P4, PT, R146.reuse, R7, PT ;  /* 0x000000079200720c */ /* 0x040fe20003f84070 */
[----:B------:R-:W-:Y:S01]  /*bd60*/  @!P2 IMAD.MOV R2, RZ, RZ, -R2 ;  /* 0x000000ffff02a224 */ /* 0x000fe200078e0a02 */
[C---:B------:R-:W-:Y:S01]  /*bd70*/  ISETP.GT.U32.AND P2, PT, R146.reuse, R5, PT ;  /* 0x000000059200720c */ /* 0x040fe20003f44070 */
[----:B------:R-:W-:Y:S01]  /*bd80*/  IMAD R3, R146, R6, R11 ;  /* 0x0000000692037224 */ /* 0x000fe200078e020b */
[----:B------:R-:W-:Y:S01]  /*bd90*/  IABS R11, R12 ;  /* 0x0000000c000b7213 */ /* 0x000fe20000000000 */
[----:B------:R-:W-:Y:S01]  /*bda0*/  @!P5 IMAD.IADD R107, R107, 0x1, -R146 ;  /* 0x000000016b6bd824 */ /* 0x000fe200078e0a92 */
[----:B------:R1:W-:Y:S01]  /*bdb0*/  STL [R1+0x5fc], R2 ;  /* 0x0005fc0201007387 */ /* 0x0003e20000100800 */
[----:B------:R-:W-:-:S02]  /*bdc0*/  VIADD R4, R252, 0xe0 ;  /* 0x000000e0fc047836 */ /* 0x000fc40000000000 */
[----:B------:R-:W-:Y:S01]  /*bdd0*/  IMAD.HI.U32 R0, R122, R11, RZ ;  /* 0x0000000b7a007227 */ /* 0x000fe200078e00ff */
[C---:B------:R-:W-:Y:S02]  /*bde0*/  ISETP.GT.U32.AND P5, PT, R146.reuse, R107, PT ;  /* 0x0000006b9200720c */ /* 0x040fe40003fa4070 */
[----:B------:R-:W-:Y:S01]  /*bdf0*/  IABS R237, R4 ;  /* 0x0000000400ed7213 */ /* 0x000fe20000000000 */
[----:B------:R-:W-:Y:S02]  /*be00*/  IMAD.MOV R0, RZ, RZ, -R0 ;  /* 0x000000ffff007224 */ /* 0x000fe400078e0a00 */
[--C-:B------:R-:W-:Y:S01]  /*be10*/  @!P4 IMAD.IADD R7, R7, 0x1, -R146.reuse ;  /* 0x000000010707c824 */ /* 0x100fe200078e0a92 */
[----:B-1----:R-:W-:Y:S01]  /*be20*/  MOV R2, R9 ;  /* 0x0000000900027202 */ /* 0x002fe20000000f00 */
[----:B------:R-:W-:Y:S02]  /*be30*/  IMAD R9, R146, R0, R11 ;  /* 0x0000000092097224 */ /* 0x000fe400078e020b */
[----:B------:R-:W-:Y:S01]  /*be40*/  @!P2 IMAD.IADD R5, R5, 0x1, -R146 ;  /* 0x000000010505a824 */ /* 0x000fe200078e0a92 */
[----:B------:R-:W-:Y:S01]  /*be50*/  ISETP.GE.AND P2, PT, R12, RZ, PT ;  /* 0x000000ff0c00720c */ /* 0x000fe20003f46270 */
[----:B------:R-:W-:Y:S01]  /*be60*/  @!P6 IMAD.MOV R2, RZ, RZ, -R2 ;  /* 0x000000ffff02e224 */ /* 0x000fe200078e0a02 */
[----:B------:R-:W-:Y:S01]  /*be70*/  ISETP.GT.U32.AND P6, PT, R146, R3, PT ;  /* 0x000000039200720c */ /* 0x000fe20003fc4070 */
[----:B------:R-:W-:Y:S01]  /*be80*/  IMAD.HI.U32 R0, R122, R237, RZ ;  /* 0x000000ed7a007227 */ /* 0x000fe200078e00ff */
[----:B------:R-:W-:-:S02]  /*be90*/  ISETP.GT.U32.AND P4, PT, R146, R5, PT ;  /* 0x000000059200720c */ /* 0x000fc40003f84070 */
[----:B------:R-:W-:Y:S01]  /*bea0*/  @!P5 IADD3 R107, PT, PT, R107, -R146, RZ ;  /* 0x800000926b6bd210 */ /* 0x000fe20007ffe0ff */
[----:B------:R-:W-:Y:S01]  /*beb0*/  @!P3 IMAD.MOV R243, RZ, RZ, -R243 ;  /* 0x000000fffff3b224 */ /* 0x000fe200078e0af3 */
[----:B------:R-:W-:Y:S01]  /*bec0*/  IADD3 R0, PT, PT, -R0, RZ, RZ ;  /* 0x000000ff00007210 */ /* 0x000fe20007ffe1ff */
[----:B------:R-:W-:Y:S01]  /*bed0*/  VIADD R12, R252, 0xe3 ;  /* 0x000000e3fc0c7836 */ /* 0x000fe20000000000 */
[----:B------:R-:W-:Y:S01]  /*bee0*/  ISETP.GE.AND P5, PT, R8, RZ, PT ;  /* 0x000000ff0800720c */ /* 0x000fe20003fa6270 */
[----:B------:R-:W-:Y:S01]  /*bef0*/  @!P1 IMAD.MOV R107, RZ, RZ, -R107 ;  /* 0x000000ffff6b9224 */ /* 0x000fe200078e0a6b */
[----:B------:R-:W-:Y:S01]  /*bf00*/  STL [R1+0x52d4], R243 ;  /* 0x0052d4f301007387 */ /* 0x000fe20000100800 */
[----:B------:R-:W-:Y:S01]  /*bf10*/  IMAD R237, R146, R0, R237 ;  /* 0x0000000092ed7224 */ /* 0x000fe200078e02ed */
[----:B------:R-:W-:Y:S01]  /*bf20*/  IABS R85, R12 ;  /* 0x0000000c00557213 */ /* 0x000fe20000000000 */
[----:B------:R-:W-:Y:S01]  /*bf30*/  VIADD R8, R252, 0xe2 ;  /* 0x000000e2fc087836 */ /* 0x000fe20000000000 */
[----:B------:R-:W-:Y:S01]  /*bf40*/  @!P6 IADD3 R3, PT, PT, R3, -R146, RZ ;  /* 0x800000920303e210 */ /* 0x000fe20007ffe0ff */
[----:B------:R-:W-:Y:S01]  /*bf50*/  @!P4 IMAD.IADD R5, R5, 0x1, -R146 ;  /* 0x000000010505c824 */ /* 0x000fe200078e0a92 */
[C---:B------:R-:W-:Y:S01]  /*bf60*/  ISETP.GT.U32.AND P6, PT, R146.reuse, R7, PT ;  /* 0x000000079200720c */ /* 0x040fe20003fc4070 */
[----:B------:R1:W-:Y:S01]  /*bf70*/  STL [R1+0x600], R2 ;  /* 0x0006000201007387 */ /* 0x0003e20000100800 */
[----:B------:R-:W-:Y:S01]  /*bf80*/  ISETP.GT.U32.AND P1, PT, R146, R3, PT ;  /* 0x000000039200720c */ /* 0x000fe20003f24070 */
[----:B------:R-:W-:Y:S01]  /*bf90*/  VIADD R6, R252, 0xe1 ;  /* 0x000000e1fc067836 */ /* 0x000fe20000000000 */
[----:B------:R-:W-:Y:S01]  /*bfa0*/  ISETP.GT.U32.AND P4, PT, R146, R9, PT ;  /* 0x000000099200720c */ /* 0x000fe20003f84070 */
[----:B------:R-:W-:Y:S01]  /*bfb0*/  IMAD.MOV.U32 R147, RZ, RZ, R216 ;  /* 0x000000ffff937224 */ /* 0x000fe200078e00d8 */
[----:B------:R-:W-:Y:S01]  /*bfc0*/  IABS R13, R8 ;  /* 0x00000008000d7213 */ /* 0x000fe20000000000 */
[----:B------:R-:W-:Y:S01]  /*bfd0*/  IMAD.MOV.U32 R239, RZ, RZ, R242 ;  /* 0x000000ffffef7224 */ /* 0x000fe200078e00f2 */
[----:B------:R-:W-:-:S02]  /*bfe0*/  IABS R11, R6 ;  /* 0x00000006000b7213 */ /* 0x000fc40000000000 */
[----:B------:R-:W-:Y:S01]  /*bff0*/  ISETP.GE.AND P3, PT, R10, RZ, PT ;  /* 0x000000ff0a00720c */ /* 0x000fe20003f66270 */
[----:B-1----:R-:W-:Y:S01]  /*c000*/  IMAD.MOV.U32 R2, RZ, RZ, R5 ;  /* 0x000000ffff027224 */ /* 0x002fe200078e0005 */
[----:B------:R-:W-:Y:S01]  /*c010*/  MOV R243, R236 ;  /* 0x000000ec00f37202 */ /* 0x000fe20000000f00 */
[----:B------:R-:W-:Y:S01]  /*c020*/  @!P6 IMAD.IADD R7, R7, 0x1, -R146 ;  /* 0x000000010707e824 */ /* 0x000fe200078e0a92 */
[----:B------:R-:W-:Y:S01]  /*c030*/  ISETP.GT.U32.AND P6, PT, R146, R237, PT ;  /* 0x000000ed9200720c */ /* 0x000fe20003fc4070 */
[----:B------:R-:W-:Y:S01]  /*c040*/  @!P0 IMAD.MOV R2, RZ, RZ, -R2 ;  /* 0x000000ffff028224 */ /* 0x000fe200078e0a02 */
[----:B------:R-:W-:Y:S01]  /*c050*/  @!P1 IADD3 R3, PT, PT, R3, -R146, RZ ;  /* 0x8000009203039210 */ /* 0x000fe20007ffe0ff */
[----:B------:R-:W-:Y:S01]  /*c060*/  @!P4 IMAD.IADD R9, R9, 0x1, -R146 ;  /* 0x000000010909c824 */ /* 0x000fe200078e0a92 */
[----:B------:R-:W-:Y:S01]  /*c070*/  ISETP.GE.AND P1, PT, R4, RZ, PT ;  /* 0x000000ff0400720c */ /* 0x000fe20003f26270 */
[----:B------:R-:W-:Y:S01]  /*c080*/  IMAD.HI.U32 R4, R122, R13, RZ ;  /* 0x0000000d7a047227 */ /* 0x000fe200078e00ff */
[----:B------:R-:W-:Y:S01]  /*c090*/  ISETP.GE.AND P4, PT, R6, RZ, PT ;  /* 0x000000ff0600720c */ /* 0x000fe20003f86270 */
[----:B------:R1:W-:Y:S01]  /*c0a0*/  STL [R1+0x604], R2 ;  /* 0x0006040201007387 */ /* 0x0003e20000100800 */
[----:B------:R-:W-:Y:S01]  /*c0b0*/  MOV R5, R7 ;  /* 0x0000000700057202 */ /* 0x000fe20000000f00 */
[----:B------:R-:W-:Y:S01]  /*c0c0*/  IMAD.HI.U32 R6, R122, R85, RZ ;  /* 0x000000557a067227 */ /* 0x000fe200078e00ff */
[----:B------:R-:W-:-:S02]  /*c0d0*/  IADD3 R4, PT, PT, -R4, RZ, RZ ;  /* 0x000000ff04047210 */ /* 0x000fc40007ffe1ff */
[----:B------:R-:W-:Y:S01]  /*c0e0*/  ISETP.GT.U32.AND P0, PT, R146, R9, PT ;  /* 0x000000099200720c */ /* 0x000fe20003f04070 */
[----:B------:R-:W-:Y:S01]  /*c0f0*/  @!P6 IMAD.IADD R237, R237, 0x1, -R146 ;  /* 0x00000001edede824 */ /* 0x000fe200078e0a92 */
[----:B------:R-:W-:Y:S01]  /*c100*/  MOV R242, R102 ;  /* 0x0000006600f27202 */ /* 0x000fe20000000f00 */
[----:B------:R-:W-:-:S03]  /*c110*/  IMAD.HI.U32 R0, R122, R11, RZ ;  /* 0x0000000b7a007227 */ /* 0x000fc600078e00ff */
[C---:B------:R-:W-:Y:S01]  /*c120*/  ISETP.GT.U32.AND P6, PT, R146.reuse, R237, PT ;  /* 0x000000ed9200720c */ /* 0x040fe20003fc4070 */
[----:B-1----:R-:W-:Y:S02]  /*c130*/  IMAD.MOV.U32 R2, RZ, RZ, R3 ;  /* 0x000000ffff027224 */ /* 0x002fe400078e0003 */
[----:B------:R-:W-:Y:S02]  /*c140*/  IMAD.MOV R6, RZ, RZ, -R6 ;  /* 0x000000ffff067224 */ /* 0x000fe400078e0a06 */
[----:B------:R-:W-:Y:S01]  /*c150*/  IMAD R108, R146, R4, R13 ;  /* 0x00000004926c7224 */ /* 0x000fe200078e020d */
[----:B------:R-:W-:Y:S01]  /*c160*/  @!P5 IADD3 R2, PT, PT, -R2, RZ, RZ ;  /* 0x000000ff0202d210 */ /* 0x000fe20007ffe1ff */
[----:B------:R-:W-:Y:S02]  /*c170*/  IMAD.MOV R0, RZ, RZ, -R0 ;  /* 0x000000ffff007224 */ /* 0x000fe400078e0a00 */
[C---:B------:R-:W-:Y:S01]  /*c180*/  IMAD R85, R146.reuse, R6, R85 ;  /* 0x0000000692557224 */ /* 0x040fe200078e0255 */
[C---:B------:R-:W-:Y:S01]  /*c190*/  ISETP.GT.U32.AND P5, PT, R146.reuse, R108, PT ;  /* 0x0000006c9200720c */ /* 0x040fe20003fa4070 */
[----:B------:R-:W-:-:S02]  /*c1a0*/  IMAD R198, R146, R0, R11 ;  /* 0x0000000092c67224 */ /* 0x000fc400078e020b */
[----:B------:R-:W-:Y:S02]  /*c1b0*/  VIADD R3, R252, 0xe4 ;  /* 0x000000e4fc037836 */ /* 0x000fe40000000000 */
[--C-:B------:R-:W-:Y:S01]  /*c1c0*/  @!P6 IMAD.IADD R237, R237, 0x1, -R146.reuse ;  /* 0x00000001edede824 */ /* 0x100fe200078e0a92 */
[C---:B------:R-:W-:Y:S01]  /*c1d0*/  ISETP.GT.U32.AND P6, PT, R146.reuse, R85, PT ;  /* 0x000000559200720c */ /* 0x040fe20003fc4070 */
[----:B------:R-:W-:Y:S01]  /*c1e0*/  @!P3 IMAD.MOV R5, RZ, RZ, -R5 ;  /* 0x000000ffff05b224 */ /* 0x000fe200078e0a05 */
[----:B------:R-:W-:Y:S01]  /*c1f0*/  ISETP.GT.U32.AND P3, PT, R146, R198, PT ;  /* 0x000000c69200720c */ /* 0x000fe20003f64070 */
[----:B------:R-:W-:Y:S01]  /*c200*/  VIADD R10, R252, 0xe5 ;  /* 0x000000e5fc0a7836 */ /* 0x000fe20000000000 */
[----:B------:R-:W-:Y:S01]  /*c210*/  IABS R11, R3 ;  /* 0x00000003000b7213 */ /* 0x000fe20000000000 */
[--C-:B------:R-:W-:Y:S01]  /*c220*/  @!P0 IMAD.IADD R9, R9, 0x1, -R146.reuse ;  /* 0x0000000109098824 */ /* 0x100fe200078e0a92 */
[----:B------:R1:W-:Y:S01]  /*c230*/  STL [R1+0x614], R5 ;  /* 0x0006140501007387 */ /* 0x0003e20000100800 */
[----:B------:R-:W-:Y:S01]  /*c240*/  @!P5 IMAD.IADD R108, R108, 0x1, -R146 ;  /* 0x000000016c6cd824 */ /* 0x000fe200078e0a92 */
[----:B------:R-:W-:Y:S01]  /*c250*/  IABS R7, R10 ;  /* 0x0000000a00077213 */ /* 0x000fe20000000000 */
[----:B------:R-:W-:Y:S01]  /*c260*/  IMAD.HI.U32 R0, R122, R11, RZ ;  /* 0x0000000b7a007227 */ /* 0x000fe200078e00ff */
[----:B------:R2:W-:Y:S01]  /*c270*/  STL [R1+0x618], R2 ;  /* 0x0006180201007387 */ /* 0x0005e20000100800 */
[----:B------:R-:W-:-:S02]  /*c280*/  ISETP.GE.AND P0, PT, R8, RZ, PT ;  /* 0x000000ff0800720c */ /* 0x000fc40003f06270 */
[----:B------:R-:W-:Y:S01]  /*c290*/  @!P6 IMAD.IADD R85, R85, 0x1, -R146 ;  /* 0x000000015555e824 */ /* 0x000fe200078e0a92 */
[----:B------:R-:W-:Y:S01]  /*c2a0*/  ISETP.GT.U32.AND P6, PT, R146, R108, PT ;  /* 0x0000006c9200720c */ /* 0x000fe20003fc4070 */
[----:B------:R-:W-:Y:S01]  /*c2b0*/  VIADD R4, R252, 0xe6 ;  /* 0x000000e6fc047836 */ /* 0x000fe20000000000 */
[----:B-1----:R-:W-:Y:S01]  /*c2c0*/  IADD3 R5, PT, PT, -R0, RZ, RZ ;  /* 0x000000ff00057210 */ /* 0x002fe20007ffe1ff */
[----:B------:R-:W-:Y:S01]  /*c2d0*/  IMAD.HI.U32 R0, R122, R7, RZ ;  /* 0x000000077a007227 */ /* 0x000fe200078e00ff */
[----:B------:R-:W-:Y:S02]  /*c2e0*/  @!P3 IADD3 R198, PT, PT, R198, -R146, RZ ;  /* 0x80000092c6c6b210 */ /* 0x000fe40007ffe0ff */
[----:B------:R-:W-:Y:S01]  /*c2f0*/  IADD3 R8, PT, PT, R252, 0xe7, RZ ;  /* 0x000000e7fc087810 */ /* 0x000fe20007ffe0ff */
[----:B------:R-:W-:Y:S01]  /*c300*/  IMAD.MOV R0, RZ, RZ, -R0 ;  /* 0x000000ffff007224 */ /* 0x000fe200078e0a00 */
[C---:B------:R-:W-:Y:S01]  /*c310*/  ISETP.GT.U32.AND P5, PT, R146.reuse, R198, PT ;  /* 0x000000c69200720c */ /* 0x040fe20003fa4070 */
[----:B--2---:R-:W-:Y:S01]  /*c320*/  IMAD.MOV.U32 R2, RZ, RZ, R9 ;  /* 0x000000ffff027224 */ /* 0x004fe200078e0009 */
[----:B------:R-:W-:Y:S01]  /*c330*/  IABS R9, R8 ;  /* 0x0000000800097213 */ /* 0x000fe20000000000 */
[----:B------:R-:W-:Y:S01]  /*c340*/  IMAD R7, R146, R0, R7 ;  /* 0x0000000092077224 */ /* 0x000fe200078e0207 */
[----:B------:R-:W-:Y:S01]  /*c350*/  ISETP.GE.AND P3, PT, R12, RZ, PT ;  /* 0x000000ff0c00720c */ /* 0x000fe20003f66270 */
[----:B------:R-:W-:-:S02]  /*c360*/  @!P6 IMAD.IADD R108, R108, 0x1, -R146 ;  /* 0x000000016c6ce824 */ /* 0x000fc400078e0a92 */
[----:B------:R-:W-:Y:S01]  /*c370*/  @!P2 IMAD.MOV R2, RZ, RZ, -R2 ;  /* 0x000000ffff02a224 */ /* 0x000fe200078e0a02 */
[C---:B------:R-:W-:Y:S01]  /*c380*/  ISETP.GT.U32.AND P6, PT, R146.reuse, R7, PT ;  /* 0x000000079200720c */ /* 0x040fe20003fc4070 */
[C---:B------:R-:W-:Y:S01]  /*c390*/  IMAD R11, R146.reuse, R5, R11 ;  /* 0x00000005920b7224 */ /* 0x040fe200078e020b */
[----:B------:R-:W-:Y:S01]  /*c3a0*/  ISETP.GT.U32.AND P2, PT, R146, R85, PT ;  /* 0x000000559200720c */ /* 0x000fe20003f44070 */
[----:B------:R-:W-:Y:S01]  /*c3b0*/  VIADD R6, R252, 0xe8 ;  /* 0x000000e8fc067836 */ /* 0x000fe20000000000 */
[----:B------:R-:W-:Y:S01]  /*c3c0*/  IABS R5, R4 ;  /* 0x0000000400057213 */ /* 0x000fe20000000000 */
[--C-:B------:R-:W-:Y:S01]  /*c3d0*/  @!P5 IMAD.IADD R198, R198, 0x1, -R146.reuse ;  /* 0x00000001c6c6d824 */ /* 0x100fe200078e0a92 */
[----:B------:R-:W-:Y:S01]  /*c3e0*/  ISETP.GT.U32.AND P5, PT, R146, R11, PT ;  /* 0x0000000b9200720c */ /* 0x000fe20003fa4070 */
[----:B------:R-:W-:Y:S01]  /*c3f0*/  @!P1 IMAD.MOV R237, RZ, RZ, -R237 ;  /* 0x000000ffffed9224 */ /* 0x000fe200078e0aed */
[----:B------:R-:W-:Y:S01]  /*c400*/  IABS R12, R6 ;  /* 0x00000006000c7213 */ /* 0x000fe20000000000 */
[----:B------:R-:W-:Y:S01]  /*c410*/  IMAD.HI.U32 R0, R122, R5, RZ ;  /* 0x000000057a007227 */ /* 0x000fe200078e00ff */
[----:B------:R-:W-:Y:S01]  /*c420*/  @!P0 IADD3 R108, PT, PT, -R108, RZ, RZ ;  /* 0x000000ff6c6c8210 */ /* 0x000fe20007ffe1ff */
[----:B------:R1:W-:Y:S01]  /*c430*/  STL [R1+0x61c], R2 ;  /* 0x00061c0201007387 */ /* 0x0003e20000100800 */
[----:B------:R-:W-:Y:S01]  /*c440*/  ISETP.GE.AND P0, PT, R4, RZ, PT ;  /* 0x000000ff0400720c */ /* 0x000fe20003f06270 */
[----:B------:R-:W-:-:S02]  /*c450*/  @!P6 IMAD.IADD R7, R7, 0x1, -R146 ;  /* 0x000000010707e824 */ /* 0x000fc400078e0a92 */
[----:B------:R-:W-:Y:S01]  /*c460*/  @!P2 IADD3 R85, PT, PT, R85, -R146, RZ ;  /* 0x800000925555a210 */ /* 0x000fe20007ffe0ff */
[----:B------:R-:W-:Y:S01]  /*c470*/  @!P4 IMAD.MOV R198, RZ, RZ, -R198 ;  /* 0x000000ffffc6c224 */ /* 0x000fe200078e0ac6 */
[----:B------:R-:W-:Y:S01]  /*c480*/  ISETP.GE.AND P2, PT, R3, RZ, PT ;  /* 0x000000ff0300720c */ /* 0x000fe20003f46270 */
[----:B------:R-:W-:Y:S01]  /*c490*/  IMAD.MOV R3, RZ, RZ, -R0 ;  /* 0x000000ffff037224 */ /* 0x000fe200078e0a00 */
[----:B------:R-:W-:Y:S01]  /*c4a0*/  ISETP.GT.U32.AND P6, PT, R146, R7, PT ;  /* 0x000000079200720c */ /* 0x000fe20003fc4070 */
[----:B------:R-:W-:Y:S01]  /*c4b0*/  IMAD.HI.U32 R0, R122, R9, RZ ;  /* 0x000000097a007227 */ /* 0x000fe200078e00ff */
[----:B------:R-:W-:Y:S03]  /*c4c0*/  STL [R1+0x52d8], R237 ;  /* 0x0052d8ed01007387 */ /* 0x000fe60000100800 */
[----:B------:R-:W-:Y:S01]  /*c4d0*/  @!P5 IMAD.IADD R11, R11, 0x1, -R146 ;  /* 0x000000010b0bd824 */ /* 0x000fe200078e0a92 */
[----:B------:R-:W-:Y:S01]  /*c4e0*/  ISETP.GE.AND P5, PT, R10, RZ, PT ;  /* 0x000000ff0a00720c */ /* 0x000fe20003fa6270 */
[----:B------:R-:W-:Y:S01]  /*c4f0*/  IMAD R5, R146, R3, R5 ;  /* 0x0000000392057224 */ /* 0x000fe200078e0205 */
[----:B------:R-:W-:Y:S01]  /*c500*/  IADD3 R10, PT, PT, -R0, RZ, RZ ;  /* 0x000000ff000a7210 */ /* 0x000fe20007ffe1ff */
[----:B------:R-:W-:Y:S01]  /*c510*/  IMAD.MOV.U32 R3, RZ, RZ, R12 ;  /* 0x000000ffff037224 */ /* 0x000fe200078e000c */
[C---:B------:R-:W-:Y:S01]  /*c520*/  ISETP.GT.U32.AND P1, PT, R146.reuse, R11, PT ;  /* 0x0000000b9200720c */ /* 0x040fe20003f24070 */
[----:B------:R-:W-:Y:S01]  /*c530*/  @!P3 IMAD.MOV R85, RZ, RZ, -R85 ;  /* 0x000000ffff55b224 */ /* 0x000fe200078e0a55 */
[C---:B------:R-:W-:Y:S01]  /*c540*/  ISETP.GT.U32.AND P4, PT, R146.reuse, R5, PT ;  /* 0x000000059200720c */ /* 0x040fe20003f84070 */
[----:B------:R-:W-:Y:S01]  /*c550*/  IMAD R9, R146, R10, R9 ;  /* 0x0000000a92097224 */ /* 0x000fe200078e0209 */
[----:B------:R-:W-:Y:S01]  /*c560*/  ISETP.GE.AND P3, PT, R8, RZ, PT ;  /* 0x000000ff0800720c */ /* 0x000fe20003f66270 */
[----:B------:R-:W-:Y:S01]  /*c570*/  @!P6 IMAD.IADD R7, R7, 0x1, -R146 ;  /* 0x000000010707e824 */ /* 0x000fe200078e0a92 */
[----:B------:R-:W-:Y:S01]  /*c580*/  STL [R1+0x52dc], R198 ;  /* 0x0052dcc601007387 */ /* 0x000fe20000100800 */
[----:B------:R-:W-:Y:S01]  /*c590*/  VIADD R8, R252, 0xe9 ;  /* 0x000000e9fc087836 */ /* 0x000fe20000000000 */
[----:B------:R-:W-:Y:S01]  /*c5a0*/  ISETP.GT.U32.AND P6, PT, R146, R9, PT ;  /* 0x000000099200720c */ /* 0x000fe20003fc4070 */
[----:B------:R-:W-:-:S03]  /*c5b0*/  IMAD.HI.U32 R0, R122, R3, RZ ;  /* 0x000000037a007227 */ /* 0x000fc600078e00ff */
[----:B------:R-:W-:Y:S01]  /*c5c0*/  IABS R4, R8 ;  /* 0x0000000800047213 */ /* 0x000fe20000000000 */
[--C-:B------:R-:W-:Y:S01]  /*c5d0*/  @!P1 IMAD.IADD R11, R11, 0x1, -R146.reuse ;  /* 0x000000010b0b9824 */ /* 0x100fe200078e0a92 */
[----:B------:R-:W-:Y:S01]  /*c5e0*/  IADD3 R0, PT, PT, -R0, RZ, RZ ;  /* 0x000000ff00007210 */ /* 0x000fe20007ffe1ff */
[--C-:B------:R-:W-:Y:S01]  /*c5f0*/  @!P4 IMAD.IADD R5, R5, 0x1, -R146.reuse ;  /* 0x000000010505c824 */ /* 0x100fe200078e0a92 */
[----:B------:R-:W-:Y:S01]  /*c600*/  ISETP.GE.AND P1, PT, R6, RZ, PT ;  /* 0x000000ff0600720c */ /* 0x000fe20003f26270 */
[----:B------:R-:W-:Y:S01]  /*c610*/  IMAD.MOV.U32 R13, RZ, RZ, R11 ;  /* 0x000000ffff0d7224 */ /* 0x000fe200078e000b */
[----:B------:R-:W-:Y:S01]  /*c620*/  MOV R11, R4 ;  /* 0x00000004000b7202 */ /* 0x000fe20000000f00 */
[----:B-1----:R-:W-:Y:S01]  /*c630*/  IMAD.MOV.U32 R2, RZ, RZ, R7 ;  /* 0x000000ffff027224 */ /* 0x002fe200078e0007 */
[C---:B------:R-:W-:Y:S01]  /*c640*/  ISETP.GT.U32.AND P4, PT, R146.reuse, R5, PT ;  /* 0x000000059200720c */ /* 0x040fe20003f84070 */
[----:B------:R-:W-:Y:S02]  /*c650*/  @!P6 IMAD.IADD R9, R9, 0x1, -R146 ;  /* 0x000000010909e824 */ /* 0x000fe400078e0a92 */
[----:B------:R-:W-:Y:S01]  /*c660*/  IMAD R3, R146, R0, R3 ;  /* 0x0000000092037224 */ /* 0x000fe200078e0203 */
[----:B------:R-:W-:Y:S01]  /*c670*/  @!P5 IADD3 R2, PT, PT, -R2, RZ, RZ ;  /* 0x000000ff0202d210 */ /* 0x000fe20007ffe1ff */
[----:B------:R-:W-:Y:S01]  /*c680*/  IMAD.HI.U32 R0, R122, R11, RZ ;  /* 0x0000000b7a007227 */ /* 0x000fe200078e00ff */
[----:B------:R-:W-:-:S02]  /*c690*/  ISETP.GT.U32.AND P6, PT, R146, R9, PT ;  /* 0x000000099200720c */ /* 0x000fc40003fc4070 */
[----:B------:R-:W-:Y:S01]  /*c6a0*/  ISETP.GT.U32.AND P5, PT, R146, R3, PT ;  /* 0x000000039200720c */ /* 0x000fe20003fa4070 */
[----:B------:R-:W-:Y:S02]  /*c6b0*/  IMAD.MOV R0, RZ, RZ, -R0 ;  /* 0x000000ffff007224 */ /* 0x000fe400078e0a00 */
[----:B------:R-:W-:Y:S01]  /*c6c0*/  @!P2 IMAD.MOV R13, RZ, RZ, -R13 ;  /* 0x000000ffff0da224 */ /* 0x000fe200078e0a0d */
[----:B------:R-:W-:Y:S01]  /*c6d0*/  ISETP.GE.AND P2, PT, R8, RZ, PT ;  /* 0x000000ff0800720c */ /* 0x000fe20003f46270 */
[----:B------:R-:W-:Y:S01]  /*c6e0*/  IMAD R244, R146, R0, R11 ;  /* 0x0000000092f47224 */ /* 0x000fe200078e020b */
[-C--:B------:R-:W-:Y:S01]  /*c6f0*/  @!P4 IADD3 R5, PT, PT, R5, -R146.reuse, RZ ;  /* 0x800000920505c210 */ /* 0x080fe20007ffe0ff */
[C---:B------:R-:W-:Y:S01]  /*c700*/  VIADD R4, R252.reuse, 0xea ;  /* 0x000000eafc047836 */ /* 0x040fe20000000000 */
[----:B------:R-:W-:Y:S01]  /*c710*/  STL [R1+0x620], R13 ;  /* 0x0006200d01007387 */ /* 0x000fe20000100800 */
[----:B------:R-:W-:Y:S02]  /*c720*/  VIADD R8, R252, 0xeb ;  /* 0x000000ebfc087836 */ /* 0x000fe40000000000 */
[----:B------:R-:W-:Y:S01]  /*c730*/  @!P6 IADD3 R9, PT, PT, R9, -R146, RZ ;  /* 0x800000920909e210 */ /* 0x000fe20007ffe0ff */
[----:B------:R1:W-:Y:S01]  /*c740*/  STL [R1+0x62c], R2 ;  /* 0x00062c0201007387 */ /* 0x0003e20000100800 */
[----:B------:R-:W-:Y:S01]  /*c750*/  ISETP.GT.U32.AND P6, PT, R146, R244, PT ;  /* 0x000000f49200720c */ /* 0x000fe20003fc4070 */
[----:B------:R-:W-:Y:S01]  /*c760*/  @!P5 IMAD.IADD R3, R3, 0x1, -R146 ;  /* 0x000000010303d824 */ /* 0x000fe200078e0a92 */
[----:B------:R-:W-:Y:S01]  /*c770*/  IABS R109, R4 ;  /* 0x00000004006d7213 */ /* 0x000fe20000000000 */
[----:B------:R-:W-:Y:S01]  /*c780*/  VIADD R10, R252, 0xed ;  /* 0x000000edfc0a7836 */ /* 0x000fe20000000000 */
[----:B------:R-:W-:Y:S01]  /*c790*/  ISETP.GE.AND P4, PT, R4, RZ, PT ;  /* 0x000000ff0400720c */ /* 0x000fe20003f86270 */
[----:B------:R-:W-:Y:S01]  /*c7a0*/  VIADD R4, R252, 0xec ;  /* 0x000000ecfc047836 */ /* 0x000fe20000000000 */
[----:B------:R-:W-:Y:S01]  /*c7b0*/  IABS R7, R8 ;  /* 0x0000000800077213 */ /* 0x000fe20000000000 */
[----:B------:R-:W-:Y:S01]  /*c7c0*/  IMAD.HI.U32 R6, R122, R109, RZ ;  /* 0x0000006d7a067227 */ /* 0x000fe200078e00ff */
[----:B------:R-:W-:-:S02]  /*c7d0*/  ISETP.GT.U32.AND P5, PT, R146, R3, PT ;  /* 0x000000039200720c */ /* 0x000fc40003fa4070 */
[----:B------:R-:W-:Y:S01]  /*c7e0*/  IABS R0, R4 ;  /* 0x0000000400007213 */ /* 0x000fe20000000000 */
[----:B-1----:R-:W-:Y:S02]  /*c7f0*/  IMAD.MOV.U32 R2, RZ, RZ, R5 ;  /* 0x000000ffff027224 */ /* 0x002fe400078e0005 */
[----:B------:R-:W-:Y:S01]  /*c800*/  IMAD.HI.U32 R5, R122, R7, RZ ;  /* 0x000000077a057227 */ /* 0x000fe200078e00ff */
[----:B------:R-:W-:-:S03]  /*c810*/  @!P6 IADD3 R244, PT, PT, R244, -R146, RZ ;  /* 0x80000092f4f4e210 */ /* 0x000fc60007ffe0ff */
[----:B------:R-:W-:Y:S01]  /*c820*/  @!P0 IMAD.MOV R2, RZ, RZ, -R2 ;  /* 0x000000ffff028224 */ /* 0x000fe200078e0a02 */
[----:B------:R-:W-:Y:S01]  /*c830*/  IADD3 R86, PT, PT, -R5, RZ, RZ ;  /* 0x000000ff05567210 */ /* 0x000fe20007ffe1ff */
[----:B------:R-:W-:Y:S01]  /*c840*/  IMAD.MOV R6, RZ, RZ, -R6 ;  /* 0x000000ffff067224 */ /* 0x000fe200078e0a06 */
[C---:B------:R-:W-:Y:S01]  /*c850*/  ISETP.GT.U32.AND P6, PT, R146.reuse, R244, PT ;  /* 0x000000f49200720c */ /* 0x040fe20003fc4070 */
[----:B------:R-:W-:Y:S01]  /*c860*/  IMAD.MOV.U32 R5, RZ, RZ, R0 ;  /* 0x000000ffff057224 */ /* 0x000fe200078e0000 */
[----:B------:R1:W-:Y:S01]  /*c870*/  STL [R1+0x634], R2 ;  /* 0x0006340201007387 */ /* 0x0003e20000100800 */
[----:B------:R-:W-:Y:S01]  /*c880*/  IMAD R109, R146, R6, R109 ;  /* 0x00000006926d7224 */ /* 0x000fe200078e026d */
[----:B------:R-:W-:Y:S01]  /*c890*/  IADD3 R6, PT, PT, R252, 0xee, RZ ;  /* 0x000000eefc067810 */ /* 0x000fe20007ffe0ff */
[----:B------:R-:W-:Y:S01]  /*c8a0*/  IMAD.HI.U32 R0, R122, R5, RZ ;  /* 0x000000057a007227 */ /* 0x000fe200078e00ff */
[----:B------:R-:W-:-:S03]  /*c8b0*/  ISETP.GE.AND P0, PT, R8, RZ, PT ;  /* 0x000000ff0800720c */ /* 0x000fc60003f06270 */
[----:B------:R-:W-:Y:S01]  /*c8c0*/  @!P5 IMAD.IADD R3, R3, 0x1, -R146 ;  /* 0x000000010303d824 */ /* 0x000fe200078e0a92 */
[----:B------:R-:W-:Y:S01]  /*c8d0*/  ISETP.GT.U32.AND P5, PT, R146, R109, PT ;  /* 0x0000006d9200720c */ /* 0x000fe20003fa4070 */
[----:B------:R-:W-:Y:S02]  /*c8e0*/  IMAD.MOV R0, RZ, RZ, -R0 ;  /* 0x000000ffff007224 */ /* 0x000fe400078e0a00 */
[----:B-1----:R-:W-:Y:S01]  /*c8f0*/  IMAD.MOV.U32 R2, RZ, RZ, R9 ;  /* 0x000000ffff027224 */ /* 0x002fe200078e0009 */
[----:B------:R-:W-:Y:S01]  /*c900*/  @!P6 IADD3 R244, PT, PT, R244, -R146, RZ ;  /* 0x80000092f4f4e210 */ /* 0x000fe20007ffe0ff */
[----:B------:R-:W-:Y:S01]  /*c910*/  IMAD R86, R146, R86, R7 ;  /* 0x0000005692567224 */ /* 0x000fe200078e0207 */
[----:B------:R-:W-:Y:S01]  /*c920*/  IABS R9, R10 ;  /* 0x0000000a00097213 */ /* 0x000fe20000000000 */
[----:B------:R-:W-:Y:S01]  /*c930*/  @!P3 IMAD.MOV R2, RZ, RZ, -R2 ;  /* 0x000000ffff02b224 */ /* 0x000fe200078e0a02 */
[----:B------:R-:W-:Y:S01]  /*c940*/  ISETP.GE.AND P3, PT, R4, RZ, PT ;  /* 0x000000ff0400720c */ /* 0x000fe20003f66270 */
[----:B------:R-:W-:Y:S01]  /*c950*/  IMAD R5, R146, R0, R5 ;  /* 0x0000000092057224 */ /* 0x000fe200078e0205 */
[----:B------:R-:W-:Y:S01]  /*c960*/  IABS R0, R6 ;  /* 0x0000000600007213 */ /* 0x000fe20000000000 */
[----:B------:R-:W-:Y:S01]  /*c970*/  VIADD R4, R252, 0xef ;  /* 0x000000effc047836 */ /* 0x000fe20000000000 */
[----:B------:R1:W-:Y:S01]  /*c980*/  STL [R1+0x63c], R2 ;  /* 0x00063c0201007387 */ /* 0x0003e20000100800 */
[----:B------:R-:W-:Y:S01]  /*c990*/  @!P5 IMAD.IADD R109, R109, 0x1, -R146 ;  /* 0x000000016d6dd824 */ /* 0x000fe200078e0a92 */
[----:B------:R-:W-:Y:S01]  /*c9a0*/  ISETP.GT.U32.AND P6, PT, R146, R5, PT ;  /* 0x000000059200720c */ /* 0x000fe20003fc4070 */
[----:B------:R-:W-:-:S03]  /*c9b0*/  IMAD.HI.U32 R7, R122, R0, RZ ;  /* 0x000000007a077227 */ /* 0x000fc600078e00ff */
[----:B------:R-:W-:Y:S01]  /*c9c0*/  ISETP.GT.U32.AND P5, PT, R146, R109, PT ;  /* 0x0000006d9200720c */ /* 0x000fe20003fa4070 */
[----:B------:R-:W-:Y:S01]  /*c9d0*/  IMAD.HI.U32 R8, R122, R9, RZ ;  /* 0x000000097a087227 */ /* 0x000fe200078e00ff */
[----:B------:R-:W-:-:S03]  /*c9e0*/  IADD3 R7, PT, PT, -R7, RZ, RZ ;  /* 0x000000ff07077210 */ /* 0x000fc60007ffe1ff */
[----:B-1----:R-:W-:Y:S01]  /*c9f0*/  IMAD.MOV.U32 R2, RZ, RZ, R3 ;  /* 0x000000ffff027224 */ /* 0x002fe200078e0003 */
[----:B------:R-:W-:Y:S01]  /*ca00*/  IABS R3, R4 ;  /* 0x0000000400037213 */ /* 0x000fe20000000000 */
[----:B------:R-:W-:Y:S01]  /*ca10*/  @!P2 IMAD.MOV R244, RZ, RZ, -R244 ;  /* 0x000000fffff4a224 */ /* 0x000fe200078e0af4 */
[----:B------:R-:W-:Y:S01]  /*ca20*/  ISETP.GE.AND P2, PT, R10, RZ, PT ;  /* 0x000000ff0a00720c */ /* 0x000fe20003f46270 */
[----:B------:R-:W-:Y:S01]  /*ca30*/  @!P1 IMAD.MOV R2, RZ, RZ, -R2 ;  /* 0x000000ffff029224 */ /* 0x000fe200078e0a02 */
[----:B------:R-:W-:Y:S01]  /*ca40*/  ISETP.GT.U32.AND P1, PT, R146, R86, PT ;  /* 0x000000569200720c */ /* 0x000fe20003f24070 */
[----:B------:R-:W-:Y:S02]  /*ca50*/  @!P6 IMAD.IADD R5, R5, 0x1, -R146 ;  /* 0x000000010505e824 */ /* 0x000fe400078e0a92 */
[----:B------:R-:W-:Y:S01]  /*ca60*/  IMAD.HI.U32 R10, R122, R3, RZ ;  /* 0x000000037a0a7227 */ /* 0x000fe200078e00ff */
[----:B------:R1:W-:Y:S02]  /*ca70*/  STL [R1+0x640], R2 ;  /* 0x0006400201007387 */ /* 0x0003e40000100800 */
[----:B------:R-:W-:Y:S01]  /*ca80*/  ISETP.GT.U32.AND P6, PT, R146, R5, PT ;  /* 0x000000059200720c */ /* 0x000fe20003fc4070 */
[----:B------:R-:W-:Y:S01]  /*ca90*/  IMAD.MOV R8, RZ, RZ, -R8 ;  /* 0x000000ffff087224 */ /* 0x000fe200078e0a08 */
[----:B------:R-:W-:Y:S01]  /*caa0*/  STL [R1+0x52e0], R244 ;  /* 0x0052e0f401007387 */ /* 0x000fe20000100800 */
[----:B------:R-:W-:Y:S01]  /*cab0*/  @!P5 IMAD.IADD R109, R109, 0x1, -R146 ;  /* 0x000000016d6dd824 */ /* 0x000fe200078e0a92 */
[----:B------:R-:W-:Y:S01]  /*cac0*/  ISETP.GE.AND P5, PT, R6, RZ, PT ;  /* 0x000000ff0600720c */ /* 0x000fe20003fa6270 */
[----:B------:R-:W-:Y:S01]  /*cad0*/  IMAD.MOV R6, RZ, RZ, -R10 ;  /* 0x000000ffff067224 */ /* 0x000fe200078e0a0a */
[----:B------:R-:W-:Y:S01]  /*cae0*/  IADD3 R10, PT, PT, R252, 0xfc, RZ ;  /* 0x000000fcfc0a7810 */ /* 0x000fe20007ffe0ff */
[----:B------:R-:W-:-:S02]  /*caf0*/  @!P1 IMAD.IADD R86, R86, 0x1, -R146 ;  /* 0x0000000156569824 */ /* 0x000fc400078e0a92 */
[C---:B------:R-:W-:Y:S02]  /*cb00*/  IMAD R0, R146.reuse, R7, R0 ;  /* 0x0000000792007224 */ /* 0x040fe400078e0200 */
[C---:B------:R-:W-:Y:S01]  /*cb10*/  IMAD R9, R146.reuse, R8, R9 ;  /* 0x0000000892097224 */ /* 0x040fe200078e0209 */
[C---:B------:R-:W-:Y:S01]  /*cb20*/  ISETP.GT.U32.AND P1, PT, R146.reuse, R86, PT ;  /* 0x000000569200720c */ /* 0x040fe20003f24070 */
[----:B------:R-:W-:Y:S01]  /*cb30*/  IMAD R3, R146, R6, R3 ;  /* 0x0000000692037224 */ /* 0x000fe200078e0203 */
[----:B------:R-:W-:Y:S01]  /*cb40*/  IADD3 R8, PT, PT, R252, 0xf1, RZ ;  /* 0x000000f1fc087810 */ /* 0x000fe20007ffe0ff */
[----:B------:R-:W-:Y:S01]  /*cb50*/  @!P4 IMAD.MOV R109, RZ, RZ, -R109 ;  /* 0x000000ffff6dc224 */ /* 0x000fe200078e0a6d */
[C---:B------:R-:W-:Y:S01]  /*cb60*/  ISETP.GT.U32.AND P4, PT, R146.reuse, R0, PT ;  /* 0x000000009200720c */ /* 0x040fe20003f84070 */
[----:B------:R-:W-:Y:S01]  /*cb70*/  @!P6 IMAD.IADD R5, R5, 0x1, -R146 ;  /* 0x000000010505e824 */ /* 0x000fe200078e0a92 */
[----:B------:R-:W-:Y:S01]  /*cb80*/  ISETP.GT.U32.AND P6, PT, R146, R3, PT ;  /* 0x000000039200720c */ /* 0x000fe20003fc4070 */
[----:B------:R-:W-:Y:S01]  /*cb90*/  VIADD R6, R252, 0xf0 ;  /* 0x000000f0fc067836 */ /* 0x000fe20000000000 */
[----:B------:R-:W-:Y:S01]  /*cba0*/  IABS R232, R8 ;  /* 0x0000000800e87213 */ /* 0x000fe20000000000 */
[----:B-1----:R-:W-:-:S02]  /*cbb0*/  IMAD.MOV.U32 R2, RZ, RZ, R5 ;  /* 0x000000ffff027224 */ /* 0x002fc400078e0005 */
[----:B------:R-:W-:Y:S01]  /*cbc0*/  VIADD R11, R252, 0xfb ;  /* 0x000000fbfc0b7836 */ /* 0x000fe20000000000 */
[----:B------:R-:W-:Y:S01]  /*cbd0*/  IABS R229, R6 ;  /* 0x0000000600e57213 */ /* 0x000fe20000000000 */
[----:B------:R-:W-:Y:S01]  /*cbe0*/  IMAD.HI.U32 R5, R122, R232, RZ ;  /* 0x000000e87a057227 */ /* 0x000fe200078e00ff */
[-C--:B------:R-:W-:Y:S02]  /*cbf0*/  @!P1 IADD3 R86, PT, PT, R86, -R146.reuse, RZ ;  /* 0x8000009256569210 */ /* 0x080fe40007ffe0ff */
[----:B------:R-:W-:Y:S01]  /*cc00*/  ISETP.GT.U32.AND P1, PT, R146, R9, PT ;  /* 0x000000099200720c */ /* 0x000fe20003f24070 */
[----:B------:R-:W-:Y:S01]  /*cc10*/  IMAD.MOV R5, RZ, RZ, -R5 ;  /* 0x000000ffff057224 */ /* 0x000fe200078e0a05 */
[----:B------:R-:W-:Y:S01]  /*cc20*/  @!P4 IADD3 R0, PT, PT, R0, -R146, RZ ;  /* 0x800000920000c210 */ /* 0x000fe20007ffe0ff */
[----:B------:R-:W-:Y:S01]  /*cc30*/  @!P6 IMAD.IADD R3, R3, 0x1, -R146 ;  /* 0x000000010303e824 */ /* 0x000fe200078e0a92 */
[----:B------:R-:W-:Y:S01]  /*cc40*/  @!P3 IADD3 R2, PT, PT, -R2, RZ, RZ ;  /* 0x000000ff0202b210 */ /* 0x000fe20007ffe1ff */
[----:B------:R-:W-:Y:S01]  /*cc50*/  @!P0 IMAD.MOV R86, RZ, RZ, -R86 ;  /* 0x000000ffff568224 */ /* 0x000fe200078e0a56 */
[C---:B------:R-:W-:Y:S01]  /*cc60*/  ISETP.GT.U32.AND P6, PT, R146.reuse, R0, PT ;  /* 0x000000009200720c */ /* 0x040fe20003fc4070 */
[----:B------:R-:W-:Y:S01]  /*cc70*/  IMAD R232, R146, R5, R232 ;  /* 0x0000000592e87224 */ /* 0x000fe200078e02e8 */
[----:B------:R-:W-:Y:S01]  /*cc80*/  ISETP.GE.AND P0, PT, R4, RZ, PT ;  /* 0x000000ff0400720c */ /* 0x000fe20003f06270 */
[----:B------:R-:W-:Y:S01]  /*cc90*/  IMAD.HI.U32 R4, R122, R229, RZ ;  /* 0x000000e57a047227 */ /* 0x000fe200078e00ff */
[----:B------:R1:W-:Y:S01]  /*cca0*/  STL [R1+0x638], R2 ;  /* 0x0006380201007387 */ /* 0x0003e20000100800 */
[----:B------:R-:W-:-:S02]  /*ccb0*/  ISETP.GT.U32.AND P3, PT, R146, R3, PT ;  /* 0x000000039200720c */ /* 0x000fc40003f64070 */
[----:B------:R-:W-:Y:S01]  /*ccc0*/  @!P1 IMAD.IADD R9, R9, 0x1, -R146 ;  /* 0x0000000109099824 */ /* 0x000fe200078e0a92 */
[----:B------:R-:W-:Y:S01]  /*ccd0*/  ISETP.GE.AND P1, PT, R6, RZ, PT ;  /* 0x000000ff0600720c */ /* 0x000fe20003f26270 */
[----:B------:R-:W-:Y:S01]  /*cce0*/  IMAD.MOV R4, RZ, RZ, -R4 ;  /* 0x000000ffff047224 */ /* 0x000fe200078e0a04 */
[C---:B------:R-:W-:Y:S01]  /*ccf0*/  IADD3 R5, PT, PT, R252.reuse, 0xf4, RZ ;  /* 0x000000f4fc057810 */ /* 0x040fe20007ffe0ff */
[----:B------:R-:W-:Y:S01]  /*cd00*/  VIADD R6, R252, 0xf2 ;  /* 0x000000f2fc067836 */ /* 0x000fe20000000000 */
[C---:B------:R-:W-:Y:S01]  /*cd10*/  ISETP.GT.U32.AND P4, PT, R146.reuse, R9, PT ;  /* 0x000000099200720c */ /* 0x040fe20003f84070 */
[----:B------:R-:W-:Y:S01]  /*cd20*/  IMAD R229, R146, R4, R229 ;  /* 0x0000000492e57224 */ /* 0x000fe200078e02e5 */
[----:B------:R-:W-:Y:S01]  /*cd30*/  IABS R88, R11 ;  /* 0x0000000b00587213 */ /* 0x000fe20000000000 */
[----:B------:R-:W-:Y:S01]  /*cd40*/  @!P6 IMAD.IADD R0, R0, 0x1, -R146 ;  /* 0x000000010000e824 */ /* 0x000fe200078e0a92 */
[----:B------:R-:W-:Y:S01]  /*cd50*/  ISETP.GT.U32.AND P6, PT, R146, R232, PT ;  /* 0x000000e89200720c */ /* 0x000fe20003fc4070 */
[----:B------:R-:W-:Y:S01]  /*cd60*/  VIADD R4, R252, 0xf3 ;  /* 0x000000f3fc047836 */ /* 0x000fe20000000000 */
[----:B------:R-:W-:Y:S01]  /*cd70*/  IABS R26, R6 ;  /* 0x00000006001a7213 */ /* 0x000fe20000000000 */
[----:B------:R-:W-:-:S02]  /*cd80*/  @!P5 IMAD.MOV R0, RZ, RZ, -R0 ;  /* 0x000000ffff00d224 */ /* 0x000fc400078e0a00 */
[--C-:B------:R-:W-:Y:S01]  /*cd90*/  @!P3 IMAD.IADD R3, R3, 0x1, -R146.reuse ;  /* 0x000000010303b824 */ /* 0x100fe200078e0a92 */
[----:B------:R-:W-:Y:S01]  /*cda0*/  IABS R87, R4 ;  /* 0x0000000400577213 */ /* 0x000fe20000000000 */
[----:B------:R-:W-:Y:S01]  /*cdb0*/  IMAD.HI.U32 R7, R122, R26, RZ ;  /* 0x0000001a7a077227 */ /* 0x000fe200078e00ff */
[----:B------:R-:W-:Y:S02]  /*cdc0*/  ISETP.GE.AND P3, PT, R8, RZ, PT ;  /* 0x000000ff0800720c */ /* 0x000fe40003f66270 */
[----:B------:R-:W-:Y:S01]  /*cdd0*/  IABS R8, R5 ;  /* 0x0000000500087213 */ /* 0x000fe20000000000 */
[--C-:B------:R-:W-:Y:S01]  /*cde0*/  @!P4 IMAD.IADD R9, R9, 0x1, -R146.reuse ;  /* 0x000000010909c824 */ /* 0x100fe200078e0a92 */
[----:B------:R-:W-:Y:S01]  /*cdf0*/  ISETP.GT.U32.AND P4, PT, R146, R229, PT ;  /* 0x000000e59200720c */ /* 0x000fe20003f84070 */
[----:B------:R-:W-:Y:S01]  /*ce00*/  @!P6 IMAD.IADD R232, R232, 0x1, -R146 ;  /* 0x00000001e8e8e824 */ /* 0x000fe200078e0a92 */
[----:B------:R-:W-:Y:S01]  /*ce10*/  IADD3 R7, PT, PT, -R7, RZ, RZ ;  /* 0x000000ff07077210 */ /* 0x000fe20007ffe1ff */
[----:B-1----:R-:W-:-:S02]  /*ce20*/  IMAD.MOV.U32 R2, RZ, RZ, R9 ;  /* 0x000000ffff027224 */ /* 0x002fc400078e0009 */
[----:B------:R-:W-:Y:S01]  /*ce30*/  IMAD.HI.U32 R16, R122, R88, RZ ;  /* 0x000000587a107227 */ /* 0x000fe200078e00ff */
[----:B------:R-:W-:-:S03]  /*ce40*/  ISETP.GT.U32.AND P6, PT, R146, R232, PT ;  /* 0x000000e89200720c */ /* 0x000fc60003fc4070 */
[----:B------:R-:W-:Y:S01]  /*ce50*/  IMAD R26, R146, R7, R26 ;  /* 0x00000007921a7224 */ /* 0x000fe200078e021a */
[----:B------:R-:W-:Y:S01]  /*ce60*/  IADD3 R16, PT, PT, -R16, RZ, RZ ;  /* 0x000000ff10107210 */ /* 0x000fe20007ffe1ff */
[----:B------:R-:W-:Y:S02]  /*ce70*/  @!P2 IMAD.MOV R2, RZ, RZ, -R2 ;  /* 0x000000ffff02a224 */ /* 0x000fe400078e0a02 */
[----:B------:R-:W-:Y:S01]  /*ce80*/  @!P4 IMAD.IADD R229, R229, 0x1, -R146 ;  /* 0x00000001e5e5c824 */ /* 0x000fe200078e0a92 */
[----:B------:R-:W-:Y:S01]  /*ce90*/  ISETP.GE.AND P4, PT, R6, RZ, PT ;  /* 0x000000ff0600720c */ /* 0x000fe20003f86270 */
[----:B------:R-:W-:Y:S01]  /*cea0*/  IMAD.HI.U32 R6, R122, R87, RZ ;  /* 0x000000577a067227 */ /* 0x000fe200078e00ff */
[C---:B------:R-:W-:Y:S01]  /*ceb0*/  ISETP.GT.U32.AND P5, PT, R146.reuse, R26, PT ;  /* 0x0000001a9200720c */ /* 0x040fe20003fa4070 */
[----:B------:R1:W-:Y:S01]  /*cec0*/  STL [R1+0x630], R2 ;  /* 0x0006300201007387 */ /* 0x0003e20000100800 */
[----:B------:R-:W-:Y:S01]  /*ced0*/  ISETP.GT.U32.AND P2, PT, R146, R229, PT ;  /* 0x000000e59200720c */ /* 0x000fe20003f44070 */
[----:B------:R-:W-:Y:S01]  /*cee0*/  IMAD.HI.U32 R7, R122, R8, RZ ;  /* 0x000000087a077227 */ /* 0x000fe200078e00ff */
[----:B------:R-:W-:Y:S01]  /*cef0*/  IADD3 R6, PT, PT, -R6, RZ, RZ ;  /* 0x000000ff06067210 */ /* 0x000fe20007ffe1ff */
[----:B------:R2:W-:Y:S01]  /*cf00*/  STL [R1+0x628], R0 ;  /* 0x0006280001007387 */ /* 0x0005e20000100800 */
[----:B------:R-:W-:Y:S01]  /*cf10*/  @!P6 IADD3 R232, PT, PT, R232, -R146, RZ ;  /* 0x80000092e8e8e210 */ /* 0x000fe20007ffe0ff */
[----:B------:R-:W-:-:S02]  /*cf20*/  IMAD.MOV R7, RZ, RZ, -R7 ;  /* 0x000000ffff077224 */ /* 0x000fc400078e0a07 */
[----:B------:R-:W-:Y:S02]  /*cf30*/  IMAD R87, R146, R6, R87 ;  /* 0x0000000692577224 */ /* 0x000fe400078e0257 */
[----:B------:R-:W-:Y:S02]  /*cf40*/  VIADD R6, R252, 0xf5 ;  /* 0x000000f5fc067836 */ /* 0x000fe40000000000 */
[--C-:B------:R-:W-:Y:S01]  /*cf50*/  @!P5 IMAD.IADD R26, R26, 0x1, -R146.reuse ;  /* 0x000000011a1ad824 */ /* 0x100fe200078e0a92 */
[----:B------:R-:W-:Y:S01]  /*cf60*/  ISETP.GT.U32.AND P6, PT, R146, R87, PT ;  /* 0x000000579200720c */ /* 0x000fe20003fc4070 */
[----:B------:R-:W-:Y:S01]  /*cf70*/  @!P2 IMAD.IADD R229, R229, 0x1, -R146 ;  /* 0x00000001e5e5a824 */ /* 0x000fe200078e0a92 */
[----:B------:R-:W-:Y:S01]  /*cf80*/  IABS R13, R6 ;  /* 0x00000006000d7213 */ /* 0x000fe20000000000 */
[----:B-1----:R-:W-:Y:S01]  /*cf90*/  IMAD.MOV.U32 R2, RZ, RZ, R3 ;  /* 0x000000ffff027224 */ /* 0x002fe200078e0003 */
[----:B------:R-:W-:Y:S01]  /*cfa0*/  ISETP.GE.AND P2, PT, R5, RZ, PT ;  /* 0x000000ff0500720c */ /* 0x000fe20003f46270 */
[----:B------:R-:W-:Y:S01]  /*cfb0*/  VIADD R5, R252, 0xf6 ;  /* 0x000000f6fc057836 */ /* 0x000fe20000000000 */
[----:B------:R-:W-:Y:S01]  /*cfc0*/  ISETP.GT.U32.AND P5, PT, R146, R26, PT ;  /* 0x0000001a9200720c */ /* 0x000fe20003fa4070 */
[----:B------:R-:W-:Y:S01]  /*cfd0*/  IMAD.HI.U32 R3, R122, R13, RZ ;  /* 0x0000000d7a037227 */ /* 0x000fe200078e00ff */
[----:B------:R-:W-:-:S02]  /*cfe0*/  @!P0 IADD3 R2, PT, PT, -R2, RZ, RZ ;  /* 0x000000ff02028210 */ /* 0x000fc40007ffe1ff */
[----:B------:R-:W-:Y:S01]  /*cff0*/  IABS R9, R5 ;  /* 0x0000000500097213 */ /* 0x000fe20000000000 */
[----:B------:R-:W-:Y:S01]  /*d000*/  IMAD.MOV R3, RZ, RZ, -R3 ;  /* 0x000000ffff037224 */ /* 0x000fe200078e0a03 */
[----:B------:R-:W-:Y:S01]  /*d010*/  ISETP.GE.AND P0, PT, R4, RZ, PT ;  /* 0x000000ff0400720c */ /* 0x000fe20003f06270 */
[----:B------:R-:W-:Y:S01]  /*d020*/  IMAD R12, R146, R7, R8 ;  /* 0x00000007920c7224 */ /* 0x000fe200078e0208 */
[-C--:B------:R-:W-:Y:S01]  /*d030*/  @!P6 IADD3 R87, PT, PT, R87, -R146.reuse, RZ ;  /* 0x800000925757e210 */ /* 0x080fe20007ffe0ff */
[----:B--2---:R-:W-:Y:S01]  /*d040*/  IMAD.HI.U32 R0, R122, R9, RZ ;  /* 0x000000097a007227 */ /* 0x004fe200078e00ff */
[----:B------:R-:W-:Y:S01]  /*d050*/  IADD3 R7, PT, PT, R252, 0xfa, RZ ;  /* 0x000000fafc077810 */ /* 0x000fe20007ffe0ff */
[----:B------:R1:W-:Y:S01]  /*d060*/  STL [R1+0x624], R2 ;  /* 0x0006240201007387 */ /* 0x0003e20000100800 */
[C---:B------:R-:W-:Y:S01]  /*d070*/  ISETP.GT.U32.AND P6, PT, R146.reuse, R87, PT ;  /* 0x000000579200720c */ /* 0x040fe20003fc4070 */
[----:B------:R-:W-:Y:S01]  /*d080*/  IMAD R13, R146, R3, R13 ;  /* 0x00000003920d7224 */ /* 0x000fe200078e020d */
[----:B------:R-:W-:Y:S01]  /*d090*/  @!P5 IADD3 R26, PT, PT, R26, -R146, RZ ;  /* 0x800000921a1ad210 */ /* 0x000fe20007ffe0ff */
[----:B------:R-:W-:Y:S01]  /*d0a0*/  IMAD.MOV R0, RZ, RZ, -R0 ;  /* 0x000000ffff007224 */ /* 0x000fe200078e0a00 */
[----:B------:R-:W-:Y:S01]  /*d0b0*/  ISETP.GE.AND P5, PT, R5, RZ, PT ;  /* 0x000000ff0500720c */ /* 0x000fe20003fa6270 */
[----:B------:R-:W-:Y:S01]  /*d0c0*/  @!P1 IMAD.MOV R229, RZ, RZ, -R229 ;  /* 0x000000ffffe59224 */ /* 0x000fe200078e0ae5 */
[C---:B------:R-:W-:Y:S01]  /*d0d0*/  ISETP.GT.U32.AND P1, PT, R146.reuse, R12, PT ;  /* 0x0000000c9200720c */ /* 0x040fe20003f24070 */
[----:B------:R-:W-:Y:S01]  /*d0e0*/  IMAD R9, R146, R0, R9 ;  /* 0x0000000092097224 */ /* 0x000fe200078e0209 */
[----:B------:R-:W-:Y:S01]  /*d0f0*/  IABS R25, R7 ;  /* 0x0000000700197213 */ /* 0x000fe20000000000 */
[----:B------:R-:W-:Y:S01]  /*d100*/  VIADD R4, R252, 0xf7 ;  /* 0x000000f7fc047836 */ /* 0x000fe20000000000 */
[----:B------:R-:W-:Y:S01]  /*d110*/  STL [R1+0x52e4], R229 ;  /* 0x0052e4e501007387 */ /* 0x000fe20000100800 */
[----:B------:R-:W-:Y:S01]  /*d120*/  @!P3 IMAD.MOV R232, RZ, RZ, -R232 ;  /* 0x000000ffffe8b224 */ /* 0x000fe200078e0ae8 */
[----:B------:R-:W-:Y:S01]  /*d130*/  ISETP.GE.AND P3, PT, R6, RZ, PT ;  /* 0x000000ff0600720c */ /* 0x000fe20003f66270 */
[----:B------:R-:W-:Y:S01]  /*d140*/  @!P4 IMAD.MOV R26, RZ, RZ, -R26 ;  /* 0x000000ffff1ac224 */ /* 0x000fe200078e0a1a */
[----:B------:R-:W-:Y:S01]  /*d150*/  @!P6 IADD3 R87, PT, PT, R87, -R146, RZ ;  /* 0x800000925757e210 */ /* 0x000fe20007ffe0ff */
[----:B------:R-:W-:Y:S01]  /*d160*/  VIADD R3, R252, 0xf8 ;  /* 0x000000f8fc037836 */ /* 0x000fe20000000000 */
[----:B------:R-:W-:Y:S01]  /*d170*/  ISETP.GT.U32.AND P6, PT, R146, R13, PT ;  /* 0x0000000d9200720c */ /* 0x000fe20003fc4070 */
[----:B------:R-:W-:Y:S01]  /*d180*/  VIADD R8, R252, 0xf9 ;  /* 0x000000f9fc087836 */ /* 0x000fe20000000000 */
[----:B------:R-:W-:Y:S01]  /*d190*/  ISETP.GT.U32.AND P4, PT, R146, R9, PT ;  /* 0x000000099200720c */ /* 0x000fe20003f84070 */
[----:B------:R-:W-:Y:S01]  /*d1a0*/  @!P1 IMAD.IADD R12, R12, 0x1, -R146 ;  /* 0x000000010c0c9824 */ /* 0x000fe200078e0a92 */
[----:B------:R-:W-:Y:S01]  /*d1b0*/  IABS R6, R4 ;  /* 0x0000000400067213 */ /* 0x000fe20000000000 */
[----:B------:R-:W-:Y:S01]  /*d1c0*/  @!P0 IMAD.MOV R87, RZ, RZ, -R87 ;  /* 0x000000ffff578224 */ /* 0x000fe200078e0a57 */
[----:B------:R-:W-:Y:S01]  /*d1d0*/  ISETP.GE.AND P0, PT, R4, RZ, PT ;  /* 0x000000ff0400720c */ /* 0x000fe20003f06270 */
[----:B------:R-:W-:Y:S01]  /*d1e0*/  STL [R1+0x52e8], R232 ;  /* 0x0052e8e801007387 */ /* 0x000fe20000100800 */
[C---:B------:R-:W-:Y:S01]  /*d1f0*/  ISETP.GT.U32.AND P1, PT, R146.reuse, R12, PT ;  /* 0x0000000c9200720c */ /* 0x040fe20003f24070 */
[----:B------:R-:W-:Y:S01]  /*d200*/  IMAD.MOV.U32 R5, RZ, RZ, R6 ;  /* 0x000000ffff057224 */ /* 0x000fe200078e0006 */
[----:B------:R-:W-:Y:S01]  /*d210*/  IABS R6, R3 ;  /* 0x0000000300067213 */ /* 0x000fe20000000000 */
[----:B------:R-:W-:Y:S01]  /*d220*/  IMAD R88, R146, R16, R88 ;  /* 0x0000001092587224 */ /* 0x000fe200078e0258 */
[----:B------:R-:W-:Y:S01]  /*d230*/  IABS R245, R8 ;  /* 0x0000000800f57213 */ /* 0x000fe20000000000 */
[----:B------:R-:W-:-:S02]  /*d240*/  @!P6 IMAD.IADD R13, R13, 0x1, -R146 ;  /* 0x000000010d0de824 */ /* 0x000fc400078e0a92 */
[----:B------:R-:W-:-:S03]  /*d250*/  IMAD.HI.U32 R0, R122, R5, RZ ;  /* 0x000000057a007227 */ /* 0x000fc600078e00ff */
[----:B------:R-:W-:Y:S01]  /*d260*/  ISETP.GT.U32.AND P6, PT, R146, R13, PT ;  /* 0x0000000d9200720c */ /* 0x000fe20003fc4070 */
[----:B------:R-:W-:Y:S02]  /*d270*/  @!P4 IMAD.IADD R9, R9, 0x1, -R146 ;  /* 0x000000010909c824 */ /* 0x000fe400078e0a92 */
[----:B------:R-:W-:Y:S01]  /*d280*/  IMAD.MOV R0, RZ, RZ, -R0 ;  /* 0x000000ffff007224 */ /* 0x000fe200078e0a00 */
[----:B------:R-:W-:Y:S01]  /*d290*/  @!P1 IADD3 R12, PT, PT, R12, -R146, RZ ;  /* 0x800000920c0c9210 */ /* 0x000fe20007ffe0ff */
[----:B------:R-:W-:Y:S01]  /*d2a0*/  IMAD.MOV.U32 R4, RZ, RZ, R6 ;  /* 0x000000ffff047224 */ /* 0x000fe200078e0006 */
[C---:B------:R-:W-:Y:S01]  /*d2b0*/  ISETP.GT.U32.AND P4, PT, R146.reuse, R9, PT ;  /* 0x000000099200720c */ /* 0x040fe20003f84070 */
[----:B------:R-:W-:Y:S01]  /*d2c0*/  IMAD R5, R146, R0, R5 ;  /* 0x0000000092057224 */ /* 0x000fe200078e0205 */
[----:B------:R-:W-:Y:S01]  /*d2d0*/  ISETP.GE.AND P1, PT, R3, RZ, PT ;  /* 0x000000ff0300720c */ /* 0x000fe20003f26270 */
[----:B------:R-:W-:Y:S01]  /*d2e0*/  IMAD.HI.U32 R0, R122, R4, RZ ;  /* 0x000000047a007227 */ /* 0x000fe200078e00ff */
[----:B------:R-:W-:-:S03]  /*d2f0*/  IABS R6, R10 ;  /* 0x0000000a00067213 */ /* 0x000fc60000000000 */
[----:B------:R-:W-:Y:S02]  /*d300*/  IMAD.MOV R0, RZ, RZ, -R0 ;  /* 0x000000ffff007224 */ /* 0x000fe400078e0a00 */
[----:B------:R-:W-:Y:S01]  /*d310*/  @!P6 IMAD.IADD R13, R13, 0x1, -R146 ;  /* 0x000000010d0de824 */ /* 0x000fe200078e0a92 */
[----:B------:R-:W-:Y:S01]  /*d320*/  ISETP.GT.U32.AND P6, PT, R146, R5, PT ;  /* 0x000000059200720c */ /* 0x000fe20003fc4070 */
[----:B------:R-:W-:Y:S02]  /*d330*/  IMAD.HI.U32 R3, R122, R245, RZ ;  /* 0x000000f57a037227 */ /* 0x000fe400078e00ff */
[----:B------:R-:W-:Y:S02]  /*d340*/  @!P4 IADD3 R9, PT, PT, R9, -R146, RZ ;  /* 0x800000920909c210 */ /* 0x000fe40007ffe0ff */
[----:B------:R-:W-:Y:S02]  /*d350*/  IMAD R4, R146, R0, R4 ;  /* 0x0000000092047224 */ /* 0x000fe400078e0204 */
[----:B------:R-:W-:-:S02]  /*d360*/  IMAD.MOV R3, RZ, RZ, -R3 ;  /* 0x000000ffff037224 */ /* 0x000fc400078e0a03 */
[----:B------:R-:W-:Y:S01]  /*d370*/  IMAD.HI.U32 R0, R122, R25, RZ ;  /* 0x000000197a007227 */ /* 0x000fe200078e00ff */
[----:B------:R-:W-:-:S03]  /*d380*/  ISETP.GT.U32.AND P4, PT, R146, R4, PT ;  /* 0x000000049200720c */ /* 0x000fc60003f84070 */
[C---:B------:R-:W-:Y:S02]  /*d390*/  IMAD R245, R146.reuse, R3, R245 ;  /* 0x0000000392f57224 */ /* 0x040fe400078e02f5 */
[----:B------:R-:W-:Y:S02]  /*d3a0*/  IMAD.MOV R0, RZ, RZ, -R0 ;  /* 0x000000ffff007224 */ /* 0x000fe400078e0a00 */
[----:B------:R-:W-:Y:S01]  /*d3b0*/  @!P6 IMAD.IADD R5, R5, 0x1, -R146 ;  /* 0x000000010505e824 */ /* 0x000fe200078e0a92 */
[C---:B------:R-:W-:Y:S01]  /*d3c0*/  ISETP.GT.U32.AND P6, PT, R146.reuse, R245, PT ;  /* 0x000000f59200720c */ /* 0x040fe20003fc4070 */
[----:B------:R-:W-:Y:S02]  /*d3d0*/  IMAD R25, R146, R0, R25 ;  /* 0x0000000092197224 */ /* 0x000fe400078e0219 */
[----:B-1----:R-:W-:Y:S02]  /*d3e0*/  IMAD.MOV.U32 R2, RZ, RZ, R12 ;  /* 0x000000ffff027224 */ /* 0x002fe400078e000c */
[----:B------:R-:W-:Y:S01]  /*d3f0*/  @!P4 IMAD.IADD R4, R4, 0x1, -R146 ;  /* 0x000000010404c824 */ /* 0x000fe200078e0a92 */
[----:B------:R-:W-:Y:S01]  /*d400*/  ISETP.GT.U32.AND P4, PT, R146, R25, PT ;  /* 0x000000199200720c */ /* 0x000fe20003f84070 */
[----:B------:R-:W-:-:S02]  /*d410*/  @!P2 IMAD.MOV R2, RZ, RZ, -R2 ;  /* 0x000000ffff02a224 */ /* 0x000fc400078e0a02 */
[----:B------:R-:W-:Y:S01]  /*d420*/  VIADD R0, R252, 0xfd ;  /* 0x000000fdfc007836 */ /* 0x000fe20000000000 */
[----:B------:R-:W-:Y:S01]  /*d430*/  ISETP.GT.U32.AND P2, PT, R146, R4, PT ;  /* 0x000000049200720c */ /* 0x000fe20003f44070 */
[----:B------:R-:W-:Y:S01]  /*d440*/  IMAD.HI.U32 R15, R122, R6, RZ ;  /* 0x000000067a0f7227 */ /* 0x000fe200078e00ff */
[----:B------:R1:W-:Y:S01]  /*d450*/  STL [R1+0x610], R2 ;  /* 0x0006100201007387 */ /* 0x0003e20000100800 */
[----:B------:R-:W-:Y:S02]  /*d460*/  @!P6 IADD3 R245, PT, PT, R245, -R146, RZ ;  /* 0x80000092f5f5e210 */ /* 0x000fe40007ffe0ff */
[----:B------:R-:W-:Y:S01]  /*d470*/  IABS R14, R0 ;  /* 0x00000000000e7213 */ /* 0x000fe20000000000 */
[----:B------:R-:W-:Y:S01]  /*d480*/  IMAD.MOV R15, RZ, RZ, -R15 ;  /* 0x000000ffff0f7224 */ /* 0x000fe200078e0a0f */
[----:B------:R-:W-:Y:S01]  /*d490*/  ISETP.GT.U32.AND P6, PT, R146, R5, PT ;  /* 0x000000059200720c */ /* 0x000fe20003fc4070 */
[----:B------:R-:W-:Y:S01]  /*d4a0*/  VIADD R3, R252, 0xfe ;  /* 0x000000fefc037836 */ /* 0x000fe20000000000 */
[----:B------:R-:W-:Y:S01]  /*d4b0*/  @!P4 IADD3 R25, PT, PT, R25, -R146, RZ ;  /* 0x800000921919c210 */ /* 0x000fe20007ffe0ff */
[----:B------:R-:W-:-:S02]  /*d4c0*/  IMAD R6, R146, R15, R6 ;  /* 0x0000000f92067224 */ /* 0x000fc400078e0206 */
[----:B-1----:R-:W-:Y:S01]  /*d4d0*/  IMAD.MOV.U32 R2, RZ, RZ, R13 ;  /* 0x000000ffff027224 */ /* 0x002fe200078e000d */
[----:B------:R-:W-:Y:S01]  /*d4e0*/  ISETP.GT.U32.AND P4, PT, R146, R25, PT ;  /* 0x000000199200720c */ /* 0x000fe20003f84070 */
[----:B------:R-:W-:Y:S01]  /*d4f0*/  IMAD.HI.U32 R15, R122, R14, RZ ;  /* 0x0000000e7a0f7227 */ /* 0x000fe200078e00ff */
[----:B------:R-:W-:-:S03]  /*d500*/  IABS R12, R3 ;  /* 0x00000003000c7213 */ /* 0x000fc60000000000 */
[----:B------:R-:W-:Y:S01]  /*d510*/  @!P3 IMAD.MOV R2, RZ, RZ, -R2 ;  /* 0x000000ffff02b224 */ /* 0x000fe200078e0a02 */
[----:B------:R-:W-:Y:S01]  /*d520*/  ISETP.GT.U32.AND P3, PT, R146, R245, PT ;  /* 0x000000f59200720c */ /* 0x000fe20003f64070 */
[----:B------:R-:W-:Y:S01]  /*d530*/  IMAD.MOV R15, RZ, RZ, -R15 ;  /* 0x000000ffff0f7224 */ /* 0x000fe200078e0a0f */
[-C--:B------:R-:W-:Y:S01]  /*d540*/  @!P6 IADD3 R5, PT, PT, R5, -R146.reuse, RZ ;  /* 0x800000920505e210 */ /* 0x080fe20007ffe0ff */
[----:B------:R-:W-:Y:S01]  /*d550*/  @!P2 IMAD.IADD R4, R4, 0x1, -R146 ;  /* 0x000000010404a824 */ /* 0x000fe200078e0a92 */
[----:B------:R1:W-:Y:S01]  /*d560*/  STL [R1+0x60c], R2 ;  /* 0x00060c0201007387 */ /* 0x0003e20000100800 */
[----:B------:R-:W-:Y:S01]  /*d570*/  ISETP.GE.AND P2, PT, R8, RZ, PT ;  /* 0x000000ff0800720c */ /* 0x000fe20003f46270 */
[----:B------:R-:W-:Y:S01]  /*d580*/  VIADD R8, R252, 0xff ;  /* 0x000000fffc087836 */ /* 0x000fe20000000000 */
[----:B------:R-:W-:Y:S01]  /*d590*/  @!P4 IADD3 R25, PT, PT, R25, -R146, RZ ;  /* 0x800000921919c210 */ /* 0x000fe20007ffe0ff */
[----:B------:R-:W-:Y:S01]  /*d5a0*/  IMAD.HI.U32 R13, R122, R12, RZ ;  /* 0x0000000c7a0d7227 */ /* 0x000fe200078e00ff */
[----:B------:R-:W-:-:S02]  /*d5b0*/  ISETP.GE.AND P4, PT, R7, RZ, PT ;  /* 0x000000ff0700720c */ /* 0x000fc40003f86270 */
[----:B------:R-:W-:Y:S01]  /*d5c0*/  IABS R7, R8 ;  /* 0x0000000800077213 */ /* 0x000fe20000000000 */
[----:B------:R-:W-:Y:S01]  /*d5d0*/  IMAD.MOV R13, RZ, RZ, -R13 ;  /* 0x000000ffff0d7224 */ /* 0x000fe200078e0a0d */
[C---:B------:R-:W-:Y:S01]  /*d5e0*/  ISETP.GT.U32.AND P6, PT, R146.reuse, R6, PT ;  /* 0x000000069200720c */ /* 0x040fe20003fc4070 */
[----:B-1----:R-:W-:Y:S02]  /*d5f0*/  IMAD.MOV.U32 R2, RZ, RZ, R9 ;  /* 0x000000ffff027224 */ /* 0x002fe400078e0009 */
[C---:B------:R-:W-:Y:S02]  /*d600*/  IMAD R9, R146.reuse, R15, R14 ;  /* 0x0000000f92097224 */ /* 0x040fe400078e020e */
[----:B------:R-:W-:Y:S01]  /*d610*/  @!P5 IMAD.MOV R2, RZ, RZ, -R2 ;  /* 0x000000ffff02d224 */ /* 0x000fe200078e0a02 */
[C---:B------:R-:W-:Y:S01]  /*d620*/  ISETP.GT.U32.AND P5, PT, R146.reuse, R88, PT ;  /* 0x000000589200720c */ /* 0x040fe20003fa4070 */
[----:B------:R-:W-:Y:S01]  /*d630*/  @!P3 IMAD.IADD R245, R245, 0x1, -R146 ;  /* 0x00000001f5f5b824 */ /* 0x000fe200078e0a92 */
[----:B------:R-:W-:Y:S01]  /*d640*/  ISETP.GT.U32.AND P3, PT, R146, R9, PT ;  /* 0x000000099200720c */ /* 0x000fe20003f64070 */
[----:B------:R-:W-:Y:S01]  /*d650*/  IMAD.MOV.U32 R14, RZ, RZ, R5 ;  /* 0x000000ffff0e7224 */ /* 0x000fe200078e0005 */
[----:B------:R1:W-:Y:S01]  /*d660*/  STL [R1+0x608], R2 ;  /* 0x0006080201007387 */ /* 0x0003e20000100800 */
[----:B------:R-:W-:-:S02]  /*d670*/  @!P4 IMAD.MOV R25, RZ, RZ, -R25 ;  /* 0x000000ffff19c224 */ /* 0x000fc400078e0a19 */
[----:B------:R-:W-:Y:S01]  /*d680*/  @!P0 IMAD.MOV R14, RZ, RZ, -R14 ;  /* 0x000000ffff0e8224 */ /* 0x000fe200078e0a0e */
[----:B------:R-:W-:Y:S01]  /*d690*/  @!P6 IADD3 R6, PT, PT, R6, -R146, RZ ;  /* 0x800000920606e210 */ /* 0x000fe20007ffe0ff */
[----:B------:R-:W-:Y:S01]  /*d6a0*/  @!P2 IMAD.MOV R245, RZ, RZ, -R245 ;  /* 0x000000fffff5a224 */ /* 0x000fe200078e0af5 */
[----:B------:R-:W-:Y:S01]  /*d6b0*/  ISETP.GE.AND P6, PT, R10, RZ, PT ;  /* 0x000000ff0a00720c */ /* 0x000fe20003fc6270 */
[----:B------:R-:W-:Y:S01]  /*d6c0*/  VIADD R10, R252, 0x100 ;  /* 0x00000100fc0a7836 */ /* 0x000fe20000000000 */
[----:B------:R-:W-:Y:S01]  /*d6d0*/  ISETP.GE.AND P2, PT, R0, RZ, PT ;  /* 0x000000ff0000720c */ /* 0x000fe20003f46270 */
[--C-:B------:R-:W-:Y:S01]  /*d6e0*/  @!P5 IMAD.IADD R88, R88, 0x1, -R146.reuse ;  /* 0x000000015858d824 */ /* 0x100fe200078e0a92 */
[----:B------:R-:W-:Y:S01]  /*d6f0*/  ISETP.GE.AND P5, PT, R11, RZ, PT ;  /* 0x000000ff0b00720c */ /* 0x000fe20003fa6270 */
[----:B------:R-:W-:Y:S01]  /*d700*/  IMAD.MOV.U32 R11, RZ, RZ, R7 ;  /* 0x000000ffff0b7224 */ /* 0x000fe200078e0007 */
[----:B------:R-:W-:Y:S01]  /*d710*/  IABS R238, R10 ;  /* 0x0000000a00ee7213 */ /* 0x000fe20000000000 */
[----:B------:R-:W-:Y:S01]  /*d720*/  @!P3 IMAD.IADD R9, R9, 0x1, -R146 ;  /* 0x000000010909b824 */ /* 0x000fe200078e0a92 */
[----:B------:R-:W-:Y:S01]  /*d730*/  ISETP.GT.U32.AND P0, PT, R146, R88, PT ;  /* 0x000000589200720c */ /* 0x000fe20003f04070 */
[----:B------:R-:W-:Y:S01]  /*d740*/  IMAD.HI.U32 R5, R122, R11, RZ ;  /* 0x0000000b7a057227 */ /* 0x000fe200078e00ff */
[----:B-1----:R-:W-:Y:S01]  /*d750*/  MOV R2, R4 ;  /* 0x0000000400027202 */ /* 0x002fe20000000f00 */
[----:B------:R1:W-:Y:S01]  /*d760*/  STL [R1+0x5f4], R14 ;  /* 0x0005f40e01007387 */ /* 0x0003e20000100800 */
[C---:B------:R-:W-:Y:S01]  /*d770*/  ISETP.GT.U32.AND P3, PT, R146.reuse, R9, PT ;  /* 0x000000099200720c */ /* 0x040fe20003f64070 */
[----:B------:R-:W-:Y:S01]  /*d780*/  IMAD R7, R146, R13, R12 ;  /* 0x0000000d92077224 */ /* 0x000fe200078e020c */
[----:B------:R-:W-:Y:S01]  /*d790*/  IADD3 R5, PT, PT, -R5, RZ, RZ ;  /* 0x000000ff05057210 */ /* 0x000fe20007ffe1ff */
[----:B------:R-:W-:-:S03]  /*d7a0*/  IMAD.HI.U32 R0, R122, R238, RZ ;  /* 0x000000ee7a007227 */ /* 0x000fc600078e00ff */
[C---:B------:R-:W-:Y:S01]  /*d7b0*/  ISETP.GT.U32.AND P4, PT, R146.reuse, R7, PT ;  /* 0x000000079200720c */ /* 0x040fe20003f84070 */
[----:B------:R-:W-:Y:S02]  /*d7c0*/  IMAD R5, R146, R5, R11 ;  /* 0x0000000592057224 */ /* 0x000fe400078e020b */
[----:B------:R-:W-:Y:S01]  /*d7d0*/  @!P0 IMAD.IADD R88, R88, 0x1, -R146 ;  /* 0x0000000158588824 */ /* 0x000fe200078e0a92 */
[----:B------:R-:W-:Y:S01]  /*d7e0*/  ISETP.GE.AND P0, PT, R3, RZ, PT ;  /* 0x000000ff0300720c */ /* 0x000fe20003f06270 */
[----:B------:R-:W-:Y:S02]  /*d7f0*/  VIADD R3, R252, 0x101 ;  /* 0x00000101fc037836 */ /* 0x000fe40000000000 */
[----:B------:R-:W-:Y:S01]  /*d800*/  @!P3 IADD3 R9, PT, PT, R9, -R146, RZ ;  /* 0x800000920909b210 */ /* 0x000fe20007ffe0ff */
[----:B------:R-:W-:Y:S01]  /*d810*/  IMAD.MOV R0, RZ, RZ, -R0 ;  /* 0x000000ffff007224 */ /* 0x000fe200078e0a00 */
[----:B------:R-:W-:Y:S01]  /*d820*/  ISETP.GT.U32.AND P3, PT, R146, R5, PT ;  /* 0x000000059200720c */ /* 0x000fe20003f64070 */
[----:B------:R-:W-:Y:S01]  /*d830*/  @!P1 IMAD.MOV R2, RZ, RZ, -R2 ;  /* 0x000000ffff029224 */ /* 0x000fe200078e0a02 */
[----:B------:R-:W-:Y:S01]  /*d840*/  @!P5 IADD3 R88, PT, PT, -R88, RZ, RZ ;  /* 0x000000ff5858d210 */ /* 0x000fe20007ffe1ff */
[C---:B------:R-:W-:Y:S01]  /*d850*/  IMAD R238, R146.reuse, R0, R238 ;  /* 0x0000000092ee7224 */ /* 0x040fe200078e02ee */
[----:B------:R-:W-:Y:S01]  /*d860*/  IABS R173, R3 ;  /* 0x0000000300ad7213 */ /* 0x000fe20000000000 */
[----:B------:R-:W-:Y:S01]  /*d870*/  @!P4 IMAD.IADD R7, R7, 0x1, -R146 ;  /* 0x000000010707c824 */ /* 0x000fe200078e0a92 */
[----:B------:R-:W-:Y:S01]  /*d880*/  ISETP.GT.U32.AND P1, PT, R146, R6, PT ;  /* 0x000000069200720c */ /* 0x000fe20003f24070 */
[----:B------:R-:W-:Y:S01]  /*d890*/  VIADD R11, R252, 0x103 ;  /* 0x00000103fc0b7836 */ /* 0x000fe20000000000 */
[----:B------:R-:W-:Y:S01]  /*d8a0*/  ISETP.GE.AND P4, PT, R10, RZ, PT ;  /* 0x000000ff0a00720c */ /* 0x000fe20003f86270 */
[----:B------:R-:W-:Y:S01]  /*d8b0*/  IMAD.HI.U32 R4, R122, R173, RZ ;  /* 0x000000ad7a047227 */ /* 0x000fe200078e00ff */
[----:B------:R-:W-:Y:S01]  /*d8c0*/  ISETP.GT.U32.AND P5, PT, R146, R7, PT ;  /* 0x000000079200720c */ /* 0x000fe20003fa4070 */
[----:B------:R2:W-:Y:S01]  /*d8d0*/  STL [R1+0x5f0], R2 ;  /* 0x0005f00201007387 */ /* 0x0005e20000100800 */
[----:B------:R-:W-:Y:S01]  /*d8e0*/  IABS R24, R11 ;  /* 0x0000000b00187213 */ /* 0x000fe20000000000 */
[----:B------:R-:W-:Y:S01]  /*d8f0*/  IMAD.MOV R4, RZ, RZ, -R4 ;  /* 0x000000ffff047224 */ /* 0x000fe200078e0a04 */
[----:B------:R-:W-:Y:S01]  /*d900*/  @!P3 IADD3 R5, PT, PT, R5, -R146, RZ ;  /* 0x800000920505b210 */ /* 0x000fe20007ffe0ff */
[----:B------:R-:W-:Y:S01]  /*d910*/  VIADD R10, R252, 0x102 ;  /* 0x00000102fc0a7836 */ /* 0x000fe20000000000 */
[----:B------:R-:W-:Y:S01]  /*d920*/  STL [R1+0x52ec], R245 ;  /* 0x0052ecf501007387 */ /* 0x000fe20000100800 */
[C---:B------:R-:W-:Y:S01]  /*d930*/  IMAD R173, R146.reuse, R4, R173 ;  /* 0x0000000492ad7224 */ /* 0x040fe200078e02ad */
[----:B------:R-:W-:Y:S01]  /*d940*/  ISETP.GT.U32.AND P3, PT, R146, R5, PT ;  /* 0x000000059200720c */ /* 0x000fe20003f64070 */
[--C-:B------:R-:W-:Y:S01]  /*d950*/  @!P1 IMAD.IADD R6, R6, 0x1, -R146.reuse ;  /* 0x0000000106069824 */ /* 0x100fe200078e0a92 */
[----:B------:R-:W-:Y:S01]  /*d960*/  ISETP.GE.AND P1, PT, R8, RZ, PT ;  /* 0x000000ff0800720c */ /* 0x000fe20003f26270 */
[----:B------:R-:W-:Y:S01]  /*d970*/  VIADD R8, R252, 0x104 ;  /* 0x00000104fc087836 */ /* 0x000fe20000000000 */
[----:B------:R-:W-:Y:S01]  /*d980*/  IABS R12, R10 ;  /* 0x0000000a000c7213 */ /* 0x000fe20000000000 */
[----:B------:R-:W-:Y:S01]  /*d990*/  @!P5 IMAD.IADD R7, R7, 0x1, -R146 ;  /* 0x000000010707d824 */ /* 0x000fe200078e0a92 */
[----:B------:R-:W-:Y:S01]  /*d9a0*/  ISETP.GT.U32.AND P5, PT, R146, R238, PT ;  /* 0x000000ee9200720c */ /* 0x000fe20003fa4070 */
[----:B-1----:R-:W-:Y:S01]  /*d9b0*/  IMAD.HI.U32 R14, R122, R24, RZ ;  /* 0x000000187a0e7227 */ /* 0x002fe200078e00ff */
[----:B------:R-:W-:-:S03]  /*d9c0*/  IABS R0, R8 ;  /* 0x0000000800007213 */ /* 0x000fc60000000000 */
[----:B------:R-:W-:Y:S02]  /*d9d0*/  IMAD.HI.U32 R15, R122, R12, RZ ;  /* 0x0000000c7a0f7227 */ /* 0x000fe400078e00ff */
[----:B------:R-:W-:Y:S02]  /*d9e0*/  @!P3 IADD3 R5, PT, PT, R5, -R146, RZ ;  /* 0x800000920505b210 */ /* 0x000fe40007ffe0ff */
[----:B------:R-:W-:Y:S01]  /*d9f0*/  ISETP.GT.U32.AND P3, PT, R146, R173, PT ;  /* 0x000000ad9200720c */ /* 0x000fe20003f64070 */
[----:B------:R-:W-:-:S03]  /*da00*/  IMAD.HI.U32 R13, R122, R0, RZ ;  /* 0x000000007a0d7227 */ /* 0x000fc600078e00ff */
[----:B------:R-:W-:Y:S01]  /*da10*/  @!P5 IADD3 R238, PT, PT, R238, -R146, RZ ;  /* 0x80000092eeeed210 */ /* 0x000fe20007ffe0ff */
[----:B------:R-:W-:Y:S01]  /*da20*/  IMAD.MOV R14, RZ, RZ, -R14 ;  /* 0x000000ffff0e7224 */ /* 0x000fe200078e0a0e */
[----:B------:R-:W-:Y:S01]  /*da30*/  ISETP.GE.AND P5, PT, R3, RZ, PT ;  /* 0x000000ff0300720c */ /* 0x000fe20003fa6270 */
[----:B------:R-:W-:Y:S02]  /*da40*/  IMAD.MOV R15, RZ, RZ, -R15 ;  /* 0x000000ffff0f7224 */ /* 0x000fe400078e0a0f */
[----:B------:R-:W-:Y:S02]  /*da50*/  IMAD.MOV R13, RZ, RZ, -R13 ;  /* 0x000000ffff0d7224 */ /* 0x000fe400078e0a0d */
[C---:B------:R-:W-:Y:S02]  /*da60*/  IMAD R24, R146.reuse, R14, R24 ;  /* 0x0000000e92187224 */ /* 0x040fe400078e0218 */
[----:B------:R-:W-:Y:S01]  /*da70*/  @!P3 IMAD.IADD R173, R173, 0x1, -R146 ;  /* 0x00000001adadb824 */ /* 0x000fe200078e0a92 */
[----:B------:R-:W-:Y:S01]  /*da80*/  ISETP.GT.U32.AND P3, PT, R146, R238, PT ;  /* 0x000000ee9200720c */ /* 0x000fe20003f64070 */
[----:B------:R-:W-:-:S02]  /*da90*/  IMAD.MOV.U32 R16, RZ, RZ, R6 ;  /* 0x000000ffff107224 */ /* 0x000fc400078e0006 */
[----:B------:R-:W-:Y:S02]  /*daa0*/  IMAD R3, R146, R15, R12 ;  /* 0x0000000f92037224 */ /* 0x000fe400078e020c */
[----:B--2---:R-:W-:Y:S01]  /*dab0*/  IMAD.MOV.U32 R2, RZ, RZ, R9 ;  /* 0x000000ffff027224 */ /* 0x004fe200078e0009 */
[----:B------:R-:W-:Y:S01]  /*dac0*/  @!P6 IADD3 R16, PT, PT, -R16, RZ, RZ ;  /* 0x000000ff1010e210 */ /* 0x000fe20007ffe1ff */
[C---:B------:R-:W-:Y:S01]  /*dad0*/  IMAD R0, R146.reuse, R13, R0 ;  /* 0x0000000d92007224 */ /* 0x040fe200078e0200 */
[C---:B------:R-:W-:Y:S01]  /*dae0*/  ISETP.GT.U32.AND P6, PT, R146.reuse, R3, PT ;  /* 0x000000039200720c */ /* 0x040fe20003fc4070 */
[----:B------:R-:W-:Y:S01]  /*daf0*/  @!P0 IMAD.MOV R7, RZ, RZ, -R7 ;  /* 0x000000ffff078224 */ /* 0x000fe200078e0a07 */
[----:B------:R-:W-:Y:S01]  /*db00*/  ISETP.GT.U32.AND P0, PT, R146, R24, PT ;  /* 0x000000189200720c */ /* 0x000fe20003f04070 */
[----:B------:R-:W-:Y:S01]  /*db10*/  @!P2 IMAD.MOV R2, RZ, RZ, -R2 ;  /* 0x000000ffff02a224 */ /* 0x000fe200078e0a02 */
[----:B------:R1:W-:Y:S01]  /*db20*/  STL [R1+0x5e0], R16 ;  /* 0x0005e01001007387 */ /* 0x0003e20000100800 */
[----:B------:R-:W-:Y:S01]  /*db30*/  @!P3 IMAD.IADD R238, R238, 0x1, -R146 ;  /* 0x00000001eeeeb824 */ /* 0x000fe200078e0a92 */
[----:B------:R-:W-:Y:S01]  /*db40*/  ISETP.GT.U32.AND P3, PT, R146, R0, PT ;  /* 0x000000009200720c */ /* 0x000fe20003f64070 */
[----:B------:R-:W-:Y:S01]  /*db50*/  VIADD R4, R252, 0x105 ;  /* 0x00000105fc047836 */ /* 0x000fe20000000000 */
[----:B------:R2:W-:Y:S01]  /*db60*/  STL [R1+0x5dc], R2 ;  /* 0x0005dc0201007387 */ /* 0x0005e20000100800 */
[----:B------:R-:W-:Y:S01]  /*db70*/  ISETP.GT.U32.AND P2, PT, R146, R173, PT ;  /* 0x000000ad9200720c */ /* 0x000fe20003f44070 */
[----:B------:R-:W-:-:S02]  /*db80*/  @!P4 IMAD.MOV R238, RZ, RZ, -R238 ;  /* 0x000000ffffeec224 */ /* 0x000fc400078e0aee */
[----:B------:R3:W-:Y:S01]  /*db90*/  STL [R1+0x5d8], R7 ;  /* 0x0005d80701007387 */ /* 0x0007e20000100800 */
[--C-:B------:R-:W-:Y:S01]  /*dba0*/  @!P6 IMAD.IADD R3, R3, 0x1, -R146.reuse ;  /* 0x000000010303e824 */ /* 0x100fe200078e0a92 */
[----:B------:R-:W-:Y:S01]  /*dbb0*/  IABS R12, R4 ;  /* 0x00000004000c7213 */ /* 0x000fe20000000000 */
[----:B------:R-:W-:Y:S01]  /*dbc0*/  @!P0 IMAD.IADD R24, R24, 0x1, -R146 ;  /* 0x0000000118188824 */ /* 0x000fe200078e0a92 */
[----:B------:R-:W-:Y:S01]  /*dbd0*/  ISETP.GE.AND P6, PT, R8, RZ, PT ;  /* 0x000000ff0800720c */ /* 0x000fe20003fc6270 */
[----:B-1----:R-:W-:Y:S01]  /*dbe0*/  VIADD R16, R252, 0x16b ;  /* 0x0000016bfc107836 */ /* 0x002fe20000000000 */
[----:B------:R-:W-:Y:S01]  /*dbf0*/  ISETP.GT.U32.AND P0, PT, R146, R3, PT ;  /* 0x000000039200720c */ /* 0x000fe20003f04070 */
[----:B--2---:R-:W-:Y:S01]  /*dc00*/  IMAD.MOV.U32 R2, RZ, RZ, R5 ;  /* 0x000000ffff027224 */ /* 0x004fe200078e0005 */
[----:B------:R-:W-:Y:S01]  /*dc10*/  @!P3 IADD3 R0, PT, PT, R0, -R146, RZ ;  /* 0x800000920000b210 */ /* 0x000fe20007ffe0ff */
[----:B------:R-:W-:Y:S01]  /*dc20*/  VIADD R5, R252, 0x106 ;  /* 0x00000106fc057836 */ /* 0x000fe20000000000 */
[----:B------:R-:W-:Y:S01]  /*dc30*/  ISETP.GT.U32.AND P3, PT, R146, R24, PT ;  /* 0x000000189200720c */ /* 0x000fe20003f64070 */
[----:B------:R-:W-:Y:S01]  /*dc40*/  IMAD.HI.U32 R6, R122, R12, RZ ;  /* 0x0000000c7a067227 */ /* 0x000fe200078e00ff */
[----:B------:R-:W-:-:S02]  /*dc50*/  @!P1 IADD3 R2, PT, PT, -R2, RZ, RZ ;  /* 0x000000ff02029210 */ /* 0x000fc40007ffe1ff */
[----:B---3--:R-:W-:Y:S01]  /*dc60*/  IABS R7, R5 ;  /* 0x0000000500077213 */ /* 0x008fe20000000000 */
[----:B------:R-:W-:Y:S01]  /*dc70*/  IMAD.MOV R6, RZ, RZ, -R6 ;  /* 0x000000ffff067224 */ /* 0x000fe200078e0a06 */
[----:B------:R-:W-:Y:S01]  /*dc80*/  ISETP.GE.AND P1, PT, R10, RZ, PT ;  /* 0x000000ff0a00720c */ /* 0x000fe20003f26270 */
[----:B------:R-:W-:Y:S01]  /*dc90*/  VIADD R10, R252, 0x107 ;  /* 0x00000107fc0a7836 */ /* 0x000fe20000000000 */
[----:B------:R-:W-:Y:S01]  /*dca0*/  ISETP.GT.U32.AND P4, PT, R146, R0, PT ;  /* 0x000000009200720c */ /* 0x000fe20003f84070 */
[----:B------:R-:W-:Y:S01]  /*dcb0*/  IMAD.HI.U32 R8, R122, R7, RZ ;  /* 0x000000077a087227 */ /* 0x000fe200078e00ff */
[-C--:B------:R-:W-:Y:S01]  /*dcc0*/  @!P0 IADD3 R3, PT, PT, R3, -R146.reuse, RZ ;  /* 0x8000009203038210 */ /* 0x080fe20007ffe0ff */
[----:B------:R1:W-:Y:S01]  /*dcd0*/  STL [R1+0x5cc], R2 ;  /* 0x0005cc0201007387 */ /* 0x0003e20000100800 */
[----:B------:R-:W-:Y:S01]  /*dce0*/  @!P2 IADD3 R173, PT, PT, R173, -R146, RZ ;  /* 0x80000092adada210 */ /* 0x000fe20007ffe0ff */
[----:B------:R-:W-:Y:S01]  /*dcf0*/  IMAD.MOV R8, RZ, RZ, -R8 ;  /* 0x000000ffff087224 */ /* 0x000fe200078e0a08 */
[----:B------:R-:W-:Y:S01]  /*dd00*/  ISETP.GE.AND P2, PT, R11, RZ, PT ;  /* 0x000000ff0b00720c */ /* 0x000fe20003f46270 */
[C---:B------:R-:W-:Y:S01]  /*dd10*/  IMAD R6, R146.reuse, R6, R12 ;  /* 0x0000000692067224 */ /* 0x040fe200078e020c */
[----:B------:R-:W-:Y:S01]  /*dd20*/  IABS R11, R10 ;  /* 0x0000000a000b7213 */ /* 0x000fe20000000000 */
[----:B------:R-:W-:Y:S01]  /*dd30*/  IMAD R7, R146, R8, R7 ;  /* 0x0000000892077224 */ /* 0x000fe200078e0207 */
[----:B------:R-:W-:Y:S01]  /*dd40*/  STL [R1+0x52f0], R238 ;  /* 0x0052f0ee01007387 */ /* 0x000fe20000100800 */
[----:B------:R-:W-:Y:S01]  /*dd50*/  @!P3 IMAD.IADD R24, R24, 0x1, -R146 ;  /* 0x000000011818b824 */ /* 0x000fe200078e0a92 */
[----:B------:R-:W-:Y:S01]  /*dd60*/  ISETP.GT.U32.AND P0, PT, R146, R6, PT ;  /* 0x000000069200720c */ /* 0x000fe20003f04070 */
[----:B------:R-:W-:Y:S01]  /*dd70*/  VIADD R8, R252, 0x108 ;  /* 0x00000108fc087836 */ /* 0x000fe20000000000 */
[----:B------:R-:W-:Y:S01]  /*dd80*/  ISETP.GT.U32.AND P3, PT, R146, R7, PT ;  /* 0x000000079200720c */ /* 0x000fe20003f64070 */
[----:B------:R-:W-:Y:S01]  /*dd90*/  IMAD.HI.U32 R12, R122, R11, RZ ;  /* 0x0000000b7a0c7227 */ /* 0x000fe200078e00ff */
[----:B------:R-:W-:-:S02]  /*dda0*/  IABS R223, R16 ;  /* 0x0000001000df7213 */ /* 0x000fc40000000000 */
[----:B------:R-:W-:Y:S01]  /*ddb0*/  IABS R9, R8 ;  /* 0x0000000800097213 */ /* 0x000fe20000000000 */
[----:B-1----:R-:W-:Y:S02]  /*ddc0*/  IMAD.MOV.U32 R2, RZ, RZ, R3 ;  /* 0x000000ffff027224 */ /* 0x002fe400078e0003 */
[--C-:B------:R-:W-:Y:S01]  /*ddd0*/  @!P4 IMAD.IADD R0, R0, 0x1, -R146.reuse ;  /* 0x000000010000c824 */ /* 0x100fe200078e0a92 */
[----:B------:R-:W-:Y:S01]  /*dde0*/  ISETP.GE.AND P4, PT, R5, RZ, PT ;  /* 0x000000ff0500720c */ /* 0x000fe20003f86270 */
[----:B------:R-:W-:Y:S01]  /*ddf0*/  @!P5 IMAD.MOV R173, RZ, RZ, -R173 ;  /* 0x000000ffffadd224 */ /* 0x000fe200078e0aad */
[----:B------:R-:W-:Y:S01]  /*de00*/  IADD3 R5, PT, PT, -R12, RZ, RZ ;  /* 0x000000ff0c057210 */ /* 0x000fe20007ffe1ff */
[--C-:B------:R-:W-:Y:S01]  /*de10*/  @!P0 IMAD.IADD R6, R6, 0x1, -R146.reuse ;  /* 0x0000000106068824 */ /* 0x100fe200078e0a92 */
[----:B------:R-:W-:Y:S01]  /*de20*/  ISETP.GE.AND P0, PT, R10, RZ, PT ;  /* 0x000000ff0a00720c */ /* 0x000fe20003f06270 */
[----:B------:R-:W-:Y:S01]  /*de30*/  @!P3 IMAD.IADD R7, R7, 0x1, -R146 ;  /* 0x000000010707b824 */ /* 0x000fe200078e0a92 */
[----:B------:R-:W-:Y:S01]  /*de40*/  @!P1 IADD3 R2, PT, PT, -R2, RZ, RZ ;  /* 0x000000ff02029210 */ /* 0x000fe20007ffe1ff */
[----:B------:R-:W-:Y:S01]  /*de50*/  IMAD.HI.U32 R10, R122, R9, RZ ;  /* 0x000000097a0a7227 */ /* 0x000fe200078e00ff */
[C---:B------:R-:W-:Y:S01]  /*de60*/  ISETP.GT.U32.AND P1, PT, R146.reuse, R6, PT ;  /* 0x000000069200720c */ /* 0x040fe20003f24070 */
[----:B------:R-:W-:Y:S01]  /*de70*/  STL [R1+0x52f4], R173 ;  /* 0x0052f4ad01007387 */ /* 0x000fe20000100800 */
[C---:B------:R-:W-:Y:S01]  /*de80*/  ISETP.GT.U32.AND P3, PT, R146.reuse, R7, PT ;  /* 0x000000079200720c */ /* 0x040fe20003f64070 */
[----:B------:R-:W-:Y:S01]  /*de90*/  IMAD R5, R146, R5, R11 ;  /* 0x0000000592057224 */ /* 0x000fe200078e020b */
[----:B------:R-:W-:Y:S01]  /*dea0*/  ISETP.GE.AND P5, PT, R4, RZ, PT ;  /* 0x000000ff0400720c */ /* 0x000fe20003fa6270 */
[----:B------:R-:W-:Y:S01]  /*deb0*/  IMAD.MOV R10, RZ, RZ, -R10 ;  /* 0x000000ffff0a7224 */ /* 0x000fe200078e0a0a */
[----:B------:R-:W-:Y:S01]  /*dec0*/  IABS R4, R252 ;  /* 0x000000fc00047213 */ /* 0x000fe20000000000 */
[----:B------:R-:W-:Y:S01]  /*ded0*/  @!P2 IMAD.MOV R24, RZ, RZ, -R24 ;  /* 0x000000ffff18a224 */ /* 0x000fe200078e0a18 */
[C---:B------:R-:W-:Y:S01]  /*dee0*/  ISETP.GT.U32.AND P2, PT, R146.reuse, R5, PT ;  /* 0x000000059200720c */ /* 0x040fe20003f44070 */
[----:B------:R-:W-:Y:S01]  /*def0*/  IMAD R9, R146, R10, R9 ;  /* 0x0000000a92097224 */ /* 0x000fe200078e0209 */
[----:B------:R1:W-:Y:S01]  /*df00*/  STL [R1+0x594], R2 ;  /* 0x0005940201007387 */ /* 0x0003e20000100800 */
[----:B------:R-:W-:-:S04]  /*df10*/  IMAD.HI.U32 R3, R122, R4, RZ ;  /* 0x000000047a037227 */ /* 0x000fc800078e00ff */
[----:B------:R-:W-:Y:S01]  /*df20*/  @!P3 IADD3 R7, PT, PT, R7, -R146, RZ ;  /* 0x800000920707b210 */ /* 0x000fe20007ffe0ff */
[----:B------:R-:W-:Y:S01]  /*df30*/  IMAD.MOV R3, RZ, RZ, -R3 ;  /* 0x000000ffff037224 */ /* 0x000fe200078e0a03 */
[----:B------:R-:W-:Y:S01]  /*df40*/  ISETP.GT.U32.AND P3, PT, R146, R9, PT ;  /* 0x000000099200720c */ /* 0x000fe20003f64070 */
[----:B------:R-:W-:Y:S02]  /*df50*/  @!P1 IMAD.IADD R6, R6, 0x1, -R146 ;  /* 0x0000000106069824 */ /* 0x000fe400078e0a92 */
[----:B------:R-:W-:Y:S01]  /*df60*/  IMAD R4, R146, R3, R4 ;  /* 0x0000000392047224 */ /* 0x000fe200078e0204 */
[----:B-1----:R-:W-:Y:S01]  /*df70*/  MOV R2, R7 ;  /* 0x0000000700027202 */ /* 0x002fe20000000f00 */
[----:B------:R-:W-:Y:S02]  /*df80*/  IMAD.MOV.U32 R12, RZ, RZ, R6 ;  /* 0x000000ffff0c7224 */ /* 0x000fe400078e0006 */
[----:B------:R-:W-:Y:S02]  /*df90*/  @!P2 IMAD.IADD R5, R5, 0x1, -R146 ;  /* 0x000000010505a824 */ /* 0x000fe400078e0a92 */
[----:B------:R-:W-:Y:S01]  /*dfa0*/  @!P6 IMAD.MOV R0, RZ, RZ, -R0 ;  /* 0x000000ffff00e224 */ /* 0x000fe200078e0a00 */
[----:B------:R-:W-:Y:S01]  /*dfb0*/  ISETP.GE.AND P6, PT, R8, RZ, PT ;  /* 0x000000ff0800720c */ /* 0x000fe20003fc6270 */
[----:B------:R-:W-:Y:S01]  /*dfc0*/  @!P5 IMAD.MOV R12, RZ, RZ, -R12 ;  /* 0x000000ffff0cd224 */ /* 0x000fe200078e0a0c */
[----:B------:R-:W-:Y:S01]  /*dfd0*/  ISETP.GT.U32.AND P5, PT, R146, R4, PT ;  /* 0x000000049200720c */ /* 0x000fe20003fa4070 */
[----:B------:R-:W-:Y:S01]  /*dfe0*/  @!P3 IMAD.IADD R9, R9, 0x1, -R146 ;  /* 0x000000010909b824 */ /* 0x000fe200078e0a92 */
[C---:B------:R-:W-:Y:S01]  /*dff0*/  IADD3 R8, PT, PT, R252.reuse, 0x109, RZ ;  /* 0x00000109fc087810 */ /* 0x040fe20007ffe0ff */
[----:B------:R-:W-:Y:S01]  /*e000*/  VIADD R11, R252, 0x1d8 ;  /* 0x000001d8fc0b7836 */ /* 0x000fe20000000000 */
[----:B------:R-:W-:Y:S01]  /*e010*/  ISETP.GT.U32.AND P2, PT, R146, R5, PT ;  /* 0x000000059200720c */ /* 0x000fe20003f44070 */
[----:B------:R-:W-:Y:S01]  /*e020*/  @!P4 IMAD.MOV R2, RZ, RZ, -R2 ;  /* 0x000000ffff02c224 */ /* 0x000fe200078e0a02 */
[----:B------:R-:W-:Y:S01]  /*e030*/  ISETP.GE.AND P1, PT, R8, RZ, PT ;  /* 0x000000ff0800720c */ /* 0x000fe20003f26270 */
[----:B------:R1:W-:Y:S01]  /*e040*/  STL [R1+0x598], R0 ;  /* 0x0005980001007387 */ /* 0x0003e20000100800 */
[----:B------:R-:W-:Y:S01]  /*e050*/  IABS R8, R8 ;  /* 0x0000000800087213 */ /* 0x000fe20000000000 */
[----:B------:R-:W-:Y:S01]  /*e060*/  VIADD R3, R252, 0x1d9 ;  /* 0x000001d9fc037836 */ /* 0x000fe20000000000 */
[----:B------:R-:W-:Y:S01]  /*e070*/  ISETP.GT.U32.AND P4, PT, R146, R9, PT ;  /* 0x000000099200720c */ /* 0x000fe20003f84070 */
[----:B------:R2:W-:Y:S01]  /*e080*/  STL [R1+0x5a0], R12 ;  /* 0x0005a00c01007387 */ /* 0x0005e20000100800 */
[----:B------:R-:W-:Y:S01]  /*e090*/  ISETP.GE.AND P3, PT, R11, RZ, PT ;  /* 0x000000ff0b00720c */ /* 0x000fe20003f66270 */
[----:B------:R-:W-:Y:S01]  /*e0a0*/  IMAD.HI.U32 R10, R122, R8, RZ ;  /* 0x000000087a0a7227 */ /* 0x000fe200078e00ff */
[----:B------:R-:W-:Y:S01]  /*e0b0*/  @!P5 IADD3 R4, PT, PT, R4, -R146, RZ ;  /* 0x800000920404d210 */ /* 0x000fe20007ffe0ff */
[----:B------:R3:W-:Y:S01]  /*e0c0*/  STL [R1+0x5b0], R2 ;  /* 0x0005b00201007387 */ /* 0x0007e20000100800 */
[----:B------:R-:W-:Y:S01]  /*e0d0*/  IABS R6, R3 ;  /* 0x0000000300067213 */ /* 0x000fe20000000000 */
[----:B------:R-:W-:Y:S01]  /*e0e0*/  @!P2 IMAD.IADD R5, R5, 0x1, -R146 ;  /* 0x000000010505a824 */ /* 0x000fe200078e0a92 */
[----:B-1----:R-:W-:Y:S01]  /*e0f0*/  IABS R0, R11 ;  /* 0x0000000b00007213 */ /* 0x002fe20000000000 */
[----:B------:R-:W-:Y:S01]  /*e100*/  IMAD.MOV.U32 R236, RZ, RZ, R100 ;  /* 0x000000ffffec7224 */ /* 0x000fe200078e0064 */
[----:B------:R-:W-:Y:S01]  /*e110*/  IADD3 R10, PT, PT, -R10, RZ, RZ ;  /* 0x000000ff0a0a7210 */ /* 0x000fe20007ffe1ff */
[----:B--2---:R-:W-:Y:S01]  /*e120*/  IMAD.MOV.U32 R12, RZ, RZ, R5 ;  /* 0x000000ffff0c7224 */ /* 0x004fe200078e0005 */
[----:B------:R-:W-:Y:S01]  /*e130*/  ISETP.GT.U32.AND P5, PT, R146, R4, PT ;  /* 0x000000049200720c */ /* 0x000fe20003fa4070 */
[----:B------:R-:W-:Y:S01]  /*e140*/  IMAD.HI.U32 R7, R122, R0, RZ ;  /* 0x000000007a077227 */ /* 0x000fe200078e00ff */
[----:B------:R-:W-:-:S03]  /*e150*/  ISETP.GE.AND P2, PT, R3, RZ, PT ;  /* 0x000000ff0300720c */ /* 0x000fc60003f46270 */
[----:B------:R-:W-:Y:S02]  /*e160*/  IMAD.MOV R7, RZ, RZ, -R7 ;  /* 0x000000ffff077224 */ /* 0x000fe400078e0a07 */
[----:B------:R-:W-:Y:S02]  /*e170*/  @!P4 IMAD.IADD R9, R9, 0x1, -R146 ;  /* 0x000000010909c824 */ /* 0x000fe400078e0a92 */
[C---:B------:R-:W-:Y:S02]  /*e180*/  IMAD R8, R146.reuse, R10, R8 ;  /* 0x0000000a92087224 */ /* 0x040fe400078e0208 */
[----:B------:R-:W-:Y:S02]  /*e190*/  IMAD R0, R146, R7, R0 ;  /* 0x0000000792007224 */ /* 0x000fe400078e0200 */
[----:B------:R-:W-:Y:S01]  /*e1a0*/  IMAD.HI.U32 R7, R172, R6, RZ ;  /* 0x00000006ac077227 */ /* 0x000fe200078e00ff */
[----:B------:R-:W-:-:S03]  /*e1b0*/  ISETP.GT.U32.AND P4, PT, R146, R8, PT ;  /* 0x000000089200720c */ /* 0x000fc60003f84070 */
[----:B---3--:R-:W-:Y:S01]  /*e1c0*/  IMAD.MOV.U32 R2, RZ, RZ, R9 ;  /* 0x000000ffff027224 */ /* 0x008fe200078e0009 */
[----:B------:R-:W-:Y:S01]  /*e1d0*/  IADD3 R7, PT, PT, -R7, RZ, RZ ;  /* 0x000000ff07077210 */ /* 0x000fe20007ffe1ff */
[----:B------:R-:W-:Y:S01]  /*e1e0*/  @!P0 IMAD.MOV R12, RZ, RZ, -R12 ;  /* 0x000000ffff0c8224 */ /* 0x000fe200078e0a0c */
[C---:B------:R-:W-:Y:S01]  /*e1f0*/  ISETP.GE.AND P0, PT, R252.reuse, RZ, PT ;  /* 0x000000fffc00720c */ /* 0x040fe20003f06270 */
[----:B------:R-:W-:Y:S02]  /*e200*/  VIADD R3, R252, 0x1da ;  /* 0x000001dafc037836 */ /* 0x000fe40000000000 */
[----:B------:R-:W-:Y:S01]  /*e210*/  @!P6 IMAD.MOV R2, RZ, RZ, -R2 ;  /* 0x000000ffff02e224 */ /* 0x000fe200078e0a02 */
[----:B------:R-:W-:Y:S01]  /*e220*/  STL [R1+0x5ac], R12 ;  /* 0x0005ac0c01007387 */ /* 0x000fe20000100800 */
[----:B------:R-:W-:Y:S01]  /*e230*/  @!P5 IMAD.IADD R4, R4, 0x1, -R146 ;  /* 0x000000010404d824 */ /* 0x000fe200078e0a92 */
[----:B------:R-:W-:Y:S01]  /*e240*/  IABS R23, R3 ;  /* 0x0000000300177213 */ /* 0x000fe20000000000 */
[----:B------:R-:W-:Y:S01]  /*e250*/  VIADD R10, R252, 0x1db ;  /* 0x000001dbfc0a7836 */ /* 0x000fe20000000000 */
[----:B------:R-:W-:Y:S01]  /*e260*/  ISETP.GE.AND P6, PT, R3, RZ, PT ;  /* 0x000000ff0300720c */ /* 0x000fe20003fc6270 */
[----:B------:R1:W-:Y:S01]  /*e270*/  STL [R1+0x5b4], R2 ;  /* 0x0005b40201007387 */ /* 0x0003e20000100800 */
[C---:B------:R-:W-:Y:S01]  /*e280*/  IMAD R3, R146.reuse, R7, R6 ;  /* 0x0000000792037224 */ /* 0x040fe200078e0206 */
[----:B------:R-:W-:Y:S01]  /*e290*/  ISETP.GT.U32.AND P5, PT, R146, R0, PT ;  /* 0x000000009200720c */ /* 0x000fe20003fa4070 */
[----:B------:R-:W-:Y:S01]  /*e2a0*/  IMAD.HI.U32 R5, R172, R23, RZ ;  /* 0x00000017ac057227 */ /* 0x000fe200078e00ff */
[----:B------:R-:W-:-:S02]  /*e2b0*/  @!P4 IADD3 R8, PT, PT, R8, -R146, RZ ;  /* 0x800000920808c210 */ /* 0x000fc40007ffe0ff */
[----:B------:R-:W-:Y:S01]  /*e2c0*/  IABS R31, R10 ;  /* 0x0000000a001f7213 */ /* 0x000fe20000000000 */
[----:B------:R-:W-:Y:S01]  /*e2d0*/  VIADD R100, R252, 0x1c1 ;  /* 0x000001c1fc647836 */ /* 0x000fe20000000000 */
[----:B------:R-:W-:Y:S01]  /*e2e0*/  ISETP.GT.U32.AND P4, PT, R146, R8, PT ;  /* 0x000000089200720c */ /* 0x000fe20003f84070 */
[----:B------:R-:W-:Y:S02]  /*e2f0*/  IMAD.MOV.U32 R237, RZ, RZ, R231 ;  /* 0x000000ffffed7224 */ /* 0x000fe400078e00e7 */
[----:B-1----:R-:W-:Y:S02]  /*e300*/  IMAD.MOV.U32 R2, RZ, RZ, R4 ;  /* 0x000000ffff027224 */ /* 0x002fe400078e0004 */
[----:B------:R-:W-:Y:S01]  /*e310*/  IMAD.MOV R4, RZ, RZ, -R5 ;  /* 0x000000ffff047224 */ /* 0x000fe200078e0a05 */
[----:B------:R-:W-:Y:S01]  /*e320*/  IADD3 R5, PT, PT, R252, 0x1dc, RZ ;  /* 0x000001dcfc057810 */ /* 0x000fe20007ffe0ff */
[----:B------:R-:W-:Y:S01]  /*e330*/  @!P0 IMAD.MOV R2, RZ, RZ, -R2 ;  /* 0x000000ffff028224 */ /* 0x000fe200078e0a02 */
[----:B------:R-:W-:Y:S01]  /*e340*/  ISETP.GT.U32.AND P0, PT, R146, R3, PT ;  /* 0x000000039200720c */ /* 0x000fe20003f04070 */
[----:B------:R-:W-:Y:S01]  /*e350*/  @!P5 IMAD.IADD R0, R0, 0x1, -R146 ;  /* 0x000000010000d824 */ /* 0x000fe200078e0a92 */
[----:B------:R-:W-:Y:S01]  /*e360*/  IABS R7, R5 ;  /* 0x0000000500077213 */ /* 0x000fe20000000000 */
[----:B------:R-:W-:Y:S01]  /*e370*/  IMAD.HI.U32 R9, R172, R31, RZ ;  /* 0x0000001fac097227 */ /* 0x000fe200078e00ff */
[----:B------:R1:W-:Y:S01]  /*e380*/  STL [R1+0x2e4], R2 ;  /* 0x0002e40201007387 */ /* 0x0003e20000100800 */
[----:B------:R-:W-:-:S02]  /*e390*/  @!P4 IADD3 R8, PT, PT, R8, -R146, RZ ;  /* 0x800000920808c210 */ /* 0x000fc40007ffe0ff */
[C---:B------:R-:W-:Y:S01]  /*e3a0*/  ISETP.GT.U32.AND P5, PT, R146.reuse, R0, PT ;  /* 0x000000009200720c */ /* 0x040fe20003fa4070 */
[----:B------:R-:W-:Y:S01]  /*e3b0*/  IMAD R23, R146, R4, R23 ;  /* 0x0000000492177224 */ /* 0x000fe200078e0217 */
[----:B------:R-:W-:Y:S01]  /*e3c0*/  IADD3 R9, PT, PT, -R9, RZ, RZ ;  /* 0x000000ff09097210 */ /* 0x000fe20007ffe1ff */
[----:B------:R-:W-:Y:S02]  /*e3d0*/  VIADD R4, R252, 0x1dd ;  /* 0x000001ddfc047836 */ /* 0x000fe40000000000 */
[----:B------:R-:W-:Y:S01]  /*e3e0*/  IMAD.MOV.U32 R231, RZ, RZ, R74 ;  /* 0x000000ffffe77224 */ /* 0x000fe200078e004a */
[----:B------:R-:W-:Y:S01]  /*e3f0*/  ISETP.GT.U32.AND P4, PT, R146, R23, PT ;  /* 0x000000179200720c */ /* 0x000fe20003f84070 */
[----:B------:R-:W-:Y:S01]  /*e400*/  @!P0 IMAD.IADD R3, R3, 0x1, -R146 ;  /* 0x0000000103038824 */ /* 0x000fe200078e0a92 */
[----:B------:R-:W-:Y:S01]  /*e410*/  IABS R6, R4 ;  /* 0x0000000400067213 */ /* 0x000fe20000000000 */
[----:B-1----:R-:W-:Y:S02]  /*e420*/  IMAD.MOV.U32 R2, RZ, RZ, R8 ;  /* 0x000000ffff027224 */ /* 0x002fe400078e0008 */
[----:B------:R-:W-:Y:S01]  /*e430*/  IMAD.HI.U32 R8, R172, R7, RZ ;  /* 0x00000007ac087227 */ /* 0x000fe200078e00ff */
[----:B------:R-:W-:-:S03]  /*e440*/  ISETP.GT.U32.AND P0, PT, R146, R3, PT ;  /* 0x000000039200720c */ /* 0x000fc60003f04070 */
[----:B------:R-:W-:Y:S02]  /*e450*/  IMAD.MOV R8, RZ, RZ, -R8 ;  /* 0x000000ffff087224 */ /* 0x000fe400078e0a08 */
[----:B------:R-:W-:Y:S01]  /*e460*/  @!P5 IMAD.IADD R0, R0, 0x1, -R146 ;  /* 0x000000010000d824 */ /* 0x000fe200078e0a92 */
[----:B------:R-:W-:Y:S01]  /*e470*/  ISETP.GE.AND P5, PT, R5, RZ, PT ;  /* 0x000000ff0500720c */ /* 0x000fe20003fa6270 */
[C---:B------:R-:W-:Y:S02]  /*e480*/  IMAD R31, R146.reuse, R9, R31 ;  /* 0x00000009921f7224 */ /* 0x040fe400078e021f */
[----:B------:R-:W-:Y:S01]  /*e490*/  IMAD R7, R146, R8, R7 ;  /* 0x0000000892077224 */ /* 0x000fe200078e0207 */
[----:B------:R-:W-:Y:S01]  /*e4a0*/  IADD3 R8, PT, PT, R252, 0x1de, RZ ;  /* 0x000001defc087810 */ /* 0x000fe20007ffe0ff */
[----:B------:R-:W-:Y:S02]  /*e4b0*/  IMAD.MOV.U32 R11, RZ, RZ, R0 ;  /* 0x000000ffff0b7224 */ /* 0x000fe400078e0000 */
[----:B------:R-:W-:Y:S01]  /*e4c0*/  @!P0 IMAD.IADD R3, R3, 0x1, -R146 ;  /* 0x0000000103038824 */ /* 0x000fe200078e0a92 */
[C---:B------:R-:W-:Y:S01]  /*e4d0*/  ISETP.GT.U32.AND P0, PT, R146.reuse, R31, PT ;  /* 0x0000001f9200720c */ /* 0x040fe20003f04070 */
[----:B------:R-:W-:Y:S01]  /*e4e0*/  @!P3 IMAD.MOV R11, RZ, RZ, -R11 ;  /* 0x000000ffff0bb224 */ /* 0x000fe200078e0a0b */
[----:B------:R-:W-:Y:S01]  /*e4f0*/  ISETP.GT.U32.AND P3, PT, R146, R7, PT ;  /* 0x000000079200720c */ /* 0x000fe20003f64070 */
[----:B------:R-:W-:Y:S01]  /*e500*/  @!P1 IMAD.MOV R2, RZ, RZ, -R2 ;  /* 0x000000ffff029224 */ /* 0x000fe200078e0a02 */
[----:B------:R-:W-:Y:S01]  /*e510*/  ISETP.GE.AND P1, PT, R10, RZ, PT ;  /* 0x000000ff0a00720c */ /* 0x000fe20003f26270 */
[--C-:B------:R-:W-:Y:S01]  /*e520*/  @!P4 IMAD.IADD R23, R23, 0x1, -R146.reuse ;  /* 0x000000011717c824 */ /* 0x100fe200078e0a92 */
[----:B------:R-:W-:Y:S01]  /*e530*/  IABS R0, R8 ;  /* 0x0000000800007213 */ /* 0x000fe20000000000 */
[----:B------:R-:W-:Y:S01]  /*e540*/  IMAD.HI.U32 R10, R172, R6, RZ ;  /* 0x00000006ac0a7227 */ /* 0x000fe200078e00ff */
[----:B------:R1:W-:Y:S02]  /*e550*/  STL [R1+0x5a4], R2 ;  /* 0x0005a40201007387 */ /* 0x0003e40000100800 */
[----:B------:R-:W-:Y:S01]  /*e560*/  ISETP.GT.U32.AND P4, PT, R146, R23, PT ;  /* 0x000000179200720c */ /* 0x000fe20003f84070 */
[----:B------:R-:W-:Y:S01]  /*e570*/  VIADD R102, R252, 0x1c3 ;  /* 0x000001c3fc667836 */ /* 0x000fe20000000000 */
[----:B------:R-:W-:Y:S01]  /*e580*/  IADD3 R5, PT, PT, -R10, RZ, RZ ;  /* 0x000000ff0a057210 */ /* 0x000fe20007ffe1ff */
[--C-:B------:R-:W-:Y:S01]  /*e590*/  @!P0 IMAD.IADD R31, R31, 0x1, -R146.reuse ;  /* 0x000000011f1f8824 */ /* 0x100fe200078e0a92 */
[----:B------:R-:W-:Y:S01]  /*e5a0*/  ISETP.GE.AND P0, PT, R8, RZ, PT ;  /* 0x000000ff0800720c */ /* 0x000fe20003f06270 */
[----:B------:R-:W-:Y:S01]  /*e5b0*/  @!P3 IMAD.IADD R7, R7, 0x1, -R146 ;  /* 0x000000010707b824 */ /* 0x000fe200078e0a92 */
[----:B------:R2:W-:Y:S01]  /*e5c0*/  STL [R1+0x5d4], R11 ;  /* 0x0005d40b01007387 */ /* 0x0005e20000100800 */
[C---:B------:R-:W-:Y:S01]  /*e5d0*/  IMAD R6, R146.reuse, R5, R6 ;  /* 0x0000000592067224 */ /* 0x040fe200078e0206 */
[----:B------:R-:W-:Y:S01]  /*e5e0*/  ISETP.GT.U32.AND P3, PT, R146, R31, PT ;  /* 0x0000001f9200720c */ /* 0x000fe20003f64070 */
[----:B-1----:R-:W-:-:S02]  /*e5f0*/  IMAD.MOV.U32 R2, RZ, RZ, R3 ;  /* 0x000000ffff027224 */ /* 0x002fc400078e0003 */
[----:B------:R-:W-:Y:S02]  /*e600*/  VIADD R5, R252, 0x1df ;  /* 0x000001dffc057836 */ /* 0x000fe40000000000 */
[----:B------:R-:W-:Y:S01]  /*e610*/  @!P2 IMAD.MOV R2, RZ, RZ, -R2 ;  /* 0x000000ffff02a224 */ /* 0x000fe200078e0a02 */
[----:B------:R-:W-:Y:S01]  /*e620*/  ISETP.GE.AND P2, PT, R4, RZ, PT ;  /* 0x000000ff0400720c */ /* 0x000fe20003f46270 */
[----:B------:R-:W-:Y:S01]  /*e630*/  IMAD.HI.U32 R4, R172, R0, RZ ;  /* 0x00000000ac047227 */ /* 0x000fe200078e00ff */
[----:B------:R-:W-:Y:S02]  /*e640*/  @!P4 IADD3 R23, PT, PT, R23, -R146, RZ ;  /* 0x800000921717c210 */ /* 0x000fe40007ffe0ff */
[----:B------:R-:W-:Y:S01]  /*e650*/  IABS R3, R5 ;  /* 0x0000000500037213 */ /* 0x000fe20000000000 */
[----:B------:R-:W-:Y:S01]  /*e660*/  VIADD R10, R252, 0x1e0 ;  /* 0x000001e0fc0a7836 */ /* 0x000fe20000000000 */
[----:B------:R-:W-:Y:S01]  /*e670*/  IADD3 R8, PT, PT, -R4, RZ, RZ ;  /* 0x000000ff04087210 */ /* 0x000fe20007ffe1ff */
[----:B------:R-:W-:Y:S01]  /*e680*/  @!P6 IMAD.MOV R23, RZ, RZ, -R23 ;  /* 0x000000ffff17e224 */ /* 0x000fe200078e0a17 */
[C---:B------:R-:W-:Y:S01]  /*e690*/  ISETP.GT.U32.AND P4, PT, R146.reuse, R6, PT ;  /* 0x000000069200720c */ /* 0x040fe20003f84070 */
[----:B------:R-:W-:Y:S01]  /*e6a0*/  @!P3 IMAD.IADD R31, R31, 0x1, -R146 ;  /* 0x000000011f1fb824 */ /* 0x000fe200078e0a92 */
[C---:B------:R-:W-:Y:S01]  /*e6b0*/  ISETP.GT.U32.AND P6, PT, R146.reuse, R7, PT ;  /* 0x000000079200720c */ /* 0x040fe20003fc4070 */
[----:B------:R-:W-:Y:S01]  /*e6c0*/  IMAD R0, R146, R8, R0 ;  /* 0x0000000892007224 */ /* 0x000fe200078e0200 */
[----:B------:R-:W-:Y:S01]  /*e6d0*/  IADD3 R8, PT, PT, R252, 0x1e1, RZ ;  /* 0x000001e1fc087810 */ /* 0x000fe20007ffe0ff */
[----:B------:R-:W-:Y:S01]  /*e6e0*/  IMAD.HI.U32 R4, R172, R3, RZ ;  /* 0x00000003ac047227 */ /* 0x000fe200078e00ff */
[----:B------:R-:W-:Y:S01]  /*e6f0*/  IABS R240, R10 ;  /* 0x0000000a00f07213 */ /* 0x000fe20000000000 */
[----:B------:R1:W-:Y:S01]  /*e700*/  STL [R1+0x5d0], R2 ;  /* 0x0005d00201007387 */ /* 0x0003e20000100800 */
[----:B------:R-:W-:Y:S01]  /*e710*/  ISETP.GT.U32.AND P3, PT, R146, R0, PT ;  /* 0x000000009200720c */ /* 0x000fe20003f64070 */
[----:B------:R-:W-:Y:S01]  /*e720*/  IMAD.MOV R4, RZ, RZ, -R4 ;  /* 0x000000ffff047224 */ /* 0x000fe200078e0a04 */
[----:B------:R-:W-:Y:S01]  /*e730*/  IABS R115, R8 ;  /* 0x0000000800737213 */ /* 0x000fe20000000000 */
[----:B------:R-:W-:-:S02]  /*e740*/  @!P1 IMAD.MOV R31, RZ, RZ, -R31 ;  /* 0x000000ffff1f9224 */ /* 0x000fc400078e0a1f */
[----:B------:R-:W-:Y:S02]  /*e750*/  IMAD R3, R146, R4, R3 ;  /* 0x0000000492037224 */ /* 0x000fe400078e0203 */
[--C-:B------:R-:W-:Y:S02]  /*e760*/  @!P4 IMAD.IADD R6, R6, 0x1, -R146.reuse ;  /* 0x000000010606c824 */ /* 0x100fe400078e0a92 */
[----:B------:R-:W-:Y:S01]  /*e770*/  @!P6 IMAD.IADD R7, R7, 0x1, -R146 ;  /* 0x000000010707e824 */ /* 0x000fe200078e0a92 */
[----:B------:R-:W-:Y:S01]  /*e780*/  ISETP.GT.U32.AND P6, PT, R146, R3, PT ;  /* 0x000000039200720c */ /* 0x000fe20003fc4070 */
[----:B------:R-:W-:Y:S01]  /*e790*/  IMAD.HI.U32 R9, R172, R115, RZ ;  /* 0x00000073ac097227 */ /* 0x000fe200078e00ff */
[----:B------:R-:W-:-:S03]  /*e7a0*/  ISETP.GT.U32.AND P4, PT, R146, R6, PT ;  /* 0x000000069200720c */ /* 0x000fc60003f84070 */
[----:B------:R-:W-:Y:S01]  /*e7b0*/  @!P3 IMAD.IADD R0, R0, 0x1, -R146 ;  /* 0x000000010000b824 */ /* 0x000fe200078e0a92 */
[----:B------:R-:W-:Y:S01]  /*e7c0*/  ISETP.GE.AND P3, PT, R10, RZ, PT ;  /* 0x000000ff0a00720c */ /* 0x000fe20003f66270 */
[----:B------:R-:W-:Y:S02]  /*e7d0*/  IMAD.MOV R9, RZ, RZ, -R9 ;  /* 0x000000ffff097224 */ /* 0x000fe400078e0a09 */
[----:B------:R-:W-:Y:S01]  /*e7e0*/  VIADD R4, R252, 0x1e2 ;  /* 0x000001e2fc047836 */ /* 0x000fe20000000000 */
[----:B------:R-:W-:Y:S01]  /*e7f0*/  ISETP.GT.U32.AND P1, PT, R146, R0, PT ;  /* 0x000000009200720c */ /* 0x000fe20003f24070 */
[----:B--2---:R-:W-:Y:S02]  /*e800*/  IMAD.HI.U32 R11, R172, R240, RZ ;  /* 0x000000f0ac0b7227 */ /* 0x004fe400078e00ff */
[-C--:B------:R-:W-:Y:S02]  /*e810*/  @!P6 IADD3 R3, PT, PT, R3, -R146.reuse, RZ ;  /* 0x800000920303e210 */ /* 0x080fe40007ffe0ff */
[----:B------:R-:W-:Y:S01]  /*e820*/  IMAD R115, R146, R9, R115 ;  /* 0x0000000992737224 */ /* 0x000fe200078e0273 */
[----:B------:R-:W-:Y:S01]  /*e830*/  @!P4 IADD3 R6, PT, PT, R6, -R146, RZ ;  /* 0x800000920606c210 */ /* 0x000fe20007ffe0ff */
[----:B------:R-:W-:Y:S01]  /*e840*/  IMAD.MOV R11, RZ, RZ, -R11 ;  /* 0x000000ffff0b7224 */ /* 0x000fe200078e0a0b */
[----:B------:R-:W-:Y:S01]  /*e850*/  ISETP.GE.AND P4, PT, R5, RZ, PT ;  /* 0x000000ff0500720c */ /* 0x000fe20003f86270 */
[----:B------:R-:W-:Y:S01]  /*e860*/  IMAD.MOV.U32 R12, RZ, RZ, R7 ;  /* 0x000000ffff0c7224 */ /* 0x000fe200078e0007 */
[C---:B------:R-:W-:Y:S01]  /*e870*/  ISETP.GT.U32.AND P6, PT, R146.reuse, R3, PT ;  /* 0x000000039200720c */ /* 0x040fe20003fc4070 */
[----:B------:R-:W-:Y:S01]  /*e880*/  IMAD R240, R146, R11, R240 ;  /* 0x0000000b92f07224 */ /* 0x000fe200078e02f0 */
[----:B------:R-:W-:Y:S01]  /*e890*/  IABS R5, R4 ;  /* 0x0000000400057213 */ /* 0x000fe20000000000 */
[----:B------:R-:W-:Y:S01]  /*e8a0*/  @!P1 IMAD.IADD R0, R0, 0x1, -R146 ;  /* 0x0000000100009824 */ /* 0x000fe200078e0a92 */
[----:B------:R-:W-:Y:S01]  /*e8b0*/  ISETP.GT.U32.AND P1, PT, R146, R115, PT ;  /* 0x000000739200720c */ /* 0x000fe20003f24070 */
[----:B-1----:R-:W-:Y:S01]  /*e8c0*/  IMAD.MOV.U32 R2, RZ, RZ, R6 ;  /* 0x000000ffff027224 */ /* 0x002fe200078e0006 */
[----:B------:R-:W-:Y:S01]  /*e8d0*/  @!P5 IADD3 R12, PT, PT, -R12, RZ, RZ ;  /* 0x000000ff0c0cd210 */ /* 0x000fe20007ffe1ff */
[----:B------:R-:W-:Y:S01]  /*e8e0*/  IMAD.HI.U32 R7, R172, R5, RZ ;  /* 0x00000005ac077227 */ /* 0x000fe200078e00ff */
[----:B------:R-:W-:-:S02]  /*e8f0*/  ISETP.GT.U32.AND P5, PT, R146, R240, PT ;  /* 0x000000f09200720c */ /* 0x000fc40003fa4070 */
[----:B------:R-:W-:Y:S01]  /*e900*/  MOV R10, R0 ;  /* 0x00000000000a7202 */ /* 0x000fe20000000f00 */
[----:B------:R-:W-:Y:S01]  /*e910*/  VIADD R6, R252, 0x1e3 ;  /* 0x000001e3fc067836 */ /* 0x000fe20000000000 */
[----:B------:R-:W-:Y:S01]  /*e920*/  IADD3 R7, PT, PT, -R7, RZ, RZ ;  /* 0x000000ff07077210 */ /* 0x000fe20007ffe1ff */
[----:B------:R-:W-:Y:S01]  /*e930*/  @!P2 IMAD.MOV R2, RZ, RZ, -R2 ;  /* 0x000000ffff02a224 */ /* 0x000fe200078e0a02 */
[----:B------:R-:W-:Y:S01]  /*e940*/  STL [R1+0x5c0], R12 ;  /* 0x0005c00c01007387 */ /* 0x000fe20000100800 */
[--C-:B------:R-:W-:Y:S01]  /*e950*/  @!P6 IMAD.IADD R3, R3, 0x1, -R146.reuse ;  /* 0x000000010303e824 */ /* 0x100fe200078e0a92 */
[----:B------:R-:W-:Y:S01]  /*e960*/  IABS R227, R6 ;  /* 0x0000000600e37213 */ /* 0x000fe20000000000 */
[----:B------:R-:W-:Y:S01]  /*e970*/  @!P1 IMAD.IADD R115, R115, 0x1, -R146 ;  /* 0x0000000173739824 */ /* 0x000fe200078e0a92 */
[----:B------:R1:W-:Y:S01]  /*e980*/  STL [R1+0x5bc], R2 ;  /* 0x0005bc0201007387 */ /* 0x0003e20000100800 */
[----:B------:R-:W-:Y:S01]  /*e990*/  IMAD R5, R146, R7, R5 ;  /* 0x0000000792057224 */ /* 0x000fe200078e0205 */
[----:B------:R-:W-:Y:S01]  /*e9a0*/  ISETP.GE.AND P2, PT, R8, RZ, PT ;  /* 0x000000ff0800720c */ /* 0x000fe20003f46270 */
[----:B------:R-:W-:Y:S01]  /*e9b0*/  IMAD.HI.U32 R0, R172, R227, RZ ;  /* 0x000000e3ac007227 */ /* 0x000fe200078e00ff */
[----:B------:R-:W-:-:S02]  /*e9c0*/  ISETP.GT.U32.AND P1, PT, R146, R115, PT ;  /* 0x000000739200720c */ /* 0x000fc40003f24070 */
[----:B------:R-:W-:Y:S01]  /*e9d0*/  ISETP.GE.AND P6, PT, R4, RZ, PT ;  /* 0x000000ff0400720c */ /* 0x000fe20003fc6270 */
[----:B------:R-:W-:Y:S01]  /*e9e0*/  @!P0 IMAD.MOV R10, RZ, RZ, -R10 ;  /* 0x000000ffff0a8224 */ /* 0x000fe200078e0a0a */
[----:B------:R-:W-:Y:S01]  /*e9f0*/  ISETP.GT.U32.AND P0, PT, R146, R5, PT ;  /* 0x000000059200720c */ /* 0x000fe20003f04070 */
[----:B------:R-:W-:Y:S02]  /*ea00*/  @!P5 IMAD.IADD R240, R240, 0x1, -R146 ;  /* 0x00000001f0f0d824 */ /* 0x000fe400078e0a92 */
[----:B-1----:R-:W-:Y:S01]  /*ea10*/  IMAD.MOV.U32 R2, RZ, RZ, R3 ;  /* 0x000000ffff027224 */ /* 0x002fe200078e0003 */
[----:B------:R-:W-:Y:S01]  /*ea20*/  STL [R1+0x5b8], R10 ;  /* 0x0005b80a01007387 */ /* 0x000fe20000100800 */
[----:B------:R-:W-:Y:S01]  /*ea30*/  VIADD R8, R252, 0x1e4 ;  /* 0x000001e4fc087836 */ /* 0x000fe20000000000 */
[----:B------:R-:W-:Y:S01]  /*ea40*/  ISETP.GT.U32.AND P5, PT, R146, R240, PT ;  /* 0x000000f09200720c */ /* 0x000fe20003fa4070 */
[----:B------:R-:W-:Y:S01]  /*ea50*/  VIADD R3, R252, 0x1e5 ;  /* 0x000001e5fc037836 */ /* 0x000fe20000000000 */
[----:B------:R-:W-:Y:S01]  /*ea60*/  @!P4 IADD3 R2, PT, PT, -R2, RZ, RZ ;  /* 0x000000ff0202c210 */ /* 0x000fe20007ffe1ff */
[----:B------:R-:W-:Y:S01]  /*ea70*/  VIADD R9, R252, 0x1e8 ;  /* 0x000001e8fc097836 */ /* 0x000fe20000000000 */
[----:B------:R-:W-:Y:S01]  /*ea80*/  ISETP.GE.AND P4, PT, R6, RZ, PT ;  /* 0x000000ff0600720c */ /* 0x000fe20003f86270 */
[----:B------:R-:W-:Y:S01]  /*ea90*/  IMAD.MOV R6, RZ, RZ, -R0 ;  /* 0x000000ffff067224 */ /* 0x000fe200078e0a00 */
[----:B------:R-:W-:Y:S01]  /*eaa0*/  IABS R4, R8 ;  /* 0x0000000800047213 */ /* 0x000fe20000000000 */
[--C-:B------:R-:W-:Y:S01]  /*eab0*/  @!P0 IMAD.IADD R5, R5, 0x1, -R146.reuse ;  /* 0x0000000105058824 */ /* 0x100fe200078e0a92 */
[----:B------:R-:W-:Y:S01]  /*eac0*/  @!P1 IADD3 R115, PT, PT, R115, -R146, RZ ;  /* 0x8000009273739210 */ /* 0x000fe20007ffe0ff */
[----:B------:R-:W-:Y:S01]  /*ead0*/  IMAD R227, R146, R6, R227 ;  /* 0x0000000692e37224 */ /* 0x000fe200078e02e3 */
[----:B------:R-:W-:Y:S01]  /*eae0*/  IADD3 R0, PT, PT, R252, 0x1e6, RZ ;  /* 0x000001e6fc007810 */ /* 0x000fe20007ffe0ff */
[----:B------:R-:W-:Y:S01]  /*eaf0*/  IMAD.HI.U32 R11, R172, R4, RZ ;  /* 0x00000004ac0b7227 */ /* 0x000fe200078e00ff */
[C---:B------:R-:W-:Y:S01]  /*eb00*/  ISETP.GT.U32.AND P0, PT, R146.reuse, R5, PT ;  /* 0x000000059200720c */ /* 0x040fe20003f04070 */
[----:B------:R1:W-:Y:S01]  /*eb10*/  STL [R1+0x5a8], R2 ;  /* 0x0005a80201007387 */ /* 0x0003e20000100800 */
[----:B------:R-:W-:Y:S01]  /*eb20*/  ISETP.GT.U32.AND P1, PT, R146, R227, PT ;  /* 0x000000e39200720c */ /* 0x000fe20003f24070 */
[----:B------:R-:W-:Y:S01]  /*eb30*/  @!P5 IMAD.IADD R240, R240, 0x1, -R146 ;  /* 0x00000001f0f0d824 */ /* 0x000fe200078e0a92 */
[----:B------:R-:W-:Y:S01]  /*eb40*/  ISETP.GE.AND P5, PT, R8, RZ, PT ;  /* 0x000000ff0800720c */ /* 0x000fe20003fa6270 */
[----:B------:R-:W-:Y:S01]  /*eb50*/  IMAD.MOV R11, RZ, RZ, -R11 ;  /* 0x000000ffff0b7224 */ /* 0x000fe200078e0a0b */
[----:B------:R-:W-:Y:S01]  /*eb60*/  IABS R6, R0 ;  /* 0x0000000000067213 */ /* 0x000fe20000000000 */
[----:B------:R-:W-:Y:S01]  /*eb70*/  @!P2 IMAD.MOV R115, RZ, RZ, -R115 ;  /* 0x000000ffff73a224 */ /* 0x000fe200078e0a73 */
[----:B------:R-:W-:Y:S01]  /*eb80*/  IABS R8, R3 ;  /* 0x0000000300087213 */ /* 0x000fe20000000000 */
[----:B------:R-:W-:Y:S01]  /*eb90*/  IMAD R11, R146, R11, R4 ;  /* 0x0000000b920b7224 */ /* 0x000fe200078e0204 */
[----:B------:R-:W-:Y:S01]  /*eba0*/  ISETP.GE.AND P2, PT, R3, RZ, PT ;  /* 0x000000ff0300720c */ /* 0x000fe20003f46270 */
[----:B------:R-:W-:-:S02]  /*ebb0*/  IMAD.MOV.U32 R4, RZ, RZ, R6 ;  /* 0x000000ffff047224 */ /* 0x000fc400078e0006 */
[----:B------:R-:W-:-:S04]  /*ebc0*/  IMAD.HI.U32 R6, R172, R8, RZ ;  /* 0x00000008ac067227 */ /* 0x000fc800078e00ff */
[----:B------:R-:W-:Y:S01]  /*ebd0*/  @!P1 IMAD.IADD R227, R227, 0x1, -R146 ;  /* 0x00000001e3e39824 */ /* 0x000fe200078e0a92 */
[----:B------:R-:W-:Y:S01]  /*ebe0*/  IADD3 R6, PT, PT, -R6, RZ, RZ ;  /* 0x000000ff06067210 */ /* 0x000fe20007ffe1ff */
[----:B------:R-:W-:-:S03]  /*ebf0*/  IMAD.HI.U32 R7, R172, R4, RZ ;  /* 0x00000004ac077227 */ /* 0x000fc600078e00ff */
[----:B------:R-:W-:Y:S01]  /*ec00*/  ISETP.GT.U32.AND P1, PT, R146, R227, PT ;  /* 0x000000e39200720c */ /* 0x000fe20003f24070 */
[----:B------:R-:W-:Y:S01]  /*ec10*/  @!P0 IMAD.IADD R5, R5, 0x1, -R146 ;  /* 0x0000000105058824 */ /* 0x000fe200078e0a92 */
[----:B------:R-:W-:Y:S01]  /*ec20*/  ISETP.GE.AND P0, PT, R0, RZ, PT ;  /* 0x000000ff0000720c */ /* 0x000fe20003f06270 */
[----:B------:R-:W-:Y:S02]  /*ec30*/  IMAD.MOV R7, RZ, RZ, -R7 ;  /* 0x000000ffff077224 */ /* 0x000fe400078e0a07 */
[----:B-1----:R-:W-:Y:S02]  /*ec40*/  IMAD.MOV.U32 R2, RZ, RZ, R5 ;  /* 0x000000ffff027224 */ /* 0x002fe400078e0005 */
[C---:B------:R-:W-:Y:S01]  /*ec50*/  IMAD R8, R146.reuse, R6, R8 ;  /* 0x0000000692087224 */ /* 0x040fe200078e0208 */
[----:B------:R-:W-:Y:S01]  /*ec60*/  IABS R6, R9 ;  /* 0x0000000900067213 */ /* 0x000fe20000000000 */
[----:B------:R-:W-:Y:S01]  /*ec70*/  @!P3 IMAD.MOV R240, RZ, RZ, -R240 ;  /* 0x000000fffff0b224 */ /* 0x000fe200078e0af0 */
[----:B------:R-:W-:Y:S01]  /*ec80*/  ISETP.GT.U32.AND P3, PT, R146, R11, PT ;  /* 0x0000000b9200720c */ /* 0x000fe20003f64070 */
[----:B------:R-:W-:Y:S01]  /*ec90*/  VIADD R3, R252, 0x1e7 ;  /* 0x000001e7fc037836 */ /* 0x000fe20000000000 */
[----:B------:R-:W-:Y:S01]  /*eca0*/  @!P6 IADD3 R2, PT, PT, -R2, RZ, RZ ;  /* 0x000000ff0202e210 */ /* 0x000fe20007ffe1ff */
[C---:B------:R-:W-:Y:S01]  /*ecb0*/  IMAD R4, R146.reuse, R7, R4 ;  /* 0x0000000792047224 */ /* 0x040fe200078e0204 */
[----:B------:R-:W-:Y:S01]  /*ecc0*/  ISETP.GT.U32.AND P6, PT, R146, R8, PT ;  /* 0x000000089200720c */ /* 0x000fe20003fc4070 */
[----:B------:R-:W-:Y:S01]  /*ecd0*/  @!P1 IMAD.IADD R227, R227, 0x1, -R146 ;  /* 0x00000001e3e39824 */ /* 0x000fe200078e0a92 */
[----:B------:R-:W-:Y:S01]  /*ece0*/  IABS R0, R3 ;  /* 0x0000000300007213 */ /* 0x000fe20000000000 */
[----:B------:R-:W-:Y:S01]  /*ecf0*/  VIADD R12, R252, 0x1e9 ;  /* 0x000001e9fc0c7836 */ /* 0x000fe20000000000 */
[----:B------:R-:W-:Y:S01]  /*ed00*/  ISETP.GT.U32.AND P1, PT, R146, R4, PT ;  /* 0x000000049200720c */ /* 0x000fe20003f24070 */
[C---:B------:R-:W-:Y:S01]  /*ed10*/  IMAD.HI.U32 R13, R172.reuse, R6, RZ ;  /* 0x00000006ac0d7227 */ /* 0x040fe200078e00ff */
[----:B------:R-:W-:Y:S02]  /*ed20*/  STL [R1+0x52f8], R240 ;  /* 0x0052f8f001007387 */ /* 0x000fe40000100800 */
[----:B------:R-:W-:Y:S01]  /*ed30*/  IABS R5, R12 ;  /* 0x0000000c00057213 */ /* 0x000fe20000000000 */
[----:B------:R-:W-:Y:S01]  /*ed40*/  IMAD.HI.U32 R7, R172, R0, RZ ;  /* 0x00000000ac077227 */ /* 0x000fe200078e00ff */
[-C--:B------:R-:W-:Y:S01]  /*ed50*/  @!P3 IADD3 R11, PT, PT, R11, -R146.reuse, RZ ;  /* 0x800000920b0bb210 */ /* 0x080fe20007ffe0ff */
[----:B------:R1:W-:Y:S02]  /*ed60*/  STL [R1+0x59c], R2 ;  /* 0x00059c0201007387 */ /* 0x0003e40000100800 */
[----:B------:R-:W-:Y:S01]  /*ed70*/  IMAD.MOV R7, RZ, RZ, -R7 ;  /* 0x000000ffff077224 */ /* 0x000fe200078e0a07 */
[-C--:B------:R-:W-:Y:S01]  /*ed80*/  @!P6 IADD3 R8, PT, PT, R8, -R146.reuse, RZ ;  /* 0x800000920808e210 */ /* 0x080fe20007ffe0ff */
[----:B------:R-:W-:Y:S01]  /*ed90*/  IMAD.MOV R13, RZ, RZ, -R13 ;  /* 0x000000ffff0d7224 */ /* 0x000fe200078e0a0d */
[C---:B------:R-:W-:Y:S01]  /*eda0*/  ISETP.GT.U32.AND P3, PT, R146.reuse, R11, PT ;  /* 0x0000000b9200720c */ /* 0x040fe20003f64070 */
[----:B------:R-:W-:Y:S01]  /*edb0*/  IMAD R0, R146, R7, R0 ;  /* 0x0000000792007224 */ /* 0x000fe200078e0200 */
[----:B------:R-:W-:Y:S01]  /*edc0*/  @!P1 IADD3 R4, PT, PT, R4, -R146, RZ ;  /* 0x8000009204049210 */ /* 0x000fe20007ffe0ff */
[----:B------:R-:W-:Y:S01]  /*edd0*/  VIADD R7, R252, 0x1ea ;  /* 0x000001eafc077836 */ /* 0x000fe20000000000 */
[C---:B------:R-:W-:Y:S01]  /*ede0*/  ISETP.GT.U32.AND P1, PT, R146.reuse, R8, PT ;  /* 0x000000089200720c */ /* 0x040fe20003f24070 */
[----:B------:R-:W-:Y:S01]  /*edf0*/  @!P4 IMAD.MOV R227, RZ, RZ, -R227 ;  /* 0x000000ffffe3c224 */ /* 0x000fe200078e0ae3 */
[C---:B------:R-:W-:Y:S01]  /*ee00*/  ISETP.GT.U32.AND P6, PT, R146.reuse, R0, PT ;  /* 0x000000009200720c */ /* 0x040fe20003fc4070 */
[C---:B------:R-:W-:Y:S01]  /*ee10*/  IMAD R6, R146.reuse, R13, R6 ;  /* 0x0000000d92067224 */ /* 0x040fe200078e0206 */
[----:B------:R-:W-:Y:S01]  /*ee20*/  ISETP.GT.U32.AND P4, PT, R146, R4, PT ;  /* 0x000000049200720c */ /* 0x000fe20003f84070 */
[----:B------:R-:W-:Y:S01]  /*ee30*/  VIADD R10, R252, 0x1eb ;  /* 0x000001ebfc0a7836 */ /* 0x000fe20000000000 */
[----:B------:R-:W-:Y:S01]  /*ee40*/  IABS R131, R7 ;  /* 0x0000000700837213 */ /* 0x000fe20000000000 */
[----:B------:R-:W-:-:S02]  /*ee50*/  IMAD.MOV.U32 R198, RZ, RZ, R167 ;  /* 0x000000ffffc67224 */ /* 0x000fc400078e00a7 */
[--C-:B------:R-:W-:Y:S01]  /*ee60*/  @!P3 IMAD.IADD R11, R11, 0x1, -R146.reuse ;  /* 0x000000010b0bb824 */ /* 0x100fe200078e0a92 */
[----:B------:R-:W-:Y:S01]  /*ee70*/  ISETP.GE.AND P3, PT, R3, RZ, PT ;  /* 0x000000ff0300720c */ /* 0x000fe20003f66270 */
[----:B------:R-:W-:Y:S02]  /*ee80*/  IMAD.HI.U32 R3, R172, R5, RZ ;  /* 0x00000005ac037227 */ /* 0x000fe400078e00ff */
[----:B------:R-:W-:Y:S02]  /*ee90*/  @!P1 IADD3 R8, PT, PT, R8, -R146, RZ ;  /* 0x8000009208089210 */ /* 0x000fe40007ffe0ff */
[----:B------:R-:W-:Y:S01]  /*eea0*/  IMAD.MOV R3, RZ, RZ, -R3 ;  /* 0x000000ffff037224 */ /* 0x000fe200078e0a03 */
[----:B------:R-:W-:Y:S01]  /*eeb0*/  ISETP.GT.U32.AND P1, PT, R146, R6, PT ;  /* 0x000000069200720c */ /* 0x000fe20003f24070 */
[----:B------:R-:W-:Y:S02]  /*eec0*/  @!P6 IMAD.IADD R0, R0, 0x1, -R146 ;  /* 0x000000010000e824 */ /* 0x000fe400078e0a92 */
[----:B------:R-:W-:-:S02]  /*eed0*/  IMAD.MOV.U32 R14, RZ, RZ, R11 ;  /* 0x000000ffff0e7224 */ /* 0x000fc400078e000b */
[----:B-1----:R-:W-:Y:S01]  /*eee0*/  IMAD.MOV.U32 R2, RZ, RZ, R8 ;  /* 0x000000ffff027224 */ /* 0x002fe200078e0008 */
[----:B------:R-:W-:Y:S01]  /*eef0*/  ISETP.GT.U32.AND P6, PT, R146, R0, PT ;  /* 0x000000009200720c */ /* 0x000fe20003fc4070 */
[----:B------:R-:W-:-:S04]  /*ef00*/  IMAD.HI.U32 R11, R172, R131, RZ ;  /* 0x00000083ac0b7227 */ /* 0x000fc800078e00ff */
[C---:B------:R-:W-:Y:S01]  /*ef10*/  IMAD R5, R146.reuse, R3, R5 ;  /* 0x0000000392057224 */ /* 0x040fe200078e0205 */
[----:B------:R-:W-:Y:S01]  /*ef20*/  IADD3 R11, PT, PT, -R11, RZ, RZ ;  /* 0x000000ff0b0b7210 */ /* 0x000fe20007ffe1ff */
[----:B------:R-:W-:Y:S01]  /*ef30*/  @!P5 IMAD.MOV R14, RZ, RZ, -R14 ;  /* 0x000000ffff0ed224 */ /* 0x000fe200078e0a0e */
[----:B------:R-:W-:Y:S01]  /*ef40*/  IABS R3, R10 ;  /* 0x0000000a00037213 */ /* 0x000fe20000000000 */
[----:B------:R-:W-:Y:S01]  /*ef50*/  @!P2 IMAD.MOV R2, RZ, RZ, -R2 ;  /* 0x000000ffff02a224 */ /* 0x000fe200078e0a02 */
[----:B------:R-:W-:Y:S01]  /*ef60*/  ISETP.GT.U32.AND P2, PT, R146, R5, PT ;  /* 0x000000059200720c */ /* 0x000fe20003f44070 */
[--C-:B------:R-:W-:Y:S01]  /*ef70*/  @!P4 IMAD.IADD R4, R4, 0x1, -R146.reuse ;  /* 0x000000010404c824 */ /* 0x100fe200078e0a92 */
[----:B------:R-:W-:Y:S01]  /*ef80*/  STL [R1+0x588], R14 ;  /* 0x0005880e01007387 */ /* 0x000fe20000100800 */
[----:B------:R-:W-:Y:S01]  /*ef90*/  IMAD R131, R146, R11, R131 ;  /* 0x0000000b92837224 */ /* 0x000fe200078e0283 */
[----:B------:R-:W-:Y:S01]  /*efa0*/  @!P6 IADD3 R0, PT, PT, R0, -R146, RZ ;  /* 0x800000920000e210 */ /* 0x000fe20007ffe0ff */
[----:B------:R-:W-:Y:S01]  /*efb0*/  @!P1 IMAD.IADD R6, R6, 0x1, -R146 ;  /* 0x0000000106069824 */ /* 0x000fe200078e0a92 */
[----:B------:R1:W-:Y:S01]  /*efc0*/  STL [R1+0x580], R2 ;  /* 0x0005800201007387 */ /* 0x0003e20000100800 */
[----:B------:R-:W-:Y:S01]  /*efd0*/  IMAD.HI.U32 R8, R172, R3, RZ ;  /* 0x00000003ac087227 */ /* 0x000fe200078e00ff */
[----:B------:R-:W-:-:S02]  /*efe0*/  ISETP.GE.AND P6, PT, R7, RZ, PT ;  /* 0x000000ff0700720c */ /* 0x000fc40003fc6270 */
[----:B------:R-:W-:Y:S01]  /*eff0*/  ISETP.GT.U32.AND P1, PT, R146, R6, PT ;  /* 0x000000069200720c */ /* 0x000fe20003f24070 */
[----:B------:R-:W-:Y:S01]  /*f000*/  IMAD.MOV R8, RZ, RZ, -R8 ;  /* 0x000000ffff087224 */ /* 0x000fe200078e0a08 */
[----:B------:R-:W-:Y:S01]  /*f010*/  ISETP.GE.AND P5, PT, R9, RZ, PT ;  /* 0x000000ff0900720c */ /* 0x000fe20003fa6270 */
[----:B------:R-:W-:Y:S01]  /*f020*/  VIADD R7, R252, 0x1ed ;  /* 0x000001edfc077836 */ /* 0x000fe20000000000 */
[----:B------:R-:W-:Y:S01]  /*f030*/  ISETP.GE.AND P4, PT, R12, RZ, PT ;  /* 0x000000ff0c00720c */ /* 0x000fe20003f86270 */
[----:B------:R-:W-:Y:S01]  /*f040*/  VIADD R9, R252, 0x1ec ;  /* 0x000001ecfc097836 */ /* 0x000fe20000000000 */
[----:B-1----:R-:W-:Y:S01]  /*f050*/  MOV R2, R4 ;  /* 0x0000000400027202 */ /* 0x002fe20000000f00 */
[----:B------:R-:W-:Y:S01]  /*f060*/  @!P2 IMAD.IADD R5, R5, 0x1, -R146 ;  /* 0x000000010505a824 */ /* 0x000fe200078e0a92 */
[----:B------:R-:W-:Y:S01]  /*f070*/  IABS R11, R7 ;  /* 0x00000007000b7213 */ /* 0x000fe20000000000 */
[C---:B------:R-:W-:Y:S01]  /*f080*/  IMAD R3, R146.reuse, R8, R3 ;  /* 0x0000000892037224 */ /* 0x040fe200078e0203 */
[----:B------:R-:W-:Y:S01]  /*f090*/  IABS R8, R9 ;  /* 0x0000000900087213 */ /* 0x000fe20000000000 */
[----:B------:R-:W-:Y:S01]  /*f0a0*/  @!P0 IMAD.MOV R2, RZ, RZ, -R2 ;  /* 0x000000ffff028224 */ /* 0x000fe200078e0a02 */
[----:B------:R-:W-:Y:S01]  /*f0b0*/  ISETP.GT.U32.AND P0, PT, R146, R131, PT ;  /* 0x000000839200720c */ /* 0x000fe20003f04070 */
[----:B------:R-:W-:Y:S01]  /*f0c0*/  @!P1 IMAD.IADD R6, R6, 0x1, -R146 ;  /* 0x0000000106069824 */ /* 0x000fe200078e0a92 */
[----:B------:R-:W-:Y:S01]  /*f0d0*/  ISETP.GT.U32.AND P2, PT, R146, R5, PT ;  /* 0x000000059200720c */ /* 0x000fe20003f44070 */
[----:B------:R-:W-:Y:S01]  /*f0e0*/  IMAD.MOV.U32 R244, RZ, RZ, R198 ;  /* 0x000000fffff47224 */ /* 0x000fe200078e00c6 */
[----:B------:R1:W-:Y:S01]  /*f0f0*/  STL [R1+0x574], R2 ;  /* 0x0005740201007387 */ /* 0x0003e20000100800 */
[----:B------:R-:W-:Y:S01]  /*f100*/  IADD3 R4, PT, PT, R252, 0x1ee, RZ ;  /* 0x000001eefc047810 */ /* 0x000fe20007ffe0ff */
[----:B------:R-:W-:Y:S01]  /*f110*/  IMAD.MOV.U32 R13, RZ, RZ, R6 ;  /* 0x000000ffff0d7224 */ /* 0x000fe200078e0006 */
[----:B------:R-:W-:Y:S01]  /*f120*/  ISETP.GE.AND P1, PT, R10, RZ, PT ;  /* 0x000000ff0a00720c */ /* 0x000fe20003f26270 */
[----:B------:R-:W-:Y:S01]  /*f130*/  IMAD.MOV.U32 R198, RZ, RZ, R243 ;  /* 0x000000ffffc67224 */ /* 0x000fe200078e00f3 */
[----:B------:R-:W-:Y:S01]  /*f140*/  IABS R12, R4 ;  /* 0x00000004000c7213 */ /* 0x000fe20000000000 */
[----:B------:R-:W-:Y:S01]  /*f150*/  @!P5 IMAD.MOV R13, RZ, RZ, -R13 ;  /* 0x000000ffff0dd224 */ /* 0x000fe200078e0a0d */
[----:B------:R-:W-:Y:S01]  /*f160*/  MOV R243, R239 ;  /* 0x000000ef00f37202 */ /* 0x000fe20000000f00 */
[----:B------:R-:W-:Y:S01]  /*f170*/  IMAD.MOV.U32 R239, RZ, RZ, R241 ;  /* 0x000000ffffef7224 */ /* 0x000fe200078e00f1 */
[----:B------:R-:W-:Y:S01]  /*f180*/  MOV R241, R99 ;  /* 0x0000006300f17202 */ /* 0x000fe20000000f00 */
[----:B-1----:R-:W-:Y:S01]  /*f190*/  IMAD.MOV.U32 R2, RZ, RZ, R0 ;  /* 0x000000ffff027224 */ /* 0x002fe200078e0000 */
[----:B------:R-:W-:Y:S01]  /*f1a0*/  MOV R238, R244 ;  /* 0x000000f400ee7202 */ /* 0x000fe20000000f00 */
[----:B------:R-:W-:Y:S01]  /*f1b0*/  IMAD.MOV.U32 R0, RZ, RZ, R11 ;  /* 0x000000ffff007224 */ /* 0x000fe200078e000b */
[----:B------:R-:W-:Y:S01]  /*f1c0*/  MOV R244, R218 ;  /* 0x000000da00f47202 */ /* 0x000fe20000000f00 */
[----:B------:R-:W-:Y:S01]  /*f1d0*/  @!P3 IMAD.MOV R2, RZ, RZ, -R2 ;  /* 0x000000ffff02b224 */ /* 0x000fe200078e0a02 */
[----:B------:R-:W-:Y:S01]  /*f1e0*/  ISETP.GT.U32.AND P3, PT, R146, R3, PT ;  /* 0x000000039200720c */ /* 0x000fe20003f64070 */
[----:B------:R-:W-:-:S02]  /*f1f0*/  @!P0 IMAD.IADD R131, R131, 0x1, -R146 ;  /* 0x0000000183838824 */ /* 0x000fc400078e0a92 */
[----:B------:R-:W-:Y:S01]  /*f200*/  IMAD.HI.U32 R11, R172, R8, RZ ;  /* 0x00000008ac0b7227 */ /* 0x000fe200078e00ff */
[----:B------:R1:W-:Y:S02]  /*f210*/  STL [R1+0x570], R2 ;  /* 0x0005700201007387 */ /* 0x0003e40000100800 */
[----:B------:R-:W-:Y:S01]  /*f220*/  ISETP.GT.U32.AND P0, PT, R146, R131, PT ;  /* 0x000000839200720c */ /* 0x000fe20003f04070 */
[----:B------:R-:W-:Y:S01]  /*f230*/  IMAD.HI.U32 R10, R172, R0, RZ ;  /* 0x00000000ac0a7227 */ /* 0x000fe200078e00ff */
[----:B------:R-:W-:Y:S01]  /*f240*/  IADD3 R11, PT, PT, -R11, RZ, RZ ;  /* 0x000000ff0b0b7210 */ /* 0x000fe20007ffe1ff */
[----:B------:R-:W-:Y:S02]  /*f250*/  STL [R1+0x558], R13 ;  /* 0x0005580d01007387 */ /* 0x000fe40000100800 */
[----:B------:R-:W-:Y:S01]  /*f260*/  @!P2 IMAD.IADD R5, R5, 0x1, -R146 ;  /* 0x000000010505a824 */ /* 0x000fe200078e0a92 */
[----:B------:R-:W-:Y:S01]  /*f270*/  IADD3 R10, PT, PT, -R10, RZ, RZ ;  /* 0x000000ff0a0a7210 */ /* 0x000fe20007ffe1ff */
[----:B------:R-:W-:Y:S01]  /*f280*/  IMAD R8, R146, R11, R8 ;  /* 0x0000000b92087224 */ /* 0x000fe200078e0208 */
[----:B------:R-:W-:Y:S01]  /*f290*/  ISETP.GE.AND P2, PT, R9, RZ, PT ;  /* 0x000000ff0900720c */ /* 0x000fe20003f46270 */
[----:B------:R-:W-:-:S02]  /*f2a0*/  IMAD.MOV.U32 R9, RZ, RZ, R12 ;  /* 0x000000ffff097224 */ /* 0x000fc400078e000c */
[----:B------:R-:W-:Y:S01]  /*f2b0*/  @!P3 IMAD.IADD R3, R3, 0x1, -R146 ;  /* 0x000000010303b824 */ /* 0x000fe200078e0a92 */
[C---:B------:R-:W-:Y:S01]  /*f2c0*/  ISETP.GT.U32.AND P5, PT, R146.reuse, R8, PT ;  /* 0x000000089200720c */ /* 0x040fe20003fa4070 */
[----:B------:R-:W-:Y:S01]  /*f2d0*/  IMAD R0, R146, R10, R0 ;  /* 0x0000000a92007224 */ /* 0x000fe200078e0200 */
[----:B------:R-:W-:Y:S01]  /*f2e0*/  @!P0 IADD3 R131, PT, PT, R131, -R146, RZ ;  /* 0x8000009283838210 */ /* 0x000fe20007ffe0ff */
[----:B------:R-:W-:Y:S01]  /*f2f0*/  IMAD.HI.U32 R11, R172, R9, RZ ;  /* 0x00000009ac0b7227 */ /* 0x000fe200078e00ff */
[C---:B------:R-:W-:Y:S02]  /*f300*/  ISETP.GT.U32.AND P3, PT, R146.reuse, R3, PT ;  /* 0x000000039200720c */ /* 0x040fe40003f64070 */
[----:B------:R-:W-:Y:S01]  /*f310*/  ISETP.GT.U32.AND P0, PT, R146, R0, PT ;  /* 0x000000009200720c */ /* 0x000fe20003f04070 */
[----:B-1----:R-:W-:Y:S01]  /*f320*/  IMAD.MOV.U32 R2, RZ, RZ, R5 ;  /* 0x000000ffff027224 */ /* 0x002fe200078e0005 */
[----:B------:R-:W-:Y:S01]  /*f330*/  IADD3 R11, PT, PT, -R11, RZ, RZ ;  /* 0x000000ff0b0b7210 */ /* 0x000fe20007ffe1ff */
[----:B------:R-:W-:-:S02]  /*f340*/  VIADD R5, R252, 0x1ef ;  /* 0x000001effc057836 */ /* 0x000fc40000000000 */
[----:B------:R-:W-:Y:S01]  /*f350*/  @!P4 IMAD.MOV R2, RZ, RZ, -R2 ;  /* 0x000000ffff02c224 */ /* 0x000fe200078e0a02 */
[----:B------:R-:W-:Y:S01]  /*f360*/  ISETP.GE.AND P4, PT, R7, RZ, PT ;  /* 0x000000ff0700720c */ /* 0x000fe20003f86270 */
[----:B------:R-:W-:Y:S01]  /*f370*/  IMAD R6, R146, R11, R9 ;  /* 0x0000000b92067224 */ /* 0x000fe200078e0209 */
[----:B------:R-:W-:Y:S01]  /*f380*/  IABS R7, R5 ;  /* 0x0000000500077213 */ /* 0x000fe20000000000 */
[----:B------:R-:W-:Y:S01]  /*f390*/  @!P6 IMAD.MOV R131, RZ, RZ, -R131 ;  /* 0x000000ffff83e224 */ /* 0x000fe200078e0a83 */
[----:B------:R-:W-:Y:S01]  /*f3a0*/  @!P5 IADD3 R8, PT, PT, R8, -R146, RZ ;  /* 0x800000920808d210 */ /* 0x000fe20007ffe0ff */
[--C-:B------:R-:W-:Y:S01]  /*f3b0*/  @!P3 IMAD.IADD R3, R3, 0x1, -R146.reuse ;  /* 0x000000010303b824 */ /* 0x100fe200078e0a92 */
[----:B------:R-:W-:Y:S01]  /*f3c0*/  ISETP.GE.AND P3, PT, R4, RZ, PT ;  /* 0x000000ff0400720c */ /* 0x000fe20003f66270 */
[----:B------:R-:W-:Y:S01]  /*f3d0*/  IMAD.MOV.U32 R4, RZ, RZ, R7 ;  /* 0x000000ffff047224 */ /* 0x000fe200078e0007 */
[----:B------:R-:W-:Y:S01]  /*f3e0*/  ISETP.GT.U32.AND P5, PT, R146, R6, PT ;  /* 0x000000069200720c */ /* 0x000fe20003fa4070 */
[----:B------:R-:W-:Y:S01]  /*f3f0*/  @!P0 IMAD.IADD R0, R0, 0x1, -R146 ;  /* 0x0000000100008824 */ /* 0x000fe200078e0a92 */
[----:B------:R1:W-:Y:S01]  /*f400*/  STL [R1+0x550], R2 ;  /* 0x0005500201007387 */ /* 0x0003e20000100800 */
[----:B------:R-:W-:Y:S01]  /*f410*/  IMAD.HI.U32 R7, R172, R4, RZ ;  /* 0x00000004ac077227 */ /* 0x000fe200078e00ff */
[----:B------:R-:W-:-:S02]  /*f420*/  ISETP.GT.U32.AND P0, PT, R146, R8, PT ;  /* 0x000000089200720c */ /* 0x000fc40003f04070 */
[----:B------:R-:W-:Y:S01]  /*f430*/  ISETP.GT.U32.AND P6, PT, R146, R0, PT ;  /* 0x000000009200720c */ /* 0x000fe20003fc4070 */
[C---:B------:R-:W-:Y:S02]  /*f440*/  VIADD R9, R252.reuse, 0x1f0 ;  /* 0x000001f0fc097836 */ /* 0x040fe40000000000 */
[----:B------:R-:W-:Y:S02]  /*f450*/  IMAD.MOV.U32 R229, RZ, RZ, R237 ;  /* 0x000000ffffe57224 */ /* 0x000fe400078e00ed */
[----:B------:R-:W-:Y:S01]  /*f460*/  IMAD.MOV.U32 R237, RZ, RZ, R228 ;  /* 0x000000ffffed7224 */ /* 0x000fe200078e00e4 */
[----:B------:R-:W-:Y:S01]  /*f470*/  IABS R230, R9 ;  /* 0x0000000900e67213 */ /* 0x000fe20000000000 */
[----:B-1----:R-:W-:Y:S01]  /*f480*/  IMAD.MOV.U32 R2, RZ, RZ, R3 ;  /* 0x000000ffff027224 */ /* 0x002fe200078e0003 */
[----:B------:R-:W-:Y:S01]  /*f490*/  IADD3 R3, PT, PT, -R7, RZ, RZ ;  /* 0x000000ff07037210 */ /* 0x000fe20007ffe1ff */
[----:B------:R-:W-:Y:S02]  /*f4a0*/  VIADD R7, R252, 0x1f1 ;  /* 0x000001f1fc077836 */ /* 0x000fe40000000000 */
[----:B------:R-:W-:-:S02]  /*f4b0*/  @!P5 IMAD.IADD R6, R6, 0x1, -R146 ;  /* 0x000000010606d824 */ /* 0x000fc400078e0a92 */
[----:B------:R-:W-:Y:S01]  /*f4c0*/  @!P1 IMAD.MOV R2, RZ, RZ, -R2 ;  /* 0x000000ffff029224 */ /* 0x000fe200078e0a02 */
[----:B------:R-:W-:Y:S01]  /*f4d0*/  ISETP.GE.AND P1, PT, R5, RZ, PT ;  /* 0x000000ff0500720c */ /* 0x000fe20003f26270 */
[----:B------:R-:W-:Y:S01]  /*f4e0*/  IMAD.HI.U32 R10, R172, R230, RZ ;  /* 0x000000e6ac0a7227 */ /* 0x000fe200078e00ff */
[----:B------:R-:W-:Y:S02]  /*f4f0*/  IABS R104, R7 ;  /* 0x0000000700687213 */ /* 0x000fe40000000000 */
[----:B------:R-:W-:Y:S01]  /*f500*/  IADD3 R5, PT, PT, R252, 0x1f2, RZ ;  /* 0x000001f2fc057810 */ /* 0x000fe20007ffe0ff */
[----:B------:R-:W-:Y:S01]  /*f510*/  @!P6 IMAD.IADD R0, R0, 0x1, -R146 ;  /* 0x000000010000e824 */ /* 0x000fe200078e0a92 */
[----:B------:R-:W-:Y:S01]  /*f520*/  ISETP.GT.U32.AND P5, PT, R146, R6, PT ;  /* 0x000000069200720c */ /* 0x000fe20003fa4070 */
[----:B------:R-:W-:Y:S01]  /*f530*/  IMAD.HI.U32 R12, R172, R104, RZ ;  /* 0x00000068ac0c7227 */ /* 0x000fe200078e00ff */
[----:B------:R-:W-:Y:S01]  /*f540*/  ISETP.GE.AND P6, PT, R9, RZ, PT ;  /* 0x000000ff0900720c */ /* 0x000fe20003fc6270 */
[----:B------:R1:W-:Y:S01]  /*f550*/  STL [R1+0x530], R2 ;  /* 0x0005300201007387 */ /* 0x0003e20000100800 */
[----:B------:R-:W-:Y:S01]  /*f560*/  IABS R9, R5 ;  /* 0x0000000500097213 */ /* 0x000fe20000000000 */
[----:B------:R-:W-:-:S02]  /*f570*/  IMAD.MOV R10, RZ, RZ, -R10 ;  /* 0x000000ffff0a7224 */ /* 0x000fc400078e0a0a */
[----:B------:R-:W-:Y:S02]  /*f580*/  IMAD.MOV R12, RZ, RZ, -R12 ;  /* 0x000000ffff0c7224 */ /* 0x000fe400078e0a0c */
[----:B------:R-:W-:-:S04]  /*f590*/  IMAD.HI.U32 R11, R172, R9, RZ ;  /* 0x00000009ac0b7227 */ /* 0x000fc800078e00ff */
[C---:B------:R-:W-:Y:S02]  /*f5a0*/  IMAD R230, R146.reuse, R10, R230 ;  /* 0x0000000a92e67224 */ /* 0x040fe400078e02e6 */
[----:B------:R-:W-:Y:S01]  /*f5b0*/  IMAD R3, R146, R3, R4 ;  /* 0x0000000392037224 */ /* 0x000fe200078e0204 */
[----:B------:R-:W-:Y:S01]  /*f5c0*/  IADD3 R4, PT, PT, R252, 0x10a, RZ ;  /* 0x0000010afc047810 */ /* 0x000fe20007ffe0ff */
[----:B------:R-:W-:Y:S02]  /*f5d0*/  IMAD R104, R146, R12, R104 ;  /* 0x0000000c92687224 */ /* 0x000fe400078e0268 */
[----:B------:R-:W-:Y:S01]  /*f5e0*/  IMAD.MOV R11, RZ, RZ, -R11 ;  /* 0x000000ffff0b7224 */ /* 0x000fe200078e0a0b */
[----:B------:R-:W-:Y:S01]  /*f5f0*/  IABS R10, R4 ;  /* 0x00000004000a7213 */ /* 0x000fe20000000000 */
[----:B------:R-:W-:Y:S02]  /*f600*/  IMAD.MOV.U32 R12, RZ, RZ, R0 ;  /* 0x000000ffff0c7224 */ /* 0x000fe400078e0000 */
[--C-:B------:R-:W-:Y:S01]  /*f610*/  @!P5 IMAD.IADD R6, R6, 0x1, -R146.reuse ;  /* 0x000000010606d824 */ /* 0x100fe200078e0a92 */
[----:B------:R-:W-:Y:S01]  /*f620*/  ISETP.GT.U32.AND P5, PT, R146, R230, PT ;  /* 0x000000e69200720c */ /* 0x000fe20003fa4070 */
[----:B------:R-:W-:Y:S01]  /*f630*/  @!P0 IMAD.IADD R8, R8, 0x1, -R146 ;  /* 0x0000000108088824 */ /* 0x000fe200078e0a92 */
[C---:B------:R-:W-:Y:S01]  /*f640*/  ISETP.GT.U32.AND P0, PT, R146.reuse, R3, PT ;  /* 0x000000039200720c */ /* 0x040fe20003f04070 */
[----:B------:R-:W-:-:S02]  /*f650*/  IMAD R9, R146, R11, R9 ;  /* 0x0000000b92097224 */ /* 0x000fc400078e0209 */
[----:B------:R-:W-:Y:S01]  /*f660*/  @!P4 IMAD.MOV R12, RZ, RZ, -R12 ;  /* 0x000000ffff0cc224 */ /* 0x000fe200078e0a0c */
[C---:B------:R-:W-:Y:S01]  /*f670*/  ISETP.GT.U32.AND P4, PT, R146.reuse, R104, PT ;  /* 0x000000689200720c */ /* 0x040fe20003f84070 */
[----:B------:R-:W-:Y:S01]  /*f680*/  @!P3 IMAD.MOV R6, RZ, RZ, -R6 ;  /* 0x000000ffff06b224 */ /* 0x000fe200078e0a06 */
[----:B------:R-:W-:Y:S01]  /*f690*/  ISETP.GT.U32.AND P3, PT, R146, R9, PT ;  /* 0x000000099200720c */ /* 0x000fe20003f64070 */
[----:B------:R-:W-:Y:S02]  /*f6a0*/  IMAD.MOV.U32 R13, RZ, RZ, R8 ;  /* 0x000000ffff0d7224 */ /* 0x000fe400078e0008 */
[----:B-1----:R-:W-:Y:S02]  /*f6b0*/  VIADD R2, R252, 0x1ff ;  /* 0x000001fffc027836 */ /* 0x002fe40000000000 */
[--C-:B------:R-:W-:Y:S01]  /*f6c0*/  @!P5 IMAD.IADD R230, R230, 0x1, -R146.reuse ;  /* 0x00000001e6e6d824 */ /* 0x100fe200078e0a92 */
[----:B------:R-:W-:Y:S01]  /*f6d0*/  @!P2 IADD3 R13, PT, PT, -R13, RZ, RZ ;  /* 0x000000ff0d0da210 */ /* 0x000fe20007ffe1ff */
[----:B------:R-:W-:Y:S01]  /*f6e0*/  IMAD.HI.U32 R0, R122, R10, RZ ;  /* 0x0000000a7a007227 */ /* 0x000fe200078e00ff */
[----:B------:R-:W-:Y:S01]  /*f6f0*/  @!P0 IADD3 R3, PT, PT, R3, -R146, RZ ;  /* 0x8000009203038210 */ /* 0x000fe20007ffe0ff */
[----:B------:R-:W-:Y:S01]  /*f700*/  STL [R1+0x4ea0], R2 ;  /* 0x004ea00201007387 */ /* 0x000fe20000100800 */
[----:B------:R-:W-:Y:S01]  /*f710*/  ISETP.GT.U32.AND P2, PT, R146, R230, PT ;  /* 0x000000e69200720c */ /* 0x000fe20003f44070 */
[--C-:B------:R-:W-:Y:S01]  /*f720*/  @!P4 IMAD.IADD R104, R104, 0x1, -R146.reuse ;  /* 0x000000016868c824 */ /* 0x100fe200078e0a92 */
[C---:B------:R-:W-:Y:S01]  /*f730*/  ISETP.GT.U32.AND P5, PT, R146.reuse, R3, PT ;  /* 0x000000039200720c */ /* 0x040fe20003fa4070 */
[----:B------:R-:W-:Y:S01]  /*f740*/  @!P3 IMAD.IADD R9, R9, 0x1, -R146 ;  /* 0x000000010909b824 */ /* 0x000fe200078e0a92 */
[----:B------:R-:W-:Y:S01]  /*f750*/  ISETP.GE.AND P0, PT, R7, RZ, PT ;  /* 0x000000ff0700720c */ /* 0x000fe20003f06270 */
[----:B------:R-:W-:Y:S01]  /*f760*/  STL [R1+0x51c], R13 ;  /* 0x00051c0d01007387 */ /* 0x000fe20000100800 */
[----:B------:R-:W-:Y:S01]  /*f770*/  ISETP.GT.U32.AND P3, PT, R146, R104, PT ;  /* 0x000000689200720c */ /* 0x000fe20003f64070 */
[----:B------:R-:W-:Y:S01]  /*f780*/  IMAD.MOV.U32 R228, RZ, RZ, R217 ;  /* 0x000000ffffe47224 */ /* 0x000fe200078e00d9 */
[----:B------:R-:W-:Y:S01]  /*f790*/  IABS R7, R2 ;  /* 0x0000000200077213 */ /* 0x000fe20000000000 */
[----:B------:R-:W-:Y:S01]  /*f7a0*/  STL [R1+0x518], R12 ;  /* 0x0005180c01007387 */ /* 0x000fe20000100800 */
[----:B------:R-:W-:Y:S01]  /*f7b0*/  IADD3 R77, PT, PT, -R0, RZ, RZ ;  /* 0x000000ff004d7210 */ /* 0x000fe20007ffe1ff */
[----:B------:R-:W-:-:S02]  /*f7c0*/  IMAD.MOV.U32 R232, RZ, RZ, R236 ;  /* 0x000000ffffe87224 */ /* 0x000fc400078e00ec */
[----:B------:R-:W-:Y:S01]  /*f7d0*/  IMAD.HI.U32 R8, R172, R7, RZ ;  /* 0x00000007ac087227 */ /* 0x000fe200078e00ff */
[----:B------:R1:W-:Y:S03]  /*f7e0*/  STL [R1+0x50c], R6 ;  /* 0x00050c0601007387 */ /* 0x0003e60000100800 */
[----:B------:R-:W-:Y:S02]  /*f7f0*/  IMAD R77, R146, R77, R10 ;  /* 0x0000004d924d7224 */ /* 0x000fe400078e020a */
[----:B------:R-:W-:Y:S02]  /*f800*/  IMAD.MOV R8, RZ, RZ, -R8 ;  /* 0x000000ffff087224 */ /* 0x000fe400078e0a08 */
[--C-:B------:R-:W-:Y:S01]  /*f810*/  @!P2 IMAD.IADD R230, R230, 0x1, -R146.reuse ;  /* 0x00000001e6e6a824 */ /* 0x100fe200078e0a92 */
[----:B------:R-:W-:Y:S01]  /*f820*/  ISETP.GE.AND P2, PT, R4, RZ, PT ;  /* 0x000000ff0400720c */ /* 0x000fe20003f46270 */
[--C-:B------:R-:W-:Y:S01]  /*f830*/  @!P5 IMAD.IADD R3, R3, 0x1, -R146.reuse ;  /* 0x000000010303d824 */ /* 0x100fe200078e0a92 */
[----:B------:R-:W-:Y:S01]  /*f840*/  IADD3 R4, PT, PT, R252, 0x10b, RZ ;  /* 0x0000010bfc047810 */ /* 0x000fe20007ffe0ff */
[----:B------:R-:W-:Y:S01]  /*f850*/  @!P3 IMAD.IADD R104, R104, 0x1, -R146 ;  /* 0x000000016868b824 */ /* 0x000fe200078e0a92 */
[C---:B------:R-:W-:Y:S01]  /*f860*/  ISETP.GT.U32.AND P3, PT, R146.reuse, R77, PT ;  /* 0x0000004d9200720c */ /* 0x040fe20003f64070 */
[----:B------:R-:W-:Y:S01]  /*f870*/  IMAD R0, R146, R8, R7 ;  /* 0x0000000892007224 */ /* 0x000fe200078e0207 */
[----:B------:R-:W-:Y:S01]  /*f880*/  MOV R222, R3 ;  /* 0x0000000300de7202 */ /* 0x000fe20000000f00 */
[C---:B-1----:R-:W-:Y:S01]  /*f890*/  VIADD R6, R252.reuse, 0x10e ;  /* 0x0000010efc067836 */ /* 0x042fe20000000000 */
[----:B------:R-:W-:Y:S01]  /*f8a0*/  IABS R89, R4 ;  /* 0x0000000400597213 */ /* 0x000fe20000000000 */
[----:B------:R-:W-:Y:S01]  /*f8b0*/  VIADD R8, R252, 0x10c ;  /* 0x0000010cfc087836 */ /* 0x000fe20000000000 */
[----:B------:R-:W-:Y:S01]  /*f8c0*/  @!P6 IADD3 R230, PT, PT, -R230, RZ, RZ ;  /* 0x000000ffe6e6e210 */ /* 0x000fe20007ffe1ff */
[----:B------:R-:W-:Y:S01]  /*f8d0*/  @!P1 IMAD.MOV R222, RZ, RZ, -R222 ;  /* 0x000000ffffde9224 */ /* 0x000fe200078e0ade */
[----:B------:R-:W-:Y:S01]  /*f8e0*/  ISETP.GT.U32.AND P6, PT, R146, R0, PT ;  /* 0x000000009200720c */ /* 0x000fe20003fc4070 */
[----:B------:R-:W-:Y:S01]  /*f8f0*/  IMAD.HI.U32 R10, R122, R89, RZ ;  /* 0x000000597a0a7227 */ /* 0x000fe200078e00ff */
[----:B------:R-:W-:-:S02]  /*f900*/  ISETP.GT.U32.AND P1, PT, R146, R9, PT ;  /* 0x000000099200720c */ /* 0x000fc40003f24070 */
[----:B------:R-:W-:Y:S01]  /*f910*/  ISETP.GE.AND P5, PT, R5, RZ, PT ;  /* 0x000000ff0500720c */ /* 0x000fe20003fa6270 */
[----:B------:R-:W-:Y:S01]  /*f920*/  IMAD.MOV R10, RZ, RZ, -R10 ;  /* 0x000000ffff0a7224 */ /* 0x000fe200078e0a0a */
[----:B------:R-:W-:Y:S01]  /*f930*/  ISETP.GE.AND P4, PT, R4, RZ, PT ;  /* 0x000000ff0400720c */ /* 0x000fe20003f86270 */
[----:B------:R-:W-:Y:S01]  /*f940*/  @!P3 IMAD.IADD R77, R77, 0x1, -R146 ;  /* 0x000000014d4db824 */ /* 0x000fe200078e0a92 */
[----:B------:R-:W-:Y:S01]  /*f950*/  IABS R3, R6 ;  /* 0x0000000600037213 */ /* 0x000fe20000000000 */
[----:B------:R-:W-:Y:S01]  /*f960*/  VIADD R7, R252, 0x10d ;  /* 0x0000010dfc077836 */ /* 0x000fe20000000000 */
[----:B------:R-:W-:Y:S01]  /*f970*/  IABS R5, R8 ;  /* 0x0000000800057213 */ /* 0x000fe20000000000 */
[----:B------:R-:W-:Y:S01]  /*f980*/  IMAD R89, R146, R10, R89 ;  /* 0x0000000a92597224 */ /* 0x000fe200078e0259 */
[----:B------:R-:W-:Y:S01]  /*f990*/  STL [R1+0x52ac], R222 ;  /* 0x0052acde01007387 */ /* 0x000fe20000100800 */
[----:B------:R-:W-:Y:S01]  /*f9a0*/  @!P0 IMAD.MOV R104, RZ, RZ, -R104 ;  /* 0x000000ffff688224 */ /* 0x000fe200078e0a68 */
[----:B------:R-:W-:Y:S01]  /*f9b0*/  @!P6 IADD3 R0, PT, PT, R0, -R146, RZ ;  /* 0x800000920000e210 */ /* 0x000fe20007ffe0ff */
[----:B------:R-:W-:Y:S01]  /*f9c0*/  @!P1 IMAD.IADD R9, R9, 0x1, -R146 ;  /* 0x0000000109099824 */ /* 0x000fe200078e0a92 */
[----:B------:R-:W-:Y:S01]  /*f9d0*/  ISETP.GT.U32.AND P0, PT, R146, R77, PT ;  /* 0x0000004d9200720c */ /* 0x000fe20003f04070 */
[----:B------:R-:W-:Y:S01]  /*f9e0*/  IMAD.HI.U32 R10, R122, R3, RZ ;  /* 0x000000037a0a7227 */ /* 0x000fe200078e00ff */
[----:B------:R-:W-:Y:S01]  /*f9f0*/  IABS R4, R7 ;  /* 0x0000000700047213 */ /* 0x000fe20000000000 */
[----:B------:R-:W-:Y:S01]  /*fa00*/  STL [R1+0x52fc], R230 ;  /* 0x0052fce601007387 */ /* 0x000fe20000100800 */
[----:B------:R-:W-:Y:S01]  /*fa10*/  ISETP.GT.U32.AND P6, PT, R146, R89, PT ;  /* 0x000000599200720c */ /* 0x000fe20003fc4070 */
[----:B------:R-:W-:Y:S01]  /*fa20*/  IMAD.HI.U32 R11, R122, R5, RZ ;  /* 0x000000057a0b7227 */ /* 0x000fe200078e00ff */
[----:B------:R-:W-:-:S02]  /*fa30*/  ISETP.GT.U32.AND P3, PT, R146, R0, PT ;  /* 0x000000009200720c */ /* 0x000fc40003f64070 */
[----:B------:R-:W-:Y:S01]  /*fa40*/  ISETP.GE.AND P1, PT, R8, RZ, PT ;  /* 0x000000ff0800720c */ /* 0x000fe20003f26270 */
[----:B------:R-:W-:Y:S01]  /*fa50*/  IMAD.HI.U32 R8, R122, R4, RZ ;  /* 0x000000047a087227 */ /* 0x000fe200078e00ff */
[----:B------:R-:W-:-:S03]  /*fa60*/  MOV R101, R9 ;  /* 0x0000000900657202 */ /* 0x000fc60000000f00 */
[----:B------:R-:W-:Y:S02]  /*fa70*/  IMAD.MOV R10, RZ, RZ, -R10 ;  /* 0x000000ffff0a7224 */ /* 0x000fe400078e0a0a */
[----:B------:R-:W-:Y:S02]  /*fa80*/  IMAD.MOV R11, RZ, RZ, -R11 ;  /* 0x000000ffff0b7224 */ /* 0x000fe400078e0a0b */
[----:B------:R-:W-:Y:S01]  /*fa90*/  IMAD.MOV R8, RZ, RZ, -R8 ;  /* 0x000000ffff087224 */ /* 0x000fe200078e0a08 */
[----:B------:R-:W-:Y:S01]  /*faa0*/  @!P6 IADD3 R89, PT, PT, R89, -R146, RZ ;  /* 0x800000925959e210 */ /* 0x000fe20007ffe0ff */
[----:B------:R-:W-:Y:S01]  /*fab0*/  @!P5 IMAD.MOV R101, RZ, RZ, -R101 ;  /* 0x000000ffff65d224 */ /* 0x000fe200078e0a65 */
[----:B------:R-:W-:Y:S01]  /*fac0*/  ISETP.GE.AND P5, PT, R2, RZ, PT ;  /* 0x000000ff0200720c */ /* 0x000fe20003fa6270 */
[C---:B------:R-:W-:Y:S01]  /*fad0*/  IMAD R3, R146.reuse, R10, R3 ;  /* 0x0000000a92037224 */ /* 0x040fe200078e0203 */
[C---:B------:R-:W-:Y:S01]  /*fae0*/  ISETP.GT.U32.AND P6, PT, R146.reuse, R89, PT ;  /* 0x000000599200720c */ /* 0x040fe20003fc4070 */
[----:B------:R-:W-:Y:S01]  /*faf0*/  @!P0 IMAD.IADD R77, R77, 0x1, -R146 ;  /* 0x000000014d4d8824 */ /* 0x000fe200078e0a92 */
[----:B------:R-:W-:Y:S01]  /*fb00*/  STL [R1+0x52b0], R101 ;  /* 0x0052b06501007387 */ /* 0x000fe20000100800 */
[----:B------:R-:W-:-:S02]  /*fb10*/  IMAD R5, R146, R11, R5 ;  /* 0x0000000b92057224 */ /* 0x000fc400078e0205 */
[----:B------:R-:W-:Y:S02]  /*fb20*/  IMAD R4, R146, R8, R4 ;  /* 0x0000000892047224 */ /* 0x000fe400078e0204 */
[----:B------:R-:W-:Y:S02]  /*fb30*/  VIADD R8, R252, 0x10f ;  /* 0x0000010ffc087836 */ /* 0x000fe40000000000 */
[----:B------:R-:W-:Y:S01]  /*fb40*/  @!P3 IMAD.IADD R0, R0, 0x1, -R146 ;  /* 0x000000010000b824 */ /* 0x000fe200078e0a92 */
[C---:B------:R-:W-:Y:S01]  /*fb50*/  ISETP.GT.U32.AND P3, PT, R146.reuse, R5, PT ;  /* 0x000000059200720c */ /* 0x040fe20003f64070 */
[----:B------:R-:W-:Y:S01]  /*fb60*/  @!P2 IMAD.MOV R77, RZ, RZ, -R77 ;  /* 0x000000ffff4da224 */ /* 0x000fe200078e0a4d */
[----:B------:R-:W-:Y:S01]  /*fb70*/  ISETP.GT.U32.AND P2, PT, R146, R3, PT ;  /* 0x000000039200720c */ /* 0x000fe20003f44070 */
[----:B------:R-:W-:Y:S01]  /*fb80*/  VIADD R10, R252, 0x110 ;  /* 0x00000110fc0a7836 */ /* 0x000fe20000000000 */
[----:B------:R-:W-:Y:S01]  /*fb90*/  IABS R9, R8 ;  /* 0x0000000800097213 */ /* 0x000fe20000000000 */
[----:B------:R-:W-:Y:S01]  /*fba0*/  IMAD.MOV.U32 R236, RZ, RZ, R168 ;  /* 0x000000ffffec7224 */ /* 0x000fe200078e00a8 */
[----:B------:R-:W-:Y:S01]  /*fbb0*/  MOV R2, R0 ;  /* 0x0000000000027202 */ /* 0x000fe20000000f00 */
[----:B------:R-:W-:Y:S01]  /*fbc0*/  IMAD.MOV.U32 R245, RZ, RZ, R242 ;  /* 0x000000fffff57224 */ /* 0x000fe200078e00f2 */
[----:B------:R-:W-:Y:S01]  /*fbd0*/  ISETP.GT.U32.AND P0, PT, R146, R4, PT ;  /* 0x000000049200720c */ /* 0x000fe20003f04070 */
[----:B------:R-:W-:Y:S01]  /*fbe0*/  IMAD.MOV.U32 R0, RZ, RZ, R9 ;  /* 0x000000ffff007224 */ /* 0x000fe200078e0009 */
[----:B------:R-:W-:Y:S01]  /*fbf0*/  @!P6 IADD3 R89, PT, PT, R89, -R146, RZ ;  /* 0x800000925959e210 */ /* 0x000fe20007ffe0ff */
[----:B------:R-:W-:Y:S01]  /*fc00*/  @!P5 IMAD.MOV R2, RZ, RZ, -R2 ;  /* 0x000000ffff02d224 */ /* 0x000fe200078e0a02 */
[----:B------:R-:W-:Y:S01]  /*fc10*/  ISETP.GE.AND P5, PT, R7, RZ, PT ;  /* 0x000000ff0700720c */ /* 0x000fe20003fa6270 */
[----:B------:R-:W-:Y:S01]  /*fc20*/  IMAD.HI.U32 R7, R122, R0, RZ ;  /* 0x000000007a077227 */ /* 0x000fe200078e00ff */
[----:B------:R-:W-:-:S02]  /*fc30*/  ISETP.GE.AND P6, PT, R6, RZ, PT ;  /* 0x000000ff0600720c */ /* 0x000fc40003fc6270 */
[----:B------:R-:W-:Y:S01]  /*fc40*/  IABS R11, R10 ;  /* 0x0000000a000b7213 */ /* 0x000fe20000000000 */
[--C-:B------:R-:W-:Y:S01]  /*fc50*/  @!P2 IMAD.IADD R3, R3, 0x1, -R146.reuse ;  /* 0x000000010303a824 */ /* 0x100fe200078e0a92 */
[----:B------:R-:W-:Y:S01]  /*fc60*/  IADD3 R6, PT, PT, R252, 0x111, RZ ;  /* 0x00000111fc067810 */ /* 0x000fe20007ffe0ff */
[----:B------:R-:W-:Y:S01]  /*fc70*/  @!P3 IMAD.IADD R5, R5, 0x1, -R146 ;  /* 0x000000010505b824 */ /* 0x000fe200078e0a92 */
[----:B------:R1:W-:Y:S01]  /*fc80*/  STL [R1+0x52b4], R2 ;  /* 0x0052b40201007387 */ /* 0x0003e20000100800 */
[----:B------:R-:W-:Y:S01]  /*fc90*/  IMAD.MOV R7, RZ, RZ, -R7 ;  /* 0x000000ffff077224 */ /* 0x000fe200078e0a07 */
[----:B------:R-:W-:Y:S01]  /*fca0*/  ISETP.GT.U32.AND P2, PT, R146, R3, PT ;  /* 0x000000039200720c */ /* 0x000fe20003f44070 */
[----:B------:R-:W-:Y:S01]  /*fcb0*/  IMAD.HI.U32 R12, R122, R11, RZ ;  /* 0x0000000b7a0c7227 */ /* 0x000fe200078e00ff */
[----:B------:R-:W-:-:S03]  /*fcc0*/  ISETP.GT.U32.AND P3, PT, R146, R5, PT ;  /* 0x000000059200720c */ /* 0x000fc60003f64070 */
[C---:B------:R-:W-:Y:S01]  /*fcd0*/  IMAD R0, R146.reuse, R7, R0 ;  /* 0x0000000792007224 */ /* 0x040fe200078e0200 */
[----:B------:R-:W-:Y:S01]  /*fce0*/  IABS R7, R6 ;  /* 0x0000000600077213 */ /* 0x000fe20000000000 */
[----:B------:R-:W-:Y:S02]  /*fcf0*/  @!P4 IMAD.MOV R89, RZ, RZ, -R89 ;  /* 0x000000ffff59c224 */ /* 0x000fe400078e0a59 */
[----:B------:R-:W-:Y:S01]  /*fd00*/  IMAD.MOV R12, RZ, RZ, -R12 ;  /* 0x000000ffff0c7224 */ /* 0x000fe200078e0a0c */
[----:B------:R-:W-:Y:S01]  /*fd10*/  ISETP.GT.U32.AND P4, PT, R146, R0, PT ;  /* 0x000000009200720c */ /* 0x000fe20003f84070 */
[----:B------:R-:W-:-:S04]  /*fd20*/  IMAD.HI.U32 R9, R122, R7, RZ ;  /* 0x000000077a097227 */ /* 0x000fc800078e00ff */
[--C-:B------:R-:W-:Y:S01]  /*fd30*/  @!P0 IMAD.IADD R4, R4, 0x1, -R146.reuse ;  /* 0x0000000104048824 */ /* 0x100fe200078e0a92 */
[----:B------:R-:W-:Y:S01]  /*fd40*/  IADD3 R9, PT, PT, -R9, RZ, RZ ;  /* 0x000000ff09097210 */ /* 0x000fe20007ffe1ff */
[C---:B------:R-:W-:Y:S01]  /*fd50*/  IMAD R11, R146.reuse, R12, R11 ;  /* 0x0000000c920b7224 */ /* 0x040fe200078e020b */
[----:B------:R-:W-:Y:S01]  /*fd60*/  @!P3 IADD3 R5, PT, PT, R5, -R146, RZ ;  /* 0x800000920505b210 */ /* 0x000fe20007ffe0ff */
[----:B------:R-:W-:Y:S01]  /*fd70*/  @!P2 IMAD.IADD R3, R3, 0x1, -R146 ;  /* 0x000000010303a824 */ /* 0x000fe200078e0a92 */
[C---:B------:R-:W-:Y:S01]  /*fd80*/  ISETP.GT.U32.AND P0, PT, R146.reuse, R4, PT ;  /* 0x000000049200720c */ /* 0x040fe20003f04070 */
[C---:B------:R-:W-:Y:S01]  /*fd90*/  IMAD R7, R146.reuse, R9, R7 ;  /* 0x0000000992077224 */ /* 0x040fe200078e0207 */
[----:B------:R-:W-:Y:S01]  /*fda0*/  ISETP.GT.U32.AND P2, PT, R146, R11, PT ;  /* 0x0000000b9200720c */ /* 0x000fe20003f44070 */
[----:B-1----:R-:W-:Y:S01]  /*fdb0*/  IMAD.MOV.U32 R2, RZ, RZ, R3 ;  /* 0x000000ffff027224 */ /* 0x002fe200078e0003 */
[----:B------:R-:W-:Y:S01]  /*fdc0*/  ISETP.GE.AND P3, PT, R8, RZ, PT ;  /* 0x000000ff0800720c */ /* 0x000fe20003f66270 */
[----:B------:R-:W-:-:S02]  /*fdd0*/  IMAD.MOV.U32 R13, RZ, RZ, R5 ;  /* 0x000000ffff0d7224 */ /* 0x000fc400078e0005 */
[----:B------:R-:W-:Y:S01]  /*fde0*/  @!P4 IMAD.IADD R0, R0, 0x1, -R146 ;  /* 0x000000010000c824 */ /* 0x000fe200078e0a92 */
[----:B------:R-:W-:Y:S01]  /*fdf0*/  ISETP.GE.AND P4, PT, R6, RZ, PT ;  /* 0x000000ff0600720c */ /* 0x000fe20003f86270 */
[----:B------:R-:W-:Y:S01]  /*fe00*/  @!P6 IMAD.MOV R2, RZ, RZ, -R2 ;  /* 0x000000ffff02e224 */ /* 0x000fe200078e0a02 */
[----:B------:R-:W-:Y:S01]  /*fe10*/  ISETP.GT.U32.AND P6, PT, R146, R7, PT ;  /* 0x000000079200720c */ /* 0x000fe20003fc4070 */
[----:B------:R-:W-:Y:S01]  /*fe20*/  VIADD R8, R252, 0x112 ;  /* 0x00000112fc087836 */ /* 0x000fe20000000000 */
[----:B------:R-:W-:Y:S01]  /*fe30*/  @!P1 IADD3 R13, PT, PT, -R13, RZ, RZ ;  /* 0x000000ff0d0d9210 */ /* 0x000fe20007ffe1ff */
[----:B------:R-:W-:Y:S01]  /*fe40*/  @!P0 IMAD.IADD R4, R4, 0x1, -R146 ;  /* 0x0000000104048824 */ /* 0x000fe200078e0a92 */
[----:B------:R-:W-:Y:S01]  /*fe50*/  ISETP.GT.U32.AND P1, PT, R146, R0, PT ;  /* 0x000000009200720c */ /* 0x000fe20003f24070 */
[----:B------:R-:W-:Y:S01]  /*fe60*/  VIADD R3, R252, 0x113 ;  /* 0x00000113fc037836 */ /* 0x000fe20000000000 */
[----:B------:R-:W-:Y:S01]  /*fe70*/  ISETP.GE.AND P0, PT, R10, RZ, PT ;  /* 0x000000ff0a00720c */ /* 0x000fe20003f06270 */
[----:B------:R-:W-:Y:S01]  /*fe80*/  @!P5 IMAD.MOV R4, RZ, RZ, -R4 ;  /* 0x000000ffff04d224 */ /* 0x000fe200078e0a04 */
[----:B------:R-:W-:Y:S01]  /*fe90*/  IABS R10, R8 ;  /* 0x00000008000a7213 */ /* 0x000fe20000000000 */
[----:B------:R-:W-:Y:S01]  /*fea0*/  VIADD R9, R252, 0x114 ;  /* 0x00000114fc097836 */ /* 0x000fe20000000000 */
[----:B------:R-:W-:Y:S01]  /*feb0*/  @!P2 IADD3 R11, PT, PT, R11, -R146, RZ ;  /* 0x800000920b0ba210 */ /* 0x000fe20007ffe0ff */
[----:B------:R-:W-:Y:S01]  /*fec0*/  STL [R1+0x4a0], R13 ;  /* 0x0004a00d01007387 */ /* 0x000fe20000100800 */
[----:B------:R-:W-:Y:S01]  /*fed0*/  ISETP.GE.AND P5, PT, R8, RZ, PT ;  /* 0x000000ff0800720c */ /* 0x000fe20003fa6270 */
[----:B------:R-:W-:Y:S01]  /*fee0*/  IMAD.HI.U32 R111, R122, R10, RZ ;  /* 0x0000000a7a6f7227 */ /* 0x000fe200078e00ff */
[----:B------:R-:W-:Y:S01]  /*fef0*/  ISETP.GT.U32.AND P2, PT, R146, R11, PT ;  /* 0x0000000b9200720c */ /* 0x000fe20003f44070 */
[----:B------:R1:W-:Y:S01]  /*ff00*/  STL [R1+0x494], R4 ;  /* 0x0004940401007387 */ /* 0x0003e20000100800 */
[----:B------:R-:W-:Y:S01]  /*ff10*/  IABS R6, R9 ;  /* 0x0000000900067213 */ /* 0x000fe20000000000 */
[----:B------:R-:W-:Y:S01]  /*ff20*/  @!P6 IMAD.IADD R7, R7, 0x1, -R146 ;  /* 0x000000010707e824 */ /* 0x000fe200078e0a92 */
[----:B------:R-:W-:Y:S01]  /*ff30*/  @!P1 IADD3 R0, PT, PT, R0, -R146, RZ ;  /* 0x8000009200009210 */ /* 0x000fe20007ffe0ff */
[----:B------:R-:W-:Y:S01]  /*ff40*/  IMAD.MOV R111, RZ, RZ, -R111 ;  /* 0x000000ffff6f7224 */ /* 0x000fe200078e0a6f */
[----:B------:R-:W-:Y:S01]  /*ff50*/  ISETP.GE.AND P1, PT, R3, RZ, PT ;  /* 0x000000ff0300720c */ /* 0x000fe20003f26270 */
[----:B------:R2:W-:Y:S01]  /*ff60*/  STL [R1+0x488], R2 ;  /* 0x0004880201007387 */ /* 0x0005e20000100800 */
[----:B------:R-:W-:Y:S01]  /*ff70*/  IABS R3, R3 ;  /* 0x0000000300037213 */ /* 0x000fe20000000000 */
[C---:B------:R-:W-:Y:S01]  /*ff80*/  IMAD R111, R146.reuse, R111, R10 ;  /* 0x0000006f926f7224 */ /* 0x040fe200078e020a */
[----:B------:R-:W-:Y:S01]  /*ff90*/  ISETP.GT.U32.AND P6, PT, R146, R7, PT ;  /* 0x000000079200720c */ /* 0x000fe20003fc4070 */
[----:B-1----:R-:W-:-:S02]  /*ffa0*/  VIADD R4, R252, 0x115 ;  /* 0x00000115fc047836 */ /* 0x002fc40000000000 */
[----:B------:R-:W-:Y:S01]  /*ffb0*/  IMAD.HI.U32 R5, R122, R3, RZ ;  /* 0x000000037a057227 */ /* 0x000fe200078e00ff */
[----:B------:R-:W-:Y:S02]  /*ffc0*/  @!P2 IADD3 R11, PT, PT, R11, -R146, RZ ;  /* 0x800000920b0ba210 */ /* 0x000fe40007ffe0ff */
[----:B------:R-:W-:Y:S01]  /*ffd0*/  ISETP.GT.U32.AND P2, PT, R146, R111, PT ;  /* 0x0000006f9200720c */ /* 0x000fe20003f44070 */
[----:B--2---:R-:W-:Y:S01]  /*ffe0*/  IMAD.MOV.U32 R2, RZ, RZ, R0 ;  /* 0x000000ffff027224 */ /* 0x004fe200078e0000 */
[----:B------:R-:W-:Y:S01]  /*fff0*/  IABS R8, R4 ;  /* 0x0000000400087213 */ /* 0x000fe20000000000 */
[----:B------:R-:W-:Y:S02]  /*10000*/  IMAD.MOV R5, RZ, RZ, -R5 ;  /* 0x000000ffff057224 */ /* 0x000fe400078e0a05 */
[----:B------:R-:W-:Y:S01]  /*10010*/  @!P3 IMAD.MOV R2, RZ, RZ, -R2 ;  /* 0x000000ffff02b224 */ /* 0x000fe200078e0a02 */
[----:B------:R-:W-:Y:S01]  /*10020*/  ISETP.GE.AND P3, PT, R9, RZ, PT ;  /* 0x000000ff0900720c */ /* 0x000fe20003f66270 */
[----:B------:R-:W-:Y:S01]  /*10030*/  IMAD.HI.U32 R9, R122, R6, RZ ;  /* 0x000000067a097227 */ /* 0x000fe200078e00ff */
[----:B------:R-:W-:-:S02]  /*10040*/  MOV R0, R8 ;  /* 0x0000000800007202 */ /* 0x000fc40000000f00 */
[----:B------:R1:W-:Y:S01]  /*10050*/  STL [R1+0x480], R2 ;  /* 0x0004800201007387 */ /* 0x0003e20000100800 */
[C---:B------:R-:W-:Y:S02]  /*10060*/  IMAD R3, R146.reuse, R5, R3 ;  /* 0x0000000592037224 */ /* 0x040fe400078e0203 */
[----:B------:R-:W-:Y:S01]  /*10070*/  @!P6 IMAD.IADD R7, R7, 0x1, -R146 ;  /* 0x000000010707e824 */ /* 0x000fe200078e0a92 */
[----:B------:R-:W-:Y:S01]  /*10080*/  @!P2 IADD3 R111, PT, PT, R111, -R146, RZ ;  /* 0x800000926f6fa210 */ /* 0x000fe20007ffe0ff */
[----:B------:R-:W-:Y:S01]  /*10090*/  IMAD.MOV R9, RZ, RZ, -R9 ;  /* 0x000000ffff097224 */ /* 0x000fe200078e0a09 */
[C---:B------:R-:W-:Y:S01]  /*100a0*/  ISETP.GT.U32.AND P6, PT, R146.reuse, R3, PT ;  /* 0x000000039200720c */ /* 0x040fe20003fc4070 */
[----:B------:R-:W-:Y:S01]  /*100b0*/  IMAD.MOV.U32 R246, RZ, RZ, R7 ;  /* 0x000000fffff67224 */ /* 0x000fe200078e0007 */
[C---:B------:R-:W-:Y:S01]  /*100c0*/  ISETP.GT.U32.AND P2, PT, R146.reuse, R111, PT ;  /* 0x0000006f9200720c */ /* 0x040fe20003f44070 */
[----:B------:R-:W-:Y:S02]  /*100d0*/  IMAD.MOV.U32 R75, RZ, RZ, R11 ;  /* 0x000000ffff4b7224 */ /* 0x000fe400078e000b */
[----:B------:R-:W-:Y:S01]  /*100e0*/  IMAD R6, R146, R9, R6 ;  /* 0x0000000992067224 */ /* 0x000fe200078e0206 */
[----:B------:R-:W-:Y:S01]  /*100f0*/  @!P4 IADD3 R246, PT, PT, -R246, RZ, RZ ;  /* 0x000000fff6f6c210 */ /* 0x000fe20007ffe1ff */
[----:B------:R-:W-:Y:S01]  /*10100*/  @!P0 IMAD.MOV R75, RZ, RZ, -R75 ;  /* 0x000000ffff4b8224 */ /* 0x000fe200078e0a4b */
[----:B------:R-:W-:Y:S01]  /*10110*/  ISETP.GE.AND P0, PT, R4, RZ, PT ;  /* 0x000000ff0400720c */ /* 0x000fe20003f06270 */
[----:B------:R-:W-:Y:S01]  /*10120*/  IMAD.HI.U32 R4, R122, R0, RZ ;  /* 0x000000007a047227 */ /* 0x000fe200078e00ff */
[----:B------:R-:W-:-:S02]  /*10130*/  ISETP.GT.U32.AND P4, PT, R146, R6, PT ;  /* 0x000000069200720c */ /* 0x000fc40003f84070 */
[----:B------:R-:W-:Y:S01]  /*10140*/  STL [R1+0x5300], R75 ;  /* 0x0053004b01007387 */ /* 0x000fe20000100800 */
[----:B------:R-:W-:Y:S02]  /*10150*/  IMAD.MOV R4, RZ, RZ, -R4 ;  /* 0x000000ffff047224 */ /* 0x000fe400078e0a04 */
[----:B------:R-:W-:Y:S01]  /*10160*/  VIADD R7, R252, 0x116 ;  /* 0x00000116fc077836 */ /* 0x000fe20000000000 */
[----:B------:R-:W-:Y:S01]  /*10170*/  @!P2 IADD3 R111, PT, PT, R111, -R146, RZ ;  /* 0x800000926f6fa210 */ /* 0x000fe20007ffe0ff */
[----:B------:R-:W-:Y:S01]  /*10180*/  @!P6 IMAD.IADD R3, R3, 0x1, -R146 ;  /* 0x000000010303e824 */ /* 0x000fe200078e0a92 */
[----:B------:R-:W-:Y:S01]  /*10190*/  STL [R1+0x5304], R246 ;  /* 0x005304f601007387 */ /* 0x000fe20000100800 */
[----:B------:R-:W-:Y:S01]  /*101a0*/  IMAD R0, R146, R4, R0 ;  /* 0x0000000492007224 */ /* 0x000fe200078e0200 */
[----:B------:R-:W-:Y:S01]  /*101b0*/  IABS R9, R7 ;  /* 0x0000000700097213 */ /* 0x000fe20000000000 */
[----:B------:R-:W-:Y:S01]  /*101c0*/  VIADD R8, R252, 0x117 ;  /* 0x00000117fc087836 */ /* 0x000fe20000000000 */
[----:B------:R-:W-:Y:S01]  /*101d0*/  ISETP.GT.U32.AND P6, PT, R146, R3, PT ;  /* 0x000000039200720c */ /* 0x000fe20003fc4070 */
[----:B------:R-:W-:Y:S01]  /*101e0*/  @!P4 IMAD.IADD R6, R6, 0x1, -R146 ;  /* 0x000000010606c824 */ /* 0x000fe200078e0a92 */
[----:B------:R-:W-:Y:S01]  /*101f0*/  ISETP.GT.U32.AND P2, PT, R146, R0, PT ;  /* 0x000000009200720c */ /* 0x000fe20003f44070 */
[----:B------:R-:W-:Y:S01]  /*10200*/  IMAD.HI.U32 R10, R122, R9, RZ ;  /* 0x000000097a0a7227 */ /* 0x000fe200078e00ff */
[----:B------:R-:W-:-:S02]  /*10210*/  IABS R4, R8 ;  /* 0x0000000800047213 */ /* 0x000fc40000000000 */
[----:B------:R-:W-:Y:S01]  /*10220*/  ISETP.GT.U32.AND P4, PT, R146, R6, PT ;  /* 0x000000069200720c */ /* 0x000fe20003f84070 */
[----:B------:R-:W-:Y:S01]  /*10230*/  VIADD R5, R252, 0x118 ;  /* 0x00000118fc057836 */ /* 0x000fe20000000000 */
[----:B------:R-:W-:Y:S01]  /*10240*/  IADD3 R10, PT, PT, -R10, RZ, RZ ;  /* 0x000000ff0a0a7210 */ /* 0x000fe20007ffe1ff */
[----:B------:R-:W-:-:S03]  /*10250*/  IMAD.HI.U32 R11, R122, R4, RZ ;  /* 0x000000047a0b7227 */ /* 0x000fc600078e00ff */
[----:B------:R-:W-:Y:S01]  /*10260*/  IABS R12, R5 ;  /* 0x00000005000c7213 */ /* 0x000fe20000000000 */
[----:B------:R-:W-:Y:S02]  /*10270*/  IMAD.MOV R11, RZ, RZ, -R11 ;  /* 0x000000ffff0b7224 */ /* 0x000fe400078e0a0b */
[--C-:B------:R-:W-:Y:S01]  /*10280*/  @!P6 IMAD.IADD R3, R3, 0x1, -R146.reuse ;  /* 0x000000010303e824 */ /* 0x100fe200078e0a92 */
[----:B------:R-:W-:Y:S01]  /*10290*/  ISETP.GE.AND P6, PT, R8, RZ, PT ;  /* 0x000000ff0800720c */ /* 0x000fe20003fc6270 */
[----:B------:R-:W-:Y:S02]  /*102a0*/  @!P2 IMAD.IADD R0, R0, 0x1, -R146 ;  /* 0x000000010000a824 */ /* 0x000fe400078e0a92 */
[----:B------:R-:W-:Y:S01]  /*102b0*/  IMAD R9, R146, R10, R9 ;  /* 0x0000000a92097224 */ /* 0x000fe200078e0209 */
[----:B------:R-:W-:Y:S01]  /*102c0*/  @!P4 IADD3 R6, PT, PT, R6, -R146, RZ ;  /* 0x800000920606c210 */ /* 0x000fe20007ffe0ff */
[----:B------:R-:W-:Y:S01]  /*102d0*/  @!P5 IMAD.MOV R111, RZ, RZ, -R111 ;  /* 0x000000ffff6fd224 */ /* 0x000fe200078e0a6f */
[----:B------:R-:W-:Y:S01]  /*102e0*/  ISETP.GE.AND P5, PT, R7, RZ, PT ;  /* 0x000000ff0700720c */ /* 0x000fe20003fa6270 */
[C---:B------:R-:W-:Y:S01]  /*102f0*/  IMAD R4, R146.reuse, R11, R4 ;  /* 0x0000000b92047224 */ /* 0x040fe200078e0204 */
[C---:B------:R-:W-:Y:S01]  /*10300*/  ISETP.GT.U32.AND P2, PT, R146.reuse, R0, PT ;  /* 0x000000009200720c */ /* 0x040fe20003f44070 */
[----:B------:R-:W-:Y:S01]  /*10310*/  IMAD.MOV.U32 R13, RZ, RZ, R3 ;  /* 0x000000ffff0d7224 */ /* 0x000fe200078e0003 */
[C---:B------:R-:W-:Y:S01]  /*10320*/  ISETP.GT.U32.AND P4, PT, R146.reuse, R9, PT ;  /* 0x000000099200720c */ /* 0x040fe20003f84070 */
[----:B------:R-:W-:Y:S01]  /*10330*/  IMAD.MOV.U32 R7, RZ, RZ, R12 ;  /* 0x000000ffff077224 */ /* 0x000fe200078e000c */
[----:B-1----:R-:W-:Y:S01]  /*10340*/  MOV R2, R6 ;  /* 0x0000000600027202 */ /* 0x002fe20000000f00 */
[----:B------:R-:W-:Y:S01]  /*10350*/  @!P1 IMAD.MOV R13, RZ, RZ, -R13 ;  /* 0x000000ffff0d9224 */ /* 0x000fe200078e0a0d */
[----:B------:R-:W-:Y:S01]  /*10360*/  ISETP.GT.U32.AND P1, PT, R146, R4, PT ;  /* 0x000000049200720c */ /* 0x000fe20003f24070 */
[----:B------:R-:W-:Y:S01]  /*10370*/  IMAD.HI.U32 R8, R122, R7, RZ ;  /* 0x000000077a087227 */ /* 0x000fe200078e00ff */
[----:B------:R-:W-:-:S02]  /*10380*/  IADD3 R6, PT, PT, R252, 0x11c, RZ ;  /* 0x0000011cfc067810 */ /* 0x000fc40007ffe0ff */
[----:B------:R-:W-:Y:S01]  /*10390*/  STL [R1+0x460], R13 ;  /* 0x0004600d01007387 */ /* 0x000fe20000100800 */
[----:B------:R-:W-:Y:S02]  /*103a0*/  IMAD.MOV R3, RZ, RZ, -R8 ;  /* 0x000000ffff037224 */ /* 0x000fe400078e0a08 */
[----:B------:R-:W-:Y:S02]  /*103b0*/  VIADD R8, R252, 0x119 ;  /* 0x00000119fc087836 */ /* 0x000fe40000000000 */
[----:B------:R-:W-:Y:S01]  /*103c0*/  IMAD R3, R146, R3, R7 ;  /* 0x0000000392037224 */ /* 0x000fe200078e0207 */
[----:B------:R-:W-:Y:S01]  /*103d0*/  @!P4 IADD3 R9, PT, PT, R9, -R146, RZ ;  /* 0x800000920909c210 */ /* 0x000fe20007ffe0ff */
[----:B------:R-:W-:Y:S01]  /*103e0*/  @!P3 IMAD.MOV R2, RZ, RZ, -R2 ;  /* 0x000000ffff02b224 */ /* 0x000fe200078e0a02 */
[----:B------:R-:W-:Y:S01]  /*103f0*/  IABS R7, R8 ;  /* 0x0000000800077213 */ /* 0x000fe20000000000 */
[--C-:B------:R-:W-:Y:S01]  /*10400*/  @!P2 IMAD.IADD R0, R0, 0x1, -R146.reuse ;  /* 0x000000010000a824 */ /* 0x100fe200078e0a92 */
[----:B------:R-:W-:Y:S01]  /*10410*/  ISETP.GT.U32.AND P2, PT, R146, R3, PT ;  /* 0x000000039200720c */ /* 0x000fe20003f44070 */
[----:B------:R-:W-:Y:S01]  /*10420*/  @!P1 IMAD.IADD R4, R4, 0x1, -R146 ;  /* 0x0000000104049824 */ /* 0x000fe200078e0a92 */
[----:B------:R1:W-:Y:S01]  /*10430*/  STL [R1+0x454], R2 ;  /* 0x0004540201007387 */ /* 0x0003e20000100800 */
[----:B------:R-:W-:Y:S01]  /*10440*/  ISETP.GT.U32.AND P1, PT, R146, R9, PT ;  /* 0x000000099200720c */ /* 0x000fe20003f24070 */
[C---:B------:R-:W-:Y:S01]  /*10450*/  VIADD R10, R252.reuse, 0x11b ;  /* 0x0000011bfc0a7836 */ /* 0x040fe20000000000 */
[----:B------:R-:W-:Y:S01]  /*10460*/  ISETP.GE.AND P3, PT, R5, RZ, PT ;  /* 0x000000ff0500720c */ /* 0x000fe20003f66270 */
[----:B------:R-:W-:Y:S01]  /*10470*/  VIADD R5, R252, 0x11a ;  /* 0x0000011afc057836 */ /* 0x000fe20000000000 */
[----:B------:R-:W-:Y:S01]  /*10480*/  ISETP.GE.AND P4, PT, R8, RZ, PT ;  /* 0x000000ff0800720c */ /* 0x000fe20003f86270 */
[----:B------:R-:W-:Y:S01]  /*10490*/  IMAD.MOV.U32 R242, RZ, RZ, R169 ;  /* 0x000000fffff27224 */ /* 0x000fe200078e00a9 */
[----:B------:R-:W-:Y:S01]  /*104a0*/  IABS R91, R10 ;  /* 0x0000000a005b7213 */ /* 0x000fe20000000000 */
[----:B------:R-:W-:Y:S01]  /*104b0*/  IMAD.MOV.U32 R230, RZ, RZ, R198 ;  /* 0x000000ffffe67224 */ /* 0x000fe200078e00c6 */
[----:B------:R-:W-:Y:S01]  /*104c0*/  IABS R90, R5 ;  /* 0x00000005005a7213 */ /* 0x000fe20000000000 */
[----:B-1----:R-:W-:-:S02]  /*104d0*/  IMAD.MOV.U32 R2, RZ, RZ, R0 ;  /* 0x000000ffff027224 */ /* 0x002fc400078e0000 */
[----:B------:R-:W-:-:S03]  /*104e0*/  IMAD.HI.U32 R0, R122, R7, RZ ;  /* 0x000000077a007227 */ /* 0x000fc600078e00ff */
[----:B------:R-:W-:Y:S01]  /*104f0*/  @!P0 IADD3 R2, PT, PT, -R2, RZ, RZ ;  /* 0x000000ff02028210 */ /* 0x000fe20007ffe1ff */
[----:B------:R-:W-:Y:S01]  /*10500*/  IMAD.MOV R0, RZ, RZ, -R0 ;  /* 0x000000ffff007224 */ /* 0x000fe200078e0a00 */
[C---:B------:R-:W-:Y:S01]  /*10510*/  ISETP.GT.U32.AND P0, PT, R146.reuse, R4, PT ;  /* 0x000000049200720c */ /* 0x040fe20003f04070 */
[--C-:B------:R-:W-:Y:S02]  /*10520*/  @!P2 IMAD.IADD R3, R3, 0x1, -R146.reuse ;  /* 0x000000010303a824 */ /* 0x100fe400078e0a92 */
[C---:B------:R-:W-:Y:S01]  /*10530*/  IMAD R0, R146.reuse, R0, R7 ;  /* 0x0000000092007224 */ /* 0x040fe200078e0207 */
[----:B------:R1:W-:Y:S01]  /*10540*/  STL [R1+0x43c], R2 ;  /* 0x00043c0201007387 */ /* 0x0003e20000100800 */
[----:B------:R-:W-:Y:S01]  /*10550*/  @!P1 IMAD.IADD R9, R9, 0x1, -R146 ;  /* 0x0000000109099824 */ /* 0x000fe200078e0a92 */
[----:B------:R-:W-:Y:S01]  /*10560*/  ISETP.GT.U32.AND P2, PT, R146, R3, PT ;  /* 0x000000039200720c */ /* 0x000fe20003f44070 */
[----:B------:R-:W-:Y:S01]  /*10570*/  IMAD.HI.U32 R11, R122, R90, RZ ;  /* 0x0000005a7a0b7227 */ /* 0x000fe200078e00ff */
[----:B------:R-:W-:-:S02]  /*10580*/  ISETP.GT.U32.AND P1, PT, R146, R0, PT ;  /* 0x000000009200720c */ /* 0x000fc40003f24070 */
[----:B------:R-:W-:Y:S01]  /*10590*/  IABS R7, R6 ;  /* 0x0000000600077213 */ /* 0x000fe20000000000 */
[----:B------:R-:W-:Y:S01]  /*105a0*/  IMAD.MOV.U32 R198, RZ, RZ, R241 ;  /* 0x000000ffffc67224 */ /* 0x000fe200078e00f1 */
[----:B------:R-:W-:Y:S01]  /*105b0*/  IADD3 R11, PT, PT, -R11, RZ, RZ ;  /* 0x000000ff0b0b7210 */ /* 0x000fe20007ffe1ff */
[----:B------:R-:W-:Y:S01]  /*105c0*/  @!P0 IMAD.IADD R4, R4, 0x1, -R146 ;  /* 0x0000000104048824 */ /* 0x000fe200078e0a92 */
[----:B------:R-:W-:Y:S01]  /*105d0*/  ISETP.GE.AND P0, PT, R5, RZ, PT ;  /* 0x000000ff0500720c */ /* 0x000fe20003f06270 */
[----:B-1----:R-:W-:Y:S02]  /*105e0*/  IMAD.MOV.U32 R2, RZ, RZ, R9 ;  /* 0x000000ffff027224 */ /* 0x002fe400078e0009 */
[----:B------:R-:W-:-:S04]  /*105f0*/  IMAD.HI.U32 R8, R122, R7, RZ ;  /* 0x000000077a087227 */ /* 0x000fc800078e00ff */
[----:B------:R-:W-:Y:S01]  /*10600*/  @!P1 IADD3 R0, PT, PT, R0, -R146, RZ ;  /* 0x8000009200009210 */ /* 0x000fe20007ffe0ff */
[----:B------:R-:W-:Y:S01]  /*10610*/  @!P5 IMAD.MOV R2, RZ, RZ, -R2 ;  /* 0x000000ffff02d224 */ /* 0x000fe200078e0a02 */
[----:B------:R-:W-:Y:S01]  /*10620*/  ISETP.GE.AND P5, PT, R6, RZ, PT ;  /* 0x000000ff0600720c */ /* 0x000fe20003fa6270 */
[----:B------:R-:W-:Y:S01]  /*10630*/  @!P2 IMAD.IADD R3, R3, 0x1, -R146 ;  /* 0x000000010303a824 */ /* 0x000fe200078e0a92 */
[C---:B------:R-:W-:Y:S01]  /*10640*/  ISETP.GT.U32.AND P1, PT, R146.reuse, R0, PT ;  /* 0x000000009200720c */ /* 0x040fe20003f24070 */
[----:B------:R-:W-:Y:S01]  /*10650*/  IMAD R90, R146, R11, R90 ;  /* 0x0000000b925a7224 */ /* 0x000fe200078e025a */
[----:B------:R1:W-:Y:S01]  /*10660*/  STL [R1+0x428], R2 ;  /* 0x0004280201007387 */ /* 0x0003e20000100800 */
[----:B------:R-:W-:Y:S01]  /*10670*/  IMAD.HI.U32 R5, R122, R91, RZ ;  /* 0x0000005b7a057227 */ /* 0x000fe200078e00ff */
[----:B------:R-:W-:-:S03]  /*10680*/  ISETP.GE.AND P2, PT, R10, RZ, PT ;  /* 0x000000ff0a00720c */ /* 0x000fc60003f46270 */
[----:B------:R-:W-:Y:S02]  /*10690*/  IMAD.MOV R8, RZ, RZ, -R8 ;  /* 0x000000ffff087224 */ /* 0x000fe400078e0a08 */
[----:B------:R-:W-:Y:S02]  /*106a0*/  IMAD.MOV R5, RZ, RZ, -R5 ;  /* 0x000000ffff057224 */ /* 0x000fe400078e0a05 */
[----:B------:R-:W-:Y:S01]  /*106b0*/  IMAD R7, R146, R8, R7 ;  /* 0x0000000892077224 */ /* 0x000fe200078e0207 */
[----:B-1----:R-:W-:Y:S01]  /*106c0*/  MOV R2, R3 ;  /* 0x0000000300027202 */ /* 0x002fe20000000f00 */
[----:B------:R-:W-:Y:S02]  /*106d0*/  @!P1 IMAD.IADD R0, R0, 0x1, -R146 ;  /* 0x0000000100009824 */ /* 0x000fe400078e0a92 */
[C---:B------:R-:W-:Y:S02]  /*106e0*/  IMAD R91, R146.reuse, R5, R91 ;  /* 0x00000005925b7224 */ /* 0x040fe400078e025b */
[----:B------:R-:W-:Y:S01]  /*106f0*/  @!P3 IMAD.MOV R2, RZ, RZ, -R2 ;  /* 0x000000ffff02b224 */ /* 0x000fe200078e0a02 */
[----:B------:R-:W-:Y:S01]  /*10700*/  ISETP.GT.U32.AND P3, PT, R146, R90, PT ;  /* 0x0000005a9200720c */ /* 0x000fe20003f64070 */
[----:B------:R-:W-:Y:S01]  /*10710*/  VIADD R5, R252, 0x11d ;  /* 0x0000011dfc057836 */ /* 0x000fe20000000000 */
[C---:B------:R-:W-:Y:S01]  /*10720*/  ISETP.GT.U32.AND P1, PT, R146.reuse, R91, PT ;  /* 0x0000005b9200720c */ /* 0x040fe20003f24070 */
[----:B------:R-:W-:Y:S01]  /*10730*/  @!P4 IMAD.MOV R0, RZ, RZ, -R0 ;  /* 0x000000ffff00c224 */ /* 0x000fe200078e0a00 */
[----:B------:R-:W-:Y:S01]  /*10740*/  ISETP.GT.U32.AND P4, PT, R146, R7, PT ;  /* 0x000000079200720c */ /* 0x000fe20003f84070 */
[C---:B------:R-:W-:Y:S01]  /*10750*/  VIADD R9, R252.reuse, 0x11f ;  /* 0x0000011ffc097836 */ /* 0x040fe20000000000 */
[----:B------:R-:W-:Y:S01]  /*10760*/  IABS R8, R5 ;  /* 0x0000000500087213 */ /* 0x000fe20000000000 */
[----:B------:R-:W-:Y:S01]  /*10770*/  @!P6 IMAD.MOV R4, RZ, RZ, -R4 ;  /* 0x000000ffff04e224 */ /* 0x000fe200078e0a04 */
[----:B------:R-:W-:Y:S01]  /*10780*/  ISETP.GE.AND P6, PT, R5, RZ, PT ;  /* 0x000000ff0500720c */ /* 0x000fe20003fc6270 */
[----:B------:R-:W-:Y:S01]  /*10790*/  VIADD R6, R252, 0x121 ;  /* 0x00000121fc067836 */ /* 0x000fe20000000000 */
[----:B------:R-:W-:Y:S01]  /*107a0*/  IABS R37, R9 ;  /* 0x0000000900257213 */ /* 0x000fe20000000000 */
[----:B------:R-:W-:Y:S01]  /*107b0*/  IMAD.HI.U32 R5, R122, R8, RZ ;  /* 0x000000087a057227 */ /* 0x000fe200078e00ff */
[----:B------:R-:W-:Y:S02]  /*107c0*/  STL [R1+0x408], R4 ;  /* 0x0004080401007387 */ /* 0x000fe40000100800 */
[----:B------:R-:W-:Y:S01]  /*107d0*/  IABS R35, R6 ;  /* 0x0000000600237213 */ /* 0x000fe20000000000 */
[--C-:B------:R-:W-:Y:S01]  /*107e0*/  @!P3 IMAD.IADD R90, R90, 0x1, -R146.reuse ;  /* 0x000000015a5ab824 */ /* 0x100fe200078e0a92 */
[----:B------:R-:W-:Y:S01]  /*107f0*/  IADD3 R5, PT, PT, -R5, RZ, RZ ;  /* 0x000000ff05057210 */ /* 0x000fe20007ffe1ff */
[----:B------:R-:W-:Y:S01]  /*10800*/  @!P4 IMAD.IADD R7, R7, 0x1, -R146 ;  /* 0x000000010707c824 */ /* 0x000fe200078e0a92 */
[----:B------:R1:W-:Y:S01]  /*10810*/  STL [R1+0x400], R2 ;  /* 0x0004000201007387 */ /* 0x0003e20000100800 */
[----:B------:R-:W-:Y:S01]  /*10820*/  IMAD.HI.U32 R3, R122, R37, RZ ;  /* 0x000000257a037227 */ /* 0x000fe200078e00ff */
[----:B------:R-:W-:-:S02]  /*10830*/  ISETP.GT.U32.AND P3, PT, R146, R90, PT ;  /* 0x0000005a9200720c */ /* 0x000fc40003f64070 */
[C---:B------:R-:W-:Y:S01]  /*10840*/  ISETP.GT.U32.AND P4, PT, R146.reuse, R7, PT ;  /* 0x000000079200720c */ /* 0x040fe20003f84070 */
[----:B------:R-:W-:Y:S01]  /*10850*/  IMAD R8, R146, R5, R8 ;  /* 0x0000000592087224 */ /* 0x000fe200078e0208 */
[----:B------:R-:W-:Y:S01]  /*10860*/  IADD3 R3, PT, PT, -R3, RZ, RZ ;  /* 0x000000ff03037210 */ /* 0x000fe20007ffe1ff */
[----:B------:R2:W-:Y:S01]  /*10870*/  STL [R1+0x3f8], R0 ;  /* 0x0003f80001007387 */ /* 0x0005e20000100800 */
[----:B------:R-:W-:Y:S01]  /*10880*/  IMAD.HI.U32 R6, R122, R35, RZ ;  /* 0x000000237a067227 */ /* 0x000fe200078e00ff */
[----:B-1----:R-:W-:-:S03]  /*10890*/  IADD3 R2, PT, PT, R252, 0x120, RZ ;  /* 0x00000120fc027810 */ /* 0x002fc60007ffe0ff */
[----:B------:R-:W-:Y:S01]  /*108a0*/  IMAD R37, R146, R3, R37 ;  /* 0x0000000392257224 */ /* 0x000fe200078e0225 */
[----:B------:R-:W-:Y:S02]  /*108b0*/  IABS R38, R2 ;  /* 0x0000000200267213 */ /* 0x000fe40000000000 */
[----:B------:R-:W-:Y:S01]  /*108c0*/  @!P3 IMAD.IADD R90, R90, 0x1, -R146 ;  /* 0x000000015a5ab824 */ /* 0x000fe200078e0a92 */
[----:B------:R-:W-:Y:S01]  /*108d0*/  ISETP.GT.U32.AND P3, PT, R146, R8, PT ;  /* 0x000000089200720c */ /* 0x000fe20003f64070 */
[----:B------:R-:W-:Y:S01]  /*108e0*/  IMAD.MOV R6, RZ, RZ, -R6 ;  /* 0x000000ffff067224 */ /* 0x000fe200078e0a06 */
[----:B------:R-:W-:Y:S01]  /*108f0*/  @!P4 IADD3 R7, PT, PT, R7, -R146, RZ ;  /* 0x800000920707c210 */ /* 0x000fe20007ffe0ff */
[----:B--2---:R-:W-:Y:S01]  /*10900*/  IMAD.HI.U32 R0, R122, R38, RZ ;  /* 0x000000267a007227 */ /* 0x004fe200078e00ff */
[----:B------:R-:W-:-:S03]  /*10910*/  ISETP.GT.U32.AND P4, PT, R146, R37, PT ;  /* 0x000000259200720c */ /* 0x000fc60003f84070 */
[----:B------:R-:W-:Y:S01]  /*10920*/  IMAD.MOV R0, RZ, RZ, -R0 ;  /* 0x000000ffff007224 */ /* 0x000fe200078e0a00 */
[----:B------:R1:W-:Y:S01]  /*10930*/  STL [R1+0x5308], R7 ;  /* 0x0053080701007387 */ /* 0x0003e20000100800 */
[----:B------:R-:W-:Y:S02]  /*10940*/  VIADD R10, R252, 0x11e ;  /* 0x0000011efc0a7836 */ /* 0x000fe40000000000 */
[----:B------:R-:W-:Y:S02]  /*10950*/  IMAD R38, R146, R0, R38 ;  /* 0x0000000092267224 */ /* 0x000fe400078e0226 */
[--C-:B------:R-:W-:Y:S01]  /*10960*/  @!P3 IMAD.IADD R8, R8, 0x1, -R146.reuse ;  /* 0x000000010808b824 */ /* 0x100fe200078e0a92 */
[----:B------:R-:W-:Y:S01]  /*10970*/  IABS R36, R10 ;  /* 0x0000000a00247213 */ /* 0x000fe20000000000 */
[C---:B------:R-:W-:Y:S02]  /*10980*/  IMAD R35, R146.reuse, R6, R35 ;  /* 0x0000000692237224 */ /* 0x040fe400078e0223 */
[----:B------:R-:W-:Y:S01]  /*10990*/  @!P4 IADD3 R37, PT, PT, R37, -R146, RZ ;  /* 0x800000922525c210 */ /* 0x000fe20007ffe0ff */
[----:B------:R-:W-:Y:S01]  /*109a0*/  @!P1 IMAD.IADD R91, R91, 0x1, -R146 ;  /* 0x000000015b5b9824 */ /* 0x000fe200078e0a92 */
[C---:B------:R-:W-:Y:S01]  /*109b0*/  ISETP.GT.U32.AND P3, PT, R146.reuse, R8, PT ;  /* 0x000000089200720c */ /* 0x040fe20003f64070 */
[----:B------:R-:W-:Y:S01]  /*109c0*/  @!P0 IMAD.MOV R90, RZ, RZ, -R90 ;  /* 0x000000ffff5a8224 */ /* 0x000fe200078e0a5a */
[----:B------:R-:W-:Y:S01]  /*109d0*/  ISETP.GT.U32.AND P4, PT, R146, R37, PT ;  /* 0x000000259200720c */ /* 0x000fe20003f84070 */
[----:B------:R-:W-:Y:S01]  /*109e0*/  IMAD.HI.U32 R4, R122, R36, RZ ;  /* 0x000000247a047227 */ /* 0x000fe200078e00ff */
[----:B------:R-:W-:-:S02]  /*109f0*/  ISETP.GE.AND P0, PT, R112, RZ, PT ;  /* 0x000000ff7000720c */ /* 0x000fc40003f06270 */
[----:B------:R-:W-:Y:S01]  /*10a00*/  ISETP.GT.U32.AND P1, PT, R146, R91, PT ;  /* 0x0000005b9200720c */ /* 0x000fe20003f24070 */
[----:B------:R-:W-:Y:S01]  /*10a10*/  IMAD.MOV R4, RZ, RZ, -R4 ;  /* 0x000000ffff047224 */ /* 0x000fe200078e0a04 */
[----:B------:R-:W-:Y:S01]  /*10a20*/  IABS R112, R112 ;  /* 0x0000007000707213 */ /* 0x000fe20000000000 */
[C---:B------:R-:W-:Y:S01]  /*10a30*/  VIADD R5, R252.reuse, 0x123 ;  /* 0x00000123fc057836 */ /* 0x040fe20000000000 */
[----:B-1----:R-:W-:Y:S01]  /*10a40*/  IADD3 R7, PT, PT, R252, 0x128, RZ ;  /* 0x00000128fc077810 */ /* 0x002fe20007ffe0ff */
[----:B------:R-:W-:Y:S02]  /*10a50*/  IMAD R36, R146, R4, R36 ;  /* 0x0000000492247224 */ /* 0x000fe400078e0224 */
[--C-:B------:R-:W-:Y:S01]  /*10a60*/  @!P3 IMAD.IADD R8, R8, 0x1, -R146.reuse ;  /* 0x000000010808b824 */ /* 0x100fe200078e0a92 */
[C---:B------:R-:W-:Y:S01]  /*10a70*/  ISETP.GT.U32.AND P3, PT, R146.reuse, R38, PT ;  /* 0x000000269200720c */ /* 0x040fe20003f64070 */
[----:B------:R-:W-:Y:S01]  /*10a80*/  @!P4 IMAD.IADD R37, R37, 0x1, -R146 ;  /* 0x000000012525c824 */ /* 0x000fe200078e0a92 */
[----:B------:R-:W-:Y:S01]  /*10a90*/  ISETP.GT.U32.AND P4, PT, R146, R35, PT ;  /* 0x000000239200720c */ /* 0x000fe20003f84070 */
[----:B------:R-:W-:Y:S01]  /*10aa0*/  IMAD.HI.U32 R0, R122, R112, RZ ;  /* 0x000000707a007227 */ /* 0x000fe200078e00ff */
[----:B------:R-:W-:Y:S01]  /*10ab0*/  IABS R92, R5 ;  /* 0x00000005005c7213 */ /* 0x000fe20000000000 */
[----:B------:R-:W-:Y:S01]  /*10ac0*/  STL [R1+0x530c], R8 ;  /* 0x00530c0801007387 */ /* 0x000fe20000100800 */
[----:B------:R-:W-:Y:S01]  /*10ad0*/  @!P1 IADD3 R91, PT, PT, R91, -R146, RZ ;  /* 0x800000925b5b9210 */ /* 0x000fe20007ffe0ff */
[----:B------:R-:W-:Y:S01]  /*10ae0*/  VIADD R11, R252, 0x125 ;  /* 0x00000125fc0b7836 */ /* 0x000fe20000000000 */
[----:B------:R-:W-:Y:S01]  /*10af0*/  IADD3 R0, PT, PT, -R0, RZ, RZ ;  /* 0x000000ff00007210 */ /* 0x000fe20007ffe1ff */
[----:B------:R-:W-:Y:S01]  /*10b00*/  IMAD.HI.U32 R3, R122, R92, RZ ;  /* 0x0000005c7a037227 */ /* 0x000fe200078e00ff */
[----:B------:R-:W-:-:S02]  /*10b10*/  ISETP.GT.U32.AND P1, PT, R146, R36, PT ;  /* 0x000000249200720c */ /* 0x000fc40003f24070 */
[----:B------:R-:W-:Y:S01]  /*10b20*/  IABS R40, R11 ;  /* 0x0000000b00287213 */ /* 0x000fe20000000000 */
[----:B------:R-:W-:Y:S01]  /*10b30*/  IMAD R112, R146, R0, R112 ;  /* 0x0000000092707224 */ /* 0x000fe200078e0270 */
[----:B------:R-:W-:Y:S01]  /*10b40*/  @!P3 IADD3 R38, PT, PT, R38, -R146, RZ ;  /* 0x800000922626b210 */ /* 0x000fe20007ffe0ff */
[----:B------:R-:W-:Y:S01]  /*10b50*/  @!P4 IMAD.IADD R35, R35, 0x1, -R146 ;  /* 0x000000012323c824 */ /* 0x000fe200078e0a92 */
[----:B------:R-:W-:Y:S01]  /*10b60*/  IABS R11, R7 ;  /* 0x00000007000b7213 */ /* 0x000fe20000000000 */
[----:B------:R-:W-:Y:S01]  /*10b70*/  IMAD.MOV R3, RZ, RZ, -R3 ;  /* 0x000000ffff037224 */ /* 0x000fe200078e0a03 */
[----:B------:R-:W-:Y:S01]  /*10b80*/  ISETP.GT.U32.AND P3, PT, R146, R38, PT ;  /* 0x000000269200720c */ /* 0x000fe20003f64070 */
[----:B------:R-:W-:Y:S01]  /*10b90*/  VIADD R10, R252, 0x126 ;  /* 0x00000126fc0a7836 */ /* 0x000fe20000000000 */
[C---:B------:R-:W-:Y:S01]  /*10ba0*/  ISETP.GT.U32.AND P4, PT, R146.reuse, R35, PT ;  /* 0x000000239200720c */ /* 0x040fe20003f84070 */
[----:B------:R-:W-:Y:S02]  /*10bb0*/  IMAD R92, R146, R3, R92 ;  /* 0x00000003925c7224 */ /* 0x000fe400078e025c */
[----:B------:R-:W-:Y:S01]  /*10bc0*/  @!P1 IMAD.IADD R36, R36, 0x1, -R146 ;  /* 0x0000000124249824 */ /* 0x000fe200078e0a92 */
[----:B------:R-:W-:Y:S01]  /*10bd0*/  IABS R70, R10 ;  /* 0x0000000a00467213 */ /* 0x000fe20000000000 */
[----:B------:R-:W-:-:S02]  /*10be0*/  VIADD R2, R252, 0x124 ;  /* 0x00000124fc027836 */ /* 0x000fc40000000000 */
[----:B------:R-:W-:Y:S01]  /*10bf0*/  IMAD.HI.U32 R6, R122, R40, RZ ;  /* 0x000000287a067227 */ /* 0x000fe200078e00ff */
[----:B------:R-:W-:Y:S02]  /*10c00*/  ISETP.GT.U32.AND P1, PT, R146, R36, PT ;  /* 0x000000249200720c */ /* 0x000fe40003f24070 */
[----:B------:R-:W-:Y:S01]  /*10c10*/  IABS R39, R2 ;  /* 0x0000000200277213 */ /* 0x000fe20000000000 */
[----:B------:R-:W-:Y:S01]  /*10c20*/  @!P3 IMAD.IADD R38, R38, 0x1, -R146 ;  /* 0x000000012626b824 */ /* 0x000fe200078e0a92 */
[----:B------:R-:W-:Y:S01]  /*10c30*/  ISETP.GT.U32.AND P3, PT, R146, R112, PT ;  /* 0x000000709200720c */ /* 0x000fe20003f64070 */
[----:B------:R-:W-:Y:S01]  /*10c40*/  IMAD.MOV R6, RZ, RZ, -R6 ;  /* 0x000000ffff067224 */ /* 0x000fe200078e0a06 */
[----:B------:R-:W-:Y:S01]  /*10c50*/  @!P4 IADD3 R35, PT, PT, R35, -R146, RZ ;  /* 0x800000922323c210 */ /* 0x000fe20007ffe0ff */
[----:B------:R-:W-:Y:S01]  /*10c60*/  IMAD.HI.U32 R4, R122, R39, RZ ;  /* 0x000000277a047227 */ /* 0x000fe200078e00ff */
[----:B------:R-:W-:-:S03]  /*10c70*/  ISETP.GT.U32.AND P4, PT, R146, R92, PT ;  /* 0x0000005c9200720c */ /* 0x000fc60003f84070 */
[----:B------:R-:W-:Y:S02]  /*10c80*/  IMAD R40, R146, R6, R40 ;  /* 0x0000000692287224 */ /* 0x000fe400078e0228 */
[----:B------:R-:W-:Y:S01]  /*10c90*/  @!P1 IMAD.IADD R36, R36, 0x1, -R146 ;  /* 0x0000000124249824 */ /* 0x000fe200078e0a92 */
[----:B------:R-:W-:Y:S01]  /*10ca0*/  ISETP.GE.AND P1, PT, R5, RZ, PT ;  /* 0x000000ff0500720c */ /* 0x000fe20003f26270 */
[----:B------:R-:W-:-:S03]  /*10cb0*/  IMAD.HI.U32 R5, R122, R70, RZ ;  /* 0x000000467a057227 */ /* 0x000fc600078e00ff */
[----:B------:R-:W-:Y:S01]  /*10cc0*/  STL [R1+0x5310], R36 ;  /* 0x0053102401007387 */ /* 0x000fe20000100800 */
[--C-:B------:R-:W-:Y:S02]  /*10cd0*/  @!P3 IMAD.IADD R112, R112, 0x1, -R146.reuse ;  /* 0x000000017070b824 */ /* 0x100fe400078e0a92 */
[----:B------:R-:W-:Y:S01]  /*10ce0*/  @!P4 IMAD.IADD R92, R92, 0x1, -R146 ;  /* 0x000000015c5cc824 */ /* 0x000fe200078e0a92 */
[----:B------:R-:W-:Y:S01]  /*10cf0*/  STL [R1+0x5314], R37 ;  /* 0x0053142501007387 */ /* 0x000fe20000100800 */
[----:B------:R-:W-:Y:S01]  /*10d00*/  IMAD.MOV R5, RZ, RZ, -R5 ;  /* 0x000000ffff057224 */ /* 0x000fe200078e0a05 */
[C---:B------:R-:W-:Y:S01]  /*10d10*/  ISETP.GT.U32.AND P3, PT, R146.reuse, R112, PT ;  /* 0x000000709200720c */ /* 0x040fe20003f64070 */
[----:B------:R-:W-:Y:S01]  /*10d20*/  IMAD.MOV R4, RZ, RZ, -R4 ;  /* 0x000000ffff047224 */ /* 0x000fe200078e0a04 */
[----:B------:R-:W-:Y:S01]  /*10d30*/  ISETP.GT.U32.AND P4, PT, R146, R92, PT ;  /* 0x0000005c9200720c */ /* 0x000fe20003f84070 */
[----:B------:R-:W-:Y:S01]  /*10d40*/  VIADD R9, R252, 0x127 ;  /* 0x00000127fc097836 */ /* 0x000fe20000000000 */
[----:B------:R-:W-:Y:S01]  /*10d50*/  STL [R1+0x5318], R38 ;  /* 0x0053182601007387 */ /* 0x000fe20000100800 */
[----:B------:R-:W-:-:S02]  /*10d60*/  IMAD R70, R146, R5, R70 ;  /* 0x0000000592467224 */ /* 0x000fc400078e0246 */
[----:B------:R-:W-:Y:S01]  /*10d70*/  IMAD R39, R146, R4, R39 ;  /* 0x0000000492277224 */ /* 0x000fe200078e0227 */
[----:B------:R-:W-:Y:S01]  /*10d80*/  IABS R69, R9 ;  /* 0x0000000900457213 */ /* 0x000fe20000000000 */
[----:B------:R-:W-:Y:S01]  /*10d90*/  @!P2 IMAD.MOV R91, RZ, RZ, -R91 ;  /* 0x000000ffff5ba224 */ /* 0x000fe200078e0a5b */
[----:B------:R-:W-:Y:S01]  /*10da0*/  STL [R1+0x531c], R35 ;  /* 0x00531c2301007387 */ /* 0x000fe20000100800 */
[----:B------:R-:W-:Y:S01]  /*10db0*/  VIADD R2, R252, 0x129 ;  /* 0x00000129fc027836 */ /* 0x000fe20000000000 */
[----:B------:R-:W-:Y:S01]  /*10dc0*/  ISETP.GT.U32.AND P2, PT, R146, R39, PT ;  /* 0x000000279200720c */ /* 0x000fe20003f44070 */
[--C-:B------:R-:W-:Y:S01]  /*10dd0*/  @!P3 IMAD.IADD R112, R112, 0x1, -R146.reuse ;  /* 0x000000017070b824 */ /* 0x100fe200078e0a92 */
[----:B------:R-:W-:Y:S01]  /*10de0*/  ISETP.GE.AND P3, PT, R113, RZ, PT ;  /* 0x000000ff7100720c */ /* 0x000fe20003f66270 */
[----:B------:R-:W-:Y:S01]  /*10df0*/  @!P4 IMAD.IADD R92, R92, 0x1, -R146 ;  /* 0x000000015c5cc824 */ /* 0x000fe200078e0a92 */
[C---:B------:R-:W-:Y:S01]  /*10e00*/  ISETP.GT.U32.AND P4, PT, R146.reuse, R70, PT ;  /* 0x000000469200720c */ /* 0x040fe20003f84070 */
[----:B------:R-:W-:Y:S01]  /*10e10*/  @!P0 IMAD.MOV R112, RZ, RZ, -R112 ;  /* 0x000000ffff708224 */ /* 0x000fe200078e0a70 */
[----:B------:R-:W-:Y:S01]  /*10e20*/  ISETP.GT.U32.AND P0, PT, R146, R40, PT ;  /* 0x000000289200720c */ /* 0x000fe20003f04070 */
[----:B------:R-:W-:Y:S01]  /*10e30*/  IMAD.HI.U32 R4, R122, R69, RZ ;  /* 0x000000457a047227 */ /* 0x000fe200078e00ff */
[----:B------:R-:W-:-:S02]  /*10e40*/  IABS R12, R2 ;  /* 0x00000002000c7213 */ /* 0x000fc40000000000 */
[----:B------:R-:W-:Y:S01]  /*10e50*/  IABS R113, R113 ;  /* 0x0000007100717213 */ /* 0x000fe20000000000 */
[----:B------:R-:W-:Y:S01]  /*10e60*/  IMAD.HI.U32 R3, R122, R11, RZ ;  /* 0x0000000b7a037227 */ /* 0x000fe200078e00ff */
[----:B------:R-:W-:Y:S02]  /*10e70*/  IADD3 R4, PT, PT, -R4, RZ, RZ ;  /* 0x000000ff04047210 */ /* 0x000fe40007ffe1ff */
[----:B------:R-:W-:Y:S01]  /*10e80*/  IADD3 R2, PT, PT, R252, 0x12c, RZ ;  /* 0x0000012cfc027810 */ /* 0x000fe20007ffe0ff */
[----:B------:R-:W-:Y:S02]  /*10e90*/  IMAD.MOV R3, RZ, RZ, -R3 ;  /* 0x000000ffff037224 */ /* 0x000fe400078e0a03 */
[----:B------:R-:W-:Y:S01]  /*10ea0*/  IMAD R69, R146, R4, R69 ;  /* 0x0000000492457224 */ /* 0x000fe200078e0245 */
[----:B------:R-:W-:Y:S01]  /*10eb0*/  @!P4 IADD3 R70, PT, PT, R70, -R146, RZ ;  /* 0x800000924646c210 */ /* 0x000fe20007ffe0ff */
[----:B------:R-:W-:Y:S01]  /*10ec0*/  @!P0 IMAD.IADD R40, R40, 0x1, -R146 ;  /* 0x0000000128288824 */ /* 0x000fe200078e0a92 */
[----:B------:R-:W-:Y:S01]  /*10ed0*/  IABS R13, R2 ;  /* 0x00000002000d7213 */ /* 0x000fe20000000000 */
[----:B------:R-:W-:Y:S01]  /*10ee0*/  IMAD.HI.U32 R0, R122, R12, RZ ;  /* 0x0000000c7a007227 */ /* 0x000fe200078e00ff */
[----:B------:R-:W-:-:S02]  /*10ef0*/  ISETP.GT.U32.AND P4, PT, R146, R70, PT ;  /* 0x000000469200720c */ /* 0x000fc40003f84070 */
[C---:B------:R-:W-:Y:S01]  /*10f00*/  ISETP.GT.U32.AND P0, PT, R146.reuse, R40, PT ;  /* 0x000000289200720c */ /* 0x040fe20003f04070 */
[----:B------:R-:W-:Y:S01]  /*10f10*/  IMAD R11, R146, R3, R11 ;  /* 0x00000003920b7224 */ /* 0x000fe200078e020b */
[C---:B------:R-:W-:Y:S01]  /*10f20*/  IADD3 R2, PT, PT, R252.reuse, 0x12e, RZ ;  /* 0x0000012efc027810 */ /* 0x040fe20007ffe0ff */
[----:B------:R-:W-:Y:S02]  /*10f30*/  @!P2 IMAD.IADD R39, R39, 0x1, -R146 ;  /* 0x000000012727a824 */ /* 0x000fe400078e0a92 */
[----:B------:R-:W-:Y:S01]  /*10f40*/  VIADD R3, R252, 0x12b ;  /* 0x0000012bfc037836 */ /* 0x000fe20000000000 */
[----:B------:R-:W-:Y:S01]  /*10f50*/  IABS R14, R2 ;  /* 0x00000002000e7213 */ /* 0x000fe20000000000 */
[----:B------:R-:W-:Y:S01]  /*10f60*/  IMAD.HI.U32 R4, R122, R113, RZ ;  /* 0x000000717a047227 */ /* 0x000fe200078e00ff */
[C---:B------:R-:W-:Y:S02]  /*10f70*/  ISETP.GT.U32.AND P2, PT, R146.reuse, R39, PT ;  /* 0x000000279200720c */ /* 0x040fe40003f44070 */
[----:B------:R-:W-:Y:S01]  /*10f80*/  IABS R93, R3 ;  /* 0x00000003005d7213 */ /* 0x000fe20000000000 */
[----:B------:R-:W-:Y:S01]  /*10f90*/  @!P1 IMAD.MOV R92, RZ, RZ, -R92 ;  /* 0x000000ffff5c9224 */ /* 0x000fe200078e0a5c */
[----:B------:R-:W-:Y:S01]  /*10fa0*/  ISETP.GT.U32.AND P1, PT, R146, R69, PT ;  /* 0x000000459200720c */ /* 0x000fe20003f24070 */
[----:B------:R-:W-:Y:S01]  /*10fb0*/  IMAD.MOV R0, RZ, RZ, -R0 ;  /* 0x000000ffff007224 */ /* 0x000fe200078e0a00 */
[----:B------:R-:W-:Y:S01]  /*10fc0*/  IADD3 R4, PT, PT, -R4, RZ, RZ ;  /* 0x000000ff04047210 */ /* 0x000fe20007ffe1ff */
[----:B------:R-:W-:-:S02]  /*10fd0*/  @!P0 IMAD.IADD R40, R40, 0x1, -R146 ;  /* 0x0000000128288824 */ /* 0x000fc400078e0a92 */
[----:B------:R-:W-:Y:S02]  /*10fe0*/  IMAD R12, R146, R0, R12 ;  /* 0x00000000920c7224 */ /* 0x000fe400078e020c */
[----:B------:R-:W-:-:S03]  /*10ff0*/  IMAD.HI.U32 R0, R122, R93, RZ ;  /* 0x0000005d7a007227 */ /* 0x000fc600078e00ff */
[C---:B------:R-:W-:Y:S01]  /*11000*/  ISETP.GT.U32.AND P0, PT, R146.reuse, R12, PT ;  /* 0x0000000c9200720c */ /* 0x040fe20003f04070 */
[----:B------:R-:W-:Y:S02]  /*11010*/  IMAD R113, R146, R4, R113 ;  /* 0x0000000492717224 */ /* 0x000fe400078e0271 */
[----:B------:R-:W-:Y:S02]  /*11020*/  IMAD.MOV R0, RZ, RZ, -R0 ;  /* 0x000000ffff007224 */ /* 0x000fe400078e0a00 */
[--C-:B------:R-:W-:Y:S01]  /*11030*/  @!P4 IMAD.IADD R70, R70, 0x1, -R146.reuse ;  /* 0x000000014646c824 */ /* 0x100fe200078e0a92 */
[C---:B------:R-:W-:Y:S01]  /*11040*/  ISETP.GT.U32.AND P4, PT, R146.reuse, R113, PT ;  /* 0x000000719200720c */ /* 0x040fe20003f84070 */
[--C-:B------:R-:W-:Y:S02]  /*11050*/  @!P1 IMAD.IADD R69, R69, 0x1, -R146.reuse ;  /* 0x0000000145459824 */ /* 0x100fe400078e0a92 */
[----:B------:R-:W-:Y:S01]  /*11060*/  @!P2 IMAD.IADD R39, R39, 0x1, -R146 ;  /* 0x000000012727a824 */ /* 0x000fe200078e0a92 */
[C---:B------:R-:W-:Y:S01]  /*11070*/  ISETP.GT.U32.AND P2, PT, R146.reuse, R11, PT ;  /* 0x0000000b9200720c */ /* 0x040fe20003f44070 */
[C---:B------:R-:W-:Y:S01]  /*11080*/  IMAD R93, R146.reuse, R0, R93 ;  /* 0x00000000925d7224 */ /* 0x040fe200078e025d */
[----:B------:R-:W-:Y:S01]  /*11090*/  ISETP.GT.U32.AND P1, PT, R146, R69, PT ;  /* 0x000000459200720c */ /* 0x000fe20003f24070 */
[----:B------:R-:W-:Y:S01]  /*110a0*/  VIADD R5, R252, 0x12d ;  /* 0x0000012dfc057836 */ /* 0x000fe20000000000 */
[----:B------:R-:W-:Y:S01]  /*110b0*/  STL [R1+0x5320], R39 ;  /* 0x0053202701007387 */ /* 0x000fe20000100800 */
[----:B------:R-:W-:-:S03]  /*110c0*/  IMAD.HI.U32 R0, R122, R13, RZ ;  /* 0x0000000d7a007227 */ /* 0x000fc600078e00ff */
[----:B------:R-:W-:Y:S01]  /*110d0*/  IABS R48, R5 ;  /* 0x0000000500307213 */ /* 0x000fe20000000000 */
[----:B------:R-:W-:Y:S01]  /*110e0*/  IMAD.MOV R0, RZ, RZ, -R0 ;  /* 0x000000ffff007224 */ /* 0x000fe200078e0a00 */
[----:B------:R-:W-:Y:S01]  /*110f0*/  STL [R1+0x5324], R40 ;  /* 0x0053242801007387 */ /* 0x000fe20000100800 */
[--C-:B------:R-:W-:Y:S02]  /*11100*/  @!P0 IMAD.IADD R12, R12, 0x1, -R146.reuse ;  /* 0x000000010c0c8824 */ /* 0x100fe400078e0a92 */
[----:B------:R-:W-:Y:S01]  /*11110*/  IMAD R13, R146, R0, R13 ;  /* 0x00000000920d7224 */ /* 0x000fe200078e020d */
[----:B------:R-:W-:Y:S01]  /*11120*/  @!P2 IADD3 R11, PT, PT, R11, -R146, RZ ;  /* 0x800000920b0ba210 */ /* 0x000fe20007ffe0ff */
[----:B------:R-:W-:Y:S01]  /*11130*/  VIADD R0, R252, 0x12f ;  /* 0x0000012ffc007836 */ /* 0x000fe20000000000 */
[C---:B------:R-:W-:Y:S01]  /*11140*/  ISETP.GT.U32.AND P0, PT, R146.reuse, R12, PT ;  /* 0x0000000c9200720c */ /* 0x040fe20003f04070 */
[--C-:B------:R-:W-:Y:S01]  /*11150*/  @!P4 IMAD.IADD R113, R113, 0x1, -R146.reuse ;  /* 0x000000017171c824 */ /* 0x100fe200078e0a92 */
[----:B------:R-:W-:Y:S01]  /*11160*/  ISETP.GT.U32.AND P2, PT, R146, R11, PT ;  /* 0x0000000b9200720c */ /* 0x000fe20003f44070 */
[----:B------:R-:W-:Y:S01]  /*11170*/  IMAD.HI.U32 R4, R122, R48, RZ ;  /* 0x000000307a047227 */ /* 0x000fe200078e00ff */
[----:B------:R-:W-:Y:S01]  /*11180*/  IABS R61, R0 ;  /* 0x00000000003d7213 */ /* 0x000fe20000000000 */
[----:B------:R-:W-:Y:S01]  /*11190*/  STL [R1+0x5328], R70 ;  /* 0x0053284601007387 */ /* 0x000fe20000100800 */
[C---:B------:R-:W-:Y:S01]  /*111a0*/  ISETP.GT.U32.AND P4, PT, R146.reuse, R113, PT ;  /* 0x000000719200720c */ /* 0x040fe20003f84070 */
[----:B------:R-:W-:Y:S01]  /*111b0*/  @!P1 IMAD.IADD R69, R69, 0x1, -R146 ;  /* 0x0000000145459824 */ /* 0x000fe200078e0a92 */
[----:B------:R-:W-:Y:S01]  /*111c0*/  ISETP.GT.U32.AND P1, PT, R146, R93, PT ;  /* 0x0000005d9200720c */ /* 0x000fe20003f24070 */
[----:B------:R-:W-:Y:S01]  /*111d0*/  IMAD.HI.U32 R0, R122, R14, RZ ;  /* 0x0000000e7a007227 */ /* 0x000fe200078e00ff */
[----:B------:R-:W-:-:S02]  /*111e0*/  IADD3 R4, PT, PT, -R4, RZ, RZ ;  /* 0x000000ff04047210 */ /* 0x000fc40007ffe1ff */
[----:B------:R-:W-:Y:S01]  /*111f0*/  STL [R1+0x532c], R69 ;  /* 0x00532c4501007387 */ /* 0x000fe20000100800 */
[----:B------:R-:W-:Y:S02]  /*11200*/  IMAD.MOV R0, RZ, RZ, -R0 ;  /* 0x000000ffff007224 */ /* 0x000fe400078e0a00 */
[C---:B------:R-:W-:Y:S02]  /*11210*/  IMAD R48, R146.reuse, R4, R48 ;  /* 0x0000000492307224 */ /* 0x040fe400078e0230 */
[----:B------:R-:W-:Y:S02]  /*11220*/  IMAD R14, R146, R0, R14 ;  /* 0x00000000920e7224 */ /* 0x000fe400078e020e */
[--C-:B------:R-:W-:Y:S01]  /*11230*/  @!P0 IMAD.IADD R12, R12, 0x1, -R146.reuse ;  /* 0x000000010c0c8824 */ /* 0x100fe200078e0a92 */
[C---:B------:R-:W-:Y:S01]  /*11240*/  ISETP.GT.U32.AND P0, PT, R146.reuse, R48, PT ;  /* 0x000000309200720c */ /* 0x040fe20003f04070 */
[--C-:B------:R-:W-:Y:S01]  /*11250*/  @!P4 IMAD.IADD R113, R113, 0x1, -R146.reuse ;  /* 0x000000017171c824 */ /* 0x100fe200078e0a92 */
[----:B------:R-:W-:Y:S01]  /*11260*/  @!P1 IADD3 R93, PT, PT, R93, -R146, RZ ;  /* 0x800000925d5d9210 */ /* 0x000fe20007ffe0ff */
[----:B------:R-:W-:Y:S01]  /*11270*/  @!P2 IMAD.IADD R11, R11, 0x1, -R146 ;  /* 0x000000010b0ba824 */ /* 0x000fe200078e0a92 */
[----:B------:R-:W-:Y:S01]  /*11280*/  ISETP.GT.U32.AND P4, PT, R146, R14, PT ;  /* 0x0000000e9200720c */ /* 0x000fe20003f84070 */
[----:B------:R-:W-:Y:S01]  /*11290*/  IMAD.HI.U32 R4, R122, R61, RZ ;  /* 0x0000003d7a047227 */ /* 0x000fe200078e00ff */
[----:B------:R-:W-:-:S02]  /*112a0*/  ISETP.GT.U32.AND P2, PT, R146, R13, PT ;  /* 0x0000000d9200720c */ /* 0x000fc40003f44070 */
[----:B------:R-:W-:Y:S01]  /*112b0*/  ISETP.GT.U32.AND P1, PT, R146, R93, PT ;  /* 0x0000005d9200720c */ /* 0x000fe20003f24070 */
[----:B------:R-:W-:Y:S01]  /*112c0*/  VIADD R2, R252, 0x130 ;  /* 0x00000130fc027836 */ /* 0x000fe20000000000 */
[----:B------:R-:W-:Y:S01]  /*112d0*/  IADD3 R4, PT, PT, -R4, RZ, RZ ;  /* 0x000000ff04047210 */ /* 0x000fe20007ffe1ff */
[----:B------:R-:W-:Y:S01]  /*112e0*/  VIADD R0, R252, 0x131 ;  /* 0x00000131fc007836 */ /* 0x000fe20000000000 */
[----:B------:R1:W-:Y:S01]  /*112f0*/  STL [R1+0x5330], R11 ;  /* 0x0053300b01007387 */ /* 0x0003e20000100800 */
[----:B------:R-:W-:Y:S01]  /*11300*/  @!P0 IADD3 R48, PT, PT, R48, -R146, RZ ;  /* 0x8000009230308210 */ /* 0x000fe20007ffe0ff */
[----:B------:R-:W-:Y:S01]  /*11310*/  @!P3 IMAD.MOV R113, RZ, RZ, -R113 ;  /* 0x000000ffff71b224 */ /* 0x000fe200078e0a71 */
[----:B------:R-:W-:Y:S01]  /*11320*/  IABS R47, R2 ;  /* 0x00000002002f7213 */ /* 0x000fe20000000000 */
[----:B------:R-:W-:Y:S01]  /*11330*/  IMAD R61, R146, R4, R61 ;  /* 0x00000004923d7224 */ /* 0x000fe200078e023d */
[----:B------:R-:W-:Y:S01]  /*11340*/  IABS R247, R0 ;  /* 0x0000000000f77213 */ /* 0x000fe20000000000 */
[--C-:B------:R-:W-:Y:S01]  /*11350*/  @!P4 IMAD.IADD R14, R14, 0x1, -R146.reuse ;  /* 0x000000010e0ec824 */ /* 0x100fe200078e0a92 */
[----:B------:R-:W-:Y:S01]  /*11360*/  ISETP.GT.U32.AND P4, PT, R146, R48, PT ;  /* 0x000000309200720c */ /* 0x000fe20003f84070 */
[--C-:B------:R-:W-:Y:S01]  /*11370*/  @!P2 IMAD.IADD R13, R13, 0x1, -R146.reuse ;  /* 0x000000010d0da824 */ /* 0x100fe200078e0a92 */
[----:B------:R-:W-:Y:S01]  /*11380*/  ISETP.GE.AND P0, PT, R3, RZ, PT ;  /* 0x000000ff0300720c */ /* 0x000fe20003f06270 */
[----:B------:R-:W-:Y:S01]  /*11390*/  IMAD.HI.U32 R4, R122, R47, RZ ;  /* 0x0000002f7a047227 */ /* 0x000fe200078e00ff */
[C---:B------:R-:W-:Y:S01]  /*113a0*/  ISETP.GT.U32.AND P3, PT, R146.reuse, R14, PT ;  /* 0x0000000e9200720c */ /* 0x040fe20003f64070 */
[----:B------:R-:W-:Y:S01]  /*113b0*/  STL [R1+0x5334], R12 ;  /* 0x0053340c01007387 */ /* 0x000fe20000100800 */
[C---:B------:R-:W-:Y:S01]  /*113c0*/  ISETP.GT.U32.AND P2, PT, R146.reuse, R13, PT ;  /* 0x0000000d9200720c */ /* 0x040fe20003f44070 */
[----:B------:R-:W-:Y:S01]  /*113d0*/  @!P1 IMAD.IADD R93, R93, 0x1, -R146 ;  /* 0x000000015d5d9824 */ /* 0x000fe200078e0a92 */
[----:B------:R-:W-:Y:S01]  /*113e0*/  ISETP.GT.U32.AND P1, PT, R146, R61, PT ;  /* 0x0000003d9200720c */ /* 0x000fe20003f24070 */
[----:B------:R-:W-:Y:S01]  /*113f0*/  IMAD.MOV R4, RZ, RZ, -R4 ;  /* 0x000000ffff047224 */ /* 0x000fe200078e0a04 */
[C---:B-1----:R-:W-:Y:S01]  /*11400*/  IADD3 R11, PT, PT, R252.reuse, 0x141, RZ ;  /* 0x00000141fc0b7810 */ /* 0x042fe20007ffe0ff */
[----:B------:R-:W-:-:S02]  /*11410*/  VIADD R3, R252, 0x132 ;  /* 0x00000132fc037836 */ /* 0x000fc40000000000 */
[----:B------:R-:W-:Y:S01]  /*11420*/  IMAD R47, R146, R4, R47 ;  /* 0x00000004922f7224 */ /* 0x000fe200078e022f */
[----:B------:R-:W-:Y:S01]  /*11430*/  IABS R30, R11 ;  /* 0x0000000b001e7213 */ /* 0x000fe20000000000 */
[--C-:B------:R-:W-:Y:S01]  /*11440*/  @!P4 IMAD.IADD R48, R48, 0x1, -R146.reuse ;  /* 0x000000013030c824 */ /* 0x100fe200078e0a92 */
[----:B------:R-:W-:Y:S01]  /*11450*/  IABS R114, R3 ;  /* 0x0000000300727213 */ /* 0x000fe20000000000 */
[--C-:B------:R-:W-:Y:S01]  /*11460*/  @!P3 IMAD.IADD R14, R14, 0x1, -R146.reuse ;  /* 0x000000010e0eb824 */ /* 0x100fe200078e0a92 */
[----:B------:R-:W-:Y:S01]  /*11470*/  ISETP.GT.U32.AND P4, PT, R146, R47, PT ;  /* 0x0000002f9200720c */ /* 0x000fe20003f84070 */
[----:B------:R-:W-:Y:S01]  /*11480*/  VIADD R4, R252, 0x133 ;  /* 0x00000133fc047836 */ /* 0x000fe20000000000 */
[----:B------:R-:W-:Y:S01]  /*11490*/  @!P2 IADD3 R13, PT, PT, R13, -R146, RZ ;  /* 0x800000920d0da210 */ /* 0x000fe20007ffe0ff */
[--C-:B------:R-:W-:Y:S01]  /*114a0*/  @!P1 IMAD.IADD R61, R61, 0x1, -R146.reuse ;  /* 0x000000013d3d9824 */ /* 0x100fe200078e0a92 */
[----:B------:R-:W-:Y:S01]  /*114b0*/  ISETP.GE.AND P2, PT, R0, RZ, PT ;  /* 0x000000ff0000720c */ /* 0x000fe20003f46270 */
[----:B------:R-:W-:Y:S01]  /*114c0*/  IMAD.HI.U32 R0, R122, R247, RZ ;  /* 0x000000f77a007227 */ /* 0x000fe200078e00ff */
[----:B------:R-:W-:Y:S01]  /*114d0*/  ISETP.GE.AND P3, PT, R3, RZ, PT ;  /* 0x000000ff0300720c */ /* 0x000fe20003f66270 */
[----:B------:R-:W-:Y:S01]  /*114e0*/  STL [R1+0x5338], R13 ;  /* 0x0053380d01007387 */ /* 0x000fe20000100800 */
[----:B------:R-:W-:Y:S01]  /*114f0*/  ISETP.GT.U32.AND P1, PT, R146, R61, PT ;  /* 0x0000003d9200720c */ /* 0x000fe20003f24070 */
[----:B------:R-:W-:Y:S01]  /*11500*/  IMAD.HI.U32 R3, R122, R114, RZ ;  /* 0x000000727a037227 */ /* 0x000fe200078e00ff */
[----:B------:R-:W-:Y:S01]  /*11510*/  IADD3 R0, PT, PT, -R0, RZ, RZ ;  /* 0x000000ff00007210 */ /* 0x000fe20007ffe1ff */
[----:B------:R-:W-:Y:S01]  /*11520*/  STL [R1+0x533c], R48 ;  /* 0x00533c3001007387 */ /* 0x000fe20000100800 */
[----:B------:R-:W-:Y:S01]  /*11530*/  IABS R94, R4 ;  /* 0x00000004005e7213 */ /* 0x000fe20000000000 */
[----:B------:R-:W-:-:S02]  /*11540*/  @!P4 IMAD.IADD R47, R47, 0x1, -R146 ;  /* 0x000000012f2fc824 */ /* 0x000fc400078e0a92 */
[C---:B------:R-:W-:Y:S01]  /*11550*/  IMAD R247, R146.reuse, R0, R247 ;  /* 0x0000000092f77224 */ /* 0x040fe200078e02f7 */
[----:B------:R-:W-:Y:S01]  /*11560*/  STL [R1+0x5340], R14 ;  /* 0x0053400e01007387 */ /* 0x000fe20000100800 */
[----:B------:R-:W-:Y:S01]  /*11570*/  IMAD.MOV R3, RZ, RZ, -R3 ;  /* 0x000000ffff037224 */ /* 0x000fe200078e0a03 */
[----:B------:R-:W-:Y:S01]  /*11580*/  ISETP.GT.U32.AND P4, PT, R146, R47, PT ;  /* 0x0000002f9200720c */ /* 0x000fe20003f84070 */
[----:B------:R-:W-:Y:S02]  /*11590*/  VIADD R2, R252, 0x134 ;  /* 0x00000134fc027836 */ /* 0x000fe40000000000 */
[----:B------:R-:W-:Y:S01]  /*115a0*/  @!P1 IADD3 R61, PT, PT, R61, -R146, RZ ;  /* 0x800000923d3d9210 */ /* 0x000fe20007ffe0ff */
[C---:B------:R-:W-:Y:S01]  /*115b0*/  IMAD R114, R146.reuse, R3, R114 ;  /* 0x0000000392727224 */ /* 0x040fe200078e0272 */
[----:B------:R-:W-:Y:S01]  /*115c0*/  ISETP.GT.U32.AND P1, PT, R146, R247, PT ;  /* 0x000000f79200720c */ /* 0x000fe20003f24070 */
[----:B------:R-:W-:Y:S01]  /*115d0*/  IMAD.HI.U32 R0, R122, R94, RZ ;  /* 0x0000005e7a007227 */ /* 0x000fe200078e00ff */
[----:B------:R-:W-:Y:S01]  /*115e0*/  IABS R49, R2 ;  /* 0x0000000200317213 */ /* 0x000fe20000000000 */
[----:B------:R-:W-:Y:S02]  /*115f0*/  STL [R1+0x5344], R61 ;  /* 0x0053443d01007387 */ /* 0x000fe40000100800 */
[----:B------:R-:W-:Y:S01]  /*11600*/  VIADD R2, R252, 0x135 ;  /* 0x00000135fc027836 */ /* 0x000fe20000000000 */
[----:B------:R-:W-:Y:S01]  /*11610*/  IADD3 R0, PT, PT, -R0, RZ, RZ ;  /* 0x000000ff00007210 */ /* 0x000fe20007ffe1ff */
[----:B------:R-:W-:-:S03]  /*11620*/  IMAD.HI.U32 R3, R122, R49, RZ ;  /* 0x000000317a037227 */ /* 0x000fc600078e00ff */
[----:B------:R-:W-:Y:S01]  /*11630*/  IABS R50, R2 ;  /* 0x0000000200327213 */ /* 0x000fe20000000000 */
[--C-:B------:R-:W-:Y:S01]  /*11640*/  @!P4 IMAD.IADD R47, R47, 0x1, -R146.reuse ;  /* 0x000000012f2fc824 */ /* 0x100fe200078e0a92 */
[C---:B------:R-:W-:Y:S01]  /*11650*/  ISETP.GT.U32.AND P4, PT, R146.reuse, R114, PT ;  /* 0x000000729200720c */ /* 0x040fe20003f84070 */
[----:B------:R-:W-:Y:S01]  /*11660*/  @!P1 IMAD.IADD R247, R247, 0x1, -R146 ;  /* 0x00000001f7f79824 */ /* 0x000fe200078e0a92 */
[----:B------:R-:W-:Y:S01]  /*11670*/  IADD3 R3, PT, PT, -R3, RZ, RZ ;  /* 0x000000ff03037210 */ /* 0x000fe20007ffe1ff */
[----:B------:R-:W-:Y:S01]  /*11680*/  IMAD R94, R146, R0, R94 ;  /* 0x00000000925e7224 */ /* 0x000fe200078e025e */
[----:B------:R-:W-:Y:S01]  /*11690*/  STL [R1+0x5348], R47 ;  /* 0x0053482f01007387 */ /* 0x000fe20000100800 */
[----:B------:R-:W-:Y:S01]  /*116a0*/  VIADD R0, R252, 0x137 ;  /* 0x00000137fc007836 */ /* 0x000fe20000000000 */
[C---:B------:R-:W-:Y:S01]  /*116b0*/  ISETP.GT.U32.AND P1, PT, R146.reuse, R247, PT ;  /* 0x000000f79200720c */ /* 0x040fe20003f24070 */
[----:B------:R-:W-:Y:S02]  /*116c0*/  IMAD R49, R146, R3, R49 ;  /* 0x0000000392317224 */ /* 0x000fe400078e0231 */
[----:B------:R-:W-:Y:S01]  /*116d0*/  VIADD R5, R252, 0x136 ;  /* 0x00000136fc057836 */ /* 0x000fe20000000000 */
[----:B------:R-:W-:Y:S01]  /*116e0*/  IABS R52, R0 ;  /* 0x0000000000347213 */ /* 0x000fe20000000000 */
[----:B------:R-:W-:-:S03]  /*116f0*/  IMAD.HI.U32 R0, R122, R50, RZ ;  /* 0x000000327a007227 */ /* 0x000fc600078e00ff */
[----:B------:R-:W-:Y:S01]  /*11700*/  IABS R51, R5 ;  /* 0x0000000500337213 */ /* 0x000fe20000000000 */
[----:B------:R-:W-:Y:S01]  /*11710*/  @!P4 IMAD.IADD R114, R114, 0x1, -R146 ;  /* 0x000000017272c824 */ /* 0x000fe200078e0a92 */
[C---:B------:R-:W-:Y:S01]  /*11720*/  IADD3 R5, PT, PT, R252.reuse, 0x13c, RZ ;  /* 0x0000013cfc057810 */ /* 0x040fe20007ffe0ff */
[----:B------:R-:W-:Y:S02]  /*11730*/  IMAD.MOV R0, RZ, RZ, -R0 ;  /* 0x000000ffff007224 */ /* 0x000fe400078e0a00 */
[----:B------:R-:W-:Y:S01]  /*11740*/  @!P1 IADD3 R247, PT, PT, R247, -R146, RZ ;  /* 0x80000092f7f79210 */ /* 0x000fe20007ffe0ff */
[----:B------:R-:W-:Y:S01]  /*11750*/  VIADD R2, R252, 0x138 ;  /* 0x00000138fc027836 */ /* 0x000fe20000000000 */
[C---:B------:R-:W-:Y:S01]  /*11760*/  ISETP.GT.U32.AND P4, PT, R146.reuse, R114, PT ;  /* 0x000000729200720c */ /* 0x040fe20003f84070 */
[C---:B------:R-:W-:Y:S01]  /*11770*/  IMAD R50, R146.reuse, R0, R50 ;  /* 0x0000000092327224 */ /* 0x040fe200078e0232 */
[C---:B------:R-:W-:Y:S01]  /*11780*/  ISETP.GT.U32.AND P1, PT, R146.reuse, R94, PT ;  /* 0x0000005e9200720c */ /* 0x040fe20003f24070 */
[----:B------:R-:W-:Y:S01]  /*11790*/  @!P2 IMAD.MOV R247, RZ, RZ, -R247 ;  /* 0x000000fffff7a224 */ /* 0x000fe200078e0af7 */
[----:B------:R-:W-:Y:S01]  /*117a0*/  ISETP.GT.U32.AND P2, PT, R146, R49, PT ;  /* 0x000000319200720c */ /* 0x000fe20003f44070 */
[----:B------:R-:W-:Y:S01]  /*117b0*/  @!P0 IMAD.MOV R93, RZ, RZ, -R93 ;  /* 0x000000ffff5d8224 */ /* 0x000fe200078e0a5d */
[----:B------:R-:W-:Y:S01]  /*117c0*/  ISETP.GE.AND P0, PT, R4, RZ, PT ;  /* 0x000000ff0400720c */ /* 0x000fe20003f06270 */
[C---:B------:R-:W-:Y:S01]  /*117d0*/  IMAD.HI.U32 R4, R122.reuse, R51, RZ ;  /* 0x000000337a047227 */ /* 0x040fe200078e00ff */
[----:B------:R-:W-:Y:S01]  /*117e0*/  IABS R53, R2 ;  /* 0x0000000200357213 */ /* 0x000fe20000000000 */
[----:B------:R-:W-:Y:S01]  /*117f0*/  STL [R1+0x534c], R247 ;  /* 0x00534cf701007387 */ /* 0x000fe20000100800 */
[----:B------:R-:W-:Y:S01]  /*11800*/  IABS R55, R5 ;  /* 0x0000000500377213 */ /* 0x000fe20000000000 */
[----:B------:R-:W-:-:S02]  /*11810*/  IMAD.HI.U32 R3, R122, R52, RZ ;  /* 0x000000347a037227 */ /* 0x000fc400078e00ff */
[----:B------:R-:W-:Y:S02]  /*11820*/  @!P4 IADD3 R114, PT, PT, R114, -R146, RZ ;  /* 0x800000927272c210 */ /* 0x000fe40007ffe0ff */
[----:B------:R-:W-:Y:S01]  /*11830*/  ISETP.GT.U32.AND P4, PT, R146, R50, PT ;  /* 0x000000329200720c */ /* 0x000fe20003f84070 */
[----:B------:R-:W-:Y:S01]  /*11840*/  IMAD.MOV R4, RZ, RZ, -R4 ;  /* 0x000000ffff047224 */ /* 0x000fe200078e0a04 */
[----:B------:R-:W-:Y:S01]  /*11850*/  @!P1 IADD3 R94, PT, PT, R94, -R146, RZ ;  /* 0x800000925e5e9210 */ /* 0x000fe20007ffe0ff */
[----:B------:R-:W-:Y:S01]  /*11860*/  @!P2 IMAD.IADD R49, R49, 0x1, -R146 ;  /* 0x000000013131a824 */ /* 0x000fe200078e0a92 */
[----:B------:R-:W-:Y:S01]  /*11870*/  ISETP.GE.AND P2, PT, R22, RZ, PT ;  /* 0x000000ff1600720c */ /* 0x000fe20003f46270 */
[----:B------:R-:W-:Y:S01]  /*11880*/  @!P3 IMAD.MOV R114, RZ, RZ, -R114 ;  /* 0x000000ffff72b224 */ /* 0x000fe200078e0a72 */
[----:B------:R-:W-:Y:S01]  /*11890*/  ISETP.GT.U32.AND P1, PT, R146, R94, PT ;  /* 0x0000005e9200720c */ /* 0x000fe20003f24070 */
[----:B------:R-:W-:Y:S01]  /*118a0*/  IMAD.HI.U32 R0, R122, R53, RZ ;  /* 0x000000357a007227 */ /* 0x000fe200078e00ff */
[----:B------:R-:W-:-:S02]  /*118b0*/  ISETP.GT.U32.AND P3, PT, R146, R49, PT ;  /* 0x000000319200720c */ /* 0x000fc40003f64070 */
[----:B------:R-:W-:Y:S01]  /*118c0*/  IABS R22, R22 ;  /* 0x0000001600167213 */ /* 0x000fe20000000000 */
[----:B------:R-:W-:Y:S02]  /*118d0*/  IMAD.MOV R3, RZ, RZ, -R3 ;  /* 0x000000ffff037224 */ /* 0x000fe400078e0a03 */
[----:B------:R-:W-:Y:S01]  /*118e0*/  @!P4 IADD3 R50, PT, PT, R50, -R146, RZ ;  /* 0x800000923232c210 */ /* 0x000fe20007ffe0ff */
[C---:B------:R-:W-:Y:S02]  /*118f0*/  IMAD R51, R146.reuse, R4, R51 ;  /* 0x0000000492337224 */ /* 0x040fe400078e0233 */
[----:B------:R-:W-:Y:S01]  /*11900*/  IMAD.MOV R0, RZ, RZ, -R0 ;  /* 0x000000ffff007224 */ /* 0x000fe200078e0a00 */
[C---:B------:R-:W-:Y:S01]  /*11910*/  ISETP.GT.U32.AND P4, PT, R146.reuse, R50, PT ;  /* 0x000000329200720c */ /* 0x040fe20003f84070 */
[----:B------:R-:W-:Y:S02]  /*11920*/  IMAD R52, R146, R3, R52 ;  /* 0x0000000392347224 */ /* 0x000fe400078e0234 */
[----:B------:R-:W-:Y:S01]  /*11930*/  @!P1 IMAD.IADD R94, R94, 0x1, -R146 ;  /* 0x000000015e5e9824 */ /* 0x000fe200078e0a92 */
[C---:B------:R-:W-:Y:S01]  /*11940*/  ISETP.GT.U32.AND P1, PT, R146.reuse, R51, PT ;  /* 0x000000339200720c */ /* 0x040fe20003f24070 */
[----:B------:R-:W-:Y:S01]  /*11950*/  IMAD R53, R146, R0, R53 ;  /* 0x0000000092357224 */ /* 0x000fe200078e0235 */
[----:B------:R-:W-:Y:S01]  /*11960*/  @!P3 IADD3 R49, PT, PT, R49, -R146, RZ ;  /* 0x800000923131b210 */ /* 0x000fe20007ffe0ff */
[----:B------:R-:W-:Y:S01]  /*11970*/  VIADD R6, R252, 0x139 ;  /* 0x00000139fc067836 */ /* 0x000fe20000000000 */
[----:B------:R-:W-:Y:S01]  /*11980*/  ISETP.GT.U32.AND P3, PT, R146, R52, PT ;  /* 0x000000349200720c */ /* 0x000fe20003f64070 */
[----:B------:R-:W-:Y:S01]  /*11990*/  @!P0 IMAD.MOV R94, RZ, RZ, -R94 ;  /* 0x000000ffff5e8224 */ /* 0x000fe200078e0a5e */
[----:B------:R-:W-:Y:S01]  /*119a0*/  ISETP.GE.AND P0, PT, R95, RZ, PT ;  /* 0x000000ff5f00720c */ /* 0x000fe20003f06270 */
[----:B------:R-:W-:Y:S01]  /*119b0*/  IMAD.HI.U32 R5, R122, R22, RZ ;  /* 0x000000167a057227 */ /* 0x000fe200078e00ff */
[----:B------:R-:W-:Y:S01]  /*119c0*/  IABS R54, R6 ;  /* 0x0000000600367213 */ /* 0x000fe20000000000 */
[----:B------:R-:W-:Y:S01]  /*119d0*/  STL [R1+0x5350], R49 ;  /* 0x0053503101007387 */ /* 0x000fe20000100800 */
[----:B------:R-:W-:Y:S01]  /*119e0*/  IABS R95, R95 ;  /* 0x0000005f005f7213 */ /* 0x000fe20000000000 */
[--C-:B------:R-:W-:Y:S01]  /*119f0*/  @!P4 IMAD.IADD R50, R50, 0x1, -R146.reuse ;  /* 0x000000013232c824 */ /* 0x100fe200078e0a92 */
[----:B------:R-:W-:Y:S01]  /*11a00*/  ISETP.GT.U32.AND P4, PT, R146, R53, PT ;  /* 0x000000359200720c */ /* 0x000fe20003f84070 */
[----:B------:R-:W-:-:S02]  /*11a10*/  @!P1 IMAD.IADD R51, R51, 0x1, -R146 ;  /* 0x0000000133339824 */ /* 0x000fc400078e0a92 */
[----:B------:R-:W-:Y:S01]  /*11a20*/  IMAD.HI.U32 R0, R122, R54, RZ ;  /* 0x000000367a007227 */ /* 0x000fe200078e00ff */
[----:B------:R-:W-:Y:S01]  /*11a30*/  STL [R1+0x5354], R50 ;  /* 0x0053543201007387 */ /* 0x000fe20000100800 */
[----:B------:R-:W-:Y:S02]  /*11a40*/  @!P3 IADD3 R52, PT, PT, R52, -R146, RZ ;  /* 0x800000923434b210 */ /* 0x000fe40007ffe0ff */
[C---:B------:R-:W-:Y:S01]  /*11a50*/  ISETP.GT.U32.AND P1, PT, R146.reuse, R51, PT ;  /* 0x000000339200720c */ /* 0x040fe20003f24070 */
[----:B------:R-:W-:Y:S01]  /*11a60*/  IMAD.MOV R0, RZ, RZ, -R0 ;  /* 0x000000ffff007224 */ /* 0x000fe200078e0a00 */
[----:B------:R-:W-:Y:S01]  /*11a70*/  ISETP.GT.U32.AND P3, PT, R146, R52, PT ;  /* 0x000000349200720c */ /* 0x000fe20003f64070 */
[----:B------:R-:W-:Y:S02]  /*11a80*/  IMAD.MOV R5, RZ, RZ, -R5 ;  /* 0x000000ffff057224 */ /* 0x000fe400078e0a05 */
[----:B------:R-:W-:-:S04]  /*11a90*/  IMAD.HI.U32 R4, R122, R95, RZ ;  /* 0x0000005f7a047227 */ /* 0x000fc800078e00ff */
[----:B------:R-:W-:Y:S02]  /*11aa0*/  @!P4 IMAD.IADD R53, R53, 0x1, -R146 ;  /* 0x000000013535c824 */ /* 0x000fe400078e0a92 */
[C---:B------:R-:W-:Y:S02]  /*11ab0*/  IMAD R54, R146.reuse, R0, R54 ;  /* 0x0000000092367224 */ /* 0x040fe400078e0236 */
[C---:B------:R-:W-:Y:S01]  /*11ac0*/  IMAD R22, R146.reuse, R5, R22 ;  /* 0x0000000592167224 */ /* 0x040fe200078e0216 */
[----:B------:R-:W-:Y:S01]  /*11ad0*/  ISETP.GT.U32.AND P4, PT, R146, R53, PT ;  /* 0x000000359200720c */ /* 0x000fe20003f84070 */
[----:B------:R-:W-:Y:S01]  /*11ae0*/  IMAD.MOV R4, RZ, RZ, -R4 ;  /* 0x000000ffff047224 */ /* 0x000fe200078e0a04 */
[----:B------:R-:W-:Y:S01]  /*11af0*/  @!P3 IADD3 R52, PT, PT, R52, -R146, RZ ;  /* 0x800000923434b210 */ /* 0x000fe20007ffe0ff */
[----:B------:R-:W-:Y:S01]  /*11b00*/  @!P1 IMAD.IADD R51, R51, 0x1, -R146 ;  /* 0x0000000133339824 */ /* 0x000fe200078e0a92 */
[C---:B------:R-:W-:Y:S01]  /*11b10*/  ISETP.GT.U32.AND P1, PT, R146.reuse, R54, PT ;  /* 0x000000369200720c */ /* 0x040fe20003f24070 */
[C---:B------:R-:W-:Y:S01]  /*11b20*/  IMAD R95, R146.reuse, R4, R95 ;  /* 0x00000004925f7224 */ /* 0x040fe200078e025f */
[----:B------:R-:W-:Y:S01]  /*11b30*/  ISETP.GT.U32.AND P3, PT, R146, R22, PT ;  /* 0x000000169200720c */ /* 0x000fe20003f64070 */
[C---:B------:R-:W-:Y:S01]  /*11b40*/  VIADD R2, R252.reuse, 0x13d ;  /* 0x0000013dfc027836 */ /* 0x040fe20000000000 */
[----:B------:R-:W-:Y:S01]  /*11b50*/  STL [R1+0x5358], R51 ;  /* 0x0053583301007387 */ /* 0x000fe20000100800 */
[----:B------:R-:W-:-:S02]  /*11b60*/  VIADD R7, R252, 0x13e ;  /* 0x0000013efc077836 */ /* 0x000fc40000000000 */
[----:B------:R-:W-:Y:S01]  /*11b70*/  IMAD.HI.U32 R3, R122, R55, RZ ;  /* 0x000000377a037227 */ /* 0x000fe200078e00ff */
[----:B------:R-:W-:Y:S01]  /*11b80*/  IABS R235, R2 ;  /* 0x0000000200eb7213 */ /* 0x000fe20000000000 */
[----:B------:R-:W-:Y:S01]  /*11b90*/  STL [R1+0x535c], R52 ;  /* 0x00535c3401007387 */ /* 0x000fe20000100800 */
[----:B------:R-:W-:Y:S01]  /*11ba0*/  IABS R56, R7 ;  /* 0x0000000700387213 */ /* 0x000fe20000000000 */
[--C-:B------:R-:W-:Y:S01]  /*11bb0*/  @!P4 IMAD.IADD R53, R53, 0x1, -R146.reuse ;  /* 0x000000013535c824 */ /* 0x100fe200078e0a92 */
[----:B------:R-:W-:Y:S01]  /*11bc0*/  ISETP.GT.U32.AND P4, PT, R146, R95, PT ;  /* 0x0000005f9200720c */ /* 0x000fe20003f84070 */
[----:B------:R-:W-:Y:S01]  /*11bd0*/  IMAD.HI.U32 R0, R122, R235, RZ ;  /* 0x000000eb7a007227 */ /* 0x000fe200078e00ff */
[----:B------:R-:W-:Y:S02]  /*11be0*/  IADD3 R3, PT, PT, -R3, RZ, RZ ;  /* 0x000000ff03037210 */ /* 0x000fe40007ffe1ff */
[----:B------:R-:W-:Y:S01]  /*11bf0*/  STL [R1+0x5360], R53 ;  /* 0x0053603501007387 */ /* 0x000fe20000100800 */
[----:B------:R-:W-:-:S02]  /*11c00*/  @!P1 IMAD.IADD R54, R54, 0x1, -R146 ;  /* 0x0000000136369824 */ /* 0x000fc400078e0a92 */
[----:B------:R-:W-:Y:S02]  /*11c10*/  @!P3 IMAD.IADD R22, R22, 0x1, -R146 ;  /* 0x000000011616b824 */ /* 0x000fe400078e0a92 */
[----:B------:R-:W-:Y:S01]  /*11c20*/  IMAD.MOV R0, RZ, RZ, -R0 ;  /* 0x000000ffff007224 */ /* 0x000fe200078e0a00 */
[C---:B------:R-:W-:Y:S01]  /*11c30*/  ISETP.GT.U32.AND P1, PT, R146.reuse, R54, PT ;  /* 0x000000369200720c */ /* 0x040fe20003f24070 */
[C---:B------:R-:W-:Y:S01]  /*11c40*/  IMAD R55, R146.reuse, R3, R55 ;  /* 0x0000000392377224 */ /* 0x040fe200078e0237 */
[C---:B------:R-:W-:Y:S01]  /*11c50*/  ISETP.GT.U32.AND P3, PT, R146.reuse, R22, PT ;  /* 0x000000169200720c */ /* 0x040fe20003f64070 */
[----:B------:R-:W-:Y:S02]  /*11c60*/  @!P4 IMAD.IADD R95, R95, 0x1, -R146 ;  /* 0x000000015f5fc824 */ /* 0x000fe400078e0a92 */
[----:B------:R-:W-:Y:S02]  /*11c70*/  IMAD R235, R146, R0, R235 ;  /* 0x0000000092eb7224 */ /* 0x000fe400078e02eb */
[----:B------:R-:W-:Y:S01]  /*11c80*/  IMAD.HI.U32 R0, R122, R56, RZ ;  /* 0x000000387a007227 */ /* 0x000fe200078e00ff */
[----:B------:R-:W-:-:S03]  /*11c90*/  ISETP.GT.U32.AND P4, PT, R146, R95, PT ;  /* 0x0000005f9200720c */ /* 0x000fc60003f84070 */
[----:B------:R-:W-:Y:S01]  /*11ca0*/  VIADD R2, R252, 0x140 ;  /* 0x00000140fc027836 */ /* 0x000fe20000000000 */
[----:B------:R-:W-:Y:S01]  /*11cb0*/  IADD3 R0, PT, PT, -R0, RZ, RZ ;  /* 0x000000ff00007210 */ /* 0x000fe20007ffe1ff */
[----:B------:R-:W-:Y:S01]  /*11cc0*/  @!P1 IMAD.IADD R54, R54, 0x1, -R146 ;  /* 0x0000000136369824 */ /* 0x000fe200078e0a92 */
[----:B------:R-:W-:Y:S01]  /*11cd0*/  ISETP.GT.U32.AND P1, PT, R146, R55, PT ;  /* 0x000000379200720c */ /* 0x000fe20003f24070 */
[----:B------:R-:W-:Y:S01]  /*11ce0*/  VIADD R6, R252, 0x13f ;  /* 0x0000013ffc067836 */ /* 0x000fe20000000000 */
[----:B------:R-:W-:Y:S01]  /*11cf0*/  @!P3 IADD3 R22, PT, PT, R22, -R146, RZ ;  /* 0x800000921616b210 */ /* 0x000fe20007ffe0ff */
[C---:B------:R-:W-:Y:S01]  /*11d00*/  IMAD R56, R146.reuse, R0, R56 ;  /* 0x0000000092387224 */ /* 0x040fe200078e0238 */
[----:B------:R-:W-:Y:S01]  /*11d10*/  ISETP.GT.U32.AND P3, PT, R146, R235, PT ;  /* 0x000000eb9200720c */ /* 0x000fe20003f64070 */
[----:B------:R-:W-:Y:S01]  /*11d20*/  IMAD.HI.U32 R0, R122, R30, RZ ;  /* 0x0000001e7a007227 */ /* 0x000fe200078e00ff */
[----:B------:R-:W-:Y:S01]  /*11d30*/  IABS R41, R2 ;  /* 0x0000000200297213 */ /* 0x000fe20000000000 */
[----:B------:R-:W-:Y:S01]  /*11d40*/  STL [R1+0x5364], R54 ;  /* 0x0053643601007387 */ /* 0x000fe20000100800 */
[----:B------:R-:W-:Y:S01]  /*11d50*/  IABS R224, R6 ;  /* 0x0000000600e07213 */ /* 0x000fe20000000000 */
[----:B------:R-:W-:Y:S01]  /*11d60*/  @!P4 IMAD.IADD R95, R95, 0x1, -R146 ;  /* 0x000000015f5fc824 */ /* 0x000fe200078e0a92 */
[----:B------:R-:W-:Y:S01]  /*11d70*/  ISETP.GT.U32.AND P4, PT, R146, R56, PT ;  /* 0x000000389200720c */ /* 0x000fe20003f84070 */
[----:B------:R-:W-:Y:S01]  /*11d80*/  IMAD.HI.U32 R3, R122, R41, RZ ;  /* 0x000000297a037227 */ /* 0x000fe200078e00ff */
[----:B------:R-:W-:-:S03]  /*11d90*/  IADD3 R2, PT, PT, R252, 0x145, RZ ;  /* 0x00000145fc027810 */ /* 0x000fc60007ffe0ff */
[----:B------:R-:W-:Y:S01]  /*11da0*/  IMAD.MOV R3, RZ, RZ, -R3 ;  /* 0x000000ffff037224 */ /* 0x000fe200078e0a03 */
[----:B------:R-:W-:Y:S01]  /*11db0*/  IABS R234, R2 ;  /* 0x0000000200ea7213 */ /* 0x000fe20000000000 */
[--C-:B------:R-:W-:Y:S02]  /*11dc0*/  @!P1 IMAD.IADD R55, R55, 0x1, -R146.reuse ;  /* 0x0000000137379824 */ /* 0x100fe400078e0a92 */
[--C-:B------:R-:W-:Y:S02]  /*11dd0*/  @!P3 IMAD.IADD R235, R235, 0x1, -R146.reuse ;  /* 0x00000001ebebb824 */ /* 0x100fe400078e0a92 */
[C---:B------:R-:W-:Y:S01]  /*11de0*/  IMAD R41, R146.reuse, R3, R41 ;  /* 0x0000000392297224 */ /* 0x040fe200078e0229 */
[----:B------:R-:W-:Y:S01]  /*11df0*/  ISETP.GT.U32.AND P1, PT, R146, R55, PT ;  /* 0x000000379200720c */ /* 0x000fe20003f24070 */
[----:B------:R-:W-:Y:S01]  /*11e00*/  @!P4 IMAD.IADD R56, R56, 0x1, -R146 ;  /* 0x000000013838c824 */ /* 0x000fe200078e0a92 */
[----:B------:R-:W-:Y:S01]  /*11e10*/  ISETP.GT.U32.AND P3, PT, R146, R235, PT ;  /* 0x000000eb9200720c */ /* 0x000fe20003f64070 */
[----:B------:R-:W-:Y:S01]  /*11e20*/  IMAD.HI.U32 R4, R122, R224, RZ ;  /* 0x000000e07a047227 */ /* 0x000fe200078e00ff */
[----:B------:R-:W-:-:S03]  /*11e30*/  ISETP.GT.U32.AND P4, PT, R146, R41, PT ;  /* 0x000000299200720c */ /* 0x000fc60003f84070 */
[----:B------:R-:W-:Y:S02]  /*11e40*/  IMAD.MOV R4, RZ, RZ, -R4 ;  /* 0x000000ffff047224 */ /* 0x000fe400078e0a04 */
[----:B------:R-:W-:Y:S02]  /*11e50*/  IMAD.MOV R0, RZ, RZ, -R0 ;  /* 0x000000ffff007224 */ /* 0x000fe400078e0a00 */
[----:B------:R-:W-:Y:S01]  /*11e60*/  IMAD R224, R146, R4, R224 ;  /* 0x0000000492e07224 */ /* 0x000fe200078e02e0 */
[----:B------:R-:W-:Y:S01]  /*11e70*/  IADD3 R4, PT, PT, R252, 0x143, RZ ;  /* 0x00000143fc047810 */ /* 0x000fe20007ffe0ff */
[----:B------:R-:W-:Y:S02]  /*11e80*/  IMAD R30, R146, R0, R30 ;  /* 0x00000000921e7224 */ /* 0x000fe400078e021e */
[----:B------:R-:W-:Y:S01]  /*11e90*/  VIADD R5, R252, 0x142 ;  /* 0x00000142fc057836 */ /* 0x000fe20000000000 */
[----:B------:R-:W-:Y:S01]  /*11ea0*/  IABS R96, R4 ;  /* 0x0000000400607213 */ /* 0x000fe20000000000 */
[--C-:B------:R-:W-:Y:S01]  /*11eb0*/  @!P1 IMAD.IADD R55, R55, 0x1, -R146.reuse ;  /* 0x0000000137379824 */ /* 0x100fe200078e0a92 */
[C---:B------:R-:W-:Y:S01]  /*11ec0*/  ISETP.GT.U32.AND P1, PT, R146.reuse, R224, PT ;  /* 0x000000e09200720c */ /* 0x040fe20003f24070 */
[--C-:B------:R-:W-:Y:S01]  /*11ed0*/  @!P3 IMAD.IADD R235, R235, 0x1, -R146.reuse ;  /* 0x00000001ebebb824 */ /* 0x100fe200078e0a92 */
[----:B------:R-:W-:Y:S01]  /*11ee0*/  ISETP.GT.U32.AND P3, PT, R146, R30, PT ;  /* 0x0000001e9200720c */ /* 0x000fe20003f64070 */
[----:B------:R-:W-:Y:S01]  /*11ef0*/  VIADD R6, R252, 0x144 ;  /* 0x00000144fc067836 */ /* 0x000fe20000000000 */
[----:B------:R-:W-:Y:S01]  /*11f00*/  IABS R21, R5 ;  /* 0x0000000500157213 */ /* 0x000fe20000000000 */
[----:B------:R-:W-:Y:S01]  /*11f10*/  @!P4 IMAD.IADD R41, R41, 0x1, -R146 ;  /* 0x000000012929c824 */ /* 0x000fe200078e0a92 */
[----:B------:R-:W-:Y:S01]  /*11f20*/  STL [R1+0x5368], R55 ;  /* 0x0053683701007387 */ /* 0x000fe20000100800 */
[----:B------:R-:W-:Y:S01]  /*11f30*/  @!P2 IMAD.MOV R22, RZ, RZ, -R22 ;  /* 0x000000ffff16a224 */ /* 0x000fe200078e0a16 */
[----:B------:R-:W-:Y:S01]  /*11f40*/  IABS R3, R6 ;  /* 0x0000000600037213 */ /* 0x000fe20000000000 */
[----:B------:R-:W-:Y:S01]  /*11f50*/  IMAD.HI.U32 R6, R122, R96, RZ ;  /* 0x000000607a067227 */ /* 0x000fe200078e00ff */
[C---:B------:R-:W-:Y:S01]  /*11f60*/  ISETP.GT.U32.AND P4, PT, R146.reuse, R41, PT ;  /* 0x000000299200720c */ /* 0x040fe20003f84070 */
[----:B------:R-:W-:Y:S01]  /*11f70*/  STL [R1+0x536c], R235 ;  /* 0x00536ceb01007387 */ /* 0x000fe20000100800 */
[----:B------:R-:W-:Y:S01]  /*11f80*/  ISETP.GT.U32.AND P2, PT, R146, R56, PT ;  /* 0x000000389200720c */ /* 0x000fe20003f44070 */
[----:B------:R-:W-:-:S04]  /*11f90*/  IMAD.HI.U32 R0, R122, R21, RZ ;  /* 0x000000157a007227 */ /* 0x000fc800078e00ff */
[----:B------:R-:W-:Y:S01]  /*11fa0*/  IMAD.MOV R6, RZ, RZ, -R6 ;  /* 0x000000ffff067224 */ /* 0x000fe200078e0a06 */
[----:B------:R-:W-:Y:S01]  /*11fb0*/  IADD3 R0, PT, PT, -R0, RZ, RZ ;  /* 0x000000ff00007210 */ /* 0x000fe20007ffe1ff */
[--C-:B------:R-:W-:Y:S02]  /*11fc0*/  @!P1 IMAD.IADD R224, R224, 0x1, -R146.reuse ;  /* 0x00000001e0e09824 */ /* 0x100fe400078e0a92 */
[----:B------:R-:W-:Y:S02]  /*11fd0*/  @!P3 IMAD.IADD R30, R30, 0x1, -R146 ;  /* 0x000000011e1eb824 */ /* 0x000fe400078e0a92 */
[C---:B------:R-:W-:Y:S01]  /*11fe0*/  IMAD R96, R146.reuse, R6, R96 ;  /* 0x0000000692607224 */ /* 0x040fe200078e0260 */
[C---:B------:R-:W-:Y:S01]  /*11ff0*/  ISETP.GT.U32.AND P1, PT, R146.reuse, R224, PT ;  /* 0x000000e09200720c */ /* 0x040fe20003f24070 */
[C---:B------:R-:W-:Y:S01]  /*12000*/  IMAD R21, R146.reuse, R0, R21 ;  /* 0x0000000092157224 */ /* 0x040fe200078e0215 */
[----:B------:R-:W-:Y:S01]  /*12010*/  ISETP.GT.U32.AND P3, PT, R146, R30, PT ;  /* 0x0000001e9200720c */ /* 0x000fe20003f64070 */
[----:B------:R-:W-:Y:S01]  /*12020*/  IMAD.HI.U32 R0, R122, R3, RZ ;  /* 0x000000037a007227 */ /* 0x000fe200078e00ff */
[----:B------:R-:W-:-:S02]  /*12030*/  @!P4 IADD3 R41, PT, PT, R41, -R146, RZ ;  /* 0x800000922929c210 */ /* 0x000fc40007ffe0ff */
[----:B------:R-:W-:Y:S01]  /*12040*/  ISETP.GT.U32.AND P4, PT, R146, R96, PT ;  /* 0x000000609200720c */ /* 0x000fe20003f84070 */
[----:B------:R-:W-:Y:S01]  /*12050*/  IMAD.MOV R6, RZ, RZ, -R0 ;  /* 0x000000ffff067224 */ /* 0x000fe200078e0a00 */
[----:B------:R-:W-:Y:S01]  /*12060*/  @!P2 IADD3 R56, PT, PT, R56, -R146, RZ ;  /* 0x800000923838a210 */ /* 0x000fe20007ffe0ff */
[----:B------:R-:W-:Y:S01]  /*12070*/  VIADD R2, R252, 0x146 ;  /* 0x00000146fc027836 */ /* 0x000fe20000000000 */
[C---:B------:R-:W-:Y:S01]  /*12080*/  ISETP.GT.U32.AND P2, PT, R146.reuse, R21, PT ;  /* 0x000000159200720c */ /* 0x040fe20003f44070 */
[----:B------:R-:W-:Y:S02]  /*12090*/  IMAD R3, R146, R6, R3 ;  /* 0x0000000692037224 */ /* 0x000fe400078e0203 */
[--C-:B------:R-:W-:Y:S01]  /*120a0*/  @!P1 IMAD.IADD R224, R224, 0x1, -R146.reuse ;  /* 0x00000001e0e09824 */ /* 0x100fe200078e0a92 */
[----:B------:R-:W-:Y:S01]  /*120b0*/  ISETP.GE.AND P1, PT, R5, RZ, PT ;  /* 0x000000ff0500720c */ /* 0x000fe20003f26270 */
[--C-:B------:R-:W-:Y:S01]  /*120c0*/  @!P3 IMAD.IADD R30, R30, 0x1, -R146.reuse ;  /* 0x000000011e1eb824 */ /* 0x100fe200078e0a92 */
[----:B------:R-:W-:Y:S01]  /*120d0*/  ISETP.GT.U32.AND P3, PT, R146, R3, PT ;  /* 0x000000039200720c */ /* 0x000fe20003f64070 */
[----:B------:R-:W-:Y:S01]  /*120e0*/  IMAD.HI.U32 R5, R122, R234, RZ ;  /* 0x000000ea7a057227 */ /* 0x000fe200078e00ff */
[----:B------:R-:W-:Y:S01]  /*120f0*/  IABS R219, R2 ;  /* 0x0000000200db7213 */ /* 0x000fe20000000000 */
[----:B------:R-:W-:Y:S01]  /*12100*/  STL [R1+0x5370], R56 ;  /* 0x0053703801007387 */ /* 0x000fe20000100800 */
[----:B------:R-:W-:Y:S01]  /*12110*/  IADD3 R2, PT, PT, R252, 0x147, RZ ;  /* 0x00000147fc027810 */ /* 0x000fe20007ffe0ff */
[----:B------:R-:W-:-:S02]  /*12120*/  @!P4 IMAD.IADD R96, R96, 0x1, -R146 ;  /* 0x000000016060c824 */ /* 0x000fc400078e0a92 */
[----:B------:R-:W-:Y:S01]  /*12130*/  @!P2 IMAD.IADD R21, R21, 0x1, -R146 ;  /* 0x000000011515a824 */ /* 0x000fe200078e0a92 */
[----:B------:R-:W-:Y:S01]  /*12140*/  IABS R103, R2 ;  /* 0x0000000200677213 */ /* 0x000fe20000000000 */
[----:B------:R-:W-:Y:S01]  /*12150*/  IMAD.MOV R0, RZ, RZ, -R5 ;  /* 0x000000ffff007224 */ /* 0x000fe200078e0a05 */
[----:B------:R-:W-:Y:S01]  /*12160*/  ISETP.GT.U32.AND P4, PT, R146, R96, PT ;  /* 0x000000609200720c */ /* 0x000fe20003f84070 */
[----:B------:R-:W-:Y:S01]  /*12170*/  IMAD.HI.U32 R5, R122, R219, RZ ;  /* 0x000000db7a057227 */ /* 0x000fe200078e00ff */
[----:B------:R-:W-:Y:S01]  /*12180*/  ISETP.GT.U32.AND P2, PT, R146, R21, PT ;  /* 0x000000159200720c */ /* 0x000fe20003f44070 */
[----:B------:R-:W-:Y:S01]  /*12190*/  STL [R1+0x5374], R224 ;  /* 0x005374e001007387 */ /* 0x000fe20000100800 */
[----:B------:R-:W-:Y:S01]  /*121a0*/  IADD3 R2, PT, PT, R252, 0x149, RZ ;  /* 0x00000149fc027810 */ /* 0x000fe20007ffe0ff */
[----:B------:R-:W-:Y:S02]  /*121b0*/  IMAD R234, R146, R0, R234 ;  /* 0x0000000092ea7224 */ /* 0x000fe400078e02ea */
[----:B------:R-:W-:Y:S01]  /*121c0*/  IMAD.MOV R5, RZ, RZ, -R5 ;  /* 0x000000ffff057224 */ /* 0x000fe200078e0a05 */
[----:B------:R-:W-:Y:S01]  /*121d0*/  IABS R150, R2 ;  /* 0x0000000200967213 */ /* 0x000fe20000000000 */
[C---:B------:R-:W-:Y:S01]  /*121e0*/  VIADD R0, R252.reuse, 0x148 ;  /* 0x00000148fc007836 */ /* 0x040fe20000000000 */
[----:B------:R-:W-:Y:S01]  /*121f0*/  IADD3 R2, PT, PT, R252, 0x14c, RZ ;  /* 0x0000014cfc027810 */ /* 0x000fe20007ffe0ff */
[--C-:B------:R-:W-:Y:S01]  /*12200*/  @!P3 IMAD.IADD R3, R3, 0x1, -R146.reuse ;  /* 0x000000010303b824 */ /* 0x100fe200078e0a92 */
[----:B------:R-:W-:Y:S01]  /*12210*/  STL [R1+0x5378], R41 ;  /* 0x0053782901007387 */ /* 0x000fe20000100800 */
[----:B------:R-:W-:Y:S01]  /*12220*/  IMAD R219, R146, R5, R219 ;  /* 0x0000000592db7224 */ /* 0x000fe200078e02db */
[----:B------:R-:W-:Y:S01]  /*12230*/  IABS R174, R0 ;  /* 0x0000000000ae7213 */ /* 0x000fe20000000000 */
[----:B------:R-:W-:Y:S01]  /*12240*/  IMAD.HI.U32 R0, R122, R103, RZ ;  /* 0x000000677a007227 */ /* 0x000fe200078e00ff */
[----:B------:R-:W-:Y:S01]  /*12250*/  ISETP.GT.U32.AND P3, PT, R146, R3, PT ;  /* 0x000000039200720c */ /* 0x000fe20003f64070 */
[----:B------:R-:W-:Y:S01]  /*12260*/  STL [R1+0x537c], R30 ;  /* 0x00537c1e01007387 */ /* 0x000fe20000100800 */
[----:B------:R-:W-:Y:S01]  /*12270*/  IABS R200, R2 ;  /* 0x0000000200c87213 */ /* 0x000fe20000000000 */
[--C-:B------:R-:W-:Y:S01]  /*12280*/  @!P4 IMAD.IADD R96, R96, 0x1, -R146.reuse ;  /* 0x000000016060c824 */ /* 0x100fe200078e0a92 */
[C---:B------:R-:W-:Y:S01]  /*12290*/  ISETP.GT.U32.AND P4, PT, R146.reuse, R219, PT ;  /* 0x000000db9200720c */ /* 0x040fe20003f84070 */
[----:B------:R-:W-:Y:S01]  /*122a0*/  @!P2 IMAD.IADD R21, R21, 0x1, -R146 ;  /* 0x000000011515a824 */ /* 0x000fe200078e0a92 */
[----:B------:R-:W-:Y:S01]  /*122b0*/  ISETP.GT.U32.AND P2, PT, R146, R234, PT ;  /* 0x000000ea9200720c */ /* 0x000fe20003f44070 */
[----:B------:R-:W-:Y:S01]  /*122c0*/  @!P0 IMAD.MOV R95, RZ, RZ, -R95 ;  /* 0x000000ffff5f8224 */ /* 0x000fe200078e0a5f */
[----:B------:R-:W-:Y:S01]  /*122d0*/  IADD3 R0, PT, PT, -R0, RZ, RZ ;  /* 0x000000ff00007210 */ /* 0x000fe20007ffe1ff */
[----:B------:R-:W-:-:S04]  /*122e0*/  IMAD.HI.U32 R5, R122, R174, RZ ;  /* 0x000000ae7a057227 */ /* 0x000fc800078e00ff */
[C---:B------:R-:W-:Y:S01]  /*122f0*/  IMAD R103, R146.reuse, R0, R103 ;  /* 0x0000000092677224 */ /* 0x040fe200078e0267 */
[----:B------:R-:W-:Y:S01]  /*12300*/  IADD3 R5, PT, PT, -R5, RZ, RZ ;  /* 0x000000ff05057210 */ /* 0x000fe20007ffe1ff */
[--C-:B------:R-:W-:Y:S02]  /*12310*/  @!P3 IMAD.IADD R3, R3, 0x1, -R146.reuse ;  /* 0x000000010303b824 */ /* 0x100fe400078e0a92 */
[--C-:B------:R-:W-:Y:S01]  /*12320*/  @!P4 IMAD.IADD R219, R219, 0x1, -R146.reuse ;  /* 0x00000001dbdbc824 */ /* 0x100fe200078e0a92 */
[----:B------:R-:W-:Y:S01]  /*12330*/  ISETP.GT.U32.AND P3, PT, R146, R103, PT ;  /* 0x000000679200720c */ /* 0x000fe20003f64070 */
        /* <DEDUP_REMOVED lines=8> */
[----:B------:R-:W-:-:S02]  /*123c0*/  IMAD R174, R146, R5, R174 ;  /* 0x0000000592ae7224 */ /* 0x000fc400078e02ae */
[----:B------:R-:W-:Y:S01]  /*123d0*/  VIADD R5, R252, 0x14b ;  /* 0x0000014bfc057836 */ /* 0x000fe20000000000 */
[----:B------:R-:W-:Y:S01]  /*123e0*/  IABS R20, R6 ;  /* 0x0000000600147213 */ /* 0x000fe20000000000 */
[----:B------:R-:W-:Y:S02]  /*123f0*/  @!P3 IMAD.IADD R103, R103, 0x1, -R146 ;  /* 0x000000016767b824 */ /* 0x000fe400078e0a92 */
[C---:B------:R-:W-:Y:S01]  /*12400*/  IMAD R150, R146.reuse, R4, R150 ;  /* 0x0000000492967224 */ /* 0x040fe200078e0296 */
[----:B------:R-:W-:Y:S01]  /*12410*/  IABS R97, R5 ;  /* 0x0000000500617213 */ /* 0x000fe20000000000 */
[--C-:B------:R-:W-:Y:S01]  /*12420*/  @!P0 IMAD.IADD R219, R219, 0x1, -R146.reuse ;  /* 0x00000001dbdb8824 */ /* 0x100fe200078e0a92 */
[----:B------:R-:W-:Y:S01]  /*12430*/  ISETP.GT.U32.AND P3, PT, R146, R103, PT ;  /* 0x000000679200720c */ /* 0x000fe20003f64070 */
[----:B------:R-:W-:Y:S01]  /*12440*/  IMAD.HI.U32 R0, R122, R20, RZ ;  /* 0x000000147a007227 */ /* 0x000fe200078e00ff */
[----:B------:R-:W-:Y:S02]  /*12450*/  ISETP.GT.U32.AND P0, PT, R146, R150, PT ;  /* 0x000000969200720c */ /* 0x000fe40003f04070 */
[----:B-1----:R-:W-:Y:S01]  /*12460*/  IADD3 R3, PT, PT, R252, 0x156, RZ ;  /* 0x00000156fc037810 */ /* 0x002fe20007ffe0ff */
[----:B------:R-:W-:Y:S01]  /*12470*/  @!P2 IMAD.IADD R234, R234, 0x1, -R146 ;  /* 0x00000001eaeaa824 */ /* 0x000fe200078e0a92 */
[----:B------:R-:W-:Y:S01]  /*12480*/  ISETP.GT.U32.AND P2, PT, R146, R174, PT ;  /* 0x000000ae9200720c */ /* 0x000fe20003f44070 */
[----:B------:R-:W-:Y:S01]  /*12490*/  IMAD.MOV R0, RZ, RZ, -R0 ;  /* 0x000000ffff007224 */ /* 0x000fe200078e0a00 */
[----:B------:R-:W-:Y:S01]  /*124a0*/  IABS R203, R3 ;  /* 0x0000000300cb7213 */ /* 0x000fe20000000000 */
[----:B------:R-:W-:Y:S01]  /*124b0*/  IMAD.HI.U32 R4, R122, R97, RZ ;  /* 0x000000617a047227 */ /* 0x000fe200078e00ff */
[----:B------:R-:W-:Y:S01]  /*124c0*/  IADD3 R3, PT, PT, R252, 0x15a, RZ ;  /* 0x0000015afc037810 */ /* 0x000fe20007ffe0ff */
[----:B------:R-:W-:Y:S02]  /*124d0*/  STL [R1+0x5384], R234 ;  /* 0x005384ea01007387 */ /* 0x000fe40000100800 */
[----:B------:R-:W-:Y:S01]  /*124e0*/  IMAD R20, R146, R0, R20 ;  /* 0x0000000092147224 */ /* 0x000fe200078e0214 */
[----:B------:R-:W-:Y:S01]  /*124f0*/  IABS R78, R3 ;  /* 0x00000003004e7213 */ /* 0x000fe20000000000 */
[----:B------:R-:W-:Y:S01]  /*12500*/  @!P3 IMAD.IADD R103, R103, 0x1, -R146 ;  /* 0x000000016767b824 */ /* 0x000fe200078e0a92 */
[----:B------:R-:W-:Y:S01]  /*12510*/  @!P0 IADD3 R150, PT, PT, R150, -R146, RZ ;  /* 0x8000009296968210 */ /* 0x000fe20007ffe0ff */
[----:B------:R-:W-:Y:S01]  /*12520*/  IMAD.HI.U32 R0, R122, R200, RZ ;  /* 0x000000c87a007227 */ /* 0x000fe200078e00ff */
[----:B------:R-:W-:Y:S01]  /*12530*/  ISETP.GT.U32.AND P3, PT, R146, R20, PT ;  /* 0x000000149200720c */ /* 0x000fe20003f64070 */
[----:B------:R-:W-:Y:S01]  /*12540*/  STL [R1+0x5388], R219 ;  /* 0x005388db01007387 */ /* 0x000fe20000100800 */
[----:B------:R-:W-:Y:S01]  /*12550*/  @!P2 IADD3 R174, PT, PT, R174, -R146, RZ ;  /* 0x80000092aeaea210 */ /* 0x000fe20007ffe0ff */
[----:B------:R-:W-:Y:S01]  /*12560*/  VIADD R7, R252, 0x14d ;  /* 0x0000014dfc077836 */ /* 0x000fe20000000000 */
[C---:B------:R-:W-:Y:S01]  /*12570*/  ISETP.GT.U32.AND P0, PT, R146.reuse, R150, PT ;  /* 0x000000969200720c */ /* 0x040fe20003f04070 */
[----:B------:R-:W-:Y:S01]  /*12580*/  IMAD.MOV R0, RZ, RZ, -R0 ;  /* 0x000000ffff007224 */ /* 0x000fe200078e0a00 */
[C---:B------:R-:W-:Y:S01]  /*12590*/  ISETP.GT.U32.AND P2, PT, R146.reuse, R174, PT ;  /* 0x000000ae9200720c */ /* 0x040fe20003f44070 */
[----:B------:R-:W-:Y:S01]  /*125a0*/  IMAD.MOV R4, RZ, RZ, -R4 ;  /* 0x000000ffff047224 */ /* 0x000fe200078e0a04 */
[----:B------:R-:W-:Y:S01]  /*125b0*/  IABS R151, R7 ;  /* 0x0000000700977213 */ /* 0x000fe20000000000 */
[----:B------:R-:W-:Y:S01]  /*125c0*/  IMAD R200, R146, R0, R200 ;  /* 0x0000000092c87224 */ /* 0x000fe200078e02c8 */
[----:B------:R-:W-:Y:S01]  /*125d0*/  IADD3 R3, PT, PT, R252, 0x15e, RZ ;  /* 0x0000015efc037810 */ /* 0x000fe20007ffe0ff */
[----:B------:R-:W-:-:S02]  /*125e0*/  IMAD R97, R146, R4, R97 ;  /* 0x0000000492617224 */ /* 0x000fc400078e0261 */
[----:B------:R-:W-:Y:S01]  /*125f0*/  @!P3 IMAD.IADD R20, R20, 0x1, -R146 ;  /* 0x000000011414b824 */ /* 0x000fe200078e0a92 */
[----:B------:R-:W-:Y:S01]  /*12600*/  IABS R57, R3 ;  /* 0x0000000300397213 */ /* 0x000fe20000000000 */
[----:B------:R-:W-:-:S03]  /*12610*/  IMAD.HI.U32 R4, R122, R151, RZ ;  /* 0x000000977a047227 */ /* 0x000fc600078e00ff */
[----:B------:R-:W-:Y:S01]  /*12620*/  ISETP.GT.U32.AND P3, PT, R146, R20, PT ;  /* 0x000000149200720c */ /* 0x000fe20003f64070 */
[--C-:B------:R-:W-:Y:S01]  /*12630*/  @!P0 IMAD.IADD R150, R150, 0x1, -R146.reuse ;  /* 0x0000000196968824 */ /* 0x100fe200078e0a92 */
[----:B------:R-:W-:Y:S01]  /*12640*/  ISETP.GT.U32.AND P0, PT, R146, R200, PT ;  /* 0x000000c89200720c */ /* 0x000fe20003f04070 */
[----:B------:R-:W-:Y:S01]  /*12650*/  @!P2 IMAD.IADD R174, R174, 0x1, -R146 ;  /* 0x00000001aeaea824 */ /* 0x000fe200078e0a92 */
[----:B------:R-:W-:Y:S01]  /*12660*/  ISETP.GT.U32.AND P2, PT, R146, R97, PT ;  /* 0x000000619200720c */ /* 0x000fe20003f44070 */
[----:B------:R-:W-:Y:S02]  /*12670*/  VIADD R2, R252, 0x14e ;  /* 0x0000014efc027836 */ /* 0x000fe40000000000 */
[----:B------:R-:W-:Y:S02]  /*12680*/  IMAD.MOV R4, RZ, RZ, -R4 ;  /* 0x000000ffff047224 */ /* 0x000fe400078e0a04 */
[----:B------:R-:W-:Y:S01]  /*12690*/  @!P1 IMAD.MOV R21, RZ, RZ, -R21 ;  /* 0x000000ffff159224 */ /* 0x000fe200078e0a15 */
[----:B------:R-:W-:Y:S01]  /*126a0*/  IABS R201, R2 ;  /* 0x0000000200c97213 */ /* 0x000fe20000000000 */
[----:B------:R-:W-:Y:S01]  /*126b0*/  IMAD R151, R146, R4, R151 ;  /* 0x0000000492977224 */ /* 0x000fe200078e0297 */
[----:B------:R-:W-:Y:S01]  /*126c0*/  IADD3 R2, PT, PT, R252, 0x14f, RZ ;  /* 0x0000014ffc027810 */ /* 0x000fe20007ffe0ff */
[----:B------:R-:W-:-:S02]  /*126d0*/  @!P3 IMAD.IADD R20, R20, 0x1, -R146 ;  /* 0x000000011414b824 */ /* 0x000fc400078e0a92 */
[----:B------:R-:W-:Y:S01]  /*126e0*/  @!P0 IADD3 R200, PT, PT, R200, -R146, RZ ;  /* 0x80000092c8c88210 */ /* 0x000fe20007ffe0ff */
[----:B------:R-:W-:Y:S01]  /*126f0*/  IMAD.HI.U32 R0, R122, R201, RZ ;  /* 0x000000c97a007227 */ /* 0x000fe200078e00ff */
[----:B------:R-:W-:Y:S02]  /*12700*/  IABS R152, R2 ;  /* 0x0000000200987213 */ /* 0x000fe40000000000 */
[----:B------:R-:W-:Y:S01]  /*12710*/  ISETP.GT.U32.AND P3, PT, R146, R151, PT ;  /* 0x000000979200720c */ /* 0x000fe20003f64070 */
[----:B------:R-:W-:Y:S01]  /*12720*/  VIADD R2, R252, 0x150 ;  /* 0x00000150fc027836 */ /* 0x000fe20000000000 */
[----:B------:R-:W-:Y:S01]  /*12730*/  @!P2 IADD3 R97, PT, PT, R97, -R146, RZ ;  /* 0x800000926161a210 */ /* 0x000fe20007ffe0ff */
[----:B------:R-:W-:Y:S01]  /*12740*/  IMAD.MOV R0, RZ, RZ, -R0 ;  /* 0x000000ffff007224 */ /* 0x000fe200078e0a00 */
[----:B------:R-:W-:Y:S01]  /*12750*/  ISETP.GE.AND P2, PT, R6, RZ, PT ;  /* 0x000000ff0600720c */ /* 0x000fe20003f46270 */
[----:B------:R-:W-:Y:S01]  /*12760*/  IMAD.HI.U32 R6, R122, R152, RZ ;  /* 0x000000987a067227 */ /* 0x000fe200078e00ff */
[----:B------:R-:W-:-:S02]  /*12770*/  ISETP.GT.U32.AND P0, PT, R146, R200, PT ;  /* 0x000000c89200720c */ /* 0x000fc40003f04070 */
[----:B------:R-:W-:Y:S01]  /*12780*/  IABS R10, R2 ;  /* 0x00000002000a7213 */ /* 0x000fe20000000000 */
[----:B------:R-:W-:Y:S01]  /*12790*/  IMAD.MOV R6, RZ, RZ, -R6 ;  /* 0x000000ffff067224 */ /* 0x000fe200078e0a06 */
[C---:B------:R-:W-:Y:S01]  /*127a0*/  ISETP.GT.U32.AND P1, PT, R146.reuse, R97, PT ;  /* 0x000000619200720c */ /* 0x040fe20003f24070 */
[C---:B------:R-:W-:Y:S02]  /*127b0*/  IMAD R201, R146.reuse, R0, R201 ;  /* 0x0000000092c97224 */ /* 0x040fe400078e02c9 */
[----:B------:R-:W-:Y:S02]  /*127c0*/  IMAD R152, R146, R6, R152 ;  /* 0x0000000692987224 */ /* 0x000fe400078e0298 */
[----:B------:R-:W-:Y:S02]  /*127d0*/  @!P3 IMAD.IADD R151, R151, 0x1, -R146 ;  /* 0x000000019797b824 */ /* 0x000fe400078e0a92 */
[----:B------:R-:W-:Y:S01]  /*127e0*/  IMAD.HI.U32 R6, R122, R10, RZ ;  /* 0x0000000a7a067227 */ /* 0x000fe200078e00ff */
[----:B------:R-:W-:-:S02]  /*127f0*/  @!P2 IADD3 R20, PT, PT, -R20, RZ, RZ ;  /* 0x000000ff1414a210 */ /* 0x000fc40007ffe1ff */
[----:B------:R-:W-:Y:S01]  /*12800*/  ISETP.GT.U32.AND P3, PT, R146, R151, PT ;  /* 0x000000979200720c */ /* 0x000fe20003f64070 */
[----:B------:R-:W-:Y:S01]  /*12810*/  @!P0 IMAD.IADD R200, R200, 0x1, -R146 ;  /* 0x00000001c8c88824 */ /* 0x000fe200078e0a92 */
[----:B------:R-:W-:Y:S01]  /*12820*/  ISETP.GT.U32.AND P0, PT, R146, R152, PT ;  /* 0x000000989200720c */ /* 0x000fe20003f04070 */
[----:B------:R-:W-:Y:S01]  /*12830*/  IMAD.MOV R6, RZ, RZ, -R6 ;  /* 0x000000ffff067224 */ /* 0x000fe200078e0a06 */
[----:B------:R-:W-:Y:S01]  /*12840*/  @!P1 IADD3 R97, PT, PT, R97, -R146, RZ ;  /* 0x8000009261619210 */ /* 0x000fe20007ffe0ff */
[----:B------:R-:W-:Y:S01]  /*12850*/  VIADD R0, R252, 0x151 ;  /* 0x00000151fc007836 */ /* 0x000fe20000000000 */
[C---:B------:R-:W-:Y:S01]  /*12860*/  ISETP.GT.U32.AND P1, PT, R146.reuse, R201, PT ;  /* 0x000000c99200720c */ /* 0x040fe20003f24070 */
[----:B------:R-:W-:Y:S02]  /*12870*/  IMAD R10, R146, R6, R10 ;  /* 0x00000006920a7224 */ /* 0x000fe400078e020a */
[----:B------:R-:W-:Y:S01]  /*12880*/  @!P4 IMAD.MOV R96, RZ, RZ, -R96 ;  /* 0x000000ffff60c224 */ /* 0x000fe200078e0a60 */
[----:B------:R-:W-:Y:S01]  /*12890*/  IABS R248, R0 ;  /* 0x0000000000f87213 */ /* 0x000fe20000000000 */
[----:B------:R-:W-:Y:S01]  /*128a0*/  VIADD R4, R252, 0x152 ;  /* 0x00000152fc047836 */ /* 0x000fe20000000000 */
[----:B------:R-:W-:Y:S01]  /*128b0*/  ISETP.GE.AND P4, PT, R5, RZ, PT ;  /* 0x000000ff0500720c */ /* 0x000fe20003f86270 */
[--C-:B------:R-:W-:Y:S01]  /*128c0*/  @!P3 IMAD.IADD R151, R151, 0x1, -R146.reuse ;  /* 0x000000019797b824 */ /* 0x100fe200078e0a92 */
[----:B------:R-:W-:Y:S01]  /*128d0*/  ISETP.GT.U32.AND P3, PT, R146, R10, PT ;  /* 0x0000000a9200720c */ /* 0x000fe20003f64070 */
[----:B------:R-:W-:Y:S01]  /*128e0*/  @!P0 IMAD.IADD R152, R152, 0x1, -R146 ;  /* 0x0000000198988824 */ /* 0x000fe200078e0a92 */
[----:B------:R-:W-:Y:S01]  /*128f0*/  IABS R19, R4 ;  /* 0x0000000400137213 */ /* 0x000fe20000000000 */
[----:B------:R-:W-:Y:S01]  /*12900*/  IMAD.HI.U32 R5, R122, R248, RZ ;  /* 0x000000f87a057227 */ /* 0x000fe200078e00ff */
[----:B------:R-:W-:-:S02]  /*12910*/  ISETP.GE.AND P2, PT, R0, RZ, PT ;  /* 0x000000ff0000720c */ /* 0x000fc40003f46270 */
[----:B------:R-:W-:Y:S01]  /*12920*/  ISETP.GT.U32.AND P0, PT, R146, R152, PT ;  /* 0x000000989200720c */ /* 0x000fe20003f04070 */
[----:B------:R-:W-:Y:S01]  /*12930*/  IMAD.MOV R5, RZ, RZ, -R5 ;  /* 0x000000ffff057224 */ /* 0x000fe200078e0a05 */
[----:B------:R-:W-:Y:S01]  /*12940*/  @!P1 IADD3 R201, PT, PT, R201, -R146, RZ ;  /* 0x80000092c9c99210 */ /* 0x000fe20007ffe0ff */
[----:B------:R-:W-:-:S03]  /*12950*/  IMAD.HI.U32 R6, R122, R19, RZ ;  /* 0x000000137a067227 */ /* 0x000fc600078e00ff */
[C---:B------:R-:W-:Y:S01]  /*12960*/  ISETP.GT.U32.AND P1, PT, R146.reuse, R201, PT ;  /* 0x000000c99200720c */ /* 0x040fe20003f24070 */
[----:B------:R-:W-:Y:S02]  /*12970*/  IMAD R248, R146, R5, R248 ;  /* 0x0000000592f87224 */ /* 0x000fe400078e02f8 */
[--C-:B------:R-:W-:Y:S01]  /*12980*/  @!P3 IMAD.IADD R10, R10, 0x1, -R146.reuse ;  /* 0x000000010a0ab824 */ /* 0x100fe200078e0a92 */
[----:B------:R-:W-:Y:S01]  /*12990*/  ISETP.GE.AND P3, PT, R98, RZ, PT ;  /* 0x000000ff6200720c */ /* 0x000fe20003f66270 */
[----:B------:R-:W-:Y:S01]  /*129a0*/  @!P4 IMAD.MOV R97, RZ, RZ, -R97 ;  /* 0x000000ffff61c224 */ /* 0x000fe200078e0a61 */
[----:B------:R-:W-:Y:S01]  /*129b0*/  IABS R98, R98 ;  /* 0x0000006200627213 */ /* 0x000fe20000000000 */
[----:B------:R-:W-:Y:S01]  /*129c0*/  @!P0 IMAD.IADD R152, R152, 0x1, -R146 ;  /* 0x0000000198988824 */ /* 0x000fe200078e0a92 */
[C---:B------:R-:W-:Y:S01]  /*129d0*/  ISETP.GT.U32.AND P0, PT, R146.reuse, R248, PT ;  /* 0x000000f89200720c */ /* 0x040fe20003f04070 */
[----:B------:R-:W-:Y:S01]  /*129e0*/  IMAD.MOV R6, RZ, RZ, -R6 ;  /* 0x000000ffff067224 */ /* 0x000fe200078e0a06 */
[----:B------:R-:W-:Y:S01]  /*129f0*/  ISETP.GT.U32.AND P4, PT, R146, R10, PT ;  /* 0x0000000a9200720c */ /* 0x000fe20003f84070 */
[----:B------:R-:W-:-:S02]  /*12a00*/  VIADD R8, R252, 0x154 ;  /* 0x00000154fc087836 */ /* 0x000fc40000000000 */
[----:B------:R-:W-:Y:S02]  /*12a10*/  IMAD R19, R146, R6, R19 ;  /* 0x0000000692137224 */ /* 0x000fe400078e0213 */
[----:B------:R-:W-:Y:S01]  /*12a20*/  VIADD R7, R252, 0x155 ;  /* 0x00000155fc077836 */ /* 0x000fe20000000000 */
[----:B------:R-:W-:Y:S01]  /*12a30*/  IABS R202, R8 ;  /* 0x0000000800ca7213 */ /* 0x000fe20000000000 */
[----:B------:R-:W-:-:S03]  /*12a40*/  IMAD.HI.U32 R0, R122, R98, RZ ;  /* 0x000000627a007227 */ /* 0x000fc600078e00ff */
[----:B------:R-:W-:Y:S01]  /*12a50*/  IABS R153, R7 ;  /* 0x0000000700997213 */ /* 0x000fe20000000000 */
[----:B------:R-:W-:Y:S02]  /*12a60*/  @!P0 IMAD.IADD R248, R248, 0x1, -R146 ;  /* 0x00000001f8f88824 */ /* 0x000fe400078e0a92 */
[----:B------:R-:W-:Y:S01]  /*12a70*/  @!P4 IADD3 R10, PT, PT, R10, -R146, RZ ;  /* 0x800000920a0ac210 */ /* 0x000fe20007ffe0ff */
[----:B------:R-:W-:Y:S01]  /*12a80*/  IMAD.HI.U32 R6, R122, R202, RZ ;  /* 0x000000ca7a067227 */ /* 0x000fe200078e00ff */
[C---:B------:R-:W-:Y:S02]  /*12a90*/  ISETP.GT.U32.AND P4, PT, R146.reuse, R19, PT ;  /* 0x000000139200720c */ /* 0x040fe40003f84070 */
[----:B------:R-:W-:Y:S01]  /*12aa0*/  ISETP.GT.U32.AND P0, PT, R146, R248, PT ;  /* 0x000000f89200720c */ /* 0x000fe20003f04070 */
[----:B------:R-:W-:Y:S02]  /*12ab0*/  IMAD.MOV R6, RZ, RZ, -R6 ;  /* 0x000000ffff067224 */ /* 0x000fe400078e0a06 */
[----:B------:R-:W-:-:S04]  /*12ac0*/  IMAD.HI.U32 R5, R122, R153, RZ ;  /* 0x000000997a057227 */ /* 0x000fc800078e00ff */
[----:B------:R-:W-:Y:S02]  /*12ad0*/  IMAD R202, R146, R6, R202 ;  /* 0x0000000692ca7224 */ /* 0x000fe400078e02ca */
[----:B------:R-:W-:Y:S02]  /*12ae0*/  IMAD.MOV R5, RZ, RZ, -R5 ;  /* 0x000000ffff057224 */ /* 0x000fe400078e0a05 */
[-C--:B------:R-:W-:Y:S01]  /*12af0*/  @!P4 IADD3 R19, PT, PT, R19, -R146.reuse, RZ ;  /* 0x800000921313c210 */ /* 0x080fe20007ffe0ff */
[----:B------:R-:W-:Y:S01]  /*12b00*/  VIADD R2, R252, 0x157 ;  /* 0x00000157fc027836 */ /* 0x000fe20000000000 */
[----:B------:R-:W-:Y:S01]  /*12b10*/  @!P0 IADD3 R248, PT, PT, R248, -R146, RZ ;  /* 0x80000092f8f88210 */ /* 0x000fe20007ffe0ff */
[C---:B------:R-:W-:Y:S01]  /*12b20*/  IMAD R153, R146.reuse, R5, R153 ;  /* 0x0000000592997224 */ /* 0x040fe200078e0299 */
[C---:B------:R-:W-:Y:S01]  /*12b30*/  ISETP.GT.U32.AND P4, PT, R146.reuse, R19, PT ;  /* 0x000000139200720c */ /* 0x040fe20003f84070 */
[----:B------:R-:W-:Y:S01]  /*12b40*/  IMAD.MOV R0, RZ, RZ, -R0 ;  /* 0x000000ffff007224 */ /* 0x000fe200078e0a00 */
[----:B------:R-:W-:Y:S01]  /*12b50*/  IABS R154, R2 ;  /* 0x00000002009a7213 */ /* 0x000fe20000000000 */
[----:B------:R-:W-:Y:S01]  /*12b60*/  @!P2 IMAD.MOV R248, RZ, RZ, -R248 ;  /* 0x000000fffff8a224 */ /* 0x000fe200078e0af8 */
[C---:B------:R-:W-:Y:S01]  /*12b70*/  ISETP.GT.U32.AND P2, PT, R146.reuse, R202, PT ;  /* 0x000000ca9200720c */ /* 0x040fe20003f44070 */
[----:B------:R-:W-:-:S02]  /*12b80*/  IMAD R98, R146, R0, R98 ;  /* 0x0000000092627224 */ /* 0x000fc400078e0262 */
[----:B------:R-:W-:-:S03]  /*12b90*/  IMAD.HI.U32 R0, R122, R154, RZ ;  /* 0x0000009a7a007227 */ /* 0x000fc600078e00ff */
[----:B------:R-:W-:Y:S01]  /*12ba0*/  ISETP.GT.U32.AND P0, PT, R146, R98, PT ;  /* 0x000000629200720c */ /* 0x000fe20003f04070 */
[----:B------:R-:W-:Y:S02]  /*12bb0*/  VIADD R8, R252, 0x158 ;  /* 0x00000158fc087836 */ /* 0x000fe40000000000 */
[----:B------:R-:W-:Y:S01]  /*12bc0*/  @!P4 IMAD.IADD R19, R19, 0x1, -R146 ;  /* 0x000000011313c824 */ /* 0x000fe200078e0a92 */
[----:B------:R-:W-:Y:S01]  /*12bd0*/  ISETP.GT.U32.AND P4, PT, R146, R153, PT ;  /* 0x000000999200720c */ /* 0x000fe20003f84070 */
[----:B------:R-:W-:Y:S01]  /*12be0*/  IMAD.MOV R0, RZ, RZ, -R0 ;  /* 0x000000ffff007224 */ /* 0x000fe200078e0a00 */
[----:B------:R-:W-:Y:S01]  /*12bf0*/  IABS R204, R8 ;  /* 0x0000000800cc7213 */ /* 0x000fe20000000000 */
[----:B------:R-:W-:Y:S01]  /*12c00*/  @!P1 IMAD.IADD R201, R201, 0x1, -R146 ;  /* 0x00000001c9c99824 */ /* 0x000fe200078e0a92 */
[----:B------:R-:W-:Y:S01]  /*12c10*/  @!P2 IADD3 R202, PT, PT, R202, -R146, RZ ;  /* 0x80000092cacaa210 */ /* 0x000fe20007ffe0ff */
[----:B------:R-:W-:Y:S01]  /*12c20*/  IMAD R154, R146, R0, R154 ;  /* 0x00000000929a7224 */ /* 0x000fe200078e029a */
[----:B------:R-:W-:Y:S01]  /*12c30*/  ISETP.GE.AND P1, PT, R4, RZ, PT ;  /* 0x000000ff0400720c */ /* 0x000fe20003f26270 */
[----:B------:R-:W-:Y:S01]  /*12c40*/  IMAD.HI.U32 R6, R122, R204, RZ ;  /* 0x000000cc7a067227 */ /* 0x000fe200078e00ff */
[----:B------:R-:W-:-:S03]  /*12c50*/  ISETP.GT.U32.AND P2, PT, R146, R202, PT ;  /* 0x000000ca9200720c */ /* 0x000fc60003f44070 */
[----:B------:R-:W-:Y:S02]  /*12c60*/  IMAD.MOV R6, RZ, RZ, -R6 ;  /* 0x000000ffff067224 */ /* 0x000fe400078e0a06 */
[--C-:B------:R-:W-:Y:S02]  /*12c70*/  @!P4 IMAD.IADD R153, R153, 0x1, -R146.reuse ;  /* 0x000000019999c824 */ /* 0x100fe400078e0a92 */
[----:B------:R-:W-:Y:S02]  /*12c80*/  @!P0 IMAD.IADD R98, R98, 0x1, -R146 ;  /* 0x0000000162628824 */ /* 0x000fe400078e0a92 */
[C---:B------:R-:W-:Y:S01]  /*12c90*/  IMAD R204, R146.reuse, R6, R204 ;  /* 0x0000000692cc7224 */ /* 0x040fe200078e02cc */
[----:B------:R-:W-:Y:S01]  /*12ca0*/  ISETP.GT.U32.AND P4, PT, R146, R153, PT ;  /* 0x000000999200720c */ /* 0x000fe20003f84070 */
[----:B------:R-:W-:Y:S01]  /*12cb0*/  IMAD.HI.U32 R4, R122, R203, RZ ;  /* 0x000000cb7a047227 */ /* 0x000fe200078e00ff */
[----:B------:R-:W-:Y:S02]  /*12cc0*/  ISETP.GT.U32.AND P0, PT, R146, R98, PT ;  /* 0x000000629200720c */ /* 0x000fe40003f04070 */
[----:B------:R-:W-:Y:S01]  /*12cd0*/  @!P1 IADD3 R19, PT, PT, -R19, RZ, RZ ;  /* 0x000000ff13139210 */ /* 0x000fe20007ffe1ff */
[----:B------:R-:W-:Y:S01]  /*12ce0*/  @!P2 IMAD.IADD R202, R202, 0x1, -R146 ;  /* 0x00000001cacaa824 */ /* 0x000fe200078e0a92 */
[----:B------:R-:W-:Y:S01]  /*12cf0*/  ISETP.GT.U32.AND P2, PT, R146, R154, PT ;  /* 0x0000009a9200720c */ /* 0x000fe20003f44070 */
[----:B------:R-:W-:-:S02]  /*12d00*/  IMAD.MOV R4, RZ, RZ, -R4 ;  /* 0x000000ffff047224 */ /* 0x000fc400078e0a04 */
[----:B------:R-:W-:Y:S02]  /*12d10*/  VIADD R2, R252, 0x15b ;  /* 0x0000015bfc027836 */ /* 0x000fe40000000000 */
[----:B------:R-:W-:Y:S02]  /*12d20*/  IMAD R203, R146, R4, R203 ;  /* 0x0000000492cb7224 */ /* 0x000fe400078e02cb */
[----:B------:R-:W-:Y:S01]  /*12d30*/  @!P4 IADD3 R153, PT, PT, R153, -R146, RZ ;  /* 0x800000929999c210 */ /* 0x000fe20007ffe0ff */
[----:B------:R-:W-:Y:S01]  /*12d40*/  IMAD.HI.U32 R4, R122, R78, RZ ;  /* 0x0000004e7a047227 */ /* 0x000fe200078e00ff */
[----:B------:R-:W-:Y:S02]  /*12d50*/  ISETP.GT.U32.AND P4, PT, R146, R204, PT ;  /* 0x000000cc9200720c */ /* 0x000fe40003f84070 */
[----:B------:R-:W-:Y:S01]  /*12d60*/  IABS R155, R2 ;  /* 0x00000002009b7213 */ /* 0x000fe20000000000 */
[--C-:B------:R-:W-:Y:S01]  /*12d70*/  @!P0 IMAD.IADD R98, R98, 0x1, -R146.reuse ;  /* 0x0000000162628824 */ /* 0x100fe200078e0a92 */
[----:B------:R-:W-:Y:S01]  /*12d80*/  ISETP.GT.U32.AND P0, PT, R146, R203, PT ;  /* 0x000000cb9200720c */ /* 0x000fe20003f04070 */
[----:B------:R-:W-:-:S02]  /*12d90*/  @!P2 IMAD.IADD R154, R154, 0x1, -R146 ;  /* 0x000000019a9aa824 */ /* 0x000fc400078e0a92 */
[----:B------:R-:W-:Y:S02]  /*12da0*/  IMAD.MOV R4, RZ, RZ, -R4 ;  /* 0x000000ffff047224 */ /* 0x000fe400078e0a04 */
[----:B------:R-:W-:Y:S01]  /*12db0*/  VIADD R8, R252, 0x15c ;  /* 0x0000015cfc087836 */ /* 0x000fe20000000000 */
[C---:B------:R-:W-:Y:S01]  /*12dc0*/  ISETP.GT.U32.AND P2, PT, R146.reuse, R154, PT ;  /* 0x0000009a9200720c */ /* 0x040fe20003f44070 */
[----:B------:R-:W-:Y:S02]  /*12dd0*/  IMAD R78, R146, R4, R78 ;  /* 0x00000004924e7224 */ /* 0x000fe400078e024e */
[----:B------:R-:W-:Y:S01]  /*12de0*/  @!P4 IMAD.IADD R204, R204, 0x1, -R146 ;  /* 0x00000001ccccc824 */ /* 0x000fe200078e0a92 */
[----:B------:R-:W-:Y:S01]  /*12df0*/  IABS R205, R8 ;  /* 0x0000000800cd7213 */ /* 0x000fe20000000000 */
[C---:B------:R-:W-:Y:S01]  /*12e00*/  VIADD R7, R252.reuse, 0x159 ;  /* 0x00000159fc077836 */ /* 0x040fe20000000000 */
[----:B------:R-:W-:Y:S01]  /*12e10*/  IADD3 R8, PT, PT, R252, 0x16c, RZ ;  /* 0x0000016cfc087810 */ /* 0x000fe20007ffe0ff */
[----:B------:R-:W-:Y:S01]  /*12e20*/  IMAD.HI.U32 R0, R122, R155, RZ ;  /* 0x0000009b7a007227 */ /* 0x000fe200078e00ff */
[----:B------:R-:W-:-:S02]  /*12e30*/  ISETP.GT.U32.AND P4, PT, R146, R204, PT ;  /* 0x000000cc9200720c */ /* 0x000fc40003f84070 */
[----:B------:R-:W-:Y:S01]  /*12e40*/  IABS R175, R7 ;  /* 0x0000000700af7213 */ /* 0x000fe20000000000 */
[----:B------:R-:W-:Y:S01]  /*12e50*/  IMAD.MOV R0, RZ, RZ, -R0 ;  /* 0x000000ffff007224 */ /* 0x000fe200078e0a00 */
[----:B------:R-:W-:Y:S01]  /*12e60*/  IABS R179, R8 ;  /* 0x0000000800b37213 */ /* 0x000fe20000000000 */
[----:B------:R-:W-:Y:S01]  /*12e70*/  @!P2 IMAD.IADD R154, R154, 0x1, -R146 ;  /* 0x000000019a9aa824 */ /* 0x000fe200078e0a92 */
[----:B------:R-:W-:Y:S01]  /*12e80*/  ISETP.GT.U32.AND P2, PT, R146, R78, PT ;  /* 0x0000004e9200720c */ /* 0x000fe20003f44070 */
[----:B------:R-:W-:-:S04]  /*12e90*/  IMAD.HI.U32 R6, R122, R205, RZ ;  /* 0x000000cd7a067227 */ /* 0x000fc800078e00ff */
[----:B------:R-:W-:Y:S02]  /*12ea0*/  @!P0 IMAD.IADD R203, R203, 0x1, -R146 ;  /* 0x00000001cbcb8824 */ /* 0x000fe400078e0a92 */
[C---:B------:R-:W-:Y:S02]  /*12eb0*/  IMAD R155, R146.reuse, R0, R155 ;  /* 0x00000000929b7224 */ /* 0x040fe400078e029b */
[----:B------:R-:W-:Y:S01]  /*12ec0*/  IMAD.MOV R6, RZ, RZ, -R6 ;  /* 0x000000ffff067224 */ /* 0x000fe200078e0a06 */
[----:B------:R-:W-:Y:S01]  /*12ed0*/  ISETP.GT.U32.AND P0, PT, R146, R203, PT ;  /* 0x000000cb9200720c */ /* 0x000fe20003f04070 */
[----:B------:R-:W-:Y:S02]  /*12ee0*/  IMAD.HI.U32 R5, R122, R175, RZ ;  /* 0x000000af7a057227 */ /* 0x000fe400078e00ff */
[----:B------:R-:W-:Y:S02]  /*12ef0*/  @!P2 IADD3 R78, PT, PT, R78, -R146, RZ ;  /* 0x800000924e4ea210 */ /* 0x000fe40007ffe0ff */
[----:B------:R-:W-:Y:S01]  /*12f00*/  VIADD R7, R252, 0x15d ;  /* 0x0000015dfc077836 */ /* 0x000fe20000000000 */
[----:B------:R-:W-:Y:S01]  /*12f10*/  IADD3 R5, PT, PT, -R5, RZ, RZ ;  /* 0x000000ff05057210 */ /* 0x000fe20007ffe1ff */
[----:B------:R-:W-:Y:S01]  /*12f20*/  @!P4 IMAD.IADD R204, R204, 0x1, -R146 ;  /* 0x00000001ccccc824 */ /* 0x000fe200078e0a92 */
[C---:B------:R-:W-:Y:S01]  /*12f30*/  ISETP.GT.U32.AND P4, PT, R146.reuse, R155, PT ;  /* 0x0000009b9200720c */ /* 0x040fe20003f84070 */
[C---:B------:R-:W-:Y:S01]  /*12f40*/  IMAD R205, R146.reuse, R6, R205 ;  /* 0x0000000692cd7224 */ /* 0x040fe200078e02cd */
[----:B------:R-:W-:Y:S01]  /*12f50*/  IABS R176, R7 ;  /* 0x0000000700b07213 */ /* 0x000fe20000000000 */
[C---:B------:R-:W-:Y:S01]  /*12f60*/  IMAD R175, R146.reuse, R5, R175 ;  /* 0x0000000592af7224 */ /* 0x040fe200078e02af */
[----:B------:R-:W-:Y:S01]  /*12f70*/  ISETP.GT.U32.AND P1, PT, R146, R78, PT ;  /* 0x0000004e9200720c */ /* 0x000fe20003f24070 */
[----:B------:R-:W-:Y:S01]  /*12f80*/  VIADD R2, R252, 0x15f ;  /* 0x0000015ffc027836 */ /* 0x000fe20000000000 */
[----:B------:R-:W-:Y:S01]  /*12f90*/  ISETP.GT.U32.AND P2, PT, R146, R205, PT ;  /* 0x000000cd9200720c */ /* 0x000fe20003f44070 */
[----:B------:R-:W-:Y:S01]  /*12fa0*/  IMAD.HI.U32 R5, R122, R176, RZ ;  /* 0x000000b07a057227 */ /* 0x000fe200078e00ff */
[----:B------:R-:W-:-:S02]  /*12fb0*/  @!P0 IADD3 R203, PT, PT, R203, -R146, RZ ;  /* 0x80000092cbcb8210 */ /* 0x000fc40007ffe0ff */
[----:B------:R-:W-:Y:S01]  /*12fc0*/  ISETP.GT.U32.AND P0, PT, R146, R175, PT ;  /* 0x000000af9200720c */ /* 0x000fe20003f04070 */
[----:B------:R-:W-:Y:S01]  /*12fd0*/  IMAD.MOV R5, RZ, RZ, -R5 ;  /* 0x000000ffff057224 */ /* 0x000fe200078e0a05 */
[----:B------:R-:W-:Y:S01]  /*12fe0*/  IABS R177, R2 ;  /* 0x0000000200b17213 */ /* 0x000fe20000000000 */
[----:B------:R-:W-:Y:S01]  /*12ff0*/  @!P4 IMAD.IADD R155, R155, 0x1, -R146 ;  /* 0x000000019b9bc824 */ /* 0x000fe200078e0a92 */
[----:B------:R-:W-:Y:S01]  /*13000*/  IADD3 R7, PT, PT, R252, 0x164, RZ ;  /* 0x00000164fc077810 */ /* 0x000fe20007ffe0ff */
[----:B------:R-:W-:-:S03]  /*13010*/  IMAD.HI.U32 R4, R122, R57, RZ ;  /* 0x000000397a047227 */ /* 0x000fc600078e00ff */
[C---:B------:R-:W-:Y:S01]  /*13020*/  ISETP.GT.U32.AND P4, PT, R146.reuse, R155, PT ;  /* 0x0000009b9200720c */ /* 0x040fe20003f84070 */
[----:B------:R-:W-:Y:S01]  /*13030*/  IMAD R176, R146, R5, R176 ;  /* 0x0000000592b07224 */ /* 0x000fe200078e02b0 */
[----:B------:R-:W-:Y:S01]  /*13040*/  @!P2 IADD3 R205, PT, PT, R205, -R146, RZ ;  /* 0x80000092cdcda210 */ /* 0x000fe20007ffe0ff */
[--C-:B------:R-:W-:Y:S01]  /*13050*/  @!P1 IMAD.IADD R78, R78, 0x1, -R146.reuse ;  /* 0x000000014e4e9824 */ /* 0x100fe200078e0a92 */
[----:B------:R-:W-:Y:S01]  /*13060*/  IADD3 R4, PT, PT, -R4, RZ, RZ ;  /* 0x000000ff04047210 */ /* 0x000fe20007ffe1ff */
[----:B------:R-:W-:Y:S01]  /*13070*/  IMAD.HI.U32 R0, R122, R177, RZ ;  /* 0x000000b17a007227 */ /* 0x000fe200078e00ff */
[C---:B------:R-:W-:Y:S02]  /*13080*/  ISETP.GT.U32.AND P2, PT, R146.reuse, R205, PT ;  /* 0x000000cd9200720c */ /* 0x040fe40003f44070 */
[----:B------:R-:W-:Y:S01]  /*13090*/  ISETP.GT.U32.AND P1, PT, R146, R176, PT ;  /* 0x000000b09200720c */ /* 0x000fe20003f24070 */
[----:B------:R-:W-:Y:S01]  /*130a0*/  @!P0 IMAD.IADD R175, R175, 0x1, -R146 ;  /* 0x00000001afaf8824 */ /* 0x000fe200078e0a92 */
[----:B------:R-:W-:Y:S01]  /*130b0*/  IABS R67, R7 ;  /* 0x0000000700437213 */ /* 0x000fe20000000000 */
[----:B------:R-:W-:-:S02]  /*130c0*/  IMAD.MOV R0, RZ, RZ, -R0 ;  /* 0x000000ffff007224 */ /* 0x000fc400078e0a00 */
[C---:B------:R-:W-:Y:S01]  /*130d0*/  IMAD R57, R146.reuse, R4, R57 ;  /* 0x0000000492397224 */ /* 0x040fe200078e0239 */
[C---:B------:R-:W-:Y:S01]  /*130e0*/  ISETP.GT.U32.AND P0, PT, R146.reuse, R175, PT ;  /* 0x000000af9200720c */ /* 0x040fe20003f04070 */
[----:B------:R-:W-:Y:S02]  /*130f0*/  IMAD R177, R146, R0, R177 ;  /* 0x0000000092b17224 */ /* 0x000fe400078e02b1 */
[----:B------:R-:W-:Y:S02]  /*13100*/  VIADD R2, R252, 0x160 ;  /* 0x00000160fc027836 */ /* 0x000fe40000000000 */
[--C-:B------:R-:W-:Y:S01]  /*13110*/  @!P4 IMAD.IADD R155, R155, 0x1, -R146.reuse ;  /* 0x000000019b9bc824 */ /* 0x100fe200078e0a92 */
[----:B------:R-:W-:Y:S01]  /*13120*/  ISETP.GT.U32.AND P4, PT, R146, R57, PT ;  /* 0x000000399200720c */ /* 0x000fe20003f84070 */
[----:B------:R-:W-:Y:S01]  /*13130*/  @!P1 IMAD.IADD R176, R176, 0x1, -R146 ;  /* 0x00000001b0b09824 */ /* 0x000fe200078e0a92 */
[----:B------:R-:W-:Y:S01]  /*13140*/  @!P2 IADD3 R205, PT, PT, R205, -R146, RZ ;  /* 0x80000092cdcda210 */ /* 0x000fe20007ffe0ff */
[----:B------:R-:W-:Y:S01]  /*13150*/  @!P3 IMAD.MOV R98, RZ, RZ, -R98 ;  /* 0x000000ffff62b224 */ /* 0x000fe200078e0a62 */
[----:B------:R-:W-:Y:S01]  /*13160*/  ISETP.GT.U32.AND P2, PT, R146, R177, PT ;  /* 0x000000b19200720c */ /* 0x000fe20003f44070 */
[----:B------:R-:W-:Y:S01]  /*13170*/  VIADD R6, R252, 0x163 ;  /* 0x00000163fc067836 */ /* 0x000fe20000000000 */
[----:B------:R-:W-:Y:S01]  /*13180*/  IABS R42, R2 ;  /* 0x00000002002a7213 */ /* 0x000fe20000000000 */
[----:B------:R-:W-:Y:S01]  /*13190*/  @!P0 IMAD.IADD R175, R175, 0x1, -R146 ;  /* 0x00000001afaf8824 */ /* 0x000fe200078e0a92 */
[----:B------:R-:W-:Y:S01]  /*131a0*/  ISETP.GT.U32.AND P1, PT, R146, R176, PT ;  /* 0x000000b09200720c */ /* 0x000fe20003f24070 */
[----:B------:R-:W-:Y:S01]  /*131b0*/  VIADD R3, R252, 0x165 ;  /* 0x00000165fc037836 */ /* 0x000fe20000000000 */
[----:B------:R-:W-:Y:S01]  /*131c0*/  ISETP.GE.AND P0, PT, R233, RZ, PT ;  /* 0x000000ffe900720c */ /* 0x000fe20003f06270 */
[----:B------:R-:W-:Y:S01]  /*131d0*/  IMAD.HI.U32 R9, R122, R42, RZ ;  /* 0x0000002a7a097227 */ /* 0x000fe200078e00ff */
[----:B------:R-:W-:-:S02]  /*131e0*/  IABS R233, R233 ;  /* 0x000000e900e97213 */ /* 0x000fc40000000000 */
[----:B------:R-:W-:Y:S01]  /*131f0*/  ISETP.GE.AND P3, PT, R116, RZ, PT ;  /* 0x000000ff7400720c */ /* 0x000fe20003f66270 */
[----:B------:R-:W-:Y:S01]  /*13200*/  IMAD.MOV R9, RZ, RZ, -R9 ;  /* 0x000000ffff097224 */ /* 0x000fe200078e0a09 */
[----:B------:R-:W-:Y:S01]  /*13210*/  IABS R116, R116 ;  /* 0x0000007400747213 */ /* 0x000fe20000000000 */
[--C-:B------:R-:W-:Y:S01]  /*13220*/  @!P4 IMAD.IADD R57, R57, 0x1, -R146.reuse ;  /* 0x000000013939c824 */ /* 0x100fe200078e0a92 */
[----:B------:R-:W-:Y:S01]  /*13230*/  IABS R225, R6 ;  /* 0x0000000600e17213 */ /* 0x000fe20000000000 */
[----:B------:R-:W-:Y:S01]  /*13240*/  @!P2 IMAD.IADD R177, R177, 0x1, -R146 ;  /* 0x00000001b1b1a824 */ /* 0x000fe200078e0a92 */
[----:B------:R-:W-:Y:S01]  /*13250*/  IABS R178, R3 ;  /* 0x0000000300b27213 */ /* 0x000fe20000000000 */
[----:B------:R-:W-:Y:S01]  /*13260*/  IMAD.HI.U32 R5, R122, R233, RZ ;  /* 0x000000e97a057227 */ /* 0x000fe200078e00ff */
[C---:B------:R-:W-:Y:S02]  /*13270*/  ISETP.GT.U32.AND P4, PT, R146.reuse, R57, PT ;  /* 0x000000399200720c */ /* 0x040fe40003f84070 */
[C---:B------:R-:W-:Y:S01]  /*13280*/  ISETP.GT.U32.AND P2, PT, R146.reuse, R177, PT ;  /* 0x000000b19200720c */ /* 0x040fe20003f44070 */
[----:B------:R-:W-:Y:S01]  /*13290*/  IMAD R42, R146, R9, R42 ;  /* 0x00000009922a7224 */ /* 0x000fe200078e022a */
[----:B------:R-:W-:Y:S01]  /*132a0*/  IADD3 R5, PT, PT, -R5, RZ, RZ ;  /* 0x000000ff05057210 */ /* 0x000fe20007ffe1ff */
[----:B------:R-:W-:Y:S01]  /*132b0*/  @!P1 IMAD.IADD R176, R176, 0x1, -R146 ;  /* 0x00000001b0b09824 */ /* 0x000fe200078e0a92 */
[----:B------:R-:W-:Y:S01]  /*132c0*/  IADD3 R3, PT, PT, R252, 0x168, RZ ;  /* 0x00000168fc037810 */ /* 0x000fe20007ffe0ff */
[----:B------:R-:W-:Y:S01]  /*132d0*/  IMAD.HI.U32 R4, R122, R116, RZ ;  /* 0x000000747a047227 */ /* 0x000fe200078e00ff */
[----:B------:R-:W-:-:S02]  /*132e0*/  ISETP.GT.U32.AND P1, PT, R146, R42, PT ;  /* 0x0000002a9200720c */ /* 0x000fc40003f24070 */
[----:B------:R-:W-:Y:S01]  /*132f0*/  IABS R157, R3 ;  /* 0x00000003009d7213 */ /* 0x000fe20000000000 */
[----:B------:R-:W-:Y:S02]  /*13300*/  IMAD.MOV R4, RZ, RZ, -R4 ;  /* 0x000000ffff047224 */ /* 0x000fe400078e0a04 */
[C---:B------:R-:W-:Y:S01]  /*13310*/  IMAD R233, R146.reuse, R5, R233 ;  /* 0x0000000592e97224 */ /* 0x040fe200078e02e9 */
[----:B------:R-:W-:Y:S01]  /*13320*/  @!P4 IADD3 R57, PT, PT, R57, -R146, RZ ;  /* 0x800000923939c210 */ /* 0x000fe20007ffe0ff */
[C---:B------:R-:W-:Y:S02]  /*13330*/  IMAD R116, R146.reuse, R4, R116 ;  /* 0x0000000492747224 */ /* 0x040fe400078e0274 */
[----:B------:R-:W-:Y:S01]  /*13340*/  @!P2 IMAD.IADD R177, R177, 0x1, -R146 ;  /* 0x00000001b1b1a824 */ /* 0x000fe200078e0a92 */
[----:B------:R-:W-:Y:S01]  /*13350*/  ISETP.GT.U32.AND P4, PT, R146, R233, PT ;  /* 0x000000e99200720c */ /* 0x000fe20003f84070 */
[----:B------:R-:W-:Y:S01]  /*13360*/  IMAD.HI.U32 R0, R122, R225, RZ ;  /* 0x000000e17a007227 */ /* 0x000fe200078e00ff */
[----:B------:R-:W-:-:S03]  /*13370*/  ISETP.GT.U32.AND P2, PT, R146, R116, PT ;  /* 0x000000749200720c */ /* 0x000fc60003f44070 */
[----:B------:R-:W-:Y:S02]  /*13380*/  @!P1 IMAD.IADD R42, R42, 0x1, -R146 ;  /* 0x000000012a2a9824 */ /* 0x000fe400078e0a92 */
[----:B------:R-:W-:Y:S02]  /*13390*/  IMAD.MOV R0, RZ, RZ, -R0 ;  /* 0x000000ffff007224 */ /* 0x000fe400078e0a00 */
[----:B------:R-:W-:Y:S01]  /*133a0*/  IMAD.HI.U32 R5, R122, R178, RZ ;  /* 0x000000b27a057227 */ /* 0x000fe200078e00ff */
[----:B------:R-:W-:-:S03]  /*133b0*/  ISETP.GT.U32.AND P1, PT, R146, R42, PT ;  /* 0x0000002a9200720c */ /* 0x000fc60003f24070 */
[----:B------:R-:W-:Y:S01]  /*133c0*/  IMAD R225, R146, R0, R225 ;  /* 0x0000000092e17224 */ /* 0x000fe200078e02e1 */
[----:B------:R-:W-:Y:S01]  /*133d0*/  @!P4 IADD3 R233, PT, PT, R233, -R146, RZ ;  /* 0x80000092e9e9c210 */ /* 0x000fe20007ffe0ff */
[----:B------:R-:W-:Y:S02]  /*133e0*/  VIADD R0, R252, 0x167 ;  /* 0x00000167fc007836 */ /* 0x000fe40000000000 */
[----:B------:R-:W-:Y:S01]  /*133f0*/  @!P2 IMAD.IADD R116, R116, 0x1, -R146 ;  /* 0x000000017474a824 */ /* 0x000fe200078e0a92 */
[----:B------:R-:W-:Y:S01]  /*13400*/  ISETP.GT.U32.AND P4, PT, R146, R233, PT ;  /* 0x000000e99200720c */ /* 0x000fe20003f84070 */
[----:B------:R-:W-:Y:S01]  /*13410*/  IMAD.MOV R5, RZ, RZ, -R5 ;  /* 0x000000ffff057224 */ /* 0x000fe200078e0a05 */
[----:B------:R-:W-:Y:S01]  /*13420*/  IABS R206, R0 ;  /* 0x0000000000ce7213 */ /* 0x000fe20000000000 */
[----:B------:R-:W-:Y:S01]  /*13430*/  IMAD.HI.U32 R0, R122, R67, RZ ;  /* 0x000000437a007227 */ /* 0x000fe200078e00ff */
[----:B------:R-:W-:-:S03]  /*13440*/  ISETP.GT.U32.AND P2, PT, R146, R116, PT ;  /* 0x000000749200720c */ /* 0x000fc60003f44070 */
[----:B------:R-:W-:Y:S01]  /*13450*/  @!P1 IMAD.IADD R42, R42, 0x1, -R146 ;  /* 0x000000012a2a9824 */ /* 0x000fe200078e0a92 */
[C---:B------:R-:W-:Y:S01]  /*13460*/  ISETP.GT.U32.AND P1, PT, R146.reuse, R225, PT ;  /* 0x000000e19200720c */ /* 0x040fe20003f24070 */
[----:B------:R-:W-:Y:S02]  /*13470*/  IMAD.MOV R0, RZ, RZ, -R0 ;  /* 0x000000ffff007224 */ /* 0x000fe400078e0a00 */
[C---:B------:R-:W-:Y:S02]  /*13480*/  IMAD R178, R146.reuse, R5, R178 ;  /* 0x0000000592b27224 */ /* 0x040fe400078e02b2 */
[----:B------:R-:W-:Y:S02]  /*13490*/  IMAD R67, R146, R0, R67 ;  /* 0x0000000092437224 */ /* 0x000fe400078e0243 */
[--C-:B------:R-:W-:Y:S02]  /*134a0*/  @!P4 IMAD.IADD R233, R233, 0x1, -R146.reuse ;  /* 0x00000001e9e9c824 */ /* 0x100fe400078e0a92 */
[----:B------:R-:W-:Y:S01]  /*134b0*/  @!P2 IMAD.IADD R116, R116, 0x1, -R146 ;  /* 0x000000017474a824 */ /* 0x000fe200078e0a92 */
[----:B------:R-:W-:Y:S01]  /*134c0*/  ISETP.GT.U32.AND P4, PT, R146, R67, PT ;  /* 0x000000439200720c */ /* 0x000fe20003f84070 */
[----:B------:R-:W-:Y:S01]  /*134d0*/  IMAD.HI.U32 R0, R122, R206, RZ ;  /* 0x000000ce7a007227 */ /* 0x000fe200078e00ff */
[----:B------:R-:W-:-:S02]  /*134e0*/  ISETP.GT.U32.AND P2, PT, R146, R178, PT ;  /* 0x000000b29200720c */ /* 0x000fc40003f44070 */
[----:B------:R-:W-:Y:S01]  /*134f0*/  @!P1 IADD3 R225, PT, PT, R225, -R146, RZ ;  /* 0x80000092e1e19210 */ /* 0x000fe20007ffe0ff */
[----:B------:R-:W-:Y:S01]  /*13500*/  IMAD.MOV R0, RZ, RZ, -R0 ;  /* 0x000000ffff007224 */ /* 0x000fe200078e0a00 */
[----:B------:R-:W-:Y:S01]  /*13510*/  @!P0 IADD3 R233, PT, PT, -R233, RZ, RZ ;  /* 0x000000ffe9e98210 */ /* 0x000fe20007ffe1ff */
[----:B------:R-:W-:Y:S01]  /*13520*/  VIADD R2, R252, 0x166 ;  /* 0x00000166fc027836 */ /* 0x000fe20000000000 */
[C---:B------:R-:W-:Y:S01]  /*13530*/  ISETP.GT.U32.AND P1, PT, R146.reuse, R225, PT ;  /* 0x000000e19200720c */ /* 0x040fe20003f24070 */
[----:B------:R-:W-:Y:S02]  /*13540*/  IMAD R206, R146, R0, R206 ;  /* 0x0000000092ce7224 */ /* 0x000fe400078e02ce */
[----:B------:R-:W-:Y:S01]  /*13550*/  IMAD.HI.U32 R0, R122, R157, RZ ;  /* 0x0000009d7a007227 */ /* 0x000fe200078e00ff */
[----:B------:R-:W-:-:S03]  /*13560*/  IABS R156, R2 ;  /* 0x00000002009c7213 */ /* 0x000fc60000000000 */
[--C-:B------:R-:W-:Y:S02]  /*13570*/  @!P4 IMAD.IADD R67, R67, 0x1, -R146.reuse ;  /* 0x000000014343c824 */ /* 0x100fe400078e0a92 */
[----:B------:R-:W-:Y:S02]  /*13580*/  @!P2 IMAD.IADD R178, R178, 0x1, -R146 ;  /* 0x00000001b2b2a824 */ /* 0x000fe400078e0a92 */
[----:B------:R-:W-:Y:S01]  /*13590*/  IMAD.MOV R0, RZ, RZ, -R0 ;  /* 0x000000ffff007224 */ /* 0x000fe200078e0a00 */
[C---:B------:R-:W-:Y:S01]  /*135a0*/  ISETP.GT.U32.AND P2, PT, R146.reuse, R67, PT ;  /* 0x000000439200720c */ /* 0x040fe20003f44070 */
[----:B------:R-:W-:Y:S01]  /*135b0*/  @!P1 IMAD.IADD R225, R225, 0x1, -R146 ;  /* 0x00000001e1e19824 */ /* 0x000fe200078e0a92 */
[C---:B------:R-:W-:Y:S01]  /*135c0*/  ISETP.GT.U32.AND P1, PT, R146.reuse, R206, PT ;  /* 0x000000ce9200720c */ /* 0x040fe20003f24070 */
[C---:B------:R-:W-:Y:S01]  /*135d0*/  IMAD R157, R146.reuse, R0, R157 ;  /* 0x00000000929d7224 */ /* 0x040fe200078e029d */
[----:B------:R-:W-:Y:S01]  /*135e0*/  ISETP.GT.U32.AND P0, PT, R146, R178, PT ;  /* 0x000000b29200720c */ /* 0x000fe20003f04070 */
[----:B------:R-:W-:-:S02]  /*135f0*/  VIADD R2, R252, 0x169 ;  /* 0x00000169fc027836 */ /* 0x000fc40000000000 */
[----:B------:R-:W-:-:S03]  /*13600*/  IMAD.HI.U32 R4, R122, R156, RZ ;  /* 0x0000009c7a047227 */ /* 0x000fc600078e00ff */
[----:B------:R-:W-:Y:S01]  /*13610*/  IABS R207, R2 ;  /* 0x0000000200cf7213 */ /* 0x000fe20000000000 */
[----:B------:R-:W-:Y:S01]  /*13620*/  VIADD R5, R252, 0x16a ;  /* 0x0000016afc057836 */ /* 0x000fe20000000000 */
[----:B------:R-:W-:Y:S01]  /*13630*/  IADD3 R4, PT, PT, -R4, RZ, RZ ;  /* 0x000000ff04047210 */ /* 0x000fe20007ffe1ff */
[----:B------:R-:W-:Y:S01]  /*13640*/  IMAD.HI.U32 R0, R122, R223, RZ ;  /* 0x000000df7a007227 */ /* 0x000fe200078e00ff */
[----:B------:R-:W-:Y:S02]  /*13650*/  @!P2 IADD3 R67, PT, PT, R67, -R146, RZ ;  /* 0x800000924343a210 */ /* 0x000fe40007ffe0ff */
[----:B------:R-:W-:Y:S01]  /*13660*/  ISETP.GT.U32.AND P2, PT, R146, R157, PT ;  /* 0x0000009d9200720c */ /* 0x000fe20003f44070 */
[----:B------:R-:W-:Y:S01]  /*13670*/  @!P1 IMAD.IADD R206, R206, 0x1, -R146 ;  /* 0x00000001cece9824 */ /* 0x000fe200078e0a92 */
[----:B------:R-:W-:Y:S01]  /*13680*/  IABS R117, R5 ;  /* 0x0000000500757213 */ /* 0x000fe20000000000 */
[----:B------:R-:W-:-:S03]  /*13690*/  IMAD.HI.U32 R9, R122, R207, RZ ;  /* 0x000000cf7a097227 */ /* 0x000fc600078e00ff */
[----:B------:R-:W-:Y:S01]  /*136a0*/  ISETP.GT.U32.AND P1, PT, R146, R206, PT ;  /* 0x000000ce9200720c */ /* 0x000fe20003f24070 */
[----:B------:R-:W-:Y:S01]  /*136b0*/  @!P0 IMAD.IADD R178, R178, 0x1, -R146 ;  /* 0x00000001b2b28824 */ /* 0x000fe200078e0a92 */
[----:B------:R-:W-:Y:S01]  /*136c0*/  ISETP.GE.AND P0, PT, R6, RZ, PT ;  /* 0x000000ff0600720c */ /* 0x000fe20003f06270 */
[----:B------:R-:W-:Y:S02]  /*136d0*/  IMAD.MOV R6, RZ, RZ, -R9 ;  /* 0x000000ffff067224 */ /* 0x000fe400078e0a09 */
[----:B------:R-:W-:Y:S02]  /*136e0*/  IMAD R156, R146, R4, R156 ;  /* 0x00000004929c7224 */ /* 0x000fe400078e029c */
[----:B------:R-:W-:Y:S02]  /*136f0*/  @!P2 IMAD.IADD R157, R157, 0x1, -R146 ;  /* 0x000000019d9da824 */ /* 0x000fe400078e0a92 */
[----:B------:R-:W-:Y:S01]  /*13700*/  IMAD.HI.U32 R4, R122, R117, RZ ;  /* 0x000000757a047227 */ /* 0x000fe200078e00ff */
[----:B------:R-:W-:-:S02]  /*13710*/  ISETP.GT.U32.AND P4, PT, R146, R156, PT ;  /* 0x0000009c9200720c */ /* 0x000fc40003f84070 */
[C---:B------:R-:W-:Y:S01]  /*13720*/  ISETP.GT.U32.AND P2, PT, R146.reuse, R157, PT ;  /* 0x0000009d9200720c */ /* 0x040fe20003f44070 */
[----:B------:R-:W-:Y:S01]  /*13730*/  IMAD R207, R146, R6, R207 ;  /* 0x0000000692cf7224 */ /* 0x000fe200078e02cf */
[----:B------:R-:W-:Y:S01]  /*13740*/  @!P1 IADD3 R206, PT, PT, R206, -R146, RZ ;  /* 0x80000092cece9210 */ /* 0x000fe20007ffe0ff */
[----:B------:R-:W-:Y:S01]  /*13750*/  IMAD.MOV R0, RZ, RZ, -R0 ;  /* 0x000000ffff007224 */ /* 0x000fe200078e0a00 */
[----:B------:R-:W-:Y:S01]  /*13760*/  IADD3 R4, PT, PT, -R4, RZ, RZ ;  /* 0x000000ff04047210 */ /* 0x000fe20007ffe1ff */
[----:B------:R-:W-:Y:S01]  /*13770*/  VIADD R7, R252, 0x16d ;  /* 0x0000016dfc077836 */ /* 0x000fe20000000000 */
[C---:B------:R-:W-:Y:S01]  /*13780*/  ISETP.GT.U32.AND P1, PT, R146.reuse, R207, PT ;  /* 0x000000cf9200720c */ /* 0x040fe20003f24070 */
[C---:B------:R-:W-:Y:S02]  /*13790*/  IMAD R223, R146.reuse, R0, R223 ;  /* 0x0000000092df7224 */ /* 0x040fe400078e02df */
[----:B------:R-:W-:Y:S01]  /*137a0*/  IMAD R117, R146, R4, R117 ;  /* 0x0000000492757224 */ /* 0x000fe200078e0275 */
[----:B------:R-:W-:Y:S01]  /*137b0*/  IABS R158, R7 ;  /* 0x00000007009e7213 */ /* 0x000fe20000000000 */
[----:B------:R-:W-:-:S02]  /*137c0*/  @!P4 IMAD.IADD R156, R156, 0x1, -R146 ;  /* 0x000000019c9cc824 */ /* 0x000fc400078e0a92 */
[----:B------:R-:W-:Y:S01]  /*137d0*/  @!P2 IMAD.IADD R157, R157, 0x1, -R146 ;  /* 0x000000019d9da824 */ /* 0x000fe200078e0a92 */
[----:B------:R-:W-:Y:S01]  /*137e0*/  ISETP.GT.U32.AND P2, PT, R146, R117, PT ;  /* 0x000000759200720c */ /* 0x000fe20003f44070 */
[----:B------:R-:W-:Y:S01]  /*137f0*/  VIADD R0, R252, 0x170 ;  /* 0x00000170fc007836 */ /* 0x000fe20000000000 */
[----:B------:R-:W-:Y:S01]  /*13800*/  ISETP.GT.U32.AND P4, PT, R146, R156, PT ;  /* 0x0000009c9200720c */ /* 0x000fe20003f84070 */
[----:B------:R-:W-:Y:S02]  /*13810*/  VIADD R3, R252, 0x16e ;  /* 0x0000016efc037836 */ /* 0x000fe40000000000 */
[----:B------:R-:W-:Y:S01]  /*13820*/  @!P1 IADD3 R207, PT, PT, R207, -R146, RZ ;  /* 0x80000092cfcf9210 */ /* 0x000fe20007ffe0ff */
[----:B------:R-:W-:Y:S01]  /*13830*/  @!P3 IMAD.MOV R116, RZ, RZ, -R116 ;  /* 0x000000ffff74b224 */ /* 0x000fe200078e0a74 */
[----:B------:R-:W-:Y:S01]  /*13840*/  ISETP.GT.U32.AND P1, PT, R146, R223, PT ;  /* 0x000000df9200720c */ /* 0x000fe20003f24070 */
[----:B------:R-:W-:Y:S01]  /*13850*/  IMAD.HI.U32 R6, R122, R158, RZ ;  /* 0x0000009e7a067227 */ /* 0x000fe200078e00ff */
[----:B------:R-:W-:-:S02]  /*13860*/  IABS R9, R0 ;  /* 0x0000000000097213 */ /* 0x000fc40000000000 */
[----:B------:R-:W-:Y:S01]  /*13870*/  IABS R208, R3 ;  /* 0x0000000300d07213 */ /* 0x000fe20000000000 */
[----:B------:R-:W-:-:S04]  /*13880*/  IMAD.HI.U32 R0, R122, R179, RZ ;  /* 0x000000b37a007227 */ /* 0x000fc800078e00ff */
[----:B------:R-:W-:Y:S01]  /*13890*/  @!P2 IMAD.IADD R117, R117, 0x1, -R146 ;  /* 0x000000017575a824 */ /* 0x000fe200078e0a92 */
[----:B------:R-:W-:Y:S01]  /*138a0*/  ISETP.GT.U32.AND P2, PT, R146, R207, PT ;  /* 0x000000cf9200720c */ /* 0x000fe20003f44070 */
[----:B------:R-:W-:Y:S02]  /*138b0*/  IMAD.MOV R0, RZ, RZ, -R0 ;  /* 0x000000ffff007224 */ /* 0x000fe400078e0a00 */
[----:B------:R-:W-:Y:S01]  /*138c0*/  @!P1 IADD3 R223, PT, PT, R223, -R146, RZ ;  /* 0x80000092dfdf9210 */ /* 0x000fe20007ffe0ff */
[----:B------:R-:W-:Y:S01]  /*138d0*/  @!P4 IMAD.IADD R156, R156, 0x1, -R146 ;  /* 0x000000019c9cc824 */ /* 0x000fe200078e0a92 */
[C---:B------:R-:W-:Y:S01]  /*138e0*/  ISETP.GT.U32.AND P3, PT, R146.reuse, R117, PT ;  /* 0x000000759200720c */ /* 0x040fe20003f64070 */
[----:B------:R-:W-:Y:S01]  /*138f0*/  IMAD R179, R146, R0, R179 ;  /* 0x0000000092b37224 */ /* 0x000fe200078e02b3 */
[----:B------:R-:W-:Y:S01]  /*13900*/  ISETP.GE.AND P4, PT, R5, RZ, PT ;  /* 0x000000ff0500720c */ /* 0x000fe20003f86270 */
[----:B------:R-:W-:Y:S01]  /*13910*/  IMAD.HI.U32 R5, R122, R208, RZ ;  /* 0x000000d07a057227 */ /* 0x000fe200078e00ff */
[----:B------:R-:W-:-:S03]  /*13920*/  ISETP.GT.U32.AND P1, PT, R146, R223, PT ;  /* 0x000000df9200720c */ /* 0x000fc60003f24070 */
[----:B------:R-:W-:Y:S01]  /*13930*/  IMAD.MOV R6, RZ, RZ, -R6 ;  /* 0x000000ffff067224 */ /* 0x000fe200078e0a06 */
[----:B------:R-:W-:Y:S01]  /*13940*/  @!P2 IADD3 R207, PT, PT, R207, -R146, RZ ;  /* 0x80000092cfcfa210 */ /* 0x000fe20007ffe0ff */
[----:B------:R-:W-:Y:S01]  /*13950*/  IMAD.MOV R5, RZ, RZ, -R5 ;  /* 0x000000ffff057224 */ /* 0x000fe200078e0a05 */
[C---:B------:R-:W-:Y:S01]  /*13960*/  ISETP.GT.U32.AND P2, PT, R146.reuse, R179, PT ;  /* 0x000000b39200720c */ /* 0x040fe20003f44070 */
[C---:B------:R-:W-:Y:S02]  /*13970*/  IMAD R158, R146.reuse, R6, R158 ;  /* 0x00000006929e7224 */ /* 0x040fe400078e029e */
[----:B------:R-:W-:Y:S01]  /*13980*/  IMAD R208, R146, R5, R208 ;  /* 0x0000000592d07224 */ /* 0x000fe200078e02d0 */
[----:B------:R-:W-:Y:S01]  /*13990*/  @!P3 IADD3 R117, PT, PT, R117, -R146, RZ ;  /* 0x800000927575b210 */ /* 0x000fe20007ffe0ff */
[----:B------:R-:W-:Y:S01]  /*139a0*/  IMAD.HI.U32 R0, R122, R9, RZ ;  /* 0x000000097a007227 */ /* 0x000fe200078e00ff */
[----:B------:R-:W-:-:S03]  /*139b0*/  ISETP.GT.U32.AND P3, PT, R146, R158, PT ;  /* 0x0000009e9200720c */ /* 0x000fc60003f64070 */
[----:B------:R-:W-:Y:S01]  /*139c0*/  @!P1 IMAD.IADD R223, R223, 0x1, -R146 ;  /* 0x00000001dfdf9824 */ /* 0x000fe200078e0a92 */
[C---:B------:R-:W-:Y:S01]  /*139d0*/  ISETP.GT.U32.AND P1, PT, R146.reuse, R208, PT ;  /* 0x000000d09200720c */ /* 0x040fe20003f24070 */
[----:B------:R-:W-:Y:S02]  /*139e0*/  IMAD.MOV R0, RZ, RZ, -R0 ;  /* 0x000000ffff007224 */ /* 0x000fe400078e0a00 */
[--C-:B------:R-:W-:Y:S02]  /*139f0*/  @!P2 IMAD.IADD R179, R179, 0x1, -R146.reuse ;  /* 0x00000001b3b3a824 */ /* 0x100fe400078e0a92 */
[----:B------:R-:W-:Y:S02]  /*13a00*/  IMAD R9, R146, R0, R9 ;  /* 0x0000000092097224 */ /* 0x000fe400078e0209 */
[----:B------:R-:W-:Y:S02]  /*13a10*/  VIADD R0, R252, 0x171 ;  /* 0x00000171fc007836 */ /* 0x000fe40000000000 */
        /* <DEDUP_REMOVED lines=8> */
[----:B------:R-:W-:Y:S01]  /*13aa0*/  IABS R68, R2 ;  /* 0x0000000200447213 */ /* 0x000fe20000000000 */
[----:B------:R-:W-:Y:S01]  /*13ab0*/  IMAD.HI.U32 R17, R122, R118, RZ ;  /* 0x000000767a117227 */ /* 0x000fe200078e00ff */
[----:B------:R-:W-:-:S02]  /*13ac0*/  ISETP.GT.U32.AND P0, PT, R146, R208, PT ;  /* 0x000000d09200720c */ /* 0x000fc40003f04070 */
[----:B------:R-:W-:Y:S01]  /*13ad0*/  IABS R180, R3 ;  /* 0x0000000300b47213 */ /* 0x000fe20000000000 */
[----:B------:R-:W-:Y:S01]  /*13ae0*/  IMAD.HI.U32 R4, R122, R68, RZ ;  /* 0x000000447a047227 */ /* 0x000fe200078e00ff */
[----:B------:R-:W-:Y:S02]  /*13af0*/  IADD3 R17, PT, PT, -R17, RZ, RZ ;  /* 0x000000ff11117210 */ /* 0x000fe40007ffe1ff */
[----:B------:R-:W-:Y:S01]  /*13b00*/  IADD3 R3, PT, PT, R252, 0x178, RZ ;  /* 0x00000178fc037810 */ /* 0x000fe20007ffe0ff */
[----:B------:R-:W-:Y:S01]  /*13b10*/  @!P3 IMAD.IADD R179, R179, 0x1, -R146 ;  /* 0x00000001b3b3b824 */ /* 0x000fe200078e0a92 */
[C---:B------:R-:W-:Y:S01]  /*13b20*/  ISETP.GT.U32.AND P3, PT, R146.reuse, R9, PT ;  /* 0x000000099200720c */ /* 0x040fe20003f64070 */
[----:B------:R-:W-:Y:S01]  /*13b30*/  IMAD R118, R146, R17, R118 ;  /* 0x0000001192767224 */ /* 0x000fe200078e0276 */
[----:B------:R-:W-:Y:S01]  /*13b40*/  IABS R182, R3 ;  /* 0x0000000300b67213 */ /* 0x000fe20000000000 */
[----:B------:R-:W-:Y:S01]  /*13b50*/  IMAD.MOV R4, RZ, RZ, -R4 ;  /* 0x000000ffff047224 */ /* 0x000fe200078e0a04 */
[----:B------:R-:W-:Y:S01]  /*13b60*/  IADD3 R3, PT, PT, R252, 0x17c, RZ ;  /* 0x0000017cfc037810 */ /* 0x000fe20007ffe0ff */
[----:B------:R-:W-:Y:S01]  /*13b70*/  @!P0 IMAD.IADD R208, R208, 0x1, -R146 ;  /* 0x00000001d0d08824 */ /* 0x000fe200078e0a92 */
[----:B------:R-:W-:Y:S01]  /*13b80*/  ISETP.GT.U32.AND P0, PT, R146, R118, PT ;  /* 0x000000769200720c */ /* 0x000fe20003f04070 */
[----:B------:R-:W-:Y:S01]  /*13b90*/  VIADD R5, R252, 0x173 ;  /* 0x00000173fc057836 */ /* 0x000fe20000000000 */
[----:B------:R-:W-:Y:S01]  /*13ba0*/  IABS R183, R3 ;  /* 0x0000000300b77213 */ /* 0x000fe20000000000 */
[----:B------:R-:W-:Y:S01]  /*13bb0*/  IMAD R68, R146, R4, R68 ;  /* 0x0000000492447224 */ /* 0x000fe200078e0244 */
[----:B------:R-:W-:Y:S01]  /*13bc0*/  IADD3 R3, PT, PT, R252, 0x17f, RZ ;  /* 0x0000017ffc037810 */ /* 0x000fe20007ffe0ff */
[----:B------:R-:W-:Y:S01]  /*13bd0*/  IMAD.HI.U32 R4, R122, R180, RZ ;  /* 0x000000b47a047227 */ /* 0x000fe200078e00ff */
[----:B------:R-:W-:-:S02]  /*13be0*/  IABS R148, R5 ;  /* 0x0000000500947213 */ /* 0x000fc40000000000 */
[----:B------:R-:W-:Y:S01]  /*13bf0*/  @!P3 IADD3 R9, PT, PT, R9, -R146, RZ ;  /* 0x800000920909b210 */ /* 0x000fe20007ffe0ff */
[----:B------:R-:W-:Y:S01]  /*13c00*/  VIADD R2, R252, 0x174 ;  /* 0x00000174fc027836 */ /* 0x000fe20000000000 */
[C---:B------:R-:W-:Y:S01]  /*13c10*/  ISETP.GT.U32.AND P2, PT, R146.reuse, R68, PT ;  /* 0x000000449200720c */ /* 0x040fe20003f44070 */
[----:B------:R-:W-:Y:S01]  /*13c20*/  IMAD.MOV R4, RZ, RZ, -R4 ;  /* 0x000000ffff047224 */ /* 0x000fe200078e0a04 */
[----:B------:R-:W-:Y:S01]  /*13c30*/  ISETP.GT.U32.AND P3, PT, R146, R9, PT ;  /* 0x000000099200720c */ /* 0x000fe20003f64070 */
[----:B------:R-:W-:Y:S01]  /*13c40*/  @!P0 IMAD.IADD R118, R118, 0x1, -R146 ;  /* 0x0000000176768824 */ /* 0x000fe200078e0a92 */
[----:B------:R-:W-:Y:S01]  /*13c50*/  IABS R58, R2 ;  /* 0x00000002003a7213 */ /* 0x000fe20000000000 */
[----:B------:R-:W-:Y:S01]  /*13c60*/  IMAD.HI.U32 R6, R122, R148, RZ ;  /* 0x000000947a067227 */ /* 0x000fe200078e00ff */
[----:B------:R-:W-:Y:S02]  /*13c70*/  IABS R134, R3 ;  /* 0x0000000300867213 */ /* 0x000fe40000000000 */
[C---:B------:R-:W-:Y:S01]  /*13c80*/  ISETP.GT.U32.AND P0, PT, R146.reuse, R118, PT ;  /* 0x000000769200720c */ /* 0x040fe20003f04070 */
[----:B------:R-:W-:Y:S01]  /*13c90*/  IMAD R180, R146, R4, R180 ;  /* 0x0000000492b47224 */ /* 0x000fe200078e02b4 */
[----:B------:R-:W-:Y:S01]  /*13ca0*/  IADD3 R6, PT, PT, -R6, RZ, RZ ;  /* 0x000000ff06067210 */ /* 0x000fe20007ffe1ff */
[----:B------:R-:W-:-:S04]  /*13cb0*/  IMAD.HI.U32 R15, R122, R58, RZ ;  /* 0x0000003a7a0f7227 */ /* 0x000fc800078e00ff */
[----:B------:R-:W-:Y:S01]  /*13cc0*/  @!P3 IMAD.IADD R9, R9, 0x1, -R146 ;  /* 0x000000010909b824 */ /* 0x000fe200078e0a92 */
[C---:B------:R-:W-:Y:S01]  /*13cd0*/  ISETP.GT.U32.AND P3, PT, R146.reuse, R180, PT ;  /* 0x000000b49200720c */ /* 0x040fe20003f64070 */
[----:B------:R-:W-:Y:S02]  /*13ce0*/  IMAD R148, R146, R6, R148 ;  /* 0x0000000692947224 */ /* 0x000fe400078e0294 */
[----:B------:R-:W-:Y:S02]  /*13cf0*/  IMAD.MOV R15, RZ, RZ, -R15 ;  /* 0x000000ffff0f7224 */ /* 0x000fe400078e0a0f */
[----:B------:R-:W-:Y:S01]  /*13d00*/  @!P0 IADD3 R118, PT, PT, R118, -R146, RZ ;  /* 0x8000009276768210 */ /* 0x000fe20007ffe0ff */
[----:B------:R-:W-:Y:S01]  /*13d10*/  VIADD R12, R252, 0x175 ;  /* 0x00000175fc0c7836 */ /* 0x000fe20000000000 */
[C---:B------:R-:W-:Y:S01]  /*13d20*/  ISETP.GT.U32.AND P0, PT, R146.reuse, R148, PT ;  /* 0x000000949200720c */ /* 0x040fe20003f04070 */
[----:B------:R-:W-:Y:S02]  /*13d30*/  IMAD R58, R146, R15, R58 ;  /* 0x0000000f923a7224 */ /* 0x000fe400078e023a */
[--C-:B------:R-:W-:Y:S01]  /*13d40*/  @!P1 IMAD.IADD R158, R158, 0x1, -R146.reuse ;  /* 0x000000019e9e9824 */ /* 0x100fe200078e0a92 */
[----:B------:R-:W-:Y:S01]  /*13d50*/  IABS R105, R12 ;  /* 0x0000000c00697213 */ /* 0x000fe20000000000 */
[----:B------:R-:W-:Y:S01]  /*13d60*/  VIADD R7, R252, 0x177 ;  /* 0x00000177fc077836 */ /* 0x000fe20000000000 */
[----:B------:R-:W-:Y:S01]  /*13d70*/  @!P3 IADD3 R180, PT, PT, R180, -R146, RZ ;  /* 0x80000092b4b4b210 */ /* 0x000fe20007ffe0ff */
[----:B------:R-:W-:Y:S01]  /*13d80*/  @!P2 IMAD.IADD R68, R68, 0x1, -R146 ;  /* 0x000000014444a824 */ /* 0x000fe200078e0a92 */
[----:B------:R-:W-:Y:S01]  /*13d90*/  ISETP.GT.U32.AND P3, PT, R146, R58, PT ;  /* 0x0000003a9200720c */ /* 0x000fe20003f64070 */
[----:B------:R-:W-:Y:S01]  /*13da0*/  VIADD R8, R252, 0x176 ;  /* 0x00000176fc087836 */ /* 0x000fe20000000000 */
[----:B------:R-:W-:Y:S01]  /*13db0*/  ISETP.GE.AND P1, PT, R16, RZ, PT ;  /* 0x000000ff1000720c */ /* 0x000fe20003f26270 */
[----:B------:R-:W-:Y:S01]  /*13dc0*/  IMAD.HI.U32 R16, R122, R105, RZ ;  /* 0x000000697a107227 */ /* 0x000fe200078e00ff */
[----:B------:R-:W-:-:S02]  /*13dd0*/  IABS R79, R7 ;  /* 0x00000007004f7213 */ /* 0x000fc40000000000 */
[----:B------:R-:W-:Y:S01]  /*13de0*/  ISETP.GT.U32.AND P2, PT, R146, R68, PT ;  /* 0x000000449200720c */ /* 0x000fe20003f44070 */
[----:B------:R-:W-:Y:S01]  /*13df0*/  @!P0 IMAD.IADD R148, R148, 0x1, -R146 ;  /* 0x0000000194948824 */ /* 0x000fe200078e0a92 */
[----:B------:R-:W-:Y:S01]  /*13e00*/  ISETP.GT.U32.AND P0, PT, R146, R180, PT ;  /* 0x000000b49200720c */ /* 0x000fe20003f04070 */
[----:B------:R-:W-:Y:S01]  /*13e10*/  IMAD.MOV R16, RZ, RZ, -R16 ;  /* 0x000000ffff107224 */ /* 0x000fe200078e0a10 */
[----:B------:R-:W-:Y:S01]  /*13e20*/  IABS R181, R8 ;  /* 0x0000000800b57213 */ /* 0x000fe20000000000 */
[----:B------:R-:W-:-:S04]  /*13e30*/  IMAD.HI.U32 R6, R122, R79, RZ ;  /* 0x0000004f7a067227 */ /* 0x000fc800078e00ff */
[--C-:B------:R-:W-:Y:S01]  /*13e40*/  @!P3 IMAD.IADD R58, R58, 0x1, -R146.reuse ;  /* 0x000000013a3ab824 */ /* 0x100fe200078e0a92 */
[----:B------:R-:W-:Y:S01]  /*13e50*/  @!P1 IADD3 R223, PT, PT, -R223, RZ, RZ ;  /* 0x000000ffdfdf9210 */ /* 0x000fe20007ffe1ff */
[C---:B------:R-:W-:Y:S02]  /*13e60*/  IMAD R105, R146.reuse, R16, R105 ;  /* 0x0000001092697224 */ /* 0x040fe400078e0269 */
[----:B------:R-:W-:Y:S01]  /*13e70*/  @!P4 IMAD.MOV R117, RZ, RZ, -R117 ;  /* 0x000000ffff75c224 */ /* 0x000fe200078e0a75 */
[----:B------:R-:W-:Y:S01]  /*13e80*/  ISETP.GT.U32.AND P3, PT, R146, R58, PT ;  /* 0x0000003a9200720c */ /* 0x000fe20003f64070 */
[----:B------:R-:W-:Y:S01]  /*13e90*/  @!P0 IMAD.IADD R180, R180, 0x1, -R146 ;  /* 0x00000001b4b48824 */ /* 0x000fe200078e0a92 */
[----:B------:R-:W-:Y:S01]  /*13ea0*/  ISETP.GT.U32.AND P4, PT, R146, R148, PT ;  /* 0x000000949200720c */ /* 0x000fe20003f84070 */
[----:B------:R-:W-:Y:S01]  /*13eb0*/  VIADD R2, R252, 0x179 ;  /* 0x00000179fc027836 */ /* 0x000fe20000000000 */
[----:B------:R-:W-:Y:S01]  /*13ec0*/  ISETP.GT.U32.AND P0, PT, R146, R105, PT ;  /* 0x000000699200720c */ /* 0x000fe20003f04070 */
[----:B------:R-:W-:-:S03]  /*13ed0*/  IMAD.HI.U32 R15, R122, R181, RZ ;  /* 0x000000b57a0f7227 */ /* 0x000fc600078e00ff */
[----:B------:R-:W-:Y:S01]  /*13ee0*/  IABS R132, R2 ;  /* 0x0000000200847213 */ /* 0x000fe20000000000 */
[----:B------:R-:W-:-:S04]  /*13ef0*/  IMAD.HI.U32 R4, R122, R182, RZ ;  /* 0x000000b67a047227 */ /* 0x000fc800078e00ff */
[----:B------:R-:W-:Y:S02]  /*13f00*/  IMAD.MOV R6, RZ, RZ, -R6 ;  /* 0x000000ffff067224 */ /* 0x000fe400078e0a06 */
[----:B------:R-:W-:Y:S02]  /*13f10*/  IMAD.MOV R15, RZ, RZ, -R15 ;  /* 0x000000ffff0f7224 */ /* 0x000fe400078e0a0f */
[----:B------:R-:W-:Y:S02]  /*13f20*/  IMAD.MOV R4, RZ, RZ, -R4 ;  /* 0x000000ffff047224 */ /* 0x000fe400078e0a04 */
[----:B------:R-:W-:Y:S02]  /*13f30*/  IMAD R79, R146, R6, R79 ;  /* 0x00000006924f7224 */ /* 0x000fe400078e024f */
[----:B------:R-:W-:Y:S01]  /*13f40*/  @!P2 IMAD.IADD R68, R68, 0x1, -R146 ;  /* 0x000000014444a824 */ /* 0x000fe200078e0a92 */
[----:B------:R-:W-:Y:S01]  /*13f50*/  ISETP.GE.AND P2, PT, R0, RZ, PT ;  /* 0x000000ff0000720c */ /* 0x000fe20003f46270 */
[----:B------:R-:W-:-:S02]  /*13f60*/  IMAD R181, R146, R15, R181 ;  /* 0x0000000f92b57224 */ /* 0x000fc400078e02b5 */
[----:B------:R-:W-:Y:S01]  /*13f70*/  IMAD R182, R146, R4, R182 ;  /* 0x0000000492b67224 */ /* 0x000fe200078e02b6 */
[----:B------:R-:W-:Y:S01]  /*13f80*/  IADD3 R4, PT, PT, R252, 0x17a, RZ ;  /* 0x0000017afc047810 */ /* 0x000fe20007ffe0ff */
[----:B------:R-:W-:Y:S01]  /*13f90*/  @!P3 IMAD.IADD R58, R58, 0x1, -R146 ;  /* 0x000000013a3ab824 */ /* 0x000fe200078e0a92 */
[----:B------:R-:W-:Y:S01]  /*13fa0*/  ISETP.GT.U32.AND P3, PT, R146, R79, PT ;  /* 0x0000004f9200720c */ /* 0x000fe20003f64070 */
[----:B------:R-:W-:Y:S01]  /*13fb0*/  IMAD.HI.U32 R0, R122, R132, RZ ;  /* 0x000000847a007227 */ /* 0x000fe200078e00ff */
[----:B------:R-:W-:-:S03]  /*13fc0*/  IABS R119, R4 ;  /* 0x0000000400777213 */ /* 0x000fc60000000000 */
[--C-:B------:R-:W-:Y:S01]  /*13fd0*/  @!P4 IMAD.IADD R148, R148, 0x1, -R146.reuse ;  /* 0x000000019494c824 */ /* 0x100fe200078e0a92 */
[C---:B------:R-:W-:Y:S01]  /*13fe0*/  ISETP.GT.U32.AND P4, PT, R146.reuse, R181, PT ;  /* 0x000000b59200720c */ /* 0x040fe20003f84070 */
[----:B------:R-:W-:Y:S01]  /*13ff0*/  @!P0 IMAD.IADD R105, R105, 0x1, -R146 ;  /* 0x0000000169698824 */ /* 0x000fe200078e0a92 */
[----:B------:R-:W-:Y:S01]  /*14000*/  ISETP.GT.U32.AND P0, PT, R146, R182, PT ;  /* 0x000000b69200720c */ /* 0x000fe20003f04070 */
[----:B------:R-:W-:Y:S02]  /*14010*/  IMAD.MOV R0, RZ, RZ, -R0 ;  /* 0x000000ffff007224 */ /* 0x000fe400078e0a00 */
[----:B------:R-:W-:-:S04]  /*14020*/  IMAD.HI.U32 R15, R122, R119, RZ ;  /* 0x000000777a0f7227 */ /* 0x000fc800078e00ff */
[----:B------:R-:W-:Y:S01]  /*14030*/  IMAD R132, R146, R0, R132 ;  /* 0x0000000092847224 */ /* 0x000fe200078e0284 */
[----:B------:R-:W-:Y:S01]  /*14040*/  IADD3 R15, PT, PT, -R15, RZ, RZ ;  /* 0x000000ff0f0f7210 */ /* 0x000fe20007ffe1ff */
[----:B------:R-:W-:Y:S02]  /*14050*/  VIADD R0, R252, 0x17b ;  /* 0x0000017bfc007836 */ /* 0x000fe40000000000 */
[--C-:B------:R-:W-:Y:S01]  /*14060*/  @!P3 IMAD.IADD R79, R79, 0x1, -R146.reuse ;  /* 0x000000014f4fb824 */ /* 0x100fe200078e0a92 */
[----:B------:R-:W-:Y:S01]  /*14070*/  @!P4 IADD3 R181, PT, PT, R181, -R146, RZ ;  /* 0x80000092b5b5c210 */ /* 0x000fe20007ffe0ff */
[----:B------:R-:W-:Y:S01]  /*14080*/  @!P0 IMAD.IADD R182, R182, 0x1, -R146 ;  /* 0x00000001b6b68824 */ /* 0x000fe200078e0a92 */
[----:B------:R-:W-:Y:S01]  /*14090*/  IABS R226, R0 ;  /* 0x0000000000e27213 */ /* 0x000fe20000000000 */
[C---:B------:R-:W-:Y:S01]  /*140a0*/  IMAD R119, R146.reuse, R15, R119 ;  /* 0x0000000f92777224 */ /* 0x040fe200078e0277 */
[----:B------:R-:W-:Y:S01]  /*140b0*/  ISETP.GT.U32.AND P4, PT, R146, R105, PT ;  /* 0x000000699200720c */ /* 0x000fe20003f84070 */
[----:B------:R-:W-:Y:S01]  /*140c0*/  IMAD.HI.U32 R15, R122, R183, RZ ;  /* 0x000000b77a0f7227 */ /* 0x000fe200078e00ff */
[----:B------:R-:W-:-:S02]  /*140d0*/  ISETP.GT.U32.AND P1, PT, R146, R79, PT ;  /* 0x0000004f9200720c */ /* 0x000fc40003f24070 */
[----:B------:R-:W-:Y:S01]  /*140e0*/  ISETP.GT.U32.AND P0, PT, R146, R182, PT ;  /* 0x000000b69200720c */ /* 0x000fe20003f04070 */
[----:B------:R-:W-:Y:S01]  /*140f0*/  IMAD.HI.U32 R6, R122, R226, RZ ;  /* 0x000000e27a067227 */ /* 0x000fe200078e00ff */
[----:B------:R-:W-:-:S03]  /*14100*/  ISETP.GT.U32.AND P3, PT, R146, R181, PT ;  /* 0x000000b59200720c */ /* 0x000fc60003f64070 */
[----:B------:R-:W-:Y:S02]  /*14110*/  IMAD.MOV R6, RZ, RZ, -R6 ;  /* 0x000000ffff067224 */ /* 0x000fe400078e0a06 */
[----:B------:R-:W-:Y:S02]  /*14120*/  IMAD.MOV R15, RZ, RZ, -R15 ;  /* 0x000000ffff0f7224 */ /* 0x000fe400078e0a0f */
[C---:B------:R-:W-:Y:S02]  /*14130*/  IMAD R226, R146.reuse, R6, R226 ;  /* 0x0000000692e27224 */ /* 0x040fe400078e02e2 */
[----:B------:R-:W-:Y:S01]  /*14140*/  IMAD R183, R146, R15, R183 ;  /* 0x0000000f92b77224 */ /* 0x000fe200078e02b7 */
[----:B------:R-:W-:Y:S01]  /*14150*/  IADD3 R15, PT, PT, R252, 0x183, RZ ;  /* 0x00000183fc0f7810 */ /* 0x000fe20007ffe0ff */
[--C-:B------:R-:W-:Y:S01]  /*14160*/  @!P4 IMAD.IADD R105, R105, 0x1, -R146.reuse ;  /* 0x000000016969c824 */ /* 0x100fe200078e0a92 */
[C---:B------:R-:W-:Y:S01]  /*14170*/  ISETP.GT.U32.AND P4, PT, R146.reuse, R132, PT ;  /* 0x000000849200720c */ /* 0x040fe20003f84070 */
[--C-:B------:R-:W-:Y:S01]  /*14180*/  @!P1 IMAD.IADD R79, R79, 0x1, -R146.reuse ;  /* 0x000000014f4f9824 */ /* 0x100fe200078e0a92 */
[----:B------:R-:W-:Y:S01]  /*14190*/  ISETP.GT.U32.AND P1, PT, R146, R226, PT ;  /* 0x000000e29200720c */ /* 0x000fe20003f24070 */
[----:B------:R-:W-:Y:S01]  /*141a0*/  VIADD R2, R252, 0x17d ;  /* 0x0000017dfc027836 */ /* 0x000fe20000000000 */
[----:B------:R-:W-:Y:S01]  /*141b0*/  @!P0 IADD3 R182, PT, PT, R182, -R146, RZ ;  /* 0x80000092b6b68210 */ /* 0x000fe20007ffe0ff */
[----:B------:R-:W-:Y:S01]  /*141c0*/  VIADD R7, R252, 0x17e ;  /* 0x0000017efc077836 */ /* 0x000fe20000000000 */
[----:B------:R-:W-:Y:S01]  /*141d0*/  ISETP.GT.U32.AND P0, PT, R146, R183, PT ;  /* 0x000000b79200720c */ /* 0x000fe20003f04070 */
[----:B------:R-:W-:Y:S01]  /*141e0*/  @!P3 IMAD.IADD R181, R181, 0x1, -R146 ;  /* 0x00000001b5b5b824 */ /* 0x000fe200078e0a92 */
[----:B------:R-:W-:Y:S01]  /*141f0*/  IABS R133, R2 ;  /* 0x0000000200857213 */ /* 0x000fe20000000000 */
[C---:B------:R-:W-:Y:S01]  /*14200*/  VIADD R2, R252.reuse, 0x180 ;  /* 0x00000180fc027836 */ /* 0x040fe20000000000 */
[----:B------:R-:W-:Y:S01]  /*14210*/  IABS R184, R7 ;  /* 0x0000000700b87213 */ /* 0x000fe20000000000 */
[----:B------:R-:W-:Y:S01]  /*14220*/  VIADD R3, R252, 0x182 ;  /* 0x00000182fc037836 */ /* 0x000fe20000000000 */
[----:B------:R-:W-:Y:S01]  /*14230*/  ISETP.GT.U32.AND P3, PT, R146, R119, PT ;  /* 0x000000779200720c */ /* 0x000fe20003f64070 */
[----:B------:R-:W-:Y:S01]  /*14240*/  IMAD.HI.U32 R6, R122, R133, RZ ;  /* 0x000000857a067227 */ /* 0x000fe200078e00ff */
[----:B------:R-:W-:-:S02]  /*14250*/  IABS R66, R2 ;  /* 0x0000000200427213 */ /* 0x000fc40000000000 */
[----:B------:R-:W-:Y:S01]  /*14260*/  IABS R185, R3 ;  /* 0x0000000300b97213 */ /* 0x000fe20000000000 */
[--C-:B------:R-:W-:Y:S01]  /*14270*/  @!P4 IMAD.IADD R132, R132, 0x1, -R146.reuse ;  /* 0x000000018484c824 */ /* 0x100fe200078e0a92 */
[----:B------:R-:W-:Y:S01]  /*14280*/  IADD3 R3, PT, PT, R252, 0x187, RZ ;  /* 0x00000187fc037810 */ /* 0x000fe20007ffe0ff */
[----:B------:R-:W-:Y:S01]  /*14290*/  @!P1 IMAD.IADD R226, R226, 0x1, -R146 ;  /* 0x00000001e2e29824 */ /* 0x000fe200078e0a92 */
[----:B------:R-:W-:Y:S01]  /*142a0*/  @!P0 IADD3 R183, PT, PT, R183, -R146, RZ ;  /* 0x80000092b7b78210 */ /* 0x000fe20007ffe0ff */
[----:B------:R-:W-:Y:S01]  /*142b0*/  IMAD.MOV R6, RZ, RZ, -R6 ;  /* 0x000000ffff067224 */ /* 0x000fe200078e0a06 */
[----:B------:R-:W-:Y:S01]  /*142c0*/  ISETP.GT.U32.AND P4, PT, R146, R132, PT ;  /* 0x000000849200720c */ /* 0x000fe20003f84070 */
[----:B------:R-:W-:Y:S01]  /*142d0*/  IMAD.HI.U32 R16, R122, R185, RZ ;  /* 0x000000b97a107227 */ /* 0x000fe200078e00ff */
[C---:B------:R-:W-:Y:S02]  /*142e0*/  ISETP.GT.U32.AND P0, PT, R146.reuse, R226, PT ;  /* 0x000000e29200720c */ /* 0x040fe40003f04070 */
[----:B------:R-:W-:Y:S01]  /*142f0*/  IABS R60, R3 ;  /* 0x00000003003c7213 */ /* 0x000fe20000000000 */
[----:B------:R-:W-:Y:S01]  /*14300*/  IMAD R133, R146, R6, R133 ;  /* 0x0000000692857224 */ /* 0x000fe200078e0285 */
[----:B------:R-:W-:Y:S01]  /*14310*/  IADD3 R16, PT, PT, -R16, RZ, RZ ;  /* 0x000000ff10107210 */ /* 0x000fe20007ffe1ff */
[----:B------:R-:W-:-:S04]  /*14320*/  IMAD.HI.U32 R6, R122, R184, RZ ;  /* 0x000000b87a067227 */ /* 0x000fc800078e00ff */
[----:B------:R-:W-:Y:S02]  /*14330*/  IMAD.MOV R6, RZ, RZ, -R6 ;  /* 0x000000ffff067224 */ /* 0x000fe400078e0a06 */
[----:B------:R-:W-:Y:S01]  /*14340*/  @!P4 IMAD.IADD R132, R132, 0x1, -R146 ;  /* 0x000000018484c824 */ /* 0x000fe200078e0a92 */
[----:B------:R-:W-:Y:S01]  /*14350*/  ISETP.GE.AND P4, PT, R5, RZ, PT ;  /* 0x000000ff0500720c */ /* 0x000fe20003f86270 */
[----:B------:R-:W-:Y:S01]  /*14360*/  IMAD R184, R146, R6, R184 ;  /* 0x0000000692b87224 */ /* 0x000fe200078e02b8 */
[----:B------:R-:W-:Y:S01]  /*14370*/  @!P0 IADD3 R226, PT, PT, R226, -R146, RZ ;  /* 0x80000092e2e28210 */ /* 0x000fe20007ffe0ff */
[----:B------:R-:W-:-:S03]  /*14380*/  IMAD.HI.U32 R5, R122, R66, RZ ;  /* 0x000000427a057227 */ /* 0x000fc600078e00ff */
[C---:B------:R-:W-:Y:S01]  /*14390*/  ISETP.GT.U32.AND P0, PT, R146.reuse, R184, PT ;  /* 0x000000b89200720c */ /* 0x040fe20003f04070 */
[----:B------:R-:W-:Y:S02]  /*143a0*/  IMAD.MOV R5, RZ, RZ, -R5 ;  /* 0x000000ffff057224 */ /* 0x000fe400078e0a05 */
[----:B------:R-:W-:Y:S01]  /*143b0*/  @!P3 IMAD.IADD R119, R119, 0x1, -R146 ;  /* 0x000000017777b824 */ /* 0x000fe200078e0a92 */
[C---:B------:R-:W-:Y:S01]  /*143c0*/  ISETP.GT.U32.AND P3, PT, R146.reuse, R133, PT ;  /* 0x000000859200720c */ /* 0x040fe20003f64070 */
[----:B------:R-:W-:Y:S02]  /*143d0*/  IMAD R66, R146, R5, R66 ;  /* 0x0000000592427224 */ /* 0x000fe400078e0242 */
[----:B------:R-:W-:Y:S01]  /*143e0*/  VIADD R5, R252, 0x181 ;  /* 0x00000181fc057836 */ /* 0x000fe20000000000 */
[----:B------:R-:W-:Y:S01]  /*143f0*/  ISETP.GT.U32.AND P1, PT, R146, R119, PT ;  /* 0x000000779200720c */ /* 0x000fe20003f24070 */
[----:B------:R-:W-:Y:S02]  /*14400*/  @!P4 IMAD.MOV R148, RZ, RZ, -R148 ;  /* 0x000000ffff94c224 */ /* 0x000fe400078e0a94 */
[----:B------:R-:W-:Y:S01]  /*14410*/  IMAD.HI.U32 R6, R122, R134, RZ ;  /* 0x000000867a067227 */ /* 0x000fe200078e00ff */
[----:B------:R-:W-:-:S03]  /*14420*/  IABS R120, R5 ;  /* 0x0000000500787213 */ /* 0x000fc60000000000 */
[----:B------:R-:W-:Y:S01]  /*14430*/  @!P0 IMAD.IADD R184, R184, 0x1, -R146 ;  /* 0x00000001b8b88824 */ /* 0x000fe200078e0a92 */
[----:B------:R-:W-:Y:S01]  /*14440*/  ISETP.GT.U32.AND P0, PT, R146, R66, PT ;  /* 0x000000429200720c */ /* 0x000fe20003f04070 */
[----:B------:R-:W-:Y:S01]  /*14450*/  IMAD.HI.U32 R17, R122, R120, RZ ;  /* 0x000000787a117227 */ /* 0x000fe200078e00ff */
[----:B------:R-:W-:Y:S02]  /*14460*/  @!P3 IADD3 R133, PT, PT, R133, -R146, RZ ;  /* 0x800000928585b210 */ /* 0x000fe40007ffe0ff */
[C---:B------:R-:W-:Y:S01]  /*14470*/  ISETP.GT.U32.AND P4, PT, R146.reuse, R184, PT ;  /* 0x000000b89200720c */ /* 0x040fe20003f84070 */
[----:B------:R-:W-:Y:S01]  /*14480*/  IMAD.MOV R6, RZ, RZ, -R6 ;  /* 0x000000ffff067224 */ /* 0x000fe200078e0a06 */
[C---:B------:R-:W-:Y:S01]  /*14490*/  ISETP.GT.U32.AND P3, PT, R146.reuse, R133, PT ;  /* 0x000000859200720c */ /* 0x040fe20003f64070 */
[----:B------:R-:W-:Y:S02]  /*144a0*/  IMAD.MOV R17, RZ, RZ, -R17 ;  /* 0x000000ffff117224 */ /* 0x000fe400078e0a11 */
[C---:B------:R-:W-:Y:S01]  /*144b0*/  IMAD R134, R146.reuse, R6, R134 ;  /* 0x0000000692867224 */ /* 0x040fe200078e0286 */
[----:B------:R-:W-:Y:S01]  /*144c0*/  IABS R6, R15 ;  /* 0x0000000f00067213 */ /* 0x000fe20000000000 */
[----:B------:R-:W-:-:S02]  /*144d0*/  IMAD R120, R146, R17, R120 ;  /* 0x0000001192787224 */ /* 0x000fc400078e0278 */
[--C-:B------:R-:W-:Y:S02]  /*144e0*/  @!P0 IMAD.IADD R66, R66, 0x1, -R146.reuse ;  /* 0x0000000142428824 */ /* 0x100fe400078e0a92 */
[--C-:B------:R-:W-:Y:S01]  /*144f0*/  @!P1 IMAD.IADD R119, R119, 0x1, -R146.reuse ;  /* 0x0000000177779824 */ /* 0x100fe200078e0a92 */
[----:B------:R-:W-:Y:S01]  /*14500*/  ISETP.GE.AND P1, PT, R4, RZ, PT ;  /* 0x000000ff0400720c */ /* 0x000fe20003f26270 */
[----:B------:R-:W-:Y:S01]  /*14510*/  @!P4 IMAD.IADD R184, R184, 0x1, -R146 ;  /* 0x00000001b8b8c824 */ /* 0x000fe200078e0a92 */
[----:B------:R-:W-:Y:S01]  /*14520*/  ISETP.GT.U32.AND P0, PT, R146, R66, PT ;  /* 0x000000429200720c */ /* 0x000fe20003f04070 */
[----:B------:R-:W-:Y:S01]  /*14530*/  IMAD.HI.U32 R4, R122, R6, RZ ;  /* 0x000000067a047227 */ /* 0x000fe200078e00ff */
[----:B------:R-:W-:-:S03]  /*14540*/  ISETP.GT.U32.AND P4, PT, R146, R120, PT ;  /* 0x000000789200720c */ /* 0x000fc60003f84070 */
[----:B------:R-:W-:Y:S01]  /*14550*/  @!P2 IMAD.MOV R118, RZ, RZ, -R118 ;  /* 0x000000ffff76a224 */ /* 0x000fe200078e0a76 */
[C---:B------:R-:W-:Y:S01]  /*14560*/  ISETP.GT.U32.AND P2, PT, R146.reuse, R183, PT ;  /* 0x000000b79200720c */ /* 0x040fe20003f44070 */
[----:B------:R-:W-:Y:S02]  /*14570*/  IMAD.MOV R4, RZ, RZ, -R4 ;  /* 0x000000ffff047224 */ /* 0x000fe400078e0a04 */
[----:B------:R-:W-:Y:S02]  /*14580*/  IMAD R185, R146, R16, R185 ;  /* 0x0000001092b97224 */ /* 0x000fe400078e02b9 */
[----:B------:R-:W-:Y:S01]  /*14590*/  VIADD R2, R252, 0x184 ;  /* 0x00000184fc027836 */ /* 0x000fe20000000000 */
[----:B------:R-:W-:Y:S01]  /*145a0*/  @!P1 IADD3 R119, PT, PT, -R119, RZ, RZ ;  /* 0x000000ff77779210 */ /* 0x000fe20007ffe1ff */
[----:B------:R-:W-:Y:S02]  /*145b0*/  IMAD R6, R146, R4, R6 ;  /* 0x0000000492067224 */ /* 0x000fe400078e0206 */
[--C-:B------:R-:W-:Y:S01]  /*145c0*/  @!P0 IMAD.IADD R66, R66, 0x1, -R146.reuse ;  /* 0x0000000142428824 */ /* 0x100fe200078e0a92 */
[C---:B------:R-:W-:Y:S01]  /*145d0*/  ISETP.GT.U32.AND P0, PT, R146.reuse, R185, PT ;  /* 0x000000b99200720c */ /* 0x040fe20003f04070 */
[--C-:B------:R-:W-:Y:S01]  /*145e0*/  @!P3 IMAD.IADD R133, R133, 0x1, -R146.reuse ;  /* 0x000000018585b824 */ /* 0x100fe200078e0a92 */
[----:B------:R-:W-:Y:S01]  /*145f0*/  ISETP.GT.U32.AND P3, PT, R146, R134, PT ;  /* 0x000000869200720c */ /* 0x000fe20003f64070 */
[--C-:B------:R-:W-:Y:S01]  /*14600*/  @!P4 IMAD.IADD R120, R120, 0x1, -R146.reuse ;  /* 0x000000017878c824 */ /* 0x100fe200078e0a92 */
[----:B------:R-:W-:Y:S01]  /*14610*/  IABS R59, R2 ;  /* 0x00000002003b7213 */ /* 0x000fe20000000000 */
[----:B------:R-:W-:Y:S01]  /*14620*/  @!P2 IMAD.IADD R183, R183, 0x1, -R146 ;  /* 0x00000001b7b7a824 */ /* 0x000fe200078e0a92 */
[----:B------:R-:W-:Y:S01]  /*14630*/  ISETP.GT.U32.AND P4, PT, R146, R6, PT ;  /* 0x000000069200720c */ /* 0x000fe20003f84070 */
[----:B------:R-:W-:Y:S01]  /*14640*/  VIADD R8, R252, 0x185 ;  /* 0x00000185fc087836 */ /* 0x000fe20000000000 */
[----:B------:R-:W-:Y:S01]  /*14650*/  ISETP.GE.AND P2, PT, R0, RZ, PT ;  /* 0x000000ff0000720c */ /* 0x000fe20003f46270 */
[----:B------:R-:W-:Y:S01]  /*14660*/  IMAD.HI.U32 R0, R122, R59, RZ ;  /* 0x0000003b7a007227 */ /* 0x000fe200078e00ff */
[----:B------:R-:W-:-:S02]  /*14670*/  ISETP.GT.U32.AND P1, PT, R146, R120, PT ;  /* 0x000000789200720c */ /* 0x000fc40003f24070 */
[----:B------:R-:W-:Y:S01]  /*14680*/  IABS R135, R8 ;  /* 0x0000000800877213 */ /* 0x000fe20000000000 */
[----:B------:R-:W-:Y:S02]  /*14690*/  IMAD.MOV R0, RZ, RZ, -R0 ;  /* 0x000000ffff007224 */ /* 0x000fe400078e0a00 */
[--C-:B------:R-:W-:Y:S01]  /*146a0*/  @!P0 IMAD.IADD R185, R185, 0x1, -R146.reuse ;  /* 0x00000001b9b98824 */ /* 0x100fe200078e0a92 */
[----:B------:R-:W-:Y:S01]  /*146b0*/  @!P3 IADD3 R134, PT, PT, R134, -R146, RZ ;  /* 0x800000928686b210 */ /* 0x000fe20007ffe0ff */
[----:B------:R-:W-:Y:S02]  /*146c0*/  IMAD R59, R146, R0, R59 ;  /* 0x00000000923b7224 */ /* 0x000fe400078e023b */
[----:B------:R-:W-:Y:S01]  /*146d0*/  @!P4 IMAD.IADD R6, R6, 0x1, -R146 ;  /* 0x000000010606c824 */ /* 0x000fe200078e0a92 */
[----:B------:R-:W-:Y:S01]  /*146e0*/  ISETP.GT.U32.AND P3, PT, R146, R134, PT ;  /* 0x000000869200720c */ /* 0x000fe20003f64070 */
[----:B------:R-:W-:Y:S01]  /*146f0*/  IMAD.HI.U32 R16, R122, R135, RZ ;  /* 0x000000877a107227 */ /* 0x000fe200078e00ff */
[----:B------:R-:W-:-:S02]  /*14700*/  ISETP.GT.U32.AND P0, PT, R146, R185, PT ;  /* 0x000000b99200720c */ /* 0x000fc40003f04070 */
[----:B------:R-:W-:Y:S01]  /*14710*/  ISETP.GT.U32.AND P4, PT, R146, R6, PT ;  /* 0x000000069200720c */ /* 0x000fe20003f84070 */
[----:B------:R-:W-:Y:S01]  /*14720*/  @!P1 IMAD.IADD R120, R120, 0x1, -R146 ;  /* 0x0000000178789824 */ /* 0x000fe200078e0a92 */
[----:B------:R-:W-:Y:S01]  /*14730*/  ISETP.GT.U32.AND P1, PT, R146, R59, PT ;  /* 0x0000003b9200720c */ /* 0x000fe20003f24070 */
[----:B------:R-:W-:Y:S02]  /*14740*/  VIADD R7, R252, 0x186 ;  /* 0x00000186fc077836 */ /* 0x000fe40000000000 */
[----:B------:R-:W-:Y:S02]  /*14750*/  IMAD.MOV R16, RZ, RZ, -R16 ;  /* 0x000000ffff107224 */ /* 0x000fe400078e0a10 */
[----:B------:R-:W-:Y:S01]  /*14760*/  IMAD.HI.U32 R0, R122, R60, RZ ;  /* 0x0000003c7a007227 */ /* 0x000fe200078e00ff */
[----:B------:R-:W-:Y:S02]  /*14770*/  IABS R186, R7 ;  /* 0x0000000700ba7213 */ /* 0x000fe40000000000 */
[----:B------:R-:W-:Y:S01]  /*14780*/  @!P3 IADD3 R134, PT, PT, R134, -R146, RZ ;  /* 0x800000928686b210 */ /* 0x000fe20007ffe0ff */
[----:B------:R-:W-:Y:S01]  /*14790*/  IMAD R135, R146, R16, R135 ;  /* 0x0000001092877224 */ /* 0x000fe200078e0287 */
[----:B------:R-:W-:Y:S01]  /*147a0*/  ISETP.GE.AND P3, PT, R5, RZ, PT ;  /* 0x000000ff0500720c */ /* 0x000fe20003f66270 */
[----:B------:R-:W-:Y:S01]  /*147b0*/  @!P0 IMAD.IADD R185, R185, 0x1, -R146 ;  /* 0x00000001b9b98824 */ /* 0x000fe200078e0a92 */
[----:B------:R-:W-:Y:S01]  /*147c0*/  ISETP.GE.AND P0, PT, R15, RZ, PT ;  /* 0x000000ff0f00720c */ /* 0x000fe20003f06270 */
[----:B------:R-:W-:Y:S01]  /*147d0*/  IMAD.HI.U32 R5, R122, R186, RZ ;  /* 0x000000ba7a057227 */ /* 0x000fe200078e00ff */
[----:B------:R-:W-:-:S02]  /*147e0*/  @!P4 IADD3 R6, PT, PT, R6, -R146, RZ ;  /* 0x800000920606c210 */ /* 0x000fc40007ffe0ff */
[----:B------:R-:W-:Y:S01]  /*147f0*/  @!P1 IADD3 R59, PT, PT, R59, -R146, RZ ;  /* 0x800000923b3b9210 */ /* 0x000fe20007ffe0ff */
[----:B------:R-:W-:Y:S01]  /*14800*/  IMAD.MOV R5, RZ, RZ, -R5 ;  /* 0x000000ffff057224 */ /* 0x000fe200078e0a05 */
[----:B------:R-:W-:Y:S01]  /*14810*/  ISETP.GT.U32.AND P4, PT, R146, R135, PT ;  /* 0x000000879200720c */ /* 0x000fe20003f84070 */
[----:B------:R-:W-:Y:S01]  /*14820*/  VIADD R2, R252, 0x188 ;  /* 0x00000188fc027836 */ /* 0x000fe20000000000 */
[C---:B------:R-:W-:Y:S01]  /*14830*/  ISETP.GT.U32.AND P1, PT, R146.reuse, R59, PT ;  /* 0x0000003b9200720c */ /* 0x040fe20003f24070 */
[----:B------:R-:W-:Y:S01]  /*14840*/  IMAD R186, R146, R5, R186 ;  /* 0x0000000592ba7224 */ /* 0x000fe200078e02ba */
[----:B------:R-:W-:Y:S01]  /*14850*/  IADD3 R0, PT, PT, -R0, RZ, RZ ;  /* 0x000000ff00007210 */ /* 0x000fe20007ffe1ff */
[----:B------:R-:W-:Y:S01]  /*14860*/  VIADD R3, R252, 0x189 ;  /* 0x00000189fc037836 */ /* 0x000fe20000000000 */
[----:B------:R-:W-:Y:S01]  /*14870*/  IABS R136, R2 ;  /* 0x0000000200887213 */ /* 0x000fe20000000000 */
[----:B------:R-:W-:Y:S01]  /*14880*/  @!P0 IMAD.MOV R6, RZ, RZ, -R6 ;  /* 0x000000ffff068224 */ /* 0x000fe200078e0a06 */
[C---:B------:R-:W-:Y:S01]  /*14890*/  ISETP.GT.U32.AND P0, PT, R146.reuse, R186, PT ;  /* 0x000000ba9200720c */ /* 0x040fe20003f04070 */
[----:B------:R-:W-:Y:S01]  /*148a0*/  IMAD R60, R146, R0, R60 ;  /* 0x00000000923c7224 */ /* 0x000fe200078e023c */
[----:B------:R-:W-:Y:S01]  /*148b0*/  IABS R187, R3 ;  /* 0x0000000300bb7213 */ /* 0x000fe20000000000 */
[----:B------:R-:W-:Y:S01]  /*148c0*/  IMAD.HI.U32 R4, R122, R136, RZ ;  /* 0x000000887a047227 */ /* 0x000fe200078e00ff */
[----:B------:R-:W-:-:S02]  /*148d0*/  @!P3 IADD3 R120, PT, PT, -R120, RZ, RZ ;  /* 0x000000ff7878b210 */ /* 0x000fc40007ffe1ff */
[----:B------:R-:W-:Y:S01]  /*148e0*/  ISETP.GE.AND P3, PT, R32, RZ, PT ;  /* 0x000000ff2000720c */ /* 0x000fe20003f66270 */
[--C-:B------:R-:W-:Y:S01]  /*148f0*/  @!P4 IMAD.IADD R135, R135, 0x1, -R146.reuse ;  /* 0x000000018787c824 */ /* 0x100fe200078e0a92 */
[----:B------:R-:W-:Y:S01]  /*14900*/  IABS R32, R32 ;  /* 0x0000002000207213 */ /* 0x000fe20000000000 */
[----:B------:R-:W-:Y:S01]  /*14910*/  @!P1 IMAD.IADD R59, R59, 0x1, -R146 ;  /* 0x000000013b3b9824 */ /* 0x000fe200078e0a92 */
[C---:B------:R-:W-:Y:S01]  /*14920*/  ISETP.GT.U32.AND P1, PT, R146.reuse, R60, PT ;  /* 0x0000003c9200720c */ /* 0x040fe20003f24070 */
[----:B------:R-:W-:Y:S01]  /*14930*/  IMAD.MOV R4, RZ, RZ, -R4 ;  /* 0x000000ffff047224 */ /* 0x000fe200078e0a04 */
[----:B------:R-:W-:Y:S01]  /*14940*/  ISETP.GT.U32.AND P4, PT, R146, R135, PT ;  /* 0x000000879200720c */ /* 0x000fe20003f84070 */
[----:B------:R-:W-:Y:S01]  /*14950*/  @!P2 IMAD.MOV R226, RZ, RZ, -R226 ;  /* 0x000000ffffe2a224 */ /* 0x000fe200078e0ae2 */
[----:B------:R-:W-:Y:S01]  /*14960*/  @!P0 IADD3 R186, PT, PT, R186, -R146, RZ ;  /* 0x80000092baba8210 */ /* 0x000fe20007ffe0ff */
[----:B------:R-:W-:Y:S01]  /*14970*/  IMAD R136, R146, R4, R136 ;  /* 0x0000000492887224 */ /* 0x000fe200078e0288 */
[----:B------:R-:W-:Y:S01]  /*14980*/  ISETP.GE.AND P2, PT, R121, RZ, PT ;  /* 0x000000ff7900720c */ /* 0x000fe20003f46270 */
[----:B------:R-:W-:Y:S01]  /*14990*/  IMAD.HI.U32 R15, R122, R187, RZ ;  /* 0x000000bb7a0f7227 */ /* 0x000fe200078e00ff */
[----:B------:R-:W-:-:S02]  /*149a0*/  ISETP.GT.U32.AND P0, PT, R146, R186, PT ;  /* 0x000000ba9200720c */ /* 0x000fc40003f04070 */
[----:B------:R-:W-:Y:S01]  /*149b0*/  IABS R121, R121 ;  /* 0x0000007900797213 */ /* 0x000fe20000000000 */
[----:B------:R-:W-:Y:S02]  /*149c0*/  IMAD.MOV R15, RZ, RZ, -R15 ;  /* 0x000000ffff0f7224 */ /* 0x000fe400078e0a0f */
[--C-:B------:R-:W-:Y:S02]  /*149d0*/  @!P1 IMAD.IADD R60, R60, 0x1, -R146.reuse ;  /* 0x000000013c3c9824 */ /* 0x100fe400078e0a92 */
[----:B------:R-:W-:Y:S01]  /*149e0*/  @!P4 IMAD.IADD R135, R135, 0x1, -R146 ;  /* 0x000000018787c824 */ /* 0x000fe200078e0a92 */
[----:B------:R-:W-:Y:S01]  /*149f0*/  ISETP.GT.U32.AND P4, PT, R146, R136, PT ;  /* 0x000000889200720c */ /* 0x000fe20003f84070 */
[----:B------:R-:W-:Y:S01]  /*14a00*/  IMAD.HI.U32 R5, R122, R121, RZ ;  /* 0x000000797a057227 */ /* 0x000fe200078e00ff */
[----:B------:R-:W-:-:S03]  /*14a10*/  ISETP.GT.U32.AND P1, PT, R146, R60, PT ;  /* 0x0000003c9200720c */ /* 0x000fc60003f24070 */
[----:B------:R-:W-:Y:S01]  /*14a20*/  IMAD R187, R146, R15, R187 ;  /* 0x0000000f92bb7224 */ /* 0x000fe200078e02bb */
[----:B------:R-:W-:Y:S01]  /*14a30*/  @!P0 IADD3 R186, PT, PT, R186, -R146, RZ ;  /* 0x80000092baba8210 */ /* 0x000fe20007ffe0ff */
[----:B------:R-:W-:Y:S02]  /*14a40*/  IMAD.MOV R5, RZ, RZ, -R5 ;  /* 0x000000ffff057224 */ /* 0x000fe400078e0a05 */
[----:B------:R-:W-:Y:S01]  /*14a50*/  VIADD R2, R252, 0x18c ;  /* 0x0000018cfc027836 */ /* 0x000fe20000000000 */
[C---:B------:R-:W-:Y:S01]  /*14a60*/  ISETP.GT.U32.AND P0, PT, R146.reuse, R187, PT ;  /* 0x000000bb9200720c */ /* 0x040fe20003f04070 */
[----:B------:R-:W-:Y:S02]  /*14a70*/  IMAD R121, R146, R5, R121 ;  /* 0x0000000592797224 */ /* 0x000fe400078e0279 */
[--C-:B------:R-:W-:Y:S01]  /*14a80*/  @!P4 IMAD.IADD R136, R136, 0x1, -R146.reuse ;  /* 0x000000018888c824 */ /* 0x100fe200078e0a92 */
[----:B------:R-:W-:Y:S01]  /*14a90*/  IABS R137, R2 ;  /* 0x0000000200897213 */ /* 0x000fe20000000000 */
[----:B------:R-:W-:Y:S01]  /*14aa0*/  @!P1 IMAD.IADD R60, R60, 0x1, -R146 ;  /* 0x000000013c3c9824 */ /* 0x000fe200078e0a92 */
[----:B------:R-:W-:Y:S01]  /*14ab0*/  ISETP.GT.U32.AND P1, PT, R146, R121, PT ;  /* 0x000000799200720c */ /* 0x000fe20003f24070 */
[----:B------:R-:W-:Y:S01]  /*14ac0*/  IMAD.HI.U32 R4, R122, R32, RZ ;  /* 0x000000207a047227 */ /* 0x000fe200078e00ff */
[----:B------:R-:W-:-:S03]  /*14ad0*/  ISETP.GT.U32.AND P4, PT, R146, R136, PT ;  /* 0x000000889200720c */ /* 0x000fc60003f84070 */
[----:B------:R-:W-:Y:S01]  /*14ae0*/  IMAD.HI.U32 R0, R122, R137, RZ ;  /* 0x000000897a007227 */ /* 0x000fe200078e00ff */
[----:B------:R-:W-:-:S03]  /*14af0*/  IADD3 R4, PT, PT, -R4, RZ, RZ ;  /* 0x000000ff04047210 */ /* 0x000fc60007ffe1ff */
[----:B------:R-:W-:Y:S02]  /*14b00*/  @!P0 IMAD.IADD R187, R187, 0x1, -R146 ;  /* 0x00000001bbbb8824 */ /* 0x000fe400078e0a92 */
[----:B------:R-:W-:Y:S02]  /*14b10*/  IMAD.MOV R0, RZ, RZ, -R0 ;  /* 0x000000ffff007224 */ /* 0x000fe400078e0a00 */
[----:B------:R-:W-:Y:S01]  /*14b20*/  VIADD R7, R252, 0x18d ;  /* 0x0000018dfc077836 */ /* 0x000fe20000000000 */
[C---:B------:R-:W-:Y:S01]  /*14b30*/  ISETP.GT.U32.AND P0, PT, R146.reuse, R187, PT ;  /* 0x000000bb9200720c */ /* 0x040fe20003f04070 */
[C---:B------:R-:W-:Y:S02]  /*14b40*/  IMAD R32, R146.reuse, R4, R32 ;  /* 0x0000000492207224 */ /* 0x040fe400078e0220 */
[----:B------:R-:W-:Y:S01]  /*14b50*/  IMAD R137, R146, R0, R137 ;  /* 0x0000000092897224 */ /* 0x000fe200078e0289 */
[----:B------:R-:W-:Y:S01]  /*14b60*/  IABS R188, R7 ;  /* 0x0000000700bc7213 */ /* 0x000fe20000000000 */
[--C-:B------:R-:W-:Y:S01]  /*14b70*/  @!P1 IMAD.IADD R121, R121, 0x1, -R146.reuse ;  /* 0x0000000179799824 */ /* 0x100fe200078e0a92 */
[----:B------:R-:W-:Y:S01]  /*14b80*/  IADD3 R0, PT, PT, R252, 0x190, RZ ;  /* 0x00000190fc007810 */ /* 0x000fe20007ffe0ff */
[----:B------:R-:W-:Y:S01]  /*14b90*/  @!P4 IMAD.IADD R136, R136, 0x1, -R146 ;  /* 0x000000018888c824 */ /* 0x000fe200078e0a92 */
[----:B------:R-:W-:Y:S01]  /*14ba0*/  ISETP.GT.U32.AND P4, PT, R146, R32, PT ;  /* 0x000000209200720c */ /* 0x000fe20003f84070 */
[----:B------:R-:W-:Y:S01]  /*14bb0*/  VIADD R3, R252, 0x18e ;  /* 0x0000018efc037836 */ /* 0x000fe20000000000 */
[----:B------:R-:W-:Y:S01]  /*14bc0*/  IABS R46, R0 ;  /* 0x00000000002e7213 */ /* 0x000fe20000000000 */
[----:B------:R-:W-:Y:S01]  /*14bd0*/  IMAD.HI.U32 R0, R122, R188, RZ ;  /* 0x000000bc7a007227 */ /* 0x000fe200078e00ff */
[----:B------:R-:W-:-:S02]  /*14be0*/  ISETP.GT.U32.AND P1, PT, R146, R121, PT ;  /* 0x000000799200720c */ /* 0x000fc40003f24070 */
[----:B------:R-:W-:Y:S01]  /*14bf0*/  @!P0 IADD3 R187, PT, PT, R187, -R146, RZ ;  /* 0x80000092bbbb8210 */ /* 0x000fe20007ffe0ff */
[----:B------:R-:W-:Y:S01]  /*14c00*/  VIADD R16, R252, 0x191 ;  /* 0x00000191fc107836 */ /* 0x000fe20000000000 */
[----:B------:R-:W-:Y:S01]  /*14c10*/  IADD3 R0, PT, PT, -R0, RZ, RZ ;  /* 0x000000ff00007210 */ /* 0x000fe20007ffe1ff */
[----:B------:R-:W-:Y:S01]  /*14c20*/  VIADD R2, R252, 0x18f ;  /* 0x0000018ffc027836 */ /* 0x000fe20000000000 */
[----:B------:R-:W-:Y:S01]  /*14c30*/  ISETP.GT.U32.AND P0, PT, R146, R137, PT ;  /* 0x000000899200720c */ /* 0x000fe20003f04070 */
[----:B------:R-:W-:Y:S01]  /*14c40*/  VIADD R15, R252, 0x193 ;  /* 0x00000193fc0f7836 */ /* 0x000fe20000000000 */
[----:B------:R-:W-:Y:S01]  /*14c50*/  IABS R138, R3 ;  /* 0x00000003008a7213 */ /* 0x000fe20000000000 */
[----:B------:R-:W-:Y:S01]  /*14c60*/  IMAD R188, R146, R0, R188 ;  /* 0x0000000092bc7224 */ /* 0x000fe200078e02bc */
[----:B------:R-:W-:Y:S01]  /*14c70*/  IABS R126, R16 ;  /* 0x00000010007e7213 */ /* 0x000fe20000000000 */
[--C-:B------:R-:W-:Y:S01]  /*14c80*/  @!P4 IMAD.IADD R32, R32, 0x1, -R146.reuse ;  /* 0x000000012020c824 */ /* 0x100fe200078e0a92 */
[----:B------:R-:W-:Y:S01]  /*14c90*/  IADD3 R3, PT, PT, R252, 0x192, RZ ;  /* 0x00000192fc037810 */ /* 0x000fe20007ffe0ff */
[----:B------:R-:W-:Y:S01]  /*14ca0*/  @!P1 IMAD.IADD R121, R121, 0x1, -R146 ;  /* 0x0000000179799824 */ /* 0x000fe200078e0a92 */
[----:B------:R-:W-:Y:S01]  /*14cb0*/  ISETP.GT.U32.AND P1, PT, R146, R188, PT ;  /* 0x000000bc9200720c */ /* 0x000fe20003f24070 */
[----:B------:R-:W-:Y:S01]  /*14cc0*/  IMAD.HI.U32 R5, R122, R138, RZ ;  /* 0x0000008a7a057227 */ /* 0x000fe200078e00ff */
[----:B------:R-:W-:-:S02]  /*14cd0*/  ISETP.GT.U32.AND P4, PT, R146, R32, PT ;  /* 0x000000209200720c */ /* 0x000fc40003f84070 */
[----:B------:R-:W-:Y:S01]  /*14ce0*/  IABS R189, R2 ;  /* 0x0000000200bd7213 */ /* 0x000fe20000000000 */
[----:B------:R-:W-:Y:S01]  /*14cf0*/  IMAD.MOV R5, RZ, RZ, -R5 ;  /* 0x000000ffff057224 */ /* 0x000fe200078e0a05 */
[----:B------:R-:W-:Y:S01]  /*14d00*/  IABS R62, R3 ;  /* 0x00000003003e7213 */ /* 0x000fe20000000000 */
[----:B------:R-:W-:Y:S01]  /*14d10*/  @!P0 IMAD.IADD R137, R137, 0x1, -R146 ;  /* 0x0000000189898824 */ /* 0x000fe200078e0a92 */
[----:B------:R-:W-:Y:S01]  /*14d20*/  IADD3 R2, PT, PT, R252, 0x194, RZ ;  /* 0x00000194fc027810 */ /* 0x000fe20007ffe0ff */
[----:B------:R-:W-:Y:S01]  /*14d30*/  IMAD.HI.U32 R0, R122, R46, RZ ;  /* 0x0000002e7a007227 */ /* 0x000fe200078e00ff */
[----:B------:R-:W-:Y:S02]  /*14d40*/  IADD3 R7, PT, PT, R252, 0x196, RZ ;  /* 0x00000196fc077810 */ /* 0x000fe40007ffe0ff */
[C---:B------:R-:W-:Y:S01]  /*14d50*/  ISETP.GT.U32.AND P0, PT, R146.reuse, R137, PT ;  /* 0x000000899200720c */ /* 0x040fe20003f04070 */
[----:B------:R-:W-:Y:S01]  /*14d60*/  IMAD R138, R146, R5, R138 ;  /* 0x00000005928a7224 */ /* 0x000fe200078e028a */
[----:B------:R-:W-:Y:S01]  /*14d70*/  IABS R5, R15 ;  /* 0x0000000f00057213 */ /* 0x000fe20000000000 */
[----:B------:R-:W-:Y:S01]  /*14d80*/  IMAD.MOV R0, RZ, RZ, -R0 ;  /* 0x000000ffff007224 */ /* 0x000fe200078e0a00 */
[----:B------:R-:W-:Y:S01]  /*14d90*/  IABS R139, R2 ;  /* 0x00000002008b7213 */ /* 0x000fe20000000000 */
[--C-:B------:R-:W-:Y:S01]  /*14da0*/  @!P1 IMAD.IADD R188, R188, 0x1, -R146.reuse ;  /* 0x00000001bcbc9824 */ /* 0x100fe200078e0a92 */
[----:B------:R-:W-:Y:S01]  /*14db0*/  IABS R71, R7 ;  /* 0x0000000700477213 */ /* 0x000fe20000000000 */
[----:B------:R-:W-:Y:S01]  /*14dc0*/  @!P4 IMAD.IADD R32, R32, 0x1, -R146 ;  /* 0x000000012020c824 */ /* 0x000fe200078e0a92 */
[C---:B------:R-:W-:Y:S01]  /*14dd0*/  ISETP.GT.U32.AND P4, PT, R146.reuse, R138, PT ;  /* 0x0000008a9200720c */ /* 0x040fe20003f84070 */
[----:B------:R-:W-:-:S02]  /*14de0*/  IMAD R46, R146, R0, R46 ;  /* 0x00000000922e7224 */ /* 0x000fc400078e022e */
[----:B------:R-:W-:Y:S01]  /*14df0*/  IMAD.HI.U32 R0, R122, R126, RZ ;  /* 0x0000007e7a007227 */ /* 0x000fe200078e00ff */
[----:B------:R-:W-:-:S03]  /*14e00*/  @!P3 IADD3 R32, PT, PT, -R32, RZ, RZ ;  /* 0x000000ff2020b210 */ /* 0x000fc60007ffe1ff */
[----:B------:R-:W-:Y:S01]  /*14e10*/  @!P2 IMAD.MOV R121, RZ, RZ, -R121 ;  /* 0x000000ffff79a224 */ /* 0x000fe200078e0a79 */
[----:B------:R-:W-:Y:S01]  /*14e20*/  ISETP.GT.U32.AND P2, PT, R146, R188, PT ;  /* 0x000000bc9200720c */ /* 0x000fe20003f44070 */
[----:B------:R-:W-:Y:S01]  /*14e30*/  @!P0 IMAD.IADD R137, R137, 0x1, -R146 ;  /* 0x0000000189898824 */ /* 0x000fe200078e0a92 */
[----:B------:R-:W-:Y:S01]  /*14e40*/  IADD3 R0, PT, PT, -R0, RZ, RZ ;  /* 0x000000ff00007210 */ /* 0x000fe20007ffe1ff */
[----:B------:R-:W-:Y:S01]  /*14e50*/  IMAD.HI.U32 R4, R122, R189, RZ ;  /* 0x000000bd7a047227 */ /* 0x000fe200078e00ff */
[----:B------:R-:W-:-:S03]  /*14e60*/  ISETP.GT.U32.AND P0, PT, R146, R46, PT ;  /* 0x0000002e9200720c */ /* 0x000fc60003f04070 */
[----:B------:R-:W-:Y:S02]  /*14e70*/  IMAD R126, R146, R0, R126 ;  /* 0x00000000927e7224 */ /* 0x000fe400078e027e */
[----:B------:R-:W-:Y:S02]  /*14e80*/  @!P4 IMAD.IADD R138, R138, 0x1, -R146 ;  /* 0x000000018a8ac824 */ /* 0x000fe400078e0a92 */
[----:B------:R-:W-:-:S03]  /*14e90*/  IMAD.HI.U32 R17, R122, R62, RZ ;  /* 0x0000003e7a117227 */ /* 0x000fc600078e00ff */
[----:B------:R-:W-:Y:S01]  /*14ea0*/  ISETP.GT.U32.AND P4, PT, R146, R138, PT ;  /* 0x0000008a9200720c */ /* 0x000fe20003f84070 */
[--C-:B------:R-:W-:Y:S01]  /*14eb0*/  @!P2 IMAD.IADD R188, R188, 0x1, -R146.reuse ;  /* 0x00000001bcbca824 */ /* 0x100fe200078e0a92 */
[----:B------:R-:W-:Y:S01]  /*14ec0*/  ISETP.GT.U32.AND P2, PT, R146, R126, PT ;  /* 0x0000007e9200720c */ /* 0x000fe20003f44070 */
[----:B------:R-:W-:Y:S02]  /*14ed0*/  @!P0 IMAD.IADD R46, R46, 0x1, -R146 ;  /* 0x000000012e2e8824 */ /* 0x000fe400078e0a92 */
[----:B------:R-:W-:Y:S02]  /*14ee0*/  IMAD.MOV R4, RZ, RZ, -R4 ;  /* 0x000000ffff047224 */ /* 0x000fe400078e0a04 */
[----:B------:R-:W-:Y:S01]  /*14ef0*/  IMAD.HI.U32 R0, R122, R139, RZ ;  /* 0x0000008b7a007227 */ /* 0x000fe200078e00ff */
[----:B------:R-:W-:-:S03]  /*14f00*/  ISETP.GT.U32.AND P0, PT, R146, R46, PT ;  /* 0x0000002e9200720c */ /* 0x000fc60003f04070 */
[----:B------:R-:W-:Y:S01]  /*14f10*/  IMAD R189, R146, R4, R189 ;  /* 0x0000000492bd7224 */ /* 0x000fe200078e02bd */
[----:B------:R-:W-:Y:S01]  /*14f20*/  IADD3 R0, PT, PT, -R0, RZ, RZ ;  /* 0x000000ff00007210 */ /* 0x000fe20007ffe1ff */
[----:B------:R-:W-:Y:S01]  /*14f30*/  IMAD.HI.U32 R4, R122, R5, RZ ;  /* 0x000000057a047227 */ /* 0x000fe200078e00ff */
[----:B------:R-:W-:Y:S02]  /*14f40*/  @!P4 IADD3 R138, PT, PT, R138, -R146, RZ ;  /* 0x800000928a8ac210 */ /* 0x000fe40007ffe0ff */
[----:B------:R-:W-:Y:S01]  /*14f50*/  ISETP.GE.AND P4, PT, R16, RZ, PT ;  /* 0x000000ff1000720c */ /* 0x000fe20003f86270 */
[----:B------:R-:W-:Y:S01]  /*14f60*/  @!P2 IMAD.IADD R126, R126, 0x1, -R146 ;  /* 0x000000017e7ea824 */ /* 0x000fe200078e0a92 */
[C---:B------:R-:W-:Y:S01]  /*14f70*/  ISETP.GT.U32.AND P1, PT, R146.reuse, R189, PT ;  /* 0x000000bd9200720c */ /* 0x040fe20003f24070 */
[----:B------:R-:W-:Y:S02]  /*14f80*/  IMAD.MOV R16, RZ, RZ, -R17 ;  /* 0x000000ffff107224 */ /* 0x000fe400078e0a11 */
[----:B------:R-:W-:Y:S01]  /*14f90*/  IMAD.MOV R4, RZ, RZ, -R4 ;  /* 0x000000ffff047224 */ /* 0x000fe200078e0a04 */
[C---:B------:R-:W-:Y:S01]  /*14fa0*/  ISETP.GT.U32.AND P2, PT, R146.reuse, R126, PT ;  /* 0x0000007e9200720c */ /* 0x040fe20003f44070 */
[----:B------:R-:W-:-:S02]  /*14fb0*/  IMAD R62, R146, R16, R62 ;  /* 0x00000010923e7224 */ /* 0x000fc400078e023e */
[--C-:B------:R-:W-:Y:S02]  /*14fc0*/  @!P0 IMAD.IADD R46, R46, 0x1, -R146.reuse ;  /* 0x000000012e2e8824 */ /* 0x100fe400078e0a92 */
[C---:B------:R-:W-:Y:S01]  /*14fd0*/  IMAD R5, R146.reuse, R4, R5 ;  /* 0x0000000492057224 */ /* 0x040fe200078e0205 */
[C---:B------:R-:W-:Y:S01]  /*14fe0*/  ISETP.GT.U32.AND P0, PT, R146.reuse, R62, PT ;  /* 0x0000003e9200720c */ /* 0x040fe20003f04070 */
[----:B------:R-:W-:Y:S01]  /*14ff0*/  IMAD R139, R146, R0, R139 ;  /* 0x00000000928b7224 */ /* 0x000fe200078e028b */
[C---:B------:R-:W-:Y:S01]  /*15000*/  IADD3 R0, PT, PT, R252.reuse, 0x199, RZ ;  /* 0x00000199fc007810 */ /* 0x040fe20007ffe0ff */
[----:B------:R-:W-:Y:S02]  /*15010*/  VIADD R8, R252, 0x195 ;  /* 0x00000195fc087836 */ /* 0x000fe40000000000 */
[--C-:B------:R-:W-:Y:S01]  /*15020*/  @!P1 IMAD.IADD R189, R189, 0x1, -R146.reuse ;  /* 0x00000001bdbd9824 */ /* 0x100fe200078e0a92 */
[----:B------:R-:W-:Y:S01]  /*15030*/  IABS R83, R0 ;  /* 0x0000000000537213 */ /* 0x000fe20000000000 */
[--C-:B------:R-:W-:Y:S01]  /*15040*/  @!P2 IMAD.IADD R126, R126, 0x1, -R146.reuse ;  /* 0x000000017e7ea824 */ /* 0x100fe200078e0a92 */
[----:B------:R-:W-:Y:S01]  /*15050*/  ISETP.GT.U32.AND P2, PT, R146, R5, PT ;  /* 0x000000059200720c */ /* 0x000fe20003f44070 */
[C---:B------:R-:W-:Y:S01]  /*15060*/  VIADD R3, R252.reuse, 0x197 ;  /* 0x00000197fc037836 */ /* 0x040fe20000000000 */
[----:B------:R-:W-:Y:S01]  /*15070*/  IABS R190, R8 ;  /* 0x0000000800be7213 */ /* 0x000fe20000000000 */
[----:B------:R-:W-:Y:S01]  /*15080*/  VIADD R2, R252, 0x198 ;  /* 0x00000198fc027836 */ /* 0x000fe20000000000 */
[----:B------:R-:W-:Y:S01]  /*15090*/  ISETP.GT.U32.AND P1, PT, R146, R189, PT ;  /* 0x000000bd9200720c */ /* 0x000fe20003f24070 */
[----:B------:R-:W-:Y:S01]  /*150a0*/  @!P0 IMAD.IADD R62, R62, 0x1, -R146 ;  /* 0x000000013e3e8824 */ /* 0x000fe200078e0a92 */
[----:B------:R-:W-:Y:S01]  /*150b0*/  ISETP.GT.U32.AND P0, PT, R146, R139, PT ;  /* 0x0000008b9200720c */ /* 0x000fe20003f04070 */
[----:B------:R-:W-:Y:S01]  /*150c0*/  IMAD.HI.U32 R0, R122, R190, RZ ;  /* 0x000000be7a007227 */ /* 0x000fe200078e00ff */
[----:B------:R-:W-:-:S02]  /*150d0*/  IABS R159, R3 ;  /* 0x00000003009f7213 */ /* 0x000fc40000000000 */
[----:B------:R-:W-:Y:S01]  /*150e0*/  IABS R209, R2 ;  /* 0x0000000200d17213 */ /* 0x000fe20000000000 */
[----:B------:R-:W-:Y:S01]  /*150f0*/  IMAD.MOV R0, RZ, RZ, -R0 ;  /* 0x000000ffff007224 */ /* 0x000fe200078e0a00 */
[----:B------:R-:W-:Y:S01]  /*15100*/  IADD3 R2, PT, PT, R252, 0x19d, RZ ;  /* 0x0000019dfc027810 */ /* 0x000fe20007ffe0ff */
[----:B------:R-:W-:Y:S01]  /*15110*/  IMAD.HI.U32 R16, R122, R71, RZ ;  /* 0x000000477a107227 */ /* 0x000fe200078e00ff */
[----:B------:R-:W-:Y:S02]  /*15120*/  @!P2 IADD3 R5, PT, PT, R5, -R146, RZ ;  /* 0x800000920505a210 */ /* 0x000fe40007ffe0ff */
[C---:B------:R-:W-:Y:S01]  /*15130*/  ISETP.GT.U32.AND P2, PT, R146.reuse, R62, PT ;  /* 0x0000003e9200720c */ /* 0x040fe20003f44070 */
[C---:B------:R-:W-:Y:S01]  /*15140*/  IMAD R190, R146.reuse, R0, R190 ;  /* 0x0000000092be7224 */ /* 0x040fe200078e02be */
[----:B------:R-:W-:Y:S01]  /*15150*/  ISETP.GT.U32.AND P3, PT, R146, R5, PT ;  /* 0x000000059200720c */ /* 0x000fe20003f64070 */
[--C-:B------:R-:W-:Y:S01]  /*15160*/  @!P0 IMAD.IADD R139, R139, 0x1, -R146.reuse ;  /* 0x000000018b8b8824 */ /* 0x100fe200078e0a92 */
[----:B------:R-:W-:Y:S01]  /*15170*/  IABS R210, R2 ;  /* 0x0000000200d27213 */ /* 0x000fe20000000000 */
[----:B------:R-:W-:Y:S01]  /*15180*/  @!P1 IMAD.IADD R189, R189, 0x1, -R146 ;  /* 0x00000001bdbd9824 */ /* 0x000fe200078e0a92 */
[----:B------:R-:W-:Y:S01]  /*15190*/  ISETP.GE.AND P1, PT, R15, RZ, PT ;  /* 0x000000ff0f00720c */ /* 0x000fe20003f26270 */
[----:B------:R-:W-:Y:S01]  /*151a0*/  IMAD.HI.U32 R15, R122, R159, RZ ;  /* 0x0000009f7a0f7227 */ /* 0x000fe200078e00ff */
[----:B------:R-:W-:-:S03]  /*151b0*/  ISETP.GT.U32.AND P0, PT, R146, R139, PT ;  /* 0x0000008b9200720c */ /* 0x000fc60003f04070 */
[----:B------:R-:W-:-:S04]  /*151c0*/  IMAD.HI.U32 R4, R122, R209, RZ ;  /* 0x000000d17a047227 */ /* 0x000fc800078e00ff */
[----:B------:R-:W-:Y:S01]  /*151d0*/  @!P2 IMAD.IADD R62, R62, 0x1, -R146 ;  /* 0x000000013e3ea824 */ /* 0x000fe200078e0a92 */
[C---:B------:R-:W-:Y:S01]  /*151e0*/  ISETP.GT.U32.AND P2, PT, R146.reuse, R190, PT ;  /* 0x000000be9200720c */ /* 0x040fe20003f44070 */
[----:B------:R-:W-:Y:S02]  /*151f0*/  IMAD.MOV R16, RZ, RZ, -R16 ;  /* 0x000000ffff107224 */ /* 0x000fe400078e0a10 */
[----:B------:R-:W-:Y:S02]  /*15200*/  IMAD.MOV R15, RZ, RZ, -R15 ;  /* 0x000000ffff0f7224 */ /* 0x000fe400078e0a0f */
[----:B------:R-:W-:Y:S02]  /*15210*/  IMAD.MOV R4, RZ, RZ, -R4 ;  /* 0x000000ffff047224 */ /* 0x000fe400078e0a04 */
[----:B------:R-:W-:Y:S01]  /*15220*/  IMAD R71, R146, R16, R71 ;  /* 0x0000001092477224 */ /* 0x000fe200078e0247 */
[----:B------:R-:W-:Y:S01]  /*15230*/  IADD3 R16, PT, PT, R252, 0x19a, RZ ;  /* 0x0000019afc107810 */ /* 0x000fe20007ffe0ff */
[----:B------:R-:W-:-:S02]  /*15240*/  IMAD R159, R146, R15, R159 ;  /* 0x0000000f929f7224 */ /* 0x000fc400078e029f */
[C---:B------:R-:W-:Y:S01]  /*15250*/  IMAD R209, R146.reuse, R4, R209 ;  /* 0x0000000492d17224 */ /* 0x040fe200078e02d1 */
[----:B------:R-:W-:Y:S01]  /*15260*/  IABS R127, R16 ;  /* 0x00000010007f7213 */ /* 0x000fe20000000000 */
[--C-:B------:R-:W-:Y:S01]  /*15270*/  @!P3 IMAD.IADD R5, R5, 0x1, -R146.reuse ;  /* 0x000000010505b824 */ /* 0x100fe200078e0a92 */
[C---:B------:R-:W-:Y:S01]  /*15280*/  ISETP.GT.U32.AND P3, PT, R146.reuse, R71, PT ;  /* 0x000000479200720c */ /* 0x040fe20003f64070 */
[--C-:B------:R-:W-:Y:S01]  /*15290*/  @!P0 IMAD.IADD R139, R139, 0x1, -R146.reuse ;  /* 0x000000018b8b8824 */ /* 0x100fe200078e0a92 */
[----:B------:R-:W-:Y:S01]  /*152a0*/  ISETP.GT.U32.AND P0, PT, R146, R159, PT ;  /* 0x0000009f9200720c */ /* 0x000fe20003f04070 */
[----:B------:R-:W-:Y:S01]  /*152b0*/  @!P2 IMAD.IADD R190, R190, 0x1, -R146 ;  /* 0x00000001bebea824 */ /* 0x000fe200078e0a92 */
[----:B------:R-:W-:Y:S01]  /*152c0*/  ISETP.GT.U32.AND P2, PT, R146, R209, PT ;  /* 0x000000d19200720c */ /* 0x000fe20003f44070 */
[----:B------:R-:W-:Y:S01]  /*152d0*/  IMAD.HI.U32 R0, R122, R83, RZ ;  /* 0x000000537a007227 */ /* 0x000fe200078e00ff */
[----:B------:R-:W-:-:S03]  /*152e0*/  @!P1 IADD3 R5, PT, PT, -R5, RZ, RZ ;  /* 0x000000ff05059210 */ /* 0x000fc60007ffe1ff */
[----:B------:R-:W-:Y:S02]  /*152f0*/  VIADD R4, R252, 0x19b ;  /* 0x0000019bfc047836 */ /* 0x000fe40000000000 */
[----:B------:R-:W-:-:S03]  /*15300*/  IMAD.HI.U32 R17, R122, R127, RZ ;  /* 0x0000007f7a117227 */ /* 0x000fc600078e00ff */
[----:B------:R-:W-:Y:S01]  /*15310*/  IABS R197, R4 ;  /* 0x0000000400c57213 */ /* 0x000fe20000000000 */
[--C-:B------:R-:W-:Y:S01]  /*15320*/  @!P3 IMAD.IADD R71, R71, 0x1, -R146.reuse ;  /* 0x000000014747b824 */ /* 0x100fe200078e0a92 */
[----:B------:R-:W-:Y:S01]  /*15330*/  @!P0 IADD3 R159, PT, PT, R159, -R146, RZ ;  /* 0x800000929f9f8210 */ /* 0x000fe20007ffe0ff */
[----:B------:R-:W-:Y:S01]  /*15340*/  @!P2 IMAD.IADD R209, R209, 0x1, -R146 ;  /* 0x00000001d1d1a824 */ /* 0x000fe200078e0a92 */
[C---:B------:R-:W-:Y:S01]  /*15350*/  ISETP.GT.U32.AND P3, PT, R146.reuse, R190, PT ;  /* 0x000000be9200720c */ /* 0x040fe20003f64070 */
[----:B------:R-:W-:Y:S01]  /*15360*/  IMAD.MOV R0, RZ, RZ, -R0 ;  /* 0x000000ffff007224 */ /* 0x000fe200078e0a00 */
[C---:B------:R-:W-:Y:S01]  /*15370*/  ISETP.GT.U32.AND P2, PT, R146.reuse, R159, PT ;  /* 0x0000009f9200720c */ /* 0x040fe20003f44070 */
[----:B------:R-:W-:Y:S01]  /*15380*/  IMAD.MOV R17, RZ, RZ, -R17 ;  /* 0x000000ffff117224 */ /* 0x000fe200078e0a11 */
[C---:B------:R-:W-:Y:S01]  /*15390*/  ISETP.GT.U32.AND P0, PT, R146.reuse, R71, PT ;  /* 0x000000479200720c */ /* 0x040fe20003f04070 */
[----:B------:R-:W-:Y:S01]  /*153a0*/  IMAD R83, R146, R0, R83 ;  /* 0x0000000092537224 */ /* 0x000fe200078e0253 */
[----:B------:R-:W-:Y:S01]  /*153b0*/  ISETP.GE.AND P1, PT, R4, RZ, PT ;  /* 0x000000ff0400720c */ /* 0x000fe20003f26270 */
[----:B------:R-:W-:-:S02]  /*153c0*/  IMAD R127, R146, R17, R127 ;  /* 0x00000011927f7224 */ /* 0x000fc400078e027f */
[----:B------:R-:W-:-:S04]  /*153d0*/  IMAD.HI.U32 R15, R122, R197, RZ ;  /* 0x000000c57a0f7227 */ /* 0x000fc800078e00ff */
[----:B------:R-:W-:Y:S01]  /*153e0*/  @!P3 IMAD.IADD R190, R190, 0x1, -R146 ;  /* 0x00000001bebeb824 */ /* 0x000fe200078e0a92 */
[C---:B------:R-:W-:Y:S01]  /*153f0*/  ISETP.GT.U32.AND P3, PT, R146.reuse, R83, PT ;  /* 0x000000539200720c */ /* 0x040fe20003f64070 */
[----:B------:R-:W-:Y:S01]  /*15400*/  @!P4 IMAD.MOV R126, RZ, RZ, -R126 ;  /* 0x000000ffff7ec224 */ /* 0x000fe200078e0a7e */
[----:B------:R-:W-:Y:S01]  /*15410*/  ISETP.GT.U32.AND P4, PT, R146, R209, PT ;  /* 0x000000d19200720c */ /* 0x000fe20003f84070 */
[C---:B------:R-:W-:Y:S01]  /*15420*/  VIADD R3, R252.reuse, 0x19c ;  /* 0x0000019cfc037836 */ /* 0x040fe20000000000 */
[----:B------:R-:W-:Y:S01]  /*15430*/  @!P2 IADD3 R159, PT, PT, R159, -R146, RZ ;  /* 0x800000929f9fa210 */ /* 0x000fe20007ffe0ff */
[----:B------:R-:W-:Y:S01]  /*15440*/  VIADD R2, R252, 0x19e ;  /* 0x0000019efc027836 */ /* 0x000fe20000000000 */
[----:B------:R-:W-:Y:S01]  /*15450*/  ISETP.GT.U32.AND P2, PT, R146, R127, PT ;  /* 0x0000007f9200720c */ /* 0x000fe20003f44070 */
[--C-:B------:R-:W-:Y:S01]  /*15460*/  @!P0 IMAD.IADD R71, R71, 0x1, -R146.reuse ;  /* 0x0000000147478824 */ /* 0x100fe200078e0a92 */
[----:B------:R-:W-:Y:S01]  /*15470*/  IADD3 R15, PT, PT, -R15, RZ, RZ ;  /* 0x000000ff0f0f7210 */ /* 0x000fe20007ffe1ff */
[C---:B------:R-:W-:Y:S01]  /*15480*/  VIADD R7, R252.reuse, 0x1a6 ;  /* 0x000001a6fc077836 */ /* 0x040fe20000000000 */
[----:B------:R-:W-:Y:S01]  /*15490*/  IABS R160, R3 ;  /* 0x0000000300a07213 */ /* 0x000fe20000000000 */
[----:B------:R-:W-:Y:S01]  /*154a0*/  VIADD R3, R252, 0x19f ;  /* 0x0000019ffc037836 */ /* 0x000fe20000000000 */
[----:B------:R-:W-:Y:S01]  /*154b0*/  IABS R161, R2 ;  /* 0x0000000200a17213 */ /* 0x000fe20000000000 */
[----:B------:R-:W-:Y:S01]  /*154c0*/  IMAD R197, R146, R15, R197 ;  /* 0x0000000f92c57224 */ /* 0x000fe200078e02c5 */
[----:B------:R-:W-:Y:S01]  /*154d0*/  @!P3 IADD3 R83, PT, PT, R83, -R146, RZ ;  /* 0x800000925353b210 */ /* 0x000fe20007ffe0ff */
[----:B------:R-:W-:Y:S01]  /*154e0*/  @!P4 IMAD.IADD R209, R209, 0x1, -R146 ;  /* 0x00000001d1d1c824 */ /* 0x000fe200078e0a92 */
[----:B------:R-:W-:Y:S01]  /*154f0*/  IABS R211, R3 ;  /* 0x0000000300d37213 */ /* 0x000fe20000000000 */
[----:B------:R-:W-:Y:S01]  /*15500*/  IMAD.HI.U32 R0, R122, R160, RZ ;  /* 0x000000a07a007227 */ /* 0x000fe200078e00ff */
[----:B------:R-:W-:-:S02]  /*15510*/  ISETP.GT.U32.AND P4, PT, R146, R197, PT ;  /* 0x000000c59200720c */ /* 0x000fc40003f84070 */
[----:B------:R-:W-:Y:S01]  /*15520*/  ISETP.GT.U32.AND P3, PT, R146, R83, PT ;  /* 0x000000539200720c */ /* 0x000fe20003f64070 */
[----:B------:R-:W-:Y:S01]  /*15530*/  @!P2 IMAD.IADD R127, R127, 0x1, -R146 ;  /* 0x000000017f7fa824 */ /* 0x000fe200078e0a92 */
[----:B------:R-:W-:Y:S01]  /*15540*/  ISETP.GE.AND P0, PT, R16, RZ, PT ;  /* 0x000000ff1000720c */ /* 0x000fe20003f06270 */
[----:B------:R-:W-:Y:S01]  /*15550*/  IMAD.MOV R0, RZ, RZ, -R0 ;  /* 0x000000ffff007224 */ /* 0x000fe200078e0a00 */
[----:B------:R-:W-:Y:S01]  /*15560*/  IADD3 R3, PT, PT, R252, 0x1a4, RZ ;  /* 0x000001a4fc037810 */ /* 0x000fe20007ffe0ff */
[----:B------:R-:W-:Y:S01]  /*15570*/  IMAD.HI.U32 R15, R122, R210, RZ ;  /* 0x000000d27a0f7227 */ /* 0x000fe200078e00ff */
[C---:B------:R-:W-:Y:S02]  /*15580*/  ISETP.GT.U32.AND P2, PT, R146.reuse, R127, PT ;  /* 0x0000007f9200720c */ /* 0x040fe40003f44070 */
[----:B------:R-:W-:Y:S01]  /*15590*/  IABS R191, R3 ;  /* 0x0000000300bf7213 */ /* 0x000fe20000000000 */
[----:B------:R-:W-:Y:S01]  /*155a0*/  IMAD R160, R146, R0, R160 ;  /* 0x0000000092a07224 */ /* 0x000fe200078e02a0 */
[----:B------:R-:W-:Y:S01]  /*155b0*/  IADD3 R0, PT, PT, R252, 0x1a1, RZ ;  /* 0x000001a1fc007810 */ /* 0x000fe20007ffe0ff */
[----:B------:R-:W-:Y:S01]  /*155c0*/  IMAD.MOV R15, RZ, RZ, -R15 ;  /* 0x000000ffff0f7224 */ /* 0x000fe200078e0a0f */
[----:B------:R-:W-:Y:S01]  /*155d0*/  IABS R192, R7 ;  /* 0x0000000700c07213 */ /* 0x000fe20000000000 */
[----:B------:R-:W-:Y:S01]  /*155e0*/  @!P4 IMAD.IADD R197, R197, 0x1, -R146 ;  /* 0x00000001c5c5c824 */ /* 0x000fe200078e0a92 */
[----:B------:R-:W-:Y:S01]  /*155f0*/  IABS R128, R0 ;  /* 0x0000000000807213 */ /* 0x000fe20000000000 */
[----:B------:R-:W-:Y:S01]  /*15600*/  IMAD R210, R146, R15, R210 ;  /* 0x0000000f92d27224 */ /* 0x000fe200078e02d2 */
[----:B------:R-:W-:Y:S01]  /*15610*/  IADD3 R3, PT, PT, R252, 0x1a7, RZ ;  /* 0x000001a7fc037810 */ /* 0x000fe20007ffe0ff */
[----:B------:R-:W-:Y:S01]  /*15620*/  @!P3 IMAD.IADD R83, R83, 0x1, -R146 ;  /* 0x000000015353b824 */ /* 0x000fe200078e0a92 */
[----:B------:R-:W-:Y:S01]  /*15630*/  ISETP.GT.U32.AND P3, PT, R146, R160, PT ;  /* 0x000000a09200720c */ /* 0x000fe20003f64070 */
[----:B------:R-:W-:Y:S01]  /*15640*/  IMAD.HI.U32 R15, R122, R161, RZ ;  /* 0x000000a17a0f7227 */ /* 0x000fe200078e00ff */
[----:B------:R-:W-:-:S02]  /*15650*/  ISETP.GT.U32.AND P4, PT, R146, R197, PT ;  /* 0x000000c59200720c */ /* 0x000fc40003f84070 */
[----:B------:R-:W-:Y:S01]  /*15660*/  @!P2 IADD3 R127, PT, PT, R127, -R146, RZ ;  /* 0x800000927f7fa210 */ /* 0x000fe20007ffe0ff */
[----:B------:R-:W-:Y:S01]  /*15670*/  IMAD.MOV R15, RZ, RZ, -R15 ;  /* 0x000000ffff0f7224 */ /* 0x000fe200078e0a0f */
[----:B------:R-:W-:Y:S01]  /*15680*/  ISETP.GT.U32.AND P2, PT, R146, R210, PT ;  /* 0x000000d29200720c */ /* 0x000fe20003f44070 */
[----:B------:R-:W-:Y:S01]  /*15690*/  VIADD R2, R252, 0x1a0 ;  /* 0x000001a0fc027836 */ /* 0x000fe20000000000 */
[----:B------:R-:W-:Y:S01]  /*156a0*/  IABS R63, R3 ;  /* 0x00000003003f7213 */ /* 0x000fe20000000000 */
[----:B------:R-:W-:Y:S01]  /*156b0*/  IMAD R161, R146, R15, R161 ;  /* 0x0000000f92a17224 */ /* 0x000fe200078e02a1 */
[----:B------:R-:W-:Y:S01]  /*156c0*/  IADD3 R7, PT, PT, R252, 0x1a9, RZ ;  /* 0x000001a9fc077810 */ /* 0x000fe20007ffe0ff */
[----:B------:R-:W-:Y:S01]  /*156d0*/  IMAD.HI.U32 R16, R122, R211, RZ ;  /* 0x000000d37a107227 */ /* 0x000fe200078e00ff */
[----:B------:R-:W-:Y:S02]  /*156e0*/  IABS R65, R2 ;  /* 0x0000000200417213 */ /* 0x000fe40000000000 */
[----:B------:R-:W-:Y:S01]  /*156f0*/  IABS R212, R7 ;  /* 0x0000000700d47213 */ /* 0x000fe20000000000 */
[----:B------:R-:W-:-:S02]  /*15700*/  @!P3 IMAD.IADD R160, R160, 0x1, -R146 ;  /* 0x00000001a0a0b824 */ /* 0x000fc400078e0a92 */
[--C-:B------:R-:W-:Y:S01]  /*15710*/  @!P4 IMAD.IADD R197, R197, 0x1, -R146.reuse ;  /* 0x00000001c5c5c824 */ /* 0x100fe200078e0a92 */
[----:B------:R-:W-:Y:S01]  /*15720*/  ISETP.GT.U32.AND P4, PT, R146, R161, PT ;  /* 0x000000a19200720c */ /* 0x000fe20003f84070 */
[----:B------:R-:W-:Y:S01]  /*15730*/  @!P2 IMAD.IADD R210, R210, 0x1, -R146 ;  /* 0x00000001d2d2a824 */ /* 0x000fe200078e0a92 */
[----:B------:R-:W-:Y:S01]  /*15740*/  ISETP.GT.U32.AND P3, PT, R146, R160, PT ;  /* 0x000000a09200720c */ /* 0x000fe20003f64070 */
[----:B------:R-:W-:-:S03]  /*15750*/  IMAD.HI.U32 R15, R122, R65, RZ ;  /* 0x000000417a0f7227 */ /* 0x000fc600078e00ff */
[C---:B------:R-:W-:Y:S01]  /*15760*/  ISETP.GT.U32.AND P2, PT, R146.reuse, R210, PT ;  /* 0x000000d29200720c */ /* 0x040fe20003f44070 */
[----:B------:R-:W-:Y:S02]  /*15770*/  IMAD.MOV R16, RZ, RZ, -R16 ;  /* 0x000000ffff107224 */ /* 0x000fe400078e0a10 */
[----:B------:R-:W-:Y:S02]  /*15780*/  IMAD.MOV R15, RZ, RZ, -R15 ;  /* 0x000000ffff0f7224 */ /* 0x000fe400078e0a0f */
[C---:B------:R-:W-:Y:S02]  /*15790*/  IMAD R211, R146.reuse, R16, R211 ;  /* 0x0000001092d37224 */ /* 0x040fe400078e02d3 */
[--C-:B------:R-:W-:Y:S02]  /*157a0*/  @!P4 IMAD.IADD R161, R161, 0x1, -R146.reuse ;  /* 0x00000001a1a1c824 */ /* 0x100fe400078e0a92 */
[----:B------:R-:W-:Y:S02]  /*157b0*/  IMAD R65, R146, R15, R65 ;  /* 0x0000000f92417224 */ /* 0x000fe400078e0241 */
[----:B------:R-:W-:Y:S01]  /*157c0*/  @!P3 IMAD.IADD R160, R160, 0x1, -R146 ;  /* 0x00000001a0a0b824 */ /* 0x000fe200078e0a92 */
[----:B------:R-:W-:Y:S01]  /*157d0*/  ISETP.GT.U32.AND P3, PT, R146, R211, PT ;  /* 0x000000d39200720c */ /* 0x000fe20003f64070 */
[----:B------:R-:W-:Y:S01]  /*157e0*/  IMAD.HI.U32 R4, R122, R128, RZ ;  /* 0x000000807a047227 */ /* 0x000fe200078e00ff */
[----:B------:R-:W-:-:S03]  /*157f0*/  ISETP.GT.U32.AND P4, PT, R146, R161, PT ;  /* 0x000000a19200720c */ /* 0x000fc60003f84070 */
[----:B------:R-:W-:Y:S01]  /*15800*/  @!P2 IMAD.IADD R210, R210, 0x1, -R146 ;  /* 0x00000001d2d2a824 */ /* 0x000fe200078e0a92 */
[----:B------:R-:W-:Y:S01]  /*15810*/  ISETP.GT.U32.AND P2, PT, R146, R65, PT ;  /* 0x000000419200720c */ /* 0x000fe20003f44070 */
[----:B------:R-:W-:Y:S01]  /*15820*/  VIADD R2, R252, 0x1a2 ;  /* 0x000001a2fc027836 */ /* 0x000fe20000000000 */
[----:B------:R-:W-:Y:S01]  /*15830*/  IADD3 R4, PT, PT, -R4, RZ, RZ ;  /* 0x000000ff04047210 */ /* 0x000fe20007ffe1ff */
[----:B------:R-:W-:Y:S02]  /*15840*/  VIADD R15, R252, 0x1a3 ;  /* 0x000001a3fc0f7836 */ /* 0x000fe40000000000 */
[----:B------:R-:W-:Y:S01]  /*15850*/  @!P0 IMAD.MOV R127, RZ, RZ, -R127 ;  /* 0x000000ffff7f8224 */ /* 0x000fe200078e0a7f */
[----:B------:R-:W-:Y:S01]  /*15860*/  IABS R140, R2 ;  /* 0x00000002008c7213 */ /* 0x000fe20000000000 */
[----:B------:R-:W-:Y:S01]  /*15870*/  IMAD R128, R146, R4, R128 ;  /* 0x0000000492807224 */ /* 0x000fe200078e0280 */
[----:B------:R-:W-:Y:S01]  /*15880*/  IABS R4, R15 ;  /* 0x0000000f00047213 */ /* 0x000fe20000000000 */
[----:B------:R-:W-:Y:S01]  /*15890*/  @!P3 IMAD.IADD R211, R211, 0x1, -R146 ;  /* 0x00000001d3d3b824 */ /* 0x000fe200078e0a92 */
[----:B------:R-:W-:Y:S01]  /*158a0*/  @!P4 IADD3 R161, PT, PT, R161, -R146, RZ ;  /* 0x80000092a1a1c210 */ /* 0x000fe20007ffe0ff */
[----:B------:R-:W-:Y:S01]  /*158b0*/  IMAD.HI.U32 R16, R122, R140, RZ ;  /* 0x0000008c7a107227 */ /* 0x000fe200078e00ff */
[----:B------:R-:W-:-:S02]  /*158c0*/  ISETP.GT.U32.AND P4, PT, R146, R128, PT ;  /* 0x000000809200720c */ /* 0x000fc40003f84070 */
[----:B------:R-:W-:Y:S01]  /*158d0*/  ISETP.GE.AND P3, PT, R0, RZ, PT ;  /* 0x000000ff0000720c */ /* 0x000fe20003f66270 */
[----:B------:R-:W-:Y:S01]  /*158e0*/  @!P2 IMAD.IADD R65, R65, 0x1, -R146 ;  /* 0x000000014141a824 */ /* 0x000fe200078e0a92 */
[----:B------:R-:W-:Y:S01]  /*158f0*/  ISETP.GT.U32.AND P2, PT, R146, R211, PT ;  /* 0x000000d39200720c */ /* 0x000fe20003f44070 */
[----:B------:R-:W-:Y:S02]  /*15900*/  VIADD R2, R252, 0x1a5 ;  /* 0x000001a5fc027836 */ /* 0x000fe40000000000 */
[----:B------:R-:W-:Y:S02]  /*15910*/  IMAD.MOV R16, RZ, RZ, -R16 ;  /* 0x000000ffff107224 */ /* 0x000fe400078e0a10 */
[----:B------:R-:W-:Y:S01]  /*15920*/  IMAD.HI.U32 R0, R122, R4, RZ ;  /* 0x000000047a007227 */ /* 0x000fe200078e00ff */
[----:B------:R-:W-:-:S03]  /*15930*/  IABS R141, R2 ;  /* 0x00000002008d7213 */ /* 0x000fc60000000000 */
[----:B------:R-:W-:Y:S02]  /*15940*/  IMAD R140, R146, R16, R140 ;  /* 0x00000010928c7224 */ /* 0x000fe400078e028c */
[----:B------:R-:W-:Y:S02]  /*15950*/  IMAD.MOV R0, RZ, RZ, -R0 ;  /* 0x000000ffff007224 */ /* 0x000fe400078e0a00 */
[--C-:B------:R-:W-:Y:S01]  /*15960*/  @!P4 IMAD.IADD R128, R128, 0x1, -R146.reuse ;  /* 0x000000018080c824 */ /* 0x100fe200078e0a92 */
[C---:B------:R-:W-:Y:S01]  /*15970*/  ISETP.GT.U32.AND P4, PT, R146.reuse, R65, PT ;  /* 0x000000419200720c */ /* 0x040fe20003f84070 */
[----:B------:R-:W-:Y:S01]  /*15980*/  @!P2 IMAD.IADD R211, R211, 0x1, -R146 ;  /* 0x00000001d3d3a824 */ /* 0x000fe200078e0a92 */
[C---:B------:R-:W-:Y:S01]  /*15990*/  ISETP.GT.U32.AND P2, PT, R146.reuse, R140, PT ;  /* 0x0000008c9200720c */ /* 0x040fe20003f44070 */
[C---:B------:R-:W-:Y:S01]  /*159a0*/  IMAD R4, R146.reuse, R0, R4 ;  /* 0x0000000092047224 */ /* 0x040fe200078e0204 */
[----:B------:R-:W-:Y:S01]  /*159b0*/  ISETP.GT.U32.AND P0, PT, R146, R128, PT ;  /* 0x000000809200720c */ /* 0x000fe20003f04070 */
[----:B------:R-:W-:-:S04]  /*159c0*/  IMAD.HI.U32 R16, R122, R191, RZ ;  /* 0x000000bf7a107227 */ /* 0x000fc800078e00ff */
[----:B------:R-:W-:Y:S01]  /*159d0*/  IMAD.HI.U32 R0, R122, R141, RZ ;  /* 0x0000008d7a007227 */ /* 0x000fe200078e00ff */
[----:B------:R-:W-:-:S03]  /*159e0*/  IADD3 R16, PT, PT, -R16, RZ, RZ ;  /* 0x000000ff10107210 */ /* 0x000fc60007ffe1ff */
[----:B------:R-:W-:Y:S01]  /*159f0*/  IMAD.MOV R0, RZ, RZ, -R0 ;  /* 0x000000ffff007224 */ /* 0x000fe200078e0a00 */
[----:B------:R-:W-:Y:S01]  /*15a00*/  @!P4 IADD3 R65, PT, PT, R65, -R146, RZ ;  /* 0x800000924141c210 */ /* 0x000fe20007ffe0ff */
[C---:B------:R-:W-:Y:S01]  /*15a10*/  IMAD R191, R146.reuse, R16, R191 ;  /* 0x0000001092bf7224 */ /* 0x040fe200078e02bf */
[C---:B------:R-:W-:Y:S01]  /*15a20*/  ISETP.GT.U32.AND P4, PT, R146.reuse, R4, PT ;  /* 0x000000049200720c */ /* 0x040fe20003f84070 */
[----:B------:R-:W-:Y:S02]  /*15a30*/  IMAD R141, R146, R0, R141 ;  /* 0x00000000928d7224 */ /* 0x000fe400078e028d */
[--C-:B------:R-:W-:Y:S02]  /*15a40*/  @!P2 IMAD.IADD R140, R140, 0x1, -R146.reuse ;  /* 0x000000018c8ca824 */ /* 0x100fe400078e0a92 */
[----:B------:R-:W-:Y:S01]  /*15a50*/  @!P0 IMAD.IADD R128, R128, 0x1, -R146 ;  /* 0x0000000180808824 */ /* 0x000fe200078e0a92 */
[----:B------:R-:W-:Y:S01]  /*15a60*/  ISETP.GT.U32.AND P2, PT, R146, R141, PT ;  /* 0x0000008d9200720c */ /* 0x000fe20003f44070 */
[----:B------:R-:W-:Y:S01]  /*15a70*/  IMAD.HI.U32 R0, R122, R192, RZ ;  /* 0x000000c07a007227 */ /* 0x000fe200078e00ff */
[----:B------:R-:W-:-:S02]  /*15a80*/  ISETP.GT.U32.AND P0, PT, R146, R191, PT ;  /* 0x000000bf9200720c */ /* 0x000fc40003f04070 */
[----:B------:R-:W-:Y:S01]  /*15a90*/  @!P3 IADD3 R128, PT, PT, -R128, RZ, RZ ;  /* 0x000000ff8080b210 */ /* 0x000fe20007ffe1ff */
[----:B------:R-:W-:Y:S02]  /*15aa0*/  @!P1 IMAD.MOV R197, RZ, RZ, -R197 ;  /* 0x000000ffffc59224 */ /* 0x000fe400078e0ac5 */
[----:B------:R-:W-:Y:S01]  /*15ab0*/  @!P4 IADD3 R4, PT, PT, R4, -R146, RZ ;  /* 0x800000920404c210 */ /* 0x000fe20007ffe0ff */
[----:B------:R-:W-:Y:S01]  /*15ac0*/  IMAD.MOV R0, RZ, RZ, -R0 ;  /* 0x000000ffff007224 */ /* 0x000fe200078e0a00 */
[----:B------:R-:W-:Y:S01]  /*15ad0*/  ISETP.GT.U32.AND P4, PT, R146, R140, PT ;  /* 0x0000008c9200720c */ /* 0x000fe20003f84070 */
[----:B------:R-:W-:-:S04]  /*15ae0*/  IMAD.HI.U32 R16, R122, R63, RZ ;  /* 0x0000003f7a107227 */ /* 0x000fc800078e00ff */
[--C-:B------:R-:W-:Y:S02]  /*15af0*/  @!P2 IMAD.IADD R141, R141, 0x1, -R146.reuse ;  /* 0x000000018d8da824 */ /* 0x100fe400078e0a92 */
[----:B------:R-:W-:Y:S01]  /*15b00*/  @!P0 IMAD.IADD R191, R191, 0x1, -R146 ;  /* 0x00000001bfbf8824 */ /* 0x000fe200078e0a92 */
[C---:B------:R-:W-:Y:S01]  /*15b10*/  ISETP.GT.U32.AND P0, PT, R146.reuse, R4, PT ;  /* 0x000000049200720c */ /* 0x040fe20003f04070 */
[C---:B------:R-:W-:Y:S01]  /*15b20*/  IMAD R192, R146.reuse, R0, R192 ;  /* 0x0000000092c07224 */ /* 0x040fe200078e02c0 */
[C---:B------:R-:W-:Y:S01]  /*15b30*/  ISETP.GT.U32.AND P1, PT, R146.reuse, R141, PT ;  /* 0x0000008d9200720c */ /* 0x040fe20003f24070 */
[----:B------:R-:W-:Y:S01]  /*15b40*/  IMAD.MOV R0, RZ, RZ, -R16 ;  /* 0x000000ffff007224 */ /* 0x000fe200078e0a10 */
[----:B------:R-:W-:Y:S01]  /*15b50*/  ISETP.GT.U32.AND P2, PT, R146, R191, PT ;  /* 0x000000bf9200720c */ /* 0x000fe20003f44070 */
[----:B------:R-:W-:Y:S02]  /*15b60*/  VIADD R2, R252, 0x1a8 ;  /* 0x000001a8fc027836 */ /* 0x000fe40000000000 */
[----:B------:R-:W-:-:S02]  /*15b70*/  IMAD R63, R146, R0, R63 ;  /* 0x00000000923f7224 */ /* 0x000fc400078e023f */
[----:B------:R-:W-:Y:S01]  /*15b80*/  VIADD R0, R252, 0x1ab ;  /* 0x000001abfc007836 */ /* 0x000fe20000000000 */
[----:B------:R-:W-:Y:S01]  /*15b90*/  IABS R162, R2 ;  /* 0x0000000200a27213 */ /* 0x000fe20000000000 */
[--C-:B------:R-:W-:Y:S01]  /*15ba0*/  @!P4 IMAD.IADD R140, R140, 0x1, -R146.reuse ;  /* 0x000000018c8cc824 */ /* 0x100fe200078e0a92 */
[----:B------:R-:W-:Y:S01]  /*15bb0*/  ISETP.GE.AND P4, PT, R15, RZ, PT ;  /* 0x000000ff0f00720c */ /* 0x000fe20003f86270 */
[--C-:B------:R-:W-:Y:S01]  /*15bc0*/  @!P0 IMAD.IADD R4, R4, 0x1, -R146.reuse ;  /* 0x0000000104048824 */ /* 0x100fe200078e0a92 */
[C---:B------:R-:W-:Y:S01]  /*15bd0*/  ISETP.GT.U32.AND P0, PT, R146.reuse, R192, PT ;  /* 0x000000c09200720c */ /* 0x040fe20003f04070 */
[--C-:B------:R-:W-:Y:S01]  /*15be0*/  @!P1 IMAD.IADD R141, R141, 0x1, -R146.reuse ;  /* 0x000000018d8d9824 */ /* 0x100fe200078e0a92 */
[----:B------:R-:W-:Y:S01]  /*15bf0*/  ISETP.GT.U32.AND P1, PT, R146, R63, PT ;  /* 0x0000003f9200720c */ /* 0x000fe20003f24070 */
[----:B------:R-:W-:Y:S01]  /*15c00*/  IMAD.HI.U32 R17, R122, R162, RZ ;  /* 0x000000a27a117227 */ /* 0x000fe200078e00ff */
[----:B------:R-:W-:Y:S02]  /*15c10*/  IABS R144, R0 ;  /* 0x0000000000907213 */ /* 0x000fe40000000000 */
[C---:B------:R-:W-:Y:S01]  /*15c20*/  IADD3 R2, PT, PT, R252.reuse, 0x1ad, RZ ;  /* 0x000001adfc027810 */ /* 0x040fe20007ffe0ff */
[----:B------:R-:W-:Y:S01]  /*15c30*/  VIADD R15, R252, 0x1aa ;  /* 0x000001aafc0f7836 */ /* 0x000fe20000000000 */
[----:B------:R-:W-:Y:S01]  /*15c40*/  IADD3 R16, PT, PT, -R17, RZ, RZ ;  /* 0x000000ff11107210 */ /* 0x000fe20007ffe1ff */
[----:B------:R-:W-:Y:S01]  /*15c50*/  @!P2 IMAD.IADD R191, R191, 0x1, -R146 ;  /* 0x00000001bfbfa824 */ /* 0x000fe200078e0a92 */
[----:B------:R-:W-:Y:S01]  /*15c60*/  IABS R193, R2 ;  /* 0x0000000200c17213 */ /* 0x000fe20000000000 */
[----:B------:R-:W-:Y:S01]  /*15c70*/  @!P4 IMAD.MOV R4, RZ, RZ, -R4 ;  /* 0x000000ffff04c224 */ /* 0x000fe200078e0a04 */
[----:B------:R-:W-:Y:S01]  /*15c80*/  IABS R18, R15 ;  /* 0x0000000f00127213 */ /* 0x000fe20000000000 */
[--C-:B------:R-:W-:Y:S01]  /*15c90*/  @!P0 IMAD.IADD R192, R192, 0x1, -R146.reuse ;  /* 0x00000001c0c08824 */ /* 0x100fe200078e0a92 */
[----:B------:R-:W-:Y:S01]  /*15ca0*/  ISETP.GE.AND P0, PT, R0, RZ, PT ;  /* 0x000000ff0000720c */ /* 0x000fe20003f06270 */
[----:B------:R-:W-:Y:S01]  /*15cb0*/  @!P1 IMAD.IADD R63, R63, 0x1, -R146 ;  /* 0x000000013f3f9824 */ /* 0x000fe200078e0a92 */
[----:B------:R-:W-:Y:S01]  /*15cc0*/  ISETP.GE.AND P2, PT, R15, RZ, PT ;  /* 0x000000ff0f00720c */ /* 0x000fe20003f46270 */
[----:B------:R-:W-:Y:S01]  /*15cd0*/  IMAD.HI.U32 R0, R122, R212, RZ ;  /* 0x000000d47a007227 */ /* 0x000fe200078e00ff */
[----:B------:R-:W-:-:S02]  /*15ce0*/  ISETP.GT.U32.AND P3, PT, R146, R192, PT ;  /* 0x000000c09200720c */ /* 0x000fc40003f64070 */
[C---:B------:R-:W-:Y:S01]  /*15cf0*/  ISETP.GT.U32.AND P1, PT, R146.reuse, R63, PT ;  /* 0x0000003f9200720c */ /* 0x040fe20003f24070 */
[----:B------:R-:W-:Y:S02]  /*15d00*/  IMAD.MOV R0, RZ, RZ, -R0 ;  /* 0x000000ffff007224 */ /* 0x000fe400078e0a00 */
[C---:B------:R-:W-:Y:S02]  /*15d10*/  IMAD R162, R146.reuse, R16, R162 ;  /* 0x0000001092a27224 */ /* 0x040fe400078e02a2 */
[----:B------:R-:W-:Y:S02]  /*15d20*/  IMAD R212, R146, R0, R212 ;  /* 0x0000000092d47224 */ /* 0x000fe400078e02d4 */
[----:B------:R-:W-:-:S04]  /*15d30*/  IMAD.HI.U32 R16, R122, R18, RZ ;  /* 0x000000127a107227 */ /* 0x000fc800078e00ff */
[----:B------:R-:W-:Y:S01]  /*15d40*/  @!P3 IMAD.IADD R192, R192, 0x1, -R146 ;  /* 0x00000001c0c0b824 */ /* 0x000fe200078e0a92 */
[----:B------:R-:W-:Y:S01]  /*15d50*/  ISETP.GT.U32.AND P3, PT, R146, R162, PT ;  /* 0x000000a29200720c */ /* 0x000fe20003f64070 */
[----:B------:R-:W-:Y:S01]  /*15d60*/  IMAD.HI.U32 R15, R122, R144, RZ ;  /* 0x000000907a0f7227 */ /* 0x000fe200078e00ff */
[----:B------:R-:W-:Y:S02]  /*15d70*/  @!P1 IADD3 R63, PT, PT, R63, -R146, RZ ;  /* 0x800000923f3f9210 */ /* 0x000fe40007ffe0ff */
[----:B------:R-:W-:Y:S01]  /*15d80*/  ISETP.GT.U32.AND P1, PT, R146, R212, PT ;  /* 0x000000d49200720c */ /* 0x000fe20003f24070 */
[----:B------:R-:W-:Y:S01]  /*15d90*/  IMAD.MOV R15, RZ, RZ, -R15 ;  /* 0x000000ffff0f7224 */ /* 0x000fe200078e0a0f */
[----:B------:R-:W-:Y:S01]  /*15da0*/  IADD3 R0, PT, PT, -R16, RZ, RZ ;  /* 0x000000ff10007210 */ /* 0x000fe20007ffe1ff */
[----:B------:R-:W-:Y:S02]  /*15db0*/  VIADD R3, R252, 0x1ac ;  /* 0x000001acfc037836 */ /* 0x000fe40000000000 */
[----:B------:R-:W-:-:S02]  /*15dc0*/  IMAD R144, R146, R15, R144 ;  /* 0x0000000f92907224 */ /* 0x000fc400078e0290 */
[----:B------:R-:W-:Y:S01]  /*15dd0*/  IMAD R18, R146, R0, R18 ;  /* 0x0000000092127224 */ /* 0x000fe200078e0212 */
[----:B------:R-:W-:Y:S01]  /*15de0*/  IABS R142, R3 ;  /* 0x00000003008e7213 */ /* 0x000fe20000000000 */
[----:B------:R-:W-:Y:S01]  /*15df0*/  @!P3 IMAD.IADD R162, R162, 0x1, -R146 ;  /* 0x00000001a2a2b824 */ /* 0x000fe200078e0a92 */
[----:B------:R-:W-:Y:S01]  /*15e00*/  IADD3 R0, PT, PT, R252, 0x1b1, RZ ;  /* 0x000001b1fc007810 */ /* 0x000fe20007ffe0ff */
[----:B------:R-:W-:-:S03]  /*15e10*/  IMAD.HI.U32 R33, R122, R193, RZ ;  /* 0x000000c17a217227 */ /* 0x000fc600078e00ff */
[----:B------:R-:W-:Y:S01]  /*15e20*/  ISETP.GT.U32.AND P3, PT, R146, R162, PT ;  /* 0x000000a29200720c */ /* 0x000fe20003f64070 */
[----:B------:R-:W-:Y:S01]  /*15e30*/  @!P1 IMAD.IADD R212, R212, 0x1, -R146 ;  /* 0x00000001d4d49824 */ /* 0x000fe200078e0a92 */
[----:B------:R-:W-:Y:S01]  /*15e40*/  ISETP.GE.AND P1, PT, R0, RZ, PT ;  /* 0x000000ff0000720c */ /* 0x000fe20003f26270 */
[----:B------:R-:W-:-:S03]  /*15e50*/  IMAD.HI.U32 R17, R122, R142, RZ ;  /* 0x0000008e7a117227 */ /* 0x000fc600078e00ff */
[----:B------:R-:W-:Y:S01]  /*15e60*/  ISETP.GT.U32.AND P4, PT, R146, R212, PT ;  /* 0x000000d49200720c */ /* 0x000fe20003f84070 */
[----:B------:R-:W-:Y:S02]  /*15e70*/  VIADD R7, R252, 0x1ae ;  /* 0x000001aefc077836 */ /* 0x000fe40000000000 */
[----:B------:R-:W-:Y:S02]  /*15e80*/  IMAD.MOV R16, RZ, RZ, -R17 ;  /* 0x000000ffff107224 */ /* 0x000fe400078e0a11 */
[----:B------:R-:W-:Y:S01]  /*15e90*/  IMAD.MOV R17, RZ, RZ, -R33 ;  /* 0x000000ffff117224 */ /* 0x000fe200078e0a21 */
[----:B------:R-:W-:Y:S01]  /*15ea0*/  IABS R64, R7 ;  /* 0x0000000700407213 */ /* 0x000fe20000000000 */
[----:B------:R-:W-:Y:S01]  /*15eb0*/  IMAD R142, R146, R16, R142 ;  /* 0x00000010928e7224 */ /* 0x000fe200078e028e */
[----:B------:R-:W-:Y:S01]  /*15ec0*/  @!P3 IADD3 R162, PT, PT, R162, -R146, RZ ;  /* 0x80000092a2a2b210 */ /* 0x000fe20007ffe0ff */
[C---:B------:R-:W-:Y:S01]  /*15ed0*/  IMAD R193, R146.reuse, R17, R193 ;  /* 0x0000001192c17224 */ /* 0x040fe200078e02c1 */
[----:B------:R-:W-:Y:S01]  /*15ee0*/  ISETP.GT.U32.AND P3, PT, R146, R18, PT ;  /* 0x000000129200720c */ /* 0x000fe20003f64070 */
[----:B------:R-:W-:Y:S01]  /*15ef0*/  VIADD R3, R252, 0x1af ;  /* 0x000001affc037836 */ /* 0x000fe20000000000 */
[----:B------:R-:W-:Y:S01]  /*15f00*/  IABS R17, R0 ;  /* 0x0000000000117213 */ /* 0x000fe20000000000 */
[----:B------:R-:W-:Y:S01]  /*15f10*/  @!P4 IMAD.IADD R212, R212, 0x1, -R146 ;  /* 0x00000001d4d4c824 */ /* 0x000fe200078e0a92 */
[----:B------:R-:W-:Y:S01]  /*15f20*/  ISETP.GT.U32.AND P4, PT, R146, R144, PT ;  /* 0x000000909200720c */ /* 0x000fe20003f84070 */
[----:B------:R-:W-:Y:S01]  /*15f30*/  IMAD.HI.U32 R0, R122, R64, RZ ;  /* 0x000000407a007227 */ /* 0x000fe200078e00ff */
[----:B------:R-:W-:-:S03]  /*15f40*/  IABS R143, R3 ;  /* 0x00000003008f7213 */ /* 0x000fc60000000000 */
[----:B------:R-:W-:Y:S02]  /*15f50*/  IMAD.MOV R0, RZ, RZ, -R0 ;  /* 0x000000ffff007224 */ /* 0x000fe400078e0a00 */
[----:B------:R-:W-:Y:S02]  /*15f60*/  VIADD R2, R252, 0x1b0 ;  /* 0x000001b0fc027836 */ /* 0x000fe40000000000 */
[----:B------:R-:W-:Y:S02]  /*15f70*/  @!P3 IMAD.IADD R18, R18, 0x1, -R146 ;  /* 0x000000011212b824 */ /* 0x000fe400078e0a92 */
[----:B------:R-:W-:Y:S01]  /*15f80*/  IMAD R64, R146, R0, R64 ;  /* 0x0000000092407224 */ /* 0x000fe200078e0240 */
[----:B------:R-:W-:Y:S01]  /*15f90*/  IABS R45, R2 ;  /* 0x00000002002d7213 */ /* 0x000fe20000000000 */
[----:B------:R-:W-:Y:S01]  /*15fa0*/  @!P4 IMAD.IADD R144, R144, 0x1, -R146 ;  /* 0x000000019090c824 */ /* 0x000fe200078e0a92 */
[----:B------:R-:W-:Y:S01]  /*15fb0*/  ISETP.GT.U32.AND P3, PT, R146, R18, PT ;  /* 0x000000129200720c */ /* 0x000fe20003f64070 */
[----:B------:R-:W-:-:S03]  /*15fc0*/  IMAD.HI.U32 R16, R122, R143, RZ ;  /* 0x0000008f7a107227 */ /* 0x000fc600078e00ff */
[----:B------:R-:W-:Y:S01]  /*15fd0*/  ISETP.GT.U32.AND P4, PT, R146, R144, PT ;  /* 0x000000909200720c */ /* 0x000fe20003f84070 */
[----:B------:R-:W-:Y:S01]  /*15fe0*/  IMAD.HI.U32 R15, R122, R45, RZ ;  /* 0x0000002d7a0f7227 */ /* 0x000fe200078e00ff */
[----:B------:R-:W-:-:S03]  /*15ff0*/  IADD3 R16, PT, PT, -R16, RZ, RZ ;  /* 0x000000ff10107210 */ /* 0x000fc60007ffe1ff */
[----:B------:R-:W-:-:S04]  /*16000*/  IMAD.HI.U32 R33, R122, R17, RZ ;  /* 0x000000117a217227 */ /* 0x000fc800078e00ff */
[----:B------:R-:W-:Y:S02]  /*16010*/  @!P3 IMAD.IADD R18, R18, 0x1, -R146 ;  /* 0x000000011212b824 */ /* 0x000fe400078e0a92 */
[----:B------:R-:W-:Y:S02]  /*16020*/  IMAD.MOV R15, RZ, RZ, -R15 ;  /* 0x000000ffff0f7224 */ /* 0x000fe400078e0a0f */
[----:B------:R-:W-:Y:S01]  /*16030*/  @!P4 IADD3 R144, PT, PT, R144, -R146, RZ ;  /* 0x800000929090c210 */ /* 0x000fe20007ffe0ff */
[----:B------:R-:W-:Y:S01]  /*16040*/  @!P2 IMAD.MOV R18, RZ, RZ, -R18 ;  /* 0x000000ffff12a224 */ /* 0x000fe200078e0a12 */
[C---:B------:R-:W-:Y:S01]  /*16050*/  ISETP.GT.U32.AND P4, PT, R146.reuse, R193, PT ;  /* 0x000000c19200720c */ /* 0x040fe20003f84070 */
[----:B------:R-:W-:Y:S01]  /*16060*/  IMAD.MOV R0, RZ, RZ, -R33 ;  /* 0x000000ffff007224 */ /* 0x000fe200078e0a21 */
[C---:B------:R-:W-:Y:S01]  /*16070*/  ISETP.GT.U32.AND P2, PT, R146.reuse, R142, PT ;  /* 0x0000008e9200720c */ /* 0x040fe20003f44070 */
[----:B------:R-:W-:Y:S01]  /*16080*/  @!P0 IMAD.MOV R144, RZ, RZ, -R144 ;  /* 0x000000ffff908224 */ /* 0x000fe200078e0a90 */
[C---:B------:R-:W-:Y:S01]  /*16090*/  ISETP.GT.U32.AND P0, PT, R146.reuse, R64, PT ;  /* 0x000000409200720c */ /* 0x040fe20003f04070 */
[----:B------:R-:W-:-:S02]  /*160a0*/  IMAD R143, R146, R16, R143 ;  /* 0x00000010928f7224 */ /* 0x000fc400078e028f */
[C---:B------:R-:W-:Y:S02]  /*160b0*/  IMAD R45, R146.reuse, R15, R45 ;  /* 0x0000000f922d7224 */ /* 0x040fe400078e022d */
[----:B------:R-:W-:Y:S01]  /*160c0*/  IMAD R17, R146, R0, R17 ;  /* 0x0000000092117224 */ /* 0x000fe200078e0211 */
[C---:B------:R-:W-:Y:S01]  /*160d0*/  IADD3 R0, PT, PT, R252.reuse, 0x1b3, RZ ;  /* 0x000001b3fc007810 */ /* 0x040fe20007ffe0ff */
[----:B------:R-:W-:Y:S02]  /*160e0*/  VIADD R2, R252, 0x1b2 ;  /* 0x000001b2fc027836 */ /* 0x000fe40000000000 */
[--C-:B------:R-:W-:Y:S01]  /*160f0*/  @!P4 IMAD.IADD R193, R193, 0x1, -R146.reuse ;  /* 0x00000001c1c1c824 */ /* 0x100fe200078e0a92 */
[----:B------:R-:W-:Y:S01]  /*16100*/  ISETP.GE.AND P3, PT, R0, RZ, PT ;  /* 0x000000ff0000720c */ /* 0x000fe20003f66270 */
[----:B------:R-:W-:Y:S01]  /*16110*/  VIADD R7, R252, 0x1b4 ;  /* 0x000001b4fc077836 */ /* 0x000fe20000000000 */
[----:B------:R-:W-:Y:S01]  /*16120*/  @!P2 IADD3 R142, PT, PT, R142, -R146, RZ ;  /* 0x800000928e8ea210 */ /* 0x000fe20007ffe0ff */
[----:B------:R-:W-:Y:S01]  /*16130*/  @!P0 IMAD.IADD R64, R64, 0x1, -R146 ;  /* 0x0000000140408824 */ /* 0x000fe200078e0a92 */
[----:B------:R-:W-:Y:S01]  /*16140*/  ISETP.GT.U32.AND P4, PT, R146, R193, PT ;  /* 0x000000c19200720c */ /* 0x000fe20003f84070 */
[----:B------:R-:W-:Y:S01]  /*16150*/  VIADD R3, R252, 0x1b5 ;  /* 0x000001b5fc037836 */ /* 0x000fe20000000000 */
[C---:B------:R-:W-:Y:S01]  /*16160*/  ISETP.GT.U32.AND P2, PT, R146.reuse, R142, PT ;  /* 0x0000008e9200720c */ /* 0x040fe20003f44070 */
[----:B------:R-:W-:Y:S01]  /*16170*/  IMAD.MOV.U32 R241, RZ, RZ, R123 ;  /* 0x000000fffff17224 */ /* 0x000fe200078e007b */
[----:B------:R-:W-:Y:S01]  /*16180*/  ISETP.GT.U32.AND P0, PT, R146, R64, PT ;  /* 0x000000409200720c */ /* 0x000fe20003f04070 */
[----:B------:R-:W-:Y:S01]  /*16190*/  IMAD.MOV.U32 R173, RZ, RZ, R229 ;  /* 0x000000ffffad7224 */ /* 0x000fe200078e00e5 */
[----:B------:R-:W-:Y:S01]  /*161a0*/  IABS R194, R2 ;  /* 0x0000000200c27213 */ /* 0x000fe20000000000 */
[----:B------:R-:W-:Y:S01]  /*161b0*/  IMAD.MOV.U32 R229, RZ, RZ, R231 ;  /* 0x000000ffffe57224 */ /* 0x000fe200078e00e7 */
[----:B------:R-:W-:Y:S01]  /*161c0*/  IABS R34, R0 ;  /* 0x0000000000227213 */ /* 0x000fe20000000000 */
[----:B------:R-:W-:Y:S01]  /*161d0*/  IMAD.MOV.U32 R231, RZ, RZ, R125 ;  /* 0x000000ffffe77224 */ /* 0x000fe200078e007d */
[----:B------:R-:W-:Y:S01]  /*161e0*/  IABS R110, R7 ;  /* 0x00000007006e7213 */ /* 0x000fe20000000000 */
[----:B------:R-:W-:Y:S01]  /*161f0*/  IMAD.HI.U32 R0, R122, R194, RZ ;  /* 0x000000c27a007227 */ /* 0x000fe200078e00ff */
[----:B------:R-:W-:-:S02]  /*16200*/  IADD3 R2, PT, PT, R252, 0x1b6, RZ ;  /* 0x000001b6fc027810 */ /* 0x000fc40007ffe0ff */
[----:B------:R-:W-:Y:S01]  /*16210*/  IABS R163, R3 ;  /* 0x0000000300a37213 */ /* 0x000fe20000000000 */
[--C-:B------:R-:W-:Y:S01]  /*16220*/  @!P2 IMAD.IADD R142, R142, 0x1, -R146.reuse ;  /* 0x000000018e8ea824 */ /* 0x100fe200078e0a92 */
[C---:B------:R-:W-:Y:S01]  /*16230*/  ISETP.GT.U32.AND P2, PT, R146.reuse, R143, PT ;  /* 0x0000008f9200720c */ /* 0x040fe20003f44070 */
[--C-:B------:R-:W-:Y:S01]  /*16240*/  @!P4 IMAD.IADD R193, R193, 0x1, -R146.reuse ;  /* 0x00000001c1c1c824 */ /* 0x100fe200078e0a92 */
[----:B------:R-:W-:Y:S01]  /*16250*/  ISETP.GT.U32.AND P4, PT, R146, R45, PT ;  /* 0x0000002d9200720c */ /* 0x000fe20003f84070 */
[----:B------:R-:W-:Y:S01]  /*16260*/  @!P0 IMAD.IADD R64, R64, 0x1, -R146 ;  /* 0x0000000140408824 */ /* 0x000fe200078e0a92 */
[----:B------:R-:W-:Y:S01]  /*16270*/  ISETP.GT.U32.AND P0, PT, R146, R17, PT ;  /* 0x000000119200720c */ /* 0x000fe20003f04070 */
[----:B------:R-:W-:Y:S01]  /*16280*/  IMAD.MOV R0, RZ, RZ, -R0 ;  /* 0x000000ffff007224 */ /* 0x000fe200078e0a00 */
[----:B------:R-:W-:Y:S01]  /*16290*/  IABS R213, R2 ;  /* 0x0000000200d57213 */ /* 0x000fe20000000000 */
[----:B------:R-:W-:Y:S01]  /*162a0*/  IMAD.HI.U32 R15, R122, R34, RZ ;  /* 0x000000227a0f7227 */ /* 0x000fe200078e00ff */
[----:B------:R-:W-:-:S02]  /*162b0*/  IADD3 R2, PT, PT, R252, 0x1b9, RZ ;  /* 0x000001b9fc027810 */ /* 0x000fc40007ffe0ff */
[----:B------:R-:W-:Y:S01]  /*162c0*/  IADD3 R125, PT, PT, R252, 0x1ca, RZ ;  /* 0x000001cafc7d7810 */ /* 0x000fe20007ffe0ff */
[----:B------:R-:W-:Y:S01]  /*162d0*/  IMAD R194, R146, R0, R194 ;  /* 0x0000000092c27224 */ /* 0x000fe200078e02c2 */
[----:B------:R-:W-:Y:S01]  /*162e0*/  IABS R214, R2 ;  /* 0x0000000200d67213 */ /* 0x000fe20000000000 */
[----:B------:R-:W-:Y:S01]  /*162f0*/  IMAD.HI.U32 R0, R122, R110, RZ ;  /* 0x0000006e7a007227 */ /* 0x000fe200078e00ff */
[----:B------:R-:W-:Y:S02]  /*16300*/  @!P2 IADD3 R143, PT, PT, R143, -R146, RZ ;  /* 0x800000928f8fa210 */ /* 0x000fe40007ffe0ff */
[----:B------:R-:W-:Y:S01]  /*16310*/  IADD3 R2, PT, PT, R252, 0x1bd, RZ ;  /* 0x000001bdfc027810 */ /* 0x000fe20007ffe0ff */
[--C-:B------:R-:W-:Y:S01]  /*16320*/  @!P4 IMAD.IADD R45, R45, 0x1, -R146.reuse ;  /* 0x000000012d2dc824 */ /* 0x100fe200078e0a92 */
[----:B------:R-:W-:Y:S01]  /*16330*/  ISETP.GT.U32.AND P2, PT, R146, R143, PT ;  /* 0x0000008f9200720c */ /* 0x000fe20003f44070 */
[----:B------:R-:W-:Y:S01]  /*16340*/  @!P0 IMAD.IADD R17, R17, 0x1, -R146 ;  /* 0x0000000111118824 */ /* 0x000fe200078e0a92 */
[----:B------:R-:W-:Y:S01]  /*16350*/  IADD3 R0, PT, PT, -R0, RZ, RZ ;  /* 0x000000ff00007210 */ /* 0x000fe20007ffe1ff */
[----:B------:R-:W-:Y:S01]  /*16360*/  IMAD.MOV R15, RZ, RZ, -R15 ;  /* 0x000000ffff0f7224 */ /* 0x000fe200078e0a0f */
[----:B------:R-:W-:Y:S01]  /*16370*/  ISETP.GT.U32.AND P4, PT, R146, R45, PT ;  /* 0x0000002d9200720c */ /* 0x000fe20003f84070 */
[----:B------:R-:W-:Y:S01]  /*16380*/  VIADD R7, R252, 0x1b7 ;  /* 0x000001b7fc077836 */ /* 0x000fe20000000000 */
[C---:B------:R-:W-:Y:S01]  /*16390*/  ISETP.GT.U32.AND P0, PT, R146.reuse, R17, PT ;  /* 0x000000119200720c */ /* 0x040fe20003f04070 */
[C---:B------:R-:W-:Y:S01]  /*163a0*/  IMAD R34, R146.reuse, R15, R34 ;  /* 0x0000000f92227224 */ /* 0x040fe200078e0222 */
[----:B------:R-:W-:Y:S01]  /*163b0*/  IABS R215, R2 ;  /* 0x0000000200d77213 */ /* 0x000fe20000000000 */
[----:B------:R-:W-:Y:S01]  /*163c0*/  IMAD R110, R146, R0, R110 ;  /* 0x00000000926e7224 */ /* 0x000fe200078e026e */
[----:B------:R-:W-:Y:S01]  /*163d0*/  IABS R72, R7 ;  /* 0x0000000700487213 */ /* 0x000fe20000000000 */
[----:B------:R-:W-:-:S04]  /*163e0*/  IMAD.HI.U32 R15, R122, R163, RZ ;  /* 0x000000a37a0f7227 */ /* 0x000fc800078e00ff */
[--C-:B------:R-:W-:Y:S01]  /*163f0*/  @!P2 IMAD.IADD R143, R143, 0x1, -R146.reuse ;  /* 0x000000018f8fa824 */ /* 0x100fe200078e0a92 */
[C---:B------:R-:W-:Y:S01]  /*16400*/  ISETP.GT.U32.AND P2, PT, R146.reuse, R194, PT ;  /* 0x000000c29200720c */ /* 0x040fe20003f44070 */
[--C-:B------:R-:W-:Y:S01]  /*16410*/  @!P4 IMAD.IADD R45, R45, 0x1, -R146.reuse ;  /* 0x000000012d2dc824 */ /* 0x100fe200078e0a92 */
[C---:B------:R-:W-:Y:S01]  /*16420*/  ISETP.GT.U32.AND P4, PT, R146.reuse, R34, PT ;  /* 0x000000229200720c */ /* 0x040fe20003f84070 */
[----:B------:R-:W-:Y:S01]  /*16430*/  @!P0 IMAD.IADD R17, R17, 0x1, -R146 ;  /* 0x0000000111118824 */ /* 0x000fe200078e0a92 */
[----:B------:R-:W-:Y:S01]  /*16440*/  ISETP.GT.U32.AND P0, PT, R146, R110, PT ;  /* 0x0000006e9200720c */ /* 0x000fe20003f04070 */
[----:B------:R-:W-:-:S04]  /*16450*/  IMAD.HI.U32 R16, R122, R213, RZ ;  /* 0x000000d57a107227 */ /* 0x000fc800078e00ff */
[----:B------:R-:W-:Y:S02]  /*16460*/  IMAD.MOV R15, RZ, RZ, -R15 ;  /* 0x000000ffff0f7224 */ /* 0x000fe400078e0a0f */
[----:B------:R-:W-:Y:S02]  /*16470*/  IMAD.MOV R16, RZ, RZ, -R16 ;  /* 0x000000ffff107224 */ /* 0x000fe400078e0a10 */
[--C-:B------:R-:W-:Y:S02]  /*16480*/  @!P2 IMAD.IADD R194, R194, 0x1, -R146.reuse ;  /* 0x00000001c2c2a824 */ /* 0x100fe400078e0a92 */
[----:B------:R-:W-:Y:S01]  /*16490*/  @!P4 IADD3 R34, PT, PT, R34, -R146, RZ ;  /* 0x800000922222c210 */ /* 0x000fe20007ffe0ff */
[----:B------:R-:W-:Y:S02]  /*164a0*/  IMAD.HI.U32 R0, R122, R72, RZ ;  /* 0x000000487a007227 */ /* 0x000fe400078e00ff */
[C---:B------:R-:W-:Y:S02]  /*164b0*/  ISETP.GT.U32.AND P2, PT, R146.reuse, R194, PT ;  /* 0x000000c29200720c */ /* 0x040fe40003f44070 */
[----:B------:R-:W-:Y:S01]  /*164c0*/  ISETP.GT.U32.AND P4, PT, R146, R34, PT ;  /* 0x000000229200720c */ /* 0x000fe20003f84070 */
[----:B------:R-:W-:-:S02]  /*164d0*/  @!P0 IMAD.IADD R110, R110, 0x1, -R146 ;  /* 0x000000016e6e8824 */ /* 0x000fc400078e0a92 */
[C---:B------:R-:W-:Y:S02]  /*164e0*/  IMAD R163, R146.reuse, R15, R163 ;  /* 0x0000000f92a37224 */ /* 0x040fe400078e02a3 */
[C---:B------:R-:W-:Y:S01]  /*164f0*/  IMAD R213, R146.reuse, R16, R213 ;  /* 0x0000001092d57224 */ /* 0x040fe200078e02d5 */
[----:B------:R-:W-:Y:S01]  /*16500*/  ISETP.GT.U32.AND P0, PT, R146, R110, PT ;  /* 0x0000006e9200720c */ /* 0x000fe20003f04070 */
[----:B------:R-:W-:Y:S02]  /*16510*/  IMAD.MOV R0, RZ, RZ, -R0 ;  /* 0x000000ffff007224 */ /* 0x000fe400078e0a00 */
[----:B------:R-:W-:Y:S02]  /*16520*/  VIADD R3, R252, 0x1b8 ;  /* 0x000001b8fc037836 */ /* 0x000fe40000000000 */
[----:B------:R-:W-:Y:S01]  /*16530*/  @!P2 IADD3 R194, PT, PT, R194, -R146, RZ ;  /* 0x80000092c2c2a210 */ /* 0x000fe20007ffe0ff */
[C---:B------:R-:W-:Y:S01]  /*16540*/  IMAD R72, R146.reuse, R0, R72 ;  /* 0x0000000092487224 */ /* 0x040fe200078e0248 */
[----:B------:R-:W-:Y:S01]  /*16550*/  ISETP.GT.U32.AND P2, PT, R146, R163, PT ;  /* 0x000000a39200720c */ /* 0x000fe20003f44070 */
[----:B------:R-:W-:Y:S01]  /*16560*/  @!P4 IMAD.IADD R34, R34, 0x1, -R146 ;  /* 0x000000012222c824 */ /* 0x000fe200078e0a92 */
[----:B------:R-:W-:Y:S01]  /*16570*/  ISETP.GT.U32.AND P4, PT, R146, R213, PT ;  /* 0x000000d59200720c */ /* 0x000fe20003f84070 */
[----:B------:R-:W-:Y:S01]  /*16580*/  IMAD.HI.U32 R16, R122, R214, RZ ;  /* 0x000000d67a107227 */ /* 0x000fe200078e00ff */
[----:B------:R-:W-:-:S02]  /*16590*/  IABS R164, R3 ;  /* 0x0000000300a47213 */ /* 0x000fc40000000000 */
[----:B------:R-:W-:Y:S01]  /*165a0*/  @!P0 IADD3 R110, PT, PT, R110, -R146, RZ ;  /* 0x800000926e6e8210 */ /* 0x000fe20007ffe0ff */
[----:B------:R-:W-:Y:S01]  /*165b0*/  IMAD.MOV R16, RZ, RZ, -R16 ;  /* 0x000000ffff107224 */ /* 0x000fe200078e0a10 */
[----:B------:R-:W-:Y:S01]  /*165c0*/  ISETP.GT.U32.AND P0, PT, R146, R72, PT ;  /* 0x000000489200720c */ /* 0x000fe20003f04070 */
[----:B------:R-:W-:Y:S01]  /*165d0*/  IMAD.HI.U32 R15, R122, R164, RZ ;  /* 0x000000a47a0f7227 */ /* 0x000fe200078e00ff */
[----:B------:R-:W-:-:S03]  /*165e0*/  IABS R0, R76 ;  /* 0x0000004c00007213 */ /* 0x000fc60000000000 */
[--C-:B------:R-:W-:Y:S01]  /*165f0*/  @!P2 IMAD.IADD R163, R163, 0x1, -R146.reuse ;  /* 0x00000001a3a3a824 */ /* 0x100fe200078e0a92 */
[----:B------:R-:W-:Y:S01]  /*16600*/  IADD3 R15, PT, PT, -R15, RZ, RZ ;  /* 0x000000ff0f0f7210 */ /* 0x000fe20007ffe1ff */
[----:B------:R-:W-:Y:S02]  /*16610*/  @!P4 IMAD.IADD R213, R213, 0x1, -R146 ;  /* 0x00000001d5d5c824 */ /* 0x000fe400078e0a92 */
[C---:B------:R-:W-:Y:S01]  /*16620*/  IMAD R214, R146.reuse, R16, R214 ;  /* 0x0000001092d67224 */ /* 0x040fe200078e02d6 */
[C---:B------:R-:W-:Y:S01]  /*16630*/  ISETP.GT.U32.AND P2, PT, R146.reuse, R163, PT ;  /* 0x000000a39200720c */ /* 0x040fe20003f44070 */
[C---:B------:R-:W-:Y:S01]  /*16640*/  IMAD R164, R146.reuse, R15, R164 ;  /* 0x0000000f92a47224 */ /* 0x040fe200078e02a4 */
[----:B------:R-:W-:Y:S01]  /*16650*/  ISETP.GT.U32.AND P4, PT, R146, R213, PT ;  /* 0x000000d59200720c */ /* 0x000fe20003f84070 */
[----:B------:R-:W-:Y:S01]  /*16660*/  @!P0 IMAD.IADD R72, R72, 0x1, -R146 ;  /* 0x0000000148488824 */ /* 0x000fe200078e0a92 */
[----:B------:R-:W-:Y:S01]  /*16670*/  IABS R16, R44 ;  /* 0x0000002c00107213 */ /* 0x000fe20000000000 */
[----:B------:R-:W-:-:S02]  /*16680*/  VIADD R3, R252, 0x1bc ;  /* 0x000001bcfc037836 */ /* 0x000fc40000000000 */
[----:B------:R-:W-:Y:S01]  /*16690*/  IMAD.HI.U32 R33, R122, R0, RZ ;  /* 0x000000007a217227 */ /* 0x000fe200078e00ff */
[----:B------:R-:W-:Y:S02]  /*166a0*/  ISETP.GT.U32.AND P0, PT, R146, R72, PT ;  /* 0x000000489200720c */ /* 0x000fe40003f04070 */
[----:B------:R-:W-:Y:S01]  /*166b0*/  IABS R165, R3 ;  /* 0x0000000300a57213 */ /* 0x000fe20000000000 */
[----:B------:R-:W-:-:S04]  /*166c0*/  IMAD.HI.U32 R15, R122, R16, RZ ;  /* 0x000000107a0f7227 */ /* 0x000fc800078e00ff */
[----:B------:R-:W-:Y:S01]  /*166d0*/  IMAD.MOV R15, RZ, RZ, -R15 ;  /* 0x000000ffff0f7224 */ /* 0x000fe200078e0a0f */
[----:B------:R-:W-:Y:S01]  /*166e0*/  @!P4 IADD3 R213, PT, PT, R213, -R146, RZ ;  /* 0x80000092d5d5c210 */ /* 0x000fe20007ffe0ff */
[----:B------:R-:W-:Y:S01]  /*166f0*/  @!P2 IMAD.IADD R163, R163, 0x1, -R146 ;  /* 0x00000001a3a3a824 */ /* 0x000fe200078e0a92 */
[C---:B------:R-:W-:Y:S01]  /*16700*/  ISETP.GT.U32.AND P2, PT, R146.reuse, R164, PT ;  /* 0x000000a49200720c */ /* 0x040fe20003f44070 */
[C---:B------:R-:W-:Y:S01]  /*16710*/  IMAD R16, R146.reuse, R15, R16 ;  /* 0x0000000f92107224 */ /* 0x040fe200078e0210 */
[----:B------:R-:W-:Y:S01]  /*16720*/  ISETP.GT.U32.AND P4, PT, R146, R214, PT ;  /* 0x000000d69200720c */ /* 0x000fe20003f84070 */
[----:B------:R-:W-:Y:S02]  /*16730*/  @!P0 IMAD.IADD R72, R72, 0x1, -R146 ;  /* 0x0000000148488824 */ /* 0x000fe400078e0a92 */
[----:B------:R-:W-:Y:S01]  /*16740*/  IMAD.MOV R33, RZ, RZ, -R33 ;  /* 0x000000ffff217224 */ /* 0x000fe200078e0a21 */
[----:B------:R-:W-:Y:S01]  /*16750*/  ISETP.GT.U32.AND P0, PT, R146, R16, PT ;  /* 0x000000109200720c */ /* 0x000fe20003f04070 */
[----:B------:R-:W-:-:S04]  /*16760*/  IMAD.HI.U32 R15, R122, R215, RZ ;  /* 0x000000d77a0f7227 */ /* 0x000fc800078e00ff */
[----:B------:R-:W-:Y:S02]  /*16770*/  IMAD R0, R146, R33, R0 ;  /* 0x0000002192007224 */ /* 0x000fe400078e0200 */
[----:B------:R-:W-:Y:S01]  /*16780*/  @!P2 IADD3 R164, PT, PT, R164, -R146, RZ ;  /* 0x80000092a4a4a210 */ /* 0x000fe20007ffe0ff */
[----:B------:R-:W-:-:S03]  /*16790*/  IMAD.HI.U32 R33, R122, R165, RZ ;  /* 0x000000a57a217227 */ /* 0x000fc600078e00ff */
[----:B------:R-:W-:Y:S01]  /*167a0*/  ISETP.GT.U32.AND P2, PT, R146, R164, PT ;  /* 0x000000a49200720c */ /* 0x000fe20003f44070 */
[----:B------:R-:W-:Y:S01]  /*167b0*/  @!P4 IMAD.IADD R214, R214, 0x1, -R146 ;  /* 0x00000001d6d6c824 */ /* 0x000fe200078e0a92 */
[----:B------:R-:W-:Y:S01]  /*167c0*/  @!P0 IADD3 R16, PT, PT, R16, -R146, RZ ;  /* 0x8000009210108210 */ /* 0x000fe20007ffe0ff */
[----:B------:R-:W-:Y:S02]  /*167d0*/  IMAD.MOV R33, RZ, RZ, -R33 ;  /* 0x000000ffff217224 */ /* 0x000fe400078e0a21 */
[----:B------:R-:W-:Y:S01]  /*167e0*/  IMAD.MOV R15, RZ, RZ, -R15 ;  /* 0x000000ffff0f7224 */ /* 0x000fe200078e0a0f */
[C---:B------:R-:W-:Y:S01]  /*167f0*/  ISETP.GT.U32.AND P4, PT, R146.reuse, R214, PT ;  /* 0x000000d69200720c */ /* 0x040fe20003f84070 */
[C---:B------:R-:W-:Y:S01]  /*16800*/  IMAD R165, R146.reuse, R33, R165 ;  /* 0x0000002192a57224 */ /* 0x040fe200078e02a5 */
[----:B------:R-:W-:Y:S01]  /*16810*/  ISETP.GT.U32.AND P0, PT, R146, R16, PT ;  /* 0x000000109200720c */ /* 0x000fe20003f04070 */
[----:B------:R-:W-:Y:S02]  /*16820*/  VIADD R2, R252, 0x1be ;  /* 0x000001befc027836 */ /* 0x000fe40000000000 */
[----:B------:R-:W-:-:S02]  /*16830*/  IMAD R215, R146, R15, R215 ;  /* 0x0000000f92d77224 */ /* 0x000fc400078e02d7 */
[--C-:B------:R-:W-:Y:S01]  /*16840*/  @!P2 IMAD.IADD R164, R164, 0x1, -R146.reuse ;  /* 0x00000001a4a4a824 */ /* 0x100fe200078e0a92 */
[----:B------:R-:W-:Y:S01]  /*16850*/  ISETP.GT.U32.AND P2, PT, R146, R0, PT ;  /* 0x000000009200720c */ /* 0x000fe20003f44070 */
[----:B------:R-:W-:Y:S01]  /*16860*/  @!P1 IMAD.MOV R17, RZ, RZ, -R17 ;  /* 0x000000ffff119224 */ /* 0x000fe200078e0a11 */
[----:B------:R-:W-:Y:S01]  /*16870*/  IABS R73, R2 ;  /* 0x0000000200497213 */ /* 0x000fe20000000000 */
[----:B------:R-:W-:Y:S02]  /*16880*/  VIADD R2, R252, 0x1bf ;  /* 0x000001bffc027836 */ /* 0x000fe40000000000 */
[--C-:B------:R-:W-:Y:S01]  /*16890*/  @!P4 IMAD.IADD R214, R214, 0x1, -R146.reuse ;  /* 0x00000001d6d6c824 */ /* 0x100fe200078e0a92 */
[----:B------:R-:W-:Y:S01]  /*168a0*/  ISETP.GT.U32.AND P4, PT, R146, R165, PT ;  /* 0x000000a59200720c */ /* 0x000fe20003f84070 */
[----:B------:R-:W-:Y:S01]  /*168b0*/  @!P0 IMAD.IADD R16, R16, 0x1, -R146 ;  /* 0x0000000110108824 */ /* 0x000fe200078e0a92 */
[----:B------:R-:W-:Y:S01]  /*168c0*/  ISETP.GT.U32.AND P0, PT, R146, R215, PT ;  /* 0x000000d79200720c */ /* 0x000fe20003f04070 */
[----:B------:R-:W-:Y:S01]  /*168d0*/  IMAD.HI.U32 R15, R122, R73, RZ ;  /* 0x000000497a0f7227 */ /* 0x000fe200078e00ff */
[----:B------:R-:W-:-:S03]  /*168e0*/  IABS R166, R2 ;  /* 0x0000000200a67213 */ /* 0x000fc60000000000 */
[----:B------:R-:W-:Y:S02]  /*168f0*/  IMAD.MOV R15, RZ, RZ, -R15 ;  /* 0x000000ffff0f7224 */ /* 0x000fe400078e0a0f */
[----:B------:R-:W-:Y:S02]  /*16900*/  @!P2 IMAD.IADD R0, R0, 0x1, -R146 ;  /* 0x000000010000a824 */ /* 0x000fe400078e0a92 */
[----:B------:R-:W-:Y:S02]  /*16910*/  VIADD R2, R252, 0x1c0 ;  /* 0x000001c0fc027836 */ /* 0x000fe40000000000 */
[----:B------:R-:W-:Y:S01]  /*16920*/  @!P4 IADD3 R165, PT, PT, R165, -R146, RZ ;  /* 0x80000092a5a5c210 */ /* 0x000fe20007ffe0ff */
[C---:B------:R-:W-:Y:S01]  /*16930*/  IMAD R73, R146.reuse, R15, R73 ;  /* 0x0000000f92497224 */ /* 0x040fe200078e0249 */
[----:B------:R-:W-:Y:S01]  /*16940*/  ISETP.GT.U32.AND P2, PT, R146, R0, PT ;  /* 0x000000009200720c */ /* 0x000fe20003f44070 */
[----:B------:R-:W-:Y:S01]  /*16950*/  IMAD.HI.U32 R15, R122, R166, RZ ;  /* 0x000000a67a0f7227 */ /* 0x000fe200078e00ff */
[----:B------:R-:W-:-:S02]  /*16960*/  ISETP.GT.U32.AND P4, PT, R146, R165, PT ;  /* 0x000000a59200720c */ /* 0x000fc40003f84070 */
[----:B------:R-:W-:Y:S01]  /*16970*/  IABS R43, R2 ;  /* 0x00000002002b7213 */ /* 0x000fe20000000000 */
[----:B------:R-:W-:Y:S01]  /*16980*/  @!P0 IMAD.IADD R215, R215, 0x1, -R146 ;  /* 0x00000001d7d78824 */ /* 0x000fe200078e0a92 */
[----:B------:R-:W-:Y:S01]  /*16990*/  IADD3 R15, PT, PT, -R15, RZ, RZ ;  /* 0x000000ff0f0f7210 */ /* 0x000fe20007ffe1ff */
[C---:B------:R-:W-:Y:S01]  /*169a0*/  VIADD R3, R252.reuse, 0x1c8 ;  /* 0x000001c8fc037836 */ /* 0x040fe20000000000 */
[----:B------:R-:W-:Y:S01]  /*169b0*/  IADD3 R2, PT, PT, R252, 0x1c2, RZ ;  /* 0x000001c2fc027810 */ /* 0x000fe20007ffe0ff */
[----:B------:R-:W-:Y:S01]  /*169c0*/  IMAD.HI.U32 R33, R122, R43, RZ ;  /* 0x0000002b7a217227 */ /* 0x000fe200078e00ff */
[C---:B------:R-:W-:Y:S02]  /*169d0*/  ISETP.GT.U32.AND P0, PT, R146.reuse, R215, PT ;  /* 0x000000d79200720c */ /* 0x040fe40003f04070 */
[----:B------:R-:W-:Y:S01]  /*169e0*/  IABS R216, R2 ;  /* 0x0000000200d87213 */ /* 0x000fe20000000000 */
[----:B------:R-:W-:Y:S01]  /*169f0*/  IMAD R166, R146, R15, R166 ;  /* 0x0000000f92a67224 */ /* 0x000fe200078e02a6 */
[----:B------:R-:W-:Y:S01]  /*16a00*/  IABS R15, R100 ;  /* 0x00000064000f7213 */ /* 0x000fe20000000000 */
[----:B------:R-:W-:Y:S01]  /*16a10*/  IMAD.MOV R33, RZ, RZ, -R33 ;  /* 0x000000ffff217224 */ /* 0x000fe200078e0a21 */
[----:B------:R-:W-:Y:S01]  /*16a20*/  IABS R218, R3 ;  /* 0x0000000300da7213 */ /* 0x000fe20000000000 */
[--C-:B------:R-:W-:Y:S01]  /*16a30*/  @!P2 IMAD.IADD R0, R0, 0x1, -R146.reuse ;  /* 0x000000010000a824 */ /* 0x100fe200078e0a92 */
[C---:B------:R-:W-:Y:S01]  /*16a40*/  ISETP.GT.U32.AND P2, PT, R146.reuse, R73, PT ;  /* 0x000000499200720c */ /* 0x040fe20003f44070 */
[----:B------:R-:W-:Y:S01]  /*16a50*/  @!P4 IMAD.IADD R165, R165, 0x1, -R146 ;  /* 0x00000001a5a5c824 */ /* 0x000fe200078e0a92 */
[C---:B------:R-:W-:Y:S01]  /*16a60*/  ISETP.GT.U32.AND P4, PT, R146.reuse, R166, PT ;  /* 0x000000a69200720c */ /* 0x040fe20003f84070 */
[----:B------:R-:W-:-:S02]  /*16a70*/  IMAD R43, R146, R33, R43 ;  /* 0x00000021922b7224 */ /* 0x000fc400078e022b */
[----:B------:R-:W-:Y:S01]  /*16a80*/  @!P0 IADD3 R215, PT, PT, R215, -R146, RZ ;  /* 0x80000092d7d78210 */ /* 0x000fe20007ffe0ff */
[----:B------:R-:W-:Y:S02]  /*16a90*/  IMAD.HI.U32 R74, R122, R15, RZ ;  /* 0x0000000f7a4a7227 */ /* 0x000fe400078e00ff */
[----:B------:R-:W-:Y:S02]  /*16aa0*/  ISETP.GT.U32.AND P0, PT, R146, R43, PT ;  /* 0x0000002b9200720c */ /* 0x000fe40003f04070 */
[----:B------:R-:W-:Y:S02]  /*16ab0*/  IMAD.MOV R33, RZ, RZ, -R74 ;  /* 0x000000ffff217224 */ /* 0x000fe400078e0a4a */
[----:B------:R-:W-:-:S04]  /*16ac0*/  IMAD.HI.U32 R74, R122, R216, RZ ;  /* 0x000000d87a4a7227 */ /* 0x000fc800078e00ff */
[--C-:B------:R-:W-:Y:S01]  /*16ad0*/  @!P2 IMAD.IADD R73, R73, 0x1, -R146.reuse ;  /* 0x000000014949a824 */ /* 0x100fe200078e0a92 */
[----:B------:R-:W-:Y:S01]  /*16ae0*/  IADD3 R74, PT, PT, -R74, RZ, RZ ;  /* 0x000000ff4a4a7210 */ /* 0x000fe20007ffe1ff */
[--C-:B------:R-:W-:Y:S02]  /*16af0*/  @!P4 IMAD.IADD R166, R166, 0x1, -R146.reuse ;  /* 0x00000001a6a6c824 */ /* 0x100fe400078e0a92 */
[C---:B------:R-:W-:Y:S01]  /*16b00*/  IMAD R15, R146.reuse, R33, R15 ;  /* 0x00000021920f7224 */ /* 0x040fe200078e020f */
[C---:B------:R-:W-:Y:S01]  /*16b10*/  ISETP.GT.U32.AND P2, PT, R146.reuse, R73, PT ;  /* 0x000000499200720c */ /* 0x040fe20003f44070 */
[----:B------:R-:W-:Y:S01]  /*16b20*/  @!P0 IMAD.IADD R43, R43, 0x1, -R146 ;  /* 0x000000012b2b8824 */ /* 0x000fe200078e0a92 */
[----:B------:R-:W-:Y:S01]  /*16b30*/  ISETP.GT.U32.AND P4, PT, R146, R166, PT ;  /* 0x000000a69200720c */ /* 0x000fe20003f84070 */
[----:B------:R-:W-:Y:S01]  /*16b40*/  VIADD R2, R252, 0x1c4 ;  /* 0x000001c4fc027836 */ /* 0x000fe20000000000 */
[----:B------:R-:W-:Y:S01]  /*16b50*/  IABS R33, R102 ;  /* 0x0000006600217213 */ /* 0x000fe20000000000 */
[C---:B------:R-:W-:Y:S01]  /*16b60*/  IMAD R216, R146.reuse, R74, R216 ;  /* 0x0000004a92d87224 */ /* 0x040fe200078e02d8 */
[----:B------:R-:W-:Y:S01]  /*16b70*/  ISETP.GT.U32.AND P0, PT, R146, R43, PT ;  /* 0x0000002b9200720c */ /* 0x000fe20003f04070 */
[----:B------:R-:W-:Y:S01]  /*16b80*/  IMAD.MOV.U32 R222, RZ, RZ, R237 ;  /* 0x000000ffffde7224 */ /* 0x000fe200078e00ed */
[----:B------:R-:W-:Y:S01]  /*16b90*/  IABS R167, R2 ;  /* 0x0000000200a77213 */ /* 0x000fe20000000000 */
[----:B------:R-:W-:-:S04]  /*16ba0*/  IMAD.HI.U32 R99, R122, R33, RZ ;  /* 0x000000217a637227 */ /* 0x000fc800078e00ff */
[----:B------:R-:W-:Y:S02]  /*16bb0*/  IMAD.MOV R74, RZ, RZ, -R99 ;  /* 0x000000ffff4a7224 */ /* 0x000fe400078e0a63 */
[----:B------:R-:W-:Y:S01]  /*16bc0*/  @!P2 IMAD.IADD R73, R73, 0x1, -R146 ;  /* 0x000000014949a824 */ /* 0x000fe200078e0a92 */
[----:B------:R-:W-:Y:S01]  /*16bd0*/  @!P4 IADD3 R166, PT, PT, R166, -R146, RZ ;  /* 0x80000092a6a6c210 */ /* 0x000fe20007ffe0ff */
[C---:B------:R-:W-:Y:S01]  /*16be0*/  IMAD R33, R146.reuse, R74, R33 ;  /* 0x0000004a92217224 */ /* 0x040fe200078e0221 */
[----:B------:R-:W-:Y:S01]  /*16bf0*/  ISETP.GT.U32.AND P2, PT, R146, R15, PT ;  /* 0x0000000f9200720c */ /* 0x000fe20003f44070 */
[----:B------:R-:W-:Y:S01]  /*16c00*/  IMAD.HI.U32 R99, R122, R167, RZ ;  /* 0x000000a77a637227 */ /* 0x000fe200078e00ff */
[----:B------:R-:W-:-:S03]  /*16c10*/  ISETP.GT.U32.AND P4, PT, R146, R216, PT ;  /* 0x000000d89200720c */ /* 0x000fc60003f84070 */
[----:B------:R-:W-:Y:S01]  /*16c20*/  @!P0 IMAD.IADD R43, R43, 0x1, -R146 ;  /* 0x000000012b2b8824 */ /* 0x000fe200078e0a92 */
[----:B------:R-:W-:Y:S01]  /*16c30*/  ISETP.GT.U32.AND P0, PT, R146, R33, PT ;  /* 0x000000219200720c */ /* 0x000fe20003f04070 */
[----:B------:R-:W-:Y:S02]  /*16c40*/  IMAD.MOV R74, RZ, RZ, -R99 ;  /* 0x000000ffff4a7224 */ /* 0x000fe400078e0a63 */
[----:B------:R-:W-:Y:S02]  /*16c50*/  VIADD R2, R252, 0x1c5 ;  /* 0x000001c5fc027836 */ /* 0x000fe40000000000 */
[----:B------:R-:W-:Y:S02]  /*16c60*/  IMAD R167, R146, R74, R167 ;  /* 0x0000004a92a77224 */ /* 0x000fe400078e02a7 */
[----:B------:R-:W-:Y:S01]  /*16c70*/  @!P2 IADD3 R15, PT, PT, R15, -R146, RZ ;  /* 0x800000920f0fa210 */ /* 0x000fe20007ffe0ff */
[----:B------:R-:W-:Y:S01]  /*16c80*/  IMAD.MOV.U32 R237, RZ, RZ, R228 ;  /* 0x000000ffffed7224 */ /* 0x000fe200078e00e4 */
[----:B------:R-:W-:Y:S01]  /*16c90*/  IABS R217, R2 ;  /* 0x0000000200d97213 */ /* 0x000fe20000000000 */
[----:B------:R-:W-:Y:S01]  /*16ca0*/  @!P4 IMAD.IADD R216, R216, 0x1, -R146 ;  /* 0x00000001d8d8c824 */ /* 0x000fe200078e0a92 */
[----:B------:R-:W-:Y:S01]  /*16cb0*/  ISETP.GT.U32.AND P4, PT, R146, R167, PT ;  /* 0x000000a79200720c */ /* 0x000fe20003f84070 */
[----:B------:R-:W-:Y:S01]  /*16cc0*/  VIADD R2, R252, 0x1c6 ;  /* 0x000001c6fc027836 */ /* 0x000fe20000000000 */
[----:B------:R-:W-:Y:S01]  /*16cd0*/  ISETP.GT.U32.AND P2, PT, R146, R15, PT ;  /* 0x0000000f9200720c */ /* 0x000fe20003f44070 */
[----:B------:R-:W-:Y:S01]  /*16ce0*/  IMAD.HI.U32 R99, R122, R217, RZ ;  /* 0x000000d97a637227 */ /* 0x000fe200078e00ff */
[----:B------:R-:W-:-:S02]  /*16cf0*/  @!P0 IADD3 R33, PT, PT, R33, -R146, RZ ;  /* 0x8000009221218210 */ /* 0x000fc40007ffe0ff */
[----:B------:R-:W-:Y:S01]  /*16d00*/  IABS R74, R2 ;  /* 0x00000002004a7213 */ /* 0x000fe20000000000 */
[----:B------:R-:W-:Y:S01]  /*16d10*/  IMAD.MOV R99, RZ, RZ, -R99 ;  /* 0x000000ffff637224 */ /* 0x000fe200078e0a63 */
[----:B------:R-:W-:Y:S01]  /*16d20*/  ISETP.GT.U32.AND P0, PT, R146, R33, PT ;  /* 0x000000219200720c */ /* 0x000fe20003f04070 */
[C---:B------:R-:W-:Y:S01]  /*16d30*/  VIADD R7, R252.reuse, 0x1cb ;  /* 0x000001cbfc077836 */ /* 0x040fe20000000000 */
[----:B------:R-:W-:Y:S01]  /*16d40*/  IADD3 R2, PT, PT, R252, 0x1c7, RZ ;  /* 0x000001c7fc027810 */ /* 0x000fe20007ffe0ff */
[C---:B------:R-:W-:Y:S01]  /*16d50*/  IMAD R217, R146.reuse, R99, R217 ;  /* 0x0000006392d97224 */ /* 0x040fe200078e02d9 */
[----:B------:R-:W-:Y:S01]  /*16d60*/  ISETP.GT.U32.AND P1, PT, R146, R216, PT ;  /* 0x000000d89200720c */ /* 0x000fe20003f24070 */
[----:B------:R-:W-:Y:S01]  /*16d70*/  VIADD R3, R252, 0x1cc ;  /* 0x000001ccfc037836 */ /* 0x000fe20000000000 */
[----:B------:R-:W-:Y:S01]  /*16d80*/  @!P4 IADD3 R167, PT, PT, R167, -R146, RZ ;  /* 0x80000092a7a7c210 */ /* 0x000fe20007ffe0ff */
[----:B------:R-:W-:Y:S01]  /*16d90*/  @!P2 IMAD.IADD R15, R15, 0x1, -R146 ;  /* 0x000000010f0fa824 */ /* 0x000fe200078e0a92 */
[----:B------:R-:W-:Y:S01]  /*16da0*/  ISETP.GE.AND P2, PT, R44, RZ, PT ;  /* 0x000000ff2c00720c */ /* 0x000fe20003f46270 */
[----:B------:R-:W-:Y:S01]  /*16db0*/  IMAD.HI.U32 R44, R122, R74, RZ ;  /* 0x0000004a7a2c7227 */ /* 0x000fe200078e00ff */
[----:B------:R-:W-:-:S02]  /*16dc0*/  ISETP.GT.U32.AND P4, PT, R146, R167, PT ;  /* 0x000000a79200720c */ /* 0x000fc40003f84070 */
[----:B------:R-:W-:Y:S01]  /*16dd0*/  IABS R168, R2 ;  /* 0x0000000200a87213 */ /* 0x000fe20000000000 */
[----:B------:R-:W-:Y:S01]  /*16de0*/  @!P0 IMAD.IADD R33, R33, 0x1, -R146 ;  /* 0x0000000121218824 */ /* 0x000fe200078e0a92 */
[----:B------:R-:W-:Y:S01]  /*16df0*/  ISETP.GT.U32.AND P0, PT, R146, R217, PT ;  /* 0x000000d99200720c */ /* 0x000fe20003f04070 */
[----:B------:R-:W-:Y:S01]  /*16e00*/  IMAD.MOV R44, RZ, RZ, -R44 ;  /* 0x000000ffff2c7224 */ /* 0x000fe200078e0a2c */
[----:B------:R-:W-:Y:S01]  /*16e10*/  MOV R228, R129 ;  /* 0x0000008100e47202 */ /* 0x000fe20000000f00 */
[----:B------:R-:W-:Y:S01]  /*16e20*/  VIADD R2, R252, 0x1c9 ;  /* 0x000001c9fc027836 */ /* 0x000fe20000000000 */
[----:B------:R-:W-:Y:S01]  /*16e30*/  IABS R129, R125 ;  /* 0x0000007d00817213 */ /* 0x000fe20000000000 */
[----:B------:R-:W-:Y:S02]  /*16e40*/  IMAD R74, R146, R44, R74 ;  /* 0x0000002c924a7224 */ /* 0x000fe400078e024a */
[----:B------:R-:W-:Y:S01]  /*16e50*/  IMAD.HI.U32 R44, R122, R168, RZ ;  /* 0x000000a87a2c7227 */ /* 0x000fe200078e00ff */
[----:B------:R-:W-:-:S02]  /*16e60*/  IABS R169, R2 ;  /* 0x0000000200a97213 */ /* 0x000fc40000000000 */
[----:B------:R-:W-:Y:S01]  /*16e70*/  IADD3 R2, PT, PT, R252, 0x1cd, RZ ;  /* 0x000001cdfc027810 */ /* 0x000fe20007ffe0ff */
[--C-:B------:R-:W-:Y:S01]  /*16e80*/  @!P4 IMAD.IADD R167, R167, 0x1, -R146.reuse ;  /* 0x00000001a7a7c824 */ /* 0x100fe200078e0a92 */
[----:B------:R-:W-:Y:S01]  /*16e90*/  ISETP.GT.U32.AND P4, PT, R146, R74, PT ;  /* 0x0000004a9200720c */ /* 0x000fe20003f84070 */
[----:B------:R-:W-:Y:S02]  /*16ea0*/  @!P0 IMAD.IADD R217, R217, 0x1, -R146 ;  /* 0x00000001d9d98824 */ /* 0x000fe400078e0a92 */
[----:B------:R-:W-:Y:S02]  /*16eb0*/  IMAD.MOV R44, RZ, RZ, -R44 ;  /* 0x000000ffff2c7224 */ /* 0x000fe400078e0a2c */
[----:B------:R-:W-:Y:S01]  /*16ec0*/  @!P1 IMAD.IADD R216, R216, 0x1, -R146 ;  /* 0x00000001d8d89824 */ /* 0x000fe200078e0a92 */
[C---:B------:R-:W-:Y:S01]  /*16ed0*/  ISETP.GT.U32.AND P0, PT, R146.reuse, R217, PT ;  /* 0x000000d99200720c */ /* 0x040fe20003f04070 */
[----:B------:R-:W-:Y:S01]  /*16ee0*/  IMAD R168, R146, R44, R168 ;  /* 0x0000002c92a87224 */ /* 0x000fe200078e02a8 */
[----:B------:R-:W-:Y:S01]  /*16ef0*/  ISETP.GE.AND P1, PT, R76, RZ, PT ;  /* 0x000000ff4c00720c */ /* 0x000fe20003f26270 */
[----:B------:R-:W-:-:S04]  /*16f00*/  IMAD.HI.U32 R76, R122, R218, RZ ;  /* 0x000000da7a4c7227 */ /* 0x000fc800078e00ff */
[----:B------:R-:W-:Y:S01]  /*16f10*/  @!P4 IADD3 R74, PT, PT, R74, -R146, RZ ;  /* 0x800000924a4ac210 */ /* 0x000fe20007ffe0ff */
[----:B------:R-:W-:Y:S02]  /*16f20*/  IMAD.MOV R44, RZ, RZ, -R76 ;  /* 0x000000ffff2c7224 */ /* 0x000fe400078e0a4c */
[----:B------:R-:W-:Y:S01]  /*16f30*/  IMAD.HI.U32 R123, R122, R169, RZ ;  /* 0x000000a97a7b7227 */ /* 0x000fe200078e00ff */
[----:B------:R-:W-:-:S03]  /*16f40*/  ISETP.GT.U32.AND P4, PT, R146, R74, PT ;  /* 0x0000004a9200720c */ /* 0x000fc60003f84070 */
[----:B------:R-:W-:Y:S01]  /*16f50*/  @!P0 IMAD.IADD R217, R217, 0x1, -R146 ;  /* 0x00000001d9d98824 */ /* 0x000fe200078e0a92 */
[C---:B------:R-:W-:Y:S01]  /*16f60*/  ISETP.GT.U32.AND P0, PT, R146.reuse, R168, PT ;  /* 0x000000a89200720c */ /* 0x040fe20003f04070 */
[----:B------:R-:W-:Y:S01]  /*16f70*/  IMAD R218, R146, R44, R218 ;  /* 0x0000002c92da7224 */ /* 0x000fe200078e02da */
[----:B------:R-:W-:Y:S01]  /*16f80*/  @!P1 IADD3 R0, PT, PT, -R0, RZ, RZ ;  /* 0x000000ff00009210 */ /* 0x000fe20007ffe1ff */
[----:B------:R-:W-:Y:S02]  /*16f90*/  IMAD.MOV R76, RZ, RZ, -R123 ;  /* 0x000000ffff4c7224 */ /* 0x000fe400078e0a7b */
[----:B------:R-:W-:-:S04]  /*16fa0*/  IMAD.HI.U32 R99, R122, R129, RZ ;  /* 0x000000817a637227 */ /* 0x000fc800078e00ff */
[--C-:B------:R-:W-:Y:S01]  /*16fb0*/  @!P4 IMAD.IADD R74, R74, 0x1, -R146.reuse ;  /* 0x000000014a4ac824 */ /* 0x100fe200078e0a92 */
[C---:B------:R-:W-:Y:S01]  /*16fc0*/  ISETP.GT.U32.AND P4, PT, R146.reuse, R218, PT ;  /* 0x000000da9200720c */ /* 0x040fe20003f84070 */
[----:B------:R-:W-:Y:S01]  /*16fd0*/  IMAD R169, R146, R76, R169 ;  /* 0x0000004c92a97224 */ /* 0x000fe200078e02a9 */
[----:B------:R-:W-:Y:S01]  /*16fe0*/  IADD3 R44, PT, PT, -R99, RZ, RZ ;  /* 0x000000ff632c7210 */ /* 0x000fe20007ffe1ff */
[----:B------:R-:W-:Y:S01]  /*16ff0*/  @!P0 IMAD.IADD R168, R168, 0x1, -R146 ;  /* 0x00000001a8a88824 */ /* 0x000fe200078e0a92 */
[----:B------:R-:W-:Y:S01]  /*17000*/  IABS R76, R7 ;  /* 0x00000007004c7213 */ /* 0x000fe20000000000 */
[----:B------:R-:W-:Y:S01]  /*17010*/  @!P3 IMAD.MOV R34, RZ, RZ, -R34 ;  /* 0x000000ffff22b224 */ /* 0x000fe200078e0a22 */
[C---:B------:R-:W-:Y:S01]  /*17020*/  ISETP.GT.U32.AND P0, PT, R146.reuse, R169, PT ;  /* 0x000000a99200720c */ /* 0x040fe20003f04070 */
[----:B------:R-:W-:Y:S01]  /*17030*/  IMAD R129, R146, R44, R129 ;  /* 0x0000002c92817224 */ /* 0x000fe200078e0281 */
[----:B------:R-:W-:Y:S01]  /*17040*/  IABS R99, R3 ;  /* 0x0000000300637213 */ /* 0x000fe20000000000 */
[----:B------:R-:W-:Y:S01]  /*17050*/  IMAD.HI.U32 R44, R122, R76, RZ ;  /* 0x0000004c7a2c7227 */ /* 0x000fe200078e00ff */
[----:B------:R-:W-:-:S03]  /*17060*/  IADD3 R7, PT, PT, R252, 0x1cf, RZ ;  /* 0x000001cffc077810 */ /* 0x000fc60007ffe0ff */
[--C-:B------:R-:W-:Y:S01]  /*17070*/  @!P4 IMAD.IADD R218, R218, 0x1, -R146.reuse ;  /* 0x00000001dadac824 */ /* 0x100fe200078e0a92 */
[----:B------:R-:W-:Y:S01]  /*17080*/  ISETP.GT.U32.AND P4, PT, R146, R168, PT ;  /* 0x000000a89200720c */ /* 0x000fe20003f84070 */
[----:B------:R-:W-:Y:S01]  /*17090*/  IMAD.HI.U32 R123, R122, R99, RZ ;  /* 0x000000637a7b7227 */ /* 0x000fe200078e00ff */
[----:B------:R-:W-:Y:S02]  /*170a0*/  IADD3 R44, PT, PT, -R44, RZ, RZ ;  /* 0x000000ff2c2c7210 */ /* 0x000fe40007ffe1ff */
[C---:B------:R-:W-:Y:S01]  /*170b0*/  ISETP.GT.U32.AND P3, PT, R146.reuse, R218, PT ;  /* 0x000000da9200720c */ /* 0x040fe20003f64070 */
[----:B------:R-:W-:Y:S02]  /*170c0*/  @!P0 IMAD.IADD R169, R169, 0x1, -R146 ;  /* 0x00000001a9a98824 */ /* 0x000fe400078e0a92 */
[----:B------:R-:W-:Y:S02]  /*170d0*/  IMAD.MOV R123, RZ, RZ, -R123 ;  /* 0x000000ffff7b7224 */ /* 0x000fe400078e0a7b */
[C---:B------:R-:W-:Y:S01]  /*170e0*/  IMAD R76, R146.reuse, R44, R76 ;  /* 0x0000002c924c7224 */ /* 0x040fe200078e024c */
[C---:B------:R-:W-:Y:S01]  /*170f0*/  ISETP.GT.U32.AND P0, PT, R146.reuse, R169, PT ;  /* 0x000000a99200720c */ /* 0x040fe20003f04070 */
[----:B------:R-:W-:-:S02]  /*17100*/  IMAD R99, R146, R123, R99 ;  /* 0x0000007b92637224 */ /* 0x000fc400078e0263 */
[----:B------:R-:W-:Y:S01]  /*17110*/  @!P4 IMAD.IADD R168, R168, 0x1, -R146 ;  /* 0x00000001a8a8c824 */ /* 0x000fe200078e0a92 */
[----:B------:R-:W-:Y:S01]  /*17120*/  ISETP.GT.U32.AND P4, PT, R146, R129, PT ;  /* 0x000000819200720c */ /* 0x000fe20003f84070 */
[----:B------:R-:W-:Y:S01]  /*17130*/  IMAD.MOV.U32 R240, RZ, RZ, R173 ;  /* 0x000000fffff07224 */ /* 0x000fe200078e00ad */
[----:B------:R-:W-:Y:S01]  /*17140*/  MOV R173, R239 ;  /* 0x000000ef00ad7202 */ /* 0x000fe20000000f00 */
[----:B------:R-:W-:Y:S01]  /*17150*/  IMAD.MOV.U32 R239, RZ, RZ, R195 ;  /* 0x000000ffffef7224 */ /* 0x000fe200078e00c3 */
[----:B------:R-:W-:Y:S01]  /*17160*/  IABS R195, R2 ;  /* 0x0000000200c37213 */ /* 0x000fe20000000000 */
[----:B------:R-:W-:Y:S02]  /*17170*/  VIADD R8, R252, 0x1ce ;  /* 0x000001cefc087836 */ /* 0x000fe40000000000 */
[----:B------:R-:W-:Y:S02]  /*17180*/  IMAD.MOV.U32 R2, RZ, RZ, R240 ;  /* 0x000000ffff027224 */ /* 0x000fe400078e00f0 */
[----:B------:R-:W-:Y:S01]  /*17190*/  @!P0 IMAD.IADD R169, R169, 0x1, -R146 ;  /* 0x00000001a9a98824 */ /* 0x000fe200078e0a92 */
[----:B------:R-:W-:Y:S01]  /*171a0*/  ISETP.GT.U32.AND P0, PT, R146, R76, PT ;  /* 0x0000004c9200720c */ /* 0x000fe20003f04070 */
[----:B------:R-:W-:-:S02]  /*171b0*/  IMAD.MOV.U32 R240, RZ, RZ, R245 ;  /* 0x000000fffff07224 */ /* 0x000fc400078e00f5 */
[--C-:B------:R-:W-:Y:S01]  /*171c0*/  @!P4 IMAD.IADD R129, R129, 0x1, -R146.reuse ;  /* 0x000000018181c824 */ /* 0x100fe200078e0a92 */
[----:B------:R-:W-:Y:S01]  /*171d0*/  ISETP.GT.U32.AND P4, PT, R146, R99, PT ;  /* 0x000000639200720c */ /* 0x000fe20003f84070 */
[----:B------:R-:W-:Y:S02]  /*171e0*/  IMAD.MOV.U32 R245, RZ, RZ, R229 ;  /* 0x000000fffff57224 */ /* 0x000fe400078e00e5 */
[----:B------:R-:W-:Y:S01]  /*171f0*/  @!P3 IMAD.IADD R218, R218, 0x1, -R146 ;  /* 0x00000001dadab824 */ /* 0x000fe200078e0a92 */
[----:B------:R-:W-:Y:S01]  /*17200*/  ISETP.GE.AND P3, PT, R100, RZ, PT ;  /* 0x000000ff6400720c */ /* 0x000fe20003f66270 */
[----:B------:R-:W-:Y:S01]  /*17210*/  IMAD.MOV.U32 R229, RZ, RZ, R242 ;  /* 0x000000ffffe57224 */ /* 0x000fe200078e00f2 */
[----:B------:R-:W-:Y:S01]  /*17220*/  MOV R242, R124 ;  /* 0x0000007c00f27202 */ /* 0x000fe20000000f00 */
[----:B------:R-:W-:Y:S01]  /*17230*/  IMAD.HI.U32 R124, R122, R195, RZ ;  /* 0x000000c37a7c7227 */ /* 0x000fe200078e00ff */
[----:B------:R-:W-:-:S03]  /*17240*/  IABS R100, R8 ;  /* 0x0000000800647213 */ /* 0x000fc60000000000 */
[----:B------:R-:W-:Y:S01]  /*17250*/  @!P0 IMAD.IADD R76, R76, 0x1, -R146 ;  /* 0x000000014c4c8824 */ /* 0x000fe200078e0a92 */
[----:B------:R-:W-:Y:S01]  /*17260*/  ISETP.GT.U32.AND P0, PT, R146, R129, PT ;  /* 0x000000819200720c */ /* 0x000fe20003f04070 */
[----:B------:R-:W-:Y:S01]  /*17270*/  IMAD.HI.U32 R123, R122, R100, RZ ;  /* 0x000000647a7b7227 */ /* 0x000fe200078e00ff */
[----:B------:R-:W-:-:S03]  /*17280*/  IADD3 R44, PT, PT, -R124, RZ, RZ ;  /* 0x000000ff7c2c7210 */ /* 0x000fc60007ffe1ff */
[----:B------:R-:W-:Y:S01]  /*17290*/  @!P4 IMAD.IADD R99, R99, 0x1, -R146 ;  /* 0x000000016363c824 */ /* 0x000fe200078e0a92 */
[C---:B------:R-:W-:Y:S01]  /*172a0*/  ISETP.GT.U32.AND P4, PT, R146.reuse, R76, PT ;  /* 0x0000004c9200720c */ /* 0x040fe20003f84070 */
[C---:B------:R-:W-:Y:S01]  /*172b0*/  IMAD R195, R146.reuse, R44, R195 ;  /* 0x0000002c92c37224 */ /* 0x040fe200078e02c3 */
[----:B------:R-:W-:Y:S01]  /*172c0*/  IADD3 R123, PT, PT, -R123, RZ, RZ ;  /* 0x000000ff7b7b7210 */ /* 0x000fe20007ffe1ff */
[----:B------:R-:W-:Y:S01]  /*172d0*/  IMAD.MOV.U32 R101, RZ, RZ, R230 ;  /* 0x000000ffff657224 */ /* 0x000fe200078e00e6 */
[----:B------:R-:W-:Y:S01]  /*172e0*/  MOV R230, R238 ;  /* 0x000000ee00e67202 */ /* 0x000fe20000000f00 */
[----:B------:R-:W-:Y:S01]  /*172f0*/  IMAD.MOV.U32 R238, RZ, RZ, R232 ;  /* 0x000000ffffee7224 */ /* 0x000fe200078e00e8 */
[----:B------:R-:W-:Y:S01]  /*17300*/  MOV R232, R244 ;  /* 0x000000f400e87202 */ /* 0x000fe20000000f00 */
[----:B------:R-:W-:Y:S01]  /*17310*/  @!P0 IMAD.IADD R129, R129, 0x1, -R146 ;  /* 0x0000000181818824 */ /* 0x000fe200078e0a92 */
[C---:B------:R-:W-:Y:S01]  /*17320*/  ISETP.GT.U32.AND P0, PT, R146.reuse, R195, PT ;  /* 0x000000c39200720c */ /* 0x040fe20003f04070 */
[----:B------:R-:W-:-:S02]  /*17330*/  IMAD R100, R146, R123, R100 ;  /* 0x0000007b92647224 */ /* 0x000fc400078e0264 */
[----:B------:R-:W-:Y:S02]  /*17340*/  IMAD.MOV.U32 R244, RZ, RZ, R236 ;  /* 0x000000fffff47224 */ /* 0x000fe400078e00ec */
[----:B------:R-:W-:Y:S01]  /*17350*/  @!P4 IADD3 R76, PT, PT, R76, -R146, RZ ;  /* 0x800000924c4cc210 */ /* 0x000fe20007ffe0ff */
[----:B------:R-:W-:Y:S01]  /*17360*/  IMAD.MOV.U32 R236, RZ, RZ, R145 ;  /* 0x000000ffffec7224 */ /* 0x000fe200078e0091 */
[----:B------:R-:W-:Y:S01]  /*17370*/  ISETP.GT.U32.AND P4, PT, R146, R100, PT ;  /* 0x000000649200720c */ /* 0x000fe20003f84070 */
[----:B------:R-:W-:Y:S01]  /*17380*/  VIADD R3, R252, 0x1d0 ;  /* 0x000001d0fc037836 */ /* 0x000fe20000000000 */
[----:B------:R-:W-:Y:S01]  /*17390*/  IABS R145, R7 ;  /* 0x0000000700917213 */ /* 0x000fe20000000000 */
[----:B------:R-:W-:Y:S01]  /*173a0*/  @!P2 IMAD.MOV R16, RZ, RZ, -R16 ;  /* 0x000000ffff10a224 */ /* 0x000fe200078e0a10 */
[----:B------:R-:W-:Y:S01]  /*173b0*/  MOV R7, R222 ;  /* 0x000000de00077202 */ /* 0x000fe20000000f00 */
[----:B------:R-:W-:Y:S01]  /*173c0*/  IMAD.MOV.U32 R222, RZ, RZ, R239 ;  /* 0x000000ffffde7224 */ /* 0x000fe200078e00ef */
[----:B------:R-:W-:Y:S01]  /*173d0*/  IABS R44, R3 ;  /* 0x00000003002c7213 */ /* 0x000fe20000000000 */
[----:B------:R-:W-:Y:S01]  /*173e0*/  @!P0 IMAD.IADD R195, R195, 0x1, -R146 ;  /* 0x00000001c3c38824 */ /* 0x000fe200078e0a92 */
[----:B------:R-:W-:Y:S01]  /*173f0*/  ISETP.GT.U32.AND P2, PT, R146, R99, PT ;  /* 0x000000639200720c */ /* 0x000fe20003f44070 */
[----:B------:R-:W-:-:S03]  /*17400*/  IMAD.HI.U32 R124, R122, R145, RZ ;  /* 0x000000917a7c7227 */ /* 0x000fc600078e00ff */
[----:B------:R-:W-:Y:S01]  /*17410*/  ISETP.GT.U32.AND P0, PT, R146, R195, PT ;  /* 0x000000c39200720c */ /* 0x000fe20003f04070 */
[----:B------:R-:W-:Y:S02]  /*17420*/  @!P4 IMAD.IADD R100, R100, 0x1, -R146 ;  /* 0x000000016464c824 */ /* 0x000fe400078e0a92 */
[----:B------:R-:W-:Y:S01]  /*17430*/  IMAD.MOV.U32 R239, RZ, RZ, R241 ;  /* 0x000000ffffef7224 */ /* 0x000fe200078e00f1 */
[----:B------:R-:W-:Y:S01]  /*17440*/  MOV R241, R130 ;  /* 0x0000008200f17202 */ /* 0x000fe20000000f00 */
[----:B------:R-:W-:Y:S01]  /*17450*/  IMAD.HI.U32 R130, R122, R44, RZ ;  /* 0x0000002c7a827227 */ /* 0x000fe200078e00ff */
[----:B------:R-:W-:-:S03]  /*17460*/  ISETP.GT.U32.AND P4, PT, R146, R100, PT ;  /* 0x000000649200720c */ /* 0x000fc60003f84070 */
[----:B------:R-:W-:Y:S02]  /*17470*/  IMAD.MOV R123, RZ, RZ, -R124 ;  /* 0x000000ffff7b7224 */ /* 0x000fe400078e0a7c */
[----:B------:R-:W-:Y:S02]  /*17480*/  IMAD.MOV R124, RZ, RZ, -R130 ;  /* 0x000000ffff7c7224 */ /* 0x000fe400078e0a82 */
[C---:B------:R-:W-:Y:S01]  /*17490*/  IMAD R145, R146.reuse, R123, R145 ;  /* 0x0000007b92917224 */ /* 0x040fe200078e0291 */
[----:B------:R-:W-:Y:S01]  /*174a0*/  @!P0 IADD3 R195, PT, PT, R195, -R146, RZ ;  /* 0x80000092c3c38210 */ /* 0x000fe20007ffe0ff */
[----:B------:R-:W-:Y:S01]  /*174b0*/  IMAD R44, R146, R124, R44 ;  /* 0x0000007c922c7224 */ /* 0x000fe200078e022c */
[C---:B------:R-:W-:Y:S01]  /*174c0*/  IADD3 R123, PT, PT, R252.reuse, 0x1d1, RZ ;  /* 0x000001d1fc7b7810 */ /* 0x040fe20007ffe0ff */
[----:B------:R-:W-:Y:S01]  /*174d0*/  VIADD R12, R252, 0x1f3 ;  /* 0x000001f3fc0c7836 */ /* 0x000fe20000000000 */
[----:B------:R-:W-:Y:S01]  /*174e0*/  ISETP.GT.U32.AND P0, PT, R146, R145, PT ;  /* 0x000000919200720c */ /* 0x000fe20003f04070 */
[----:B------:R-:W-:Y:S01]  /*174f0*/  IMAD.MOV.U32 R246, RZ, RZ, R101 ;  /* 0x000000fffff67224 */ /* 0x000fe200078e0065 */
[----:B------:R-:W-:Y:S01]  /*17500*/  @!P4 IADD3 R100, PT, PT, R100, -R146, RZ ;  /* 0x800000926464c210 */ /* 0x000fe20007ffe0ff */
[----:B------:R-:W-:Y:S01]  /*17510*/  IMAD.MOV.U32 R101, RZ, RZ, R198 ;  /* 0x000000ffff657224 */ /* 0x000fe200078e00c6 */
[----:B------:R-:W-:Y:S01]  /*17520*/  ISETP.GT.U32.AND P4, PT, R146, R44, PT ;  /* 0x0000002c9200720c */ /* 0x000fe20003f84070 */
[----:B------:R-:W-:Y:S01]  /*17530*/  @!P2 IMAD.IADD R99, R99, 0x1, -R146 ;  /* 0x000000016363a824 */ /* 0x000fe200078e0a92 */
[----:B------:R-:W-:Y:S01]  /*17540*/  IABS R130, R12 ;  /* 0x0000000c00827213 */ /* 0x000fe20000000000 */
[----:B------:R-:W-:Y:S01]  /*17550*/  VIADD R3, R252, 0x1d2 ;  /* 0x000001d2fc037836 */ /* 0x000fe20000000000 */
[----:B------:R-:W-:Y:S01]  /*17560*/  MOV R198, R228 ;  /* 0x000000e400c67202 */ /* 0x000fe20000000f00 */
[----:B------:R-:W-:Y:S01]  /*17570*/  IMAD.MOV.U32 R228, RZ, RZ, R170 ;  /* 0x000000ffffe47224 */ /* 0x000fe200078e00aa */
[----:B------:R-:W-:Y:S01]  /*17580*/  ISETP.GE.AND P2, PT, R102, RZ, PT ;  /* 0x000000ff6600720c */ /* 0x000fe20003f46270 */
[----:B------:R-:W-:Y:S01]  /*17590*/  VIADD R124, R252, 0x1d3 ;  /* 0x000001d3fc7c7836 */ /* 0x000fe20000000000 */
[----:B------:R-:W-:Y:S01]  /*175a0*/  IABS R170, R123 ;  /* 0x0000007b00aa7213 */ /* 0x000fe20000000000 */
[----:B------:R-:W-:Y:S01]  /*175b0*/  @!P0 IMAD.IADD R145, R145, 0x1, -R146 ;  /* 0x0000000191918824 */ /* 0x000fe200078e0a92 */
[----:B------:R-:W-:Y:S01]  /*175c0*/  STL [R1+0x4e9c], R12 ;  /* 0x004e9c0c01007387 */ /* 0x000fe20000100800 */
[----:B------:R-:W-:Y:S01]  /*175d0*/  IMAD.MOV.U32 R75, RZ, RZ, R2 ;  /* 0x000000ffff4b7224 */ /* 0x000fe200078e0002 */
[----:B------:R-:W-:Y:S01]  /*175e0*/  MOV R69, R228 ;  /* 0x000000e400457202 */ /* 0x000fe20000000f00 */
[----:B------:R-:W-:Y:S01]  /*175f0*/  IMAD.HI.U32 R102, R172, R130, RZ ;  /* 0x00000082ac667227 */ /* 0x000fe200078e00ff */
[----:B------:R-:W-:Y:S01]  /*17600*/  ISETP.GT.U32.AND P0, PT, R146, R145, PT ;  /* 0x000000919200720c */ /* 0x000fe20003f04070 */
[----:B------:R1:W-:Y:S01]  /*17610*/  STL [R1+0xe8], R3 ;  /* 0x0000e80301007387 */ /* 0x0003e20000100800 */
[----:B------:R-:W-:Y:S01]  /*17620*/  MOV R36, R75 ;  /* 0x0000004b00247202 */ /* 0x000fe20000000f00 */
[----:B------:R-:W-:-:S02]  /*17630*/  IMAD.MOV.U32 R2, RZ, RZ, R173 ;  /* 0x000000ffff027224 */ /* 0x000fc400078e00ad */
[----:B------:R-:W-:Y:S02]  /*17640*/  IMAD.MOV.U32 R37, RZ, RZ, R230 ;  /* 0x000000ffff257224 */ /* 0x000fe400078e00e6 */
[----:B------:R-:W-:Y:S01]  /*17650*/  IMAD.MOV.U32 R38, RZ, RZ, R240 ;  /* 0x000000ffff267224 */ /* 0x000fe200078e00f0 */
[----:B------:R-:W-:Y:S01]  /*17660*/  MOV R35, R2 ;  /* 0x0000000200237202 */ /* 0x000fe20000000f00 */
[----:B------:R-:W-:Y:S01]  /*17670*/  IMAD.MOV.U32 R173, RZ, RZ, R196 ;  /* 0x000000ffffad7224 */ /* 0x000fe200078e00c4 */
[----:B------:R-:W-:Y:S01]  /*17680*/  IABS R196, R3 ;  /* 0x0000000300c47213 */ /* 0x000fe20000000000 */
[----:B------:R-:W-:Y:S01]  /*17690*/  IMAD.MOV.U32 R230, RZ, RZ, R232 ;  /* 0x000000ffffe67224 */ /* 0x000fe200078e00e8 */
[----:B------:R-:W-:Y:S01]  /*176a0*/  MOV R40, R37 ;  /* 0x0000002500287202 */ /* 0x000fe20000000f00 */
[----:B------:R-:W-:Y:S02]  /*176b0*/  IMAD.MOV.U32 R240, RZ, RZ, R229 ;  /* 0x000000fffff07224 */ /* 0x000fe400078e00e5 */
[----:B------:R-:W-:-:S02]  /*176c0*/  @!P4 IMAD.IADD R44, R44, 0x1, -R146 ;  /* 0x000000012c2cc824 */ /* 0x000fc400078e0a92 */
[----:B------:R-:W-:Y:S01]  /*176d0*/  IMAD.MOV.U32 R232, RZ, RZ, R221 ;  /* 0x000000ffffe87224 */ /* 0x000fe200078e00dd */
[----:B------:R-:W-:Y:S01]  /*176e0*/  IABS R221, R124 ;  /* 0x0000007c00dd7213 */ /* 0x000fe20000000000 */
[----:B------:R-:W-:Y:S01]  /*176f0*/  IMAD.MOV.U32 R229, RZ, RZ, R149 ;  /* 0x000000ffffe57224 */ /* 0x000fe200078e0095 */
[----:B------:R-:W-:Y:S01]  /*17700*/  ISETP.GT.U32.AND P4, PT, R146, R44, PT ;  /* 0x0000002c9200720c */ /* 0x000fe20003f84070 */
[----:B------:R-:W-:-:S04]  /*17710*/  IMAD.HI.U32 R149, R122, R170, RZ ;  /* 0x000000aa7a957227 */ /* 0x000fc800078e00ff */
[----:B------:R-:W-:Y:S02]  /*17720*/  IMAD.MOV R102, RZ, RZ, -R102 ;  /* 0x000000ffff667224 */ /* 0x000fe400078e0a66 */
[----:B------:R-:W-:Y:S02]  /*17730*/  IMAD.MOV.U32 R75, RZ, RZ, R238 ;  /* 0x000000ffff4b7224 */ /* 0x000fe400078e00ee */
[----:B------:R-:W-:Y:S02]  /*17740*/  IMAD.MOV.U32 R238, RZ, RZ, R171 ;  /* 0x000000ffffee7224 */ /* 0x000fe400078e00ab */
[----:B------:R-:W-:-:S04]  /*17750*/  IMAD.HI.U32 R171, R122, R196, RZ ;  /* 0x000000c47aab7227 */ /* 0x000fc800078e00ff */
[----:B------:R-:W-:Y:S02]  /*17760*/  IMAD.MOV R149, RZ, RZ, -R149 ;  /* 0x000000ffff957224 */ /* 0x000fe400078e0a95 */
[----:B------:R-:W-:Y:S02]  /*17770*/  IMAD R130, R146, R102, R130 ;  /* 0x0000006692827224 */ /* 0x000fe400078e0282 */
[----:B------:R-:W-:-:S04]  /*17780*/  IMAD.HI.U32 R102, R122, R221, RZ ;  /* 0x000000dd7a667227 */ /* 0x000fc800078e00ff */
[----:B-1----:R-:W-:Y:S01]  /*17790*/  VIADD R3, R252, 0x1d4 ;  /* 0x000001d4fc037836 */ /* 0x002fe20000000000 */
[----:B------:R-:W-:Y:S01]  /*177a0*/  IADD3 R102, PT, PT, -R102, RZ, RZ ;  /* 0x000000ff66667210 */ /* 0x000fe20007ffe1ff */
[----:B------:R-:W-:Y:S01]  /*177b0*/  IMAD.MOV.U32 R8, RZ, RZ, R246 ;  /* 0x000000ffff087224 */ /* 0x000fe200078e00f6 */
[----:B------:R-:W-:Y:S01]  /*177c0*/  MOV R246, R245 ;  /* 0x000000f500f67202 */ /* 0x000fe20000000f00 */
[----:B------:R-:W-:Y:S01]  /*177d0*/  IMAD.MOV R171, RZ, RZ, -R171 ;  /* 0x000000ffffab7224 */ /* 0x000fe200078e0aab */
[----:B------:R-:W-:Y:S01]  /*177e0*/  MOV R245, R199 ;  /* 0x000000c700f57202 */ /* 0x000fe20000000f00 */
[C---:B------:R-:W-:Y:S01]  /*177f0*/  IMAD R170, R146.reuse, R149, R170 ;  /* 0x0000009592aa7224 */ /* 0x040fe200078e02aa */
[----:B------:R-:W-:Y:S01]  /*17800*/  IABS R199, R3 ;  /* 0x0000000300c77213 */ /* 0x000fe20000000000 */
[C---:B------:R-:W-:Y:S01]  /*17810*/  IMAD R196, R146.reuse, R171, R196 ;  /* 0x000000ab92c47224 */ /* 0x040fe200078e02c4 */
[----:B------:R1:W-:Y:S01]  /*17820*/  STL [R1+0xe4], R3 ;  /* 0x0000e40301007387 */ /* 0x0003e20000100800 */
[----:B------:R-:W-:Y:S01]  /*17830*/  @!P0 IMAD.IADD R145, R145, 0x1, -R146 ;  /* 0x0000000191918824 */ /* 0x000fe200078e0a92 */
[C---:B------:R-:W-:Y:S01]  /*17840*/  ISETP.GT.U32.AND P0, PT, R146.reuse, R170, PT ;  /* 0x000000aa9200720c */ /* 0x040fe20003f04070 */
[----:B------:R-:W-:-:S02]  /*17850*/  IMAD R221, R146, R102, R221 ;  /* 0x0000006692dd7224 */ /* 0x000fc400078e02dd */
[----:B------:R-:W-:-:S04]  /*17860*/  IMAD.HI.U32 R102, R122, R199, RZ ;  /* 0x000000c77a667227 */ /* 0x000fc800078e00ff */
[----:B------:R-:W-:Y:S01]  /*17870*/  @!P4 IMAD.IADD R44, R44, 0x1, -R146 ;  /* 0x000000012c2cc824 */ /* 0x000fe200078e0a92 */
[----:B------:R-:W-:Y:S01]  /*17880*/  ISETP.GT.U32.AND P4, PT, R146, R196, PT ;  /* 0x000000c49200720c */ /* 0x000fe20003f84070 */
[----:B------:R-:W-:Y:S01]  /*17890*/  IMAD.MOV.U32 R39, RZ, RZ, R8 ;  /* 0x000000ffff277224 */ /* 0x000fe200078e0008 */
[----:B------:R-:W-:Y:S01]  /*178a0*/  IADD3 R171, PT, PT, -R102, RZ, RZ ;  /* 0x000000ff66ab7210 */ /* 0x000fe20007ffe1ff */
[C---:B------:R-:W-:Y:S01]  /*178b0*/  VIADD R2, R252.reuse, 0x1d5 ;  /* 0x000001d5fc027836 */ /* 0x040fe20000000000 */
[----:B-1----:R-:W-:Y:S01]  /*178c0*/  IADD3 R3, PT, PT, R252, 0x1fa, RZ ;  /* 0x000001fafc037810 */ /* 0x002fe20007ffe0ff */
[----:B------:R-:W-:Y:S01]  /*178d0*/  IMAD.MOV.U32 R8, RZ, RZ, R101 ;  /* 0x000000ffff087224 */ /* 0x000fe200078e0065 */
[----:B------:R-:W-:Y:S01]  /*178e0*/  @!P0 IADD3 R170, PT, PT, R170, -R146, RZ ;  /* 0x80000092aaaa8210 */ /* 0x000fe20007ffe0ff */
[C---:B------:R-:W-:Y:S01]  /*178f0*/  IMAD R199, R146.reuse, R171, R199 ;  /* 0x000000ab92c77224 */ /* 0x040fe200078e02c7 */
[C---:B------:R-:W-:Y:S01]  /*17900*/  ISETP.GT.U32.AND P0, PT, R146.reuse, R221, PT ;  /* 0x000000dd9200720c */ /* 0x040fe20003f04070 */
[----:B------:R-:W-:Y:S01]  /*17910*/  IMAD.MOV.U32 R37, RZ, RZ, R36 ;  /* 0x000000ffff257224 */ /* 0x000fe200078e0024 */
[----:B------:R-:W-:Y:S01]  /*17920*/  ISETP.GT.U32.AND P1, PT, R146, R170, PT ;  /* 0x000000aa9200720c */ /* 0x000fe20003f24070 */
[----:B------:R-:W-:Y:S01]  /*17930*/  VIADD R101, R252, 0x1d6 ;  /* 0x000001d6fc657836 */ /* 0x000fe20000000000 */
[----:B------:R1:W-:Y:S01]  /*17940*/  STL [R1+0x4e98], R3 ;  /* 0x004e980301007387 */ /* 0x0003e20000100800 */
[----:B------:R-:W-:Y:S01]  /*17950*/  @!P4 IMAD.IADD R196, R196, 0x1, -R146 ;  /* 0x00000001c4c4c824 */ /* 0x000fe200078e0a92 */
[----:B------:R-:W-:Y:S01]  /*17960*/  ISETP.GT.U32.AND P4, PT, R146, R199, PT ;  /* 0x000000c79200720c */ /* 0x000fe20003f84070 */
[----:B------:R-:W-:Y:S01]  /*17970*/  IMAD.MOV.U32 R36, RZ, RZ, R173 ;  /* 0x000000ffff247224 */ /* 0x000fe200078e00ad */
[----:B------:R-:W-:Y:S01]  /*17980*/  IABS R149, R101 ;  /* 0x0000006500957213 */ /* 0x000fe20000000000 */
[----:B------:R-:W-:Y:S01]  /*17990*/  IMAD.MOV.U32 R173, RZ, RZ, R220 ;  /* 0x000000ffffad7224 */ /* 0x000fe200078e00dc */
[----:B------:R-:W-:Y:S01]  /*179a0*/  IABS R220, R2 ;  /* 0x0000000200dc7213 */ /* 0x000fe20000000000 */
[----:B------:R-:W-:-:S02]  /*179b0*/  IMAD.MOV.U32 R70, RZ, RZ, R38 ;  /* 0x000000ffff467224 */ /* 0x000fc400078e0026 */
[--C-:B------:R-:W-:Y:S02]  /*179c0*/  @!P0 IMAD.IADD R221, R221, 0x1, -R146.reuse ;  /* 0x00000001dddd8824 */ /* 0x100fe400078e0a92 */
[----:B------:R-:W-:Y:S01]  /*179d0*/  IMAD.MOV.U32 R38, RZ, RZ, R7 ;  /* 0x000000ffff267224 */ /* 0x000fe200078e0007 */
[----:B------:R-:W-:Y:S01]  /*179e0*/  @!P1 IADD3 R170, PT, PT, R170, -R146, RZ ;  /* 0x80000092aaaa9210 */ /* 0x000fe20007ffe0ff */
[----:B------:R-:W-:Y:S02]  /*179f0*/  IMAD.MOV.U32 R228, RZ, RZ, R249 ;  /* 0x000000ffffe47224 */ /* 0x000fe400078e00f9 */
[----:B------:R-:W-:Y:S01]  /*17a00*/  @!P4 IMAD.IADD R199, R199, 0x1, -R146 ;  /* 0x00000001c7c7c824 */ /* 0x000fe200078e0a92 */
[----:B------:R-:W-:Y:S01]  /*17a10*/  ISETP.GT.U32.AND P4, PT, R146, R221, PT ;  /* 0x000000dd9200720c */ /* 0x000fe20003f84070 */
[----:B------:R-:W-:Y:S02]  /*17a20*/  IMAD.MOV.U32 R7, RZ, RZ, R222 ;  /* 0x000000ffff077224 */ /* 0x000fe400078e00de */
[----:B------:R-:W-:-:S04]  /*17a30*/  IMAD.HI.U32 R249, R122, R220, RZ ;  /* 0x000000dc7af97227 */ /* 0x000fc800078e00ff */
[C---:B------:R-:W-:Y:S02]  /*17a40*/  VIADD R222, R252.reuse, 0x1d7 ;  /* 0x000001d7fcde7836 */ /* 0x040fe40000000000 */
[----:B------:R-:W-:Y:S02]  /*17a50*/  IMAD.MOV.U32 R102, RZ, RZ, R149 ;  /* 0x000000ffff667224 */ /* 0x000fe400078e0095 */
[----:B------:R-:W-:Y:S01]  /*17a60*/  VIADD R13, R252, 0x11e ;  /* 0x0000011efc0d7836 */ /* 0x000fe20000000000 */
[----:B------:R-:W-:Y:S01]  /*17a70*/  IABS R149, R222 ;  /* 0x000000de00957213 */ /* 0x000fe20000000000 */
[----:B------:R-:W-:Y:S01]  /*17a80*/  @!P4 IMAD.IADD R221, R221, 0x1, -R146 ;  /* 0x00000001ddddc824 */ /* 0x000fe200078e0a92 */
[----:B------:R-:W-:Y:S01]  /*17a90*/  ISETP.GE.AND P4, PT, R125, RZ, PT ;  /* 0x000000ff7d00720c */ /* 0x000fe20003f86270 */
[----:B------:R-:W-:Y:S01]  /*17aa0*/  IMAD.MOV R249, RZ, RZ, -R249 ;  /* 0x000000fffff97224 */ /* 0x000fe200078e0af9 */
[----:B------:R-:W-:Y:S01]  /*17ab0*/  MOV R125, UR6 ;  /* 0x00000006007d7c02 */ /* 0x000fe20008000f00 */
[----:B------:R-:W-:-:S04]  /*17ac0*/  IMAD.HI.U32 R171, R122, R102, RZ ;  /* 0x000000667aab7227 */ /* 0x000fc800078e00ff */
[C---:B------:R-:W-:Y:S01]  /*17ad0*/  IMAD R220, R146.reuse, R249, R220 ;  /* 0x000000f992dc7224 */ /* 0x040fe200078e02dc */
[----:B------:R-:W-:Y:S01]  /*17ae0*/  IABS R249, R3 ;  /* 0x0000000300f97213 */ /* 0x000fe20000000000 */
[----:B------:R-:W-:Y:S01]  /*17af0*/  @!P2 IMAD.MOV R33, RZ, RZ, -R33 ;  /* 0x000000ffff21a224 */ /* 0x000fe200078e0a21 */
[C---:B------:R-:W-:Y:S01]  /*17b00*/  ISETP.GT.U32.AND P2, PT, R146.reuse, R199, PT ;  /* 0x000000c79200720c */ /* 0x040fe20003f44070 */
[----:B------:R-:W-:Y:S01]  /*17b10*/  @!P3 IMAD.MOV R15, RZ, RZ, -R15 ;  /* 0x000000ffff0fb224 */ /* 0x000fe200078e0a0f */
[----:B------:R-:W-:Y:S01]  /*17b20*/  ISETP.GT.U32.AND P3, PT, R146, R196, PT ;  /* 0x000000c49200720c */ /* 0x000fe20003f64070 */
[----:B------:R-:W-:Y:S01]  /*17b30*/  @!P4 IMAD.MOV R129, RZ, RZ, -R129 ;  /* 0x000000ffff81c224 */ /* 0x000fe200078e0a81 */
[----:B------:R-:W-:Y:S01]  /*17b40*/  ISETP.GE.AND P4, PT, R13, RZ, PT ;  /* 0x000000ff0d00720c */ /* 0x000fe20003f86270 */
[----:B------:R-:W-:Y:S01]  /*17b50*/  IMAD.MOV R171, RZ, RZ, -R171 ;  /* 0x000000ffffab7224 */ /* 0x000fe200078e0aab */
[----:B------:R-:W2:Y:S01]  /*17b60*/  S2R R13, SR_TID.X ;  /* 0x00000000000d7919 */ /* 0x000ea20000002100 */
[----:B------:R-:W-:Y:S01]  /*17b70*/  IMAD.HI.U32 R122, R122, R149, RZ ;  /* 0x000000957a7a7227 */ /* 0x000fe200078e00ff */
[----:B------:R-:W-:-:S03]  /*17b80*/  ISETP.GT.U32.AND P0, PT, R146, R220, PT ;  /* 0x000000dc9200720c */ /* 0x000fc60003f04070 */
[----:B------:R-:W-:Y:S01]  /*17b90*/  IMAD R102, R146, R171, R102 ;  /* 0x000000ab92667224 */ /* 0x000fe200078e0266 */
[----:B------:R-:W-:Y:S01]  /*17ba0*/  LOP3.LUT R171, RZ, UR44, RZ, 0x33, !PT ;  /* 0x0000002cffab7c12 */ /* 0x000fe2000f8e33ff */
[----:B------:R-:W-:Y:S01]  /*17bb0*/  IMAD.MOV R122, RZ, RZ, -R122 ;  /* 0x000000ffff7a7224 */ /* 0x000fe200078e0a7a */
[----:B------:R-:W-:Y:S01]  /*17bc0*/  @!P2 IADD3 R199, PT, PT, R199, -R146, RZ ;  /* 0x80000092c7c7a210 */ /* 0x000fe20007ffe0ff */
[----:B------:R-:W-:Y:S01]  /*17bd0*/  @!P3 IMAD.IADD R196, R196, 0x1, -R146 ;  /* 0x00000001c4c4b824 */ /* 0x000fe200078e0a92 */
[C---:B------:R-:W-:Y:S01]  /*17be0*/  ISETP.GT.U32.AND P1, PT, R146.reuse, R102, PT ;  /* 0x000000669200720c */ /* 0x040fe20003f24070 */
[C---:B------:R-:W-:Y:S01]  /*17bf0*/  IMAD R149, R146.reuse, R122, R149 ;  /* 0x0000007a92957224 */ /* 0x040fe200078e0295 */
[----:B------:R-:W-:Y:S01]  /*17c00*/  ISETP.GT.U32.AND P2, PT, R146, R130, PT ;  /* 0x000000829200720c */ /* 0x000fe20003f44070 */
[----:B------:R-:W-:-:S03]  /*17c10*/  IMAD.HI.U32 R122, R172, R249, RZ ;  /* 0x000000f9ac7a7227 */ /* 0x000fc600078e00ff */
[----:B------:R-:W-:Y:S01]  /*17c20*/  ISETP.GT.U32.AND P3, PT, R146, R149, PT ;  /* 0x000000959200720c */ /* 0x000fe20003f64070 */
[----:B------:R-:W-:Y:S02]  /*17c30*/  @!P0 IMAD.IADD R220, R220, 0x1, -R146 ;  /* 0x00000001dcdc8824 */ /* 0x000fe400078e0a92 */
[----:B------:R-:W-:-:S03]  /*17c40*/  IMAD.MOV R122, RZ, RZ, -R122 ;  /* 0x000000ffff7a7224 */ /* 0x000fc600078e0a7a */
[----:B------:R-:W-:Y:S01]  /*17c50*/  ISETP.GT.U32.AND P0, PT, R146, R220, PT ;  /* 0x000000dc9200720c */ /* 0x000fe20003f04070 */
[--C-:B------:R-:W-:Y:S01]  /*17c60*/  @!P1 IMAD.IADD R102, R102, 0x1, -R146.reuse ;  /* 0x0000000166669824 */ /* 0x100fe200078e0a92 */
[----:B------:R-:W-:Y:S01]  /*17c70*/  ISETP.GE.AND P1, PT, R124, RZ, PT ;  /* 0x000000ff7c00720c */ /* 0x000fe20003f26270 */
[----:B------:R-:W-:Y:S01]  /*17c80*/  IMAD R249, R146, R122, R249 ;  /* 0x0000007a92f97224 */ /* 0x000fe200078e02f9 */
[----:B------:R-:W-:Y:S02]  /*17c90*/  @!P2 IADD3 R130, PT, PT, R130, -R146, RZ ;  /* 0x800000928282a210 */ /* 0x000fe40007ffe0ff */
[C---:B------:R-:W-:Y:S01]  /*17ca0*/  ISETP.GT.U32.AND P2, PT, R146.reuse, R102, PT ;  /* 0x000000669200720c */ /* 0x040fe20003f44070 */
[----:B------:R-:W-:Y:S01]  /*17cb0*/  @!P3 IMAD.IADD R149, R149, 0x1, -R146 ;  /* 0x000000019595b824 */ /* 0x000fe200078e0a92 */
[----:B------:R-:W-:Y:S02]  /*17cc0*/  ISETP.GT.U32.AND P3, PT, R146, R249, PT ;  /* 0x000000f99200720c */ /* 0x000fe40003f64070 */
[----:B--2---:R-:W-:-:S03]  /*17cd0*/  LOP3.LUT R13, R13, 0x3f, RZ, 0xc0, !PT ;  /* 0x0000003f0d0d7812 */ /* 0x004fc600078ec0ff */
[--C-:B------:R-:W-:Y:S01]  /*17ce0*/  @!P0 IMAD.IADD R220, R220, 0x1, -R146.reuse ;  /* 0x00000001dcdc8824 */ /* 0x100fe200078e0a92 */
[----:B------:R-:W-:Y:S01]  /*17cf0*/  ISETP.GE.AND P0, PT, R123, RZ, PT ;  /* 0x000000ff7b00720c */ /* 0x000fe20003f06270 */
[----:B------:R-:W-:Y:S02]  /*17d00*/  IMAD R123, R13, UR6, RZ ;  /* 0x000000060d7b7c24 */ /* 0x000fe4000f8e02ff */
[----:B------:R-:W-:Y:S02]  /*17d10*/  @!P1 IMAD.MOV R221, RZ, RZ, -R221 ;  /* 0x000000ffffdd9224 */ /* 0x000fe400078e0add */
[----:B------:R-:W-:Y:S01]  /*17d20*/  @!P2 IADD3 R102, PT, PT, R102, -R146, RZ ;  /* 0x800000926666a210 */ /* 0x000fe20007ffe0ff */
[----:B------:R-:W-:Y:S01]  /*17d30*/  IMAD R125, R125, 0x40, R123 ;  /* 0x000000407d7d7824 */ /* 0x000fe200078e027b */
[----:B------:R-:W-:Y:S01]  /*17d40*/  LEA R122, P2, R123, UR4, 0x2 ;  /* 0x000000047b7a7c11 */ /* 0x000fe2000f8410ff */
[----:B------:R-:W-:Y:S01]  /*17d50*/  @!P3 IMAD.IADD R249, R249, 0x1, -R146 ;  /* 0x00000001f9f9b824 */ /* 0x000fe200078e0a92 */
[----:B------:R-:W-:-:S02]  /*17d60*/  ISETP.GT.U32.AND P3, PT, R146, R130, PT ;  /* 0x000000829200720c */ /* 0x000fc40003f64070 */
[----:B------:R-:W-:Y:S02]  /*17d70*/  LEA.HI.X.SX32 R123, R123, UR5, 0x2, P2 ;  /* 0x000000057b7b7c11 */ /* 0x000fe400090f16ff */
[----:B------:R-:W-:Y:S01]  /*17d80*/  ISETP.GE.AND P2, PT, R12, RZ, PT ;  /* 0x000000ff0c00720c */ /* 0x000fe20003f46270 */
[----:B------:R-:W-:Y:S01]  /*17d90*/  VIADD R12, R252, 0x121 ;  /* 0x00000121fc0c7836 */ /* 0x000fe20000000000 */
[C---:B------:R-:W-:Y:S01]  /*17da0*/  ISETP.GT.U32.AND P1, PT, R146.reuse, R249, PT ;  /* 0x000000f99200720c */ /* 0x040fe20003f24070 */
[----:B------:R-:W-:Y:S01]  /*17db0*/  @!P0 IMAD.MOV R170, RZ, RZ, -R170 ;  /* 0x000000ffffaa8224 */ /* 0x000fe200078e0aaa */
[----:B------:R-:W-:-:S05]  /*17dc0*/  ISETP.GT.U32.AND P0, PT, R146, R149, PT ;  /* 0x000000959200720c */ /* 0x000fca0003f04070 */
[----:B------:R-:W-:Y:S01]  /*17dd0*/  @!P3 IMAD.IADD R130, R130, 0x1, -R146 ;  /* 0x000000018282b824 */ /* 0x000fe200078e0a92 */
[----:B------:R-:W-:-:S03]  /*17de0*/  ISETP.GE.AND P3, PT, R12, RZ, PT ;  /* 0x000000ff0c00720c */ /* 0x000fc60003f66270 */
[----:B------:R-:W-:Y:S01]  /*17df0*/  @!P2 IMAD.MOV R130, RZ, RZ, -R130 ;  /* 0x000000ffff82a224 */ /* 0x000fe200078e0a82 */
[----:B------:R-:W-:Y:S01]  /*17e00*/  ISETP.GE.AND P2, PT, R11, RZ, PT ;  /* 0x000000ff0b00720c */ /* 0x000fe20003f46270 */
[----:B------:R-:W-:Y:S01]  /*17e10*/  IMAD.MOV.U32 R11, RZ, RZ, R69 ;  /* 0x000000ffff0b7224 */ /* 0x000fe200078e0045 */
[----:B------:R-:W-:Y:S01]  /*17e20*/  @!P1 IADD3 R249, PT, PT, R249, -R146, RZ ;  /* 0x80000092f9f99210 */ /* 0x000fe20007ffe0ff */
[----:B------:R-:W-:Y:S01]  /*17e30*/  IMAD.MOV.U32 R69, RZ, RZ, R70 ;  /* 0x000000ffff457224 */ /* 0x000fe200078e0046 */
[----:B------:R-:W-:Y:S01]  /*17e40*/  MOV R70, R40 ;  /* 0x0000002800467202 */ /* 0x000fe20000000f00 */
[----:B------:R-:W-:Y:S01]  /*17e50*/  IMAD.MOV.U32 R40, RZ, RZ, R39 ;  /* 0x000000ffff287224 */ /* 0x000fe200078e0027 */
[----:B------:R-:W-:Y:S01]  /*17e60*/  ISETP.NE.AND P1, PT, RZ, UR44, PT ;  /* 0x0000002cff007c0c */ /* 0x000fe2000bf25270 */
[----:B------:R-:W-:Y:S01]  /*17e70*/  IMAD.MOV.U32 R39, RZ, RZ, R35 ;  /* 0x000000ffff277224 */ /* 0x000fe200078e0023 */
[----:B------:R-:W2:Y:S01]  /*17e80*/  LDCU UR44, c[0x0][0x3b0] ;  /* 0x00007600ff2c77ac */ /* 0x000ea20008000800 */
[----:B------:R-:W-:Y:S01]  /*17e90*/  IMAD.MOV.U32 R35, RZ, RZ, R8 ;  /* 0x000000ffff237224 */ /* 0x000fe200078e0008 */
[----:B------:R-:W-:Y:S01]  /*17ea0*/  MOV R8, R7 ;  /* 0x0000000700087202 */ /* 0x000fe20000000f00 */
[----:B------:R-:W-:-:S02]  /*17eb0*/  IMAD.MOV.U32 R7, RZ, RZ, R246 ;  /* 0x000000ffff077224 */ /* 0x000fc400078e00f6 */
[----:B------:R-:W-:Y:S02]  /*17ec0*/  IMAD.MOV.U32 R246, RZ, RZ, R75 ;  /* 0x000000fffff67224 */ /* 0x000fe400078e004b */
[----:B------:R-:W-:Y:S01]  /*17ed0*/  IMAD.MOV.U32 R75, RZ, RZ, R230 ;  /* 0x000000ffff4b7224 */ /* 0x000fe200078e00e6 */
[----:B------:R-:W-:Y:S01]  /*17ee0*/  MOV R230, R240 ;  /* 0x000000f000e67202 */ /* 0x000fe20000000f00 */
[----:B------:R-:W-:Y:S02]  /*17ef0*/  IMAD.MOV.U32 R240, RZ, RZ, R173 ;  /* 0x000000fffff07224 */ /* 0x000fe400078e00ad */
[----:B------:R-:W-:Y:S02]  /*17f00*/  IMAD.MOV.U32 R173, RZ, RZ, R238 ;  /* 0x000000ffffad7224 */ /* 0x000fe400078e00ee */
[----:B------:R-:W-:Y:S01]  /*17f10*/  IMAD.MOV.U32 R238, RZ, RZ, R245 ;  /* 0x000000ffffee7224 */ /* 0x000fe200078e00f5 */
[----:B------:R-:W-:Y:S01]  /*17f20*/  MOV R245, R232 ;  /* 0x000000e800f57202 */ /* 0x000fe20000000f00 */
[----:B------:R-:W-:-:S02]  /*17f30*/  IMAD.MOV.U32 R232, RZ, RZ, R242 ;  /* 0x000000ffffe87224 */ /* 0x000fc400078e00f2 */
[----:B------:R-:W-:Y:S02]  /*17f40*/  IMAD.MOV.U32 R242, RZ, RZ, R236 ;  /* 0x000000fffff27224 */ /* 0x000fe400078e00ec */
[----:B------:R-:W-:Y:S02]  /*17f50*/  IMAD.MOV.U32 R236, RZ, RZ, R231 ;  /* 0x000000ffffec7224 */ /* 0x000fe400078e00e7 */
[----:B------:R-:W3:Y:S01]  /*17f60*/  LDL.LU R231, [R1+0x28] ;  /* 0x0000280001e77983 */ /* 0x000ee20000300800 */
[----:B------:R-:W-:Y:S01]  /*17f70*/  @!P0 IMAD.IADD R149, R149, 0x1, -R146 ;  /* 0x0000000195958824 */ /* 0x000fe200078e0a92 */
[C---:B------:R-:W-:Y:S01]  /*17f80*/  LEA R124, P0, R125.reuse, UR4, 0x2 ;  /* 0x000000047d7c7c11 */ /* 0x040fe2000f8010ff */
[----:B------:R-:W1:Y:S01]  /*17f90*/  LDCU UR4, c[0x0][0x3b0] ;  /* 0x00007600ff0477ac */ /* 0x000e620008000800 */
[----:B------:R-:W2:Y:S02]  /*17fa0*/  LDL.LU R12, [R1+0xd0] ;  /* 0x0000d000010c7983 */ /* 0x000ea40000300800 */
[----:B------:R-:W-:Y:S01]  /*17fb0*/  LEA.HI.X.SX32 R125, R125, UR5, 0x2, P0 ;  /* 0x000000057d7d7c11 */ /* 0x000fe200080f16ff */
[----:B------:R-:W1:Y:S01]  /*17fc0*/  LDCU UR5, c[0x0][0x3a0] ;  /* 0x00007400ff0577ac */ /* 0x000e620008000800 */
[----:B------:R-:W-:-:S02]  /*17fd0*/  ISETP.GE.AND P0, PT, R3, RZ, PT ;  /* 0x000000ff0300720c */ /* 0x000fc40003f06270 */
[----:B--2---:R-:W-:Y:S01]  /*17fe0*/  SEL R61, R171, R12, !P1 ;  /* 0x0000000cab3d7207 */ /* 0x004fe20004800000 */
[----:B------:R-:W-:Y:S02]  /*17ff0*/  IMAD.MOV.U32 R12, RZ, RZ, R11 ;  /* 0x000000ffff0c7224 */ /* 0x000fe400078e000b */
        /* <DEDUP_REMOVED lines=8> */
[----:B------:R-:W-:Y:S01]  /*18080*/  IMAD.MOV.U32 R13, RZ, RZ, R12 ;  /* 0x000000ffff0d7224 */ /* 0x000fe200078e000c */
[----:B------:R-:W-:Y:S01]  /*18090*/  MOV R12, R11 ;  /* 0x0000000b000c7202 */ /* 0x000fe20000000f00 */
[----:B------:R-:W-:Y:S02]  /*180a0*/  IMAD.MOV.U32 R75, RZ, RZ, R230 ;  /* 0x000000ffff4b7224 */ /* 0x000fe400078e00e6 */
[----:B------:R-:W-:Y:S01]  /*180b0*/  IMAD.MOV.U32 R230, RZ, RZ, R240 ;  /* 0x000000ffffe67224 */ /* 0x000fe200078e00f0 */
[----:B------:R-:W-:Y:S01]  /*180c0*/  MOV R240, R173 ;  /* 0x000000ad00f07202 */ /* 0x000fe20000000f00 */
[----:B------:R-:W-:Y:S02]  /*180d0*/  IMAD.MOV.U32 R11, RZ, RZ, R69 ;  /* 0x000000ffff0b7224 */ /* 0x000fe400078e0045 */
[----:B------:R-:W-:Y:S02]  /*180e0*/  IMAD.MOV.U32 R69, RZ, RZ, R70 ;  /* 0x000000ffff457224 */ /* 0x000fe400078e0046 */
        /* <DEDUP_REMOVED lines=8> */
[----:B---3--:R-:W-:-:S02]  /*18170*/  IMAD.MOV.U32 R236, RZ, RZ, R231 ;  /* 0x000000ffffec7224 */ /* 0x008fc400078e00e7 */
[----:B------:R-:W-:Y:S01]  /*18180*/  IMAD.MOV.U32 R7, RZ, RZ, R246 ;  /* 0x000000ffff077224 */ /* 0x000fe200078e00f6 */
[----:B------:R-:W-:Y:S01]  /*18190*/  MOV R246, R75 ;  /* 0x0000004b00f67202 */ /* 0x000fe20000000f00 */
[----:B------:R-:W-:Y:S02]  /*181a0*/  IMAD.MOV.U32 R231, RZ, RZ, R228 ;  /* 0x000000ffffe77224 */ /* 0x000fe400078e00e4 */
[----:B------:R-:W2:Y:S01]  /*181b0*/  LDL.LU R228, [R1+0xcc] ;  /* 0x0000cc0001e47983 */ /* 0x000ea20000300800 */
[----:B------:R-:W-:-:S03]  /*181c0*/  IMAD.MOV.U32 R75, RZ, RZ, R230 ;  /* 0x000000ffff4b7224 */ /* 0x000fc600078e00e6 */
[----:B------:R-:W3:Y:S04]  /*181d0*/  LDL.LU R230, [R1+0xc8] ;  /* 0x0000c80001e67983 */ /* 0x000ee80000300800 */
[----:B------:R-:W2:Y:S02]  /*181e0*/  LDL.LU R48, [R1+0xc4] ;  /* 0x0000c40001307983 */ /* 0x000ea40000300800 */
[----:B--2---:R-:W-:Y:S01]  /*181f0*/  SEL R47, R171, R48, !P1 ;  /* 0x00000030ab2f7207 */ /* 0x004fe20004800000 */
[----:B------:R-:W-:Y:S02]  /*18200*/  IMAD.MOV.U32 R48, RZ, RZ, R13 ;  /* 0x000000ffff307224 */ /* 0x000fe400078e000d */
        /* <DEDUP_REMOVED lines=8> */
[----:B------:R-:W-:Y:S02]  /*18290*/  IMAD.MOV.U32 R246, RZ, RZ, R75 ;  /* 0x000000fffff67224 */ /* 0x000fe400078e004b */
[----:B------:R-:W2:Y:S04]  /*182a0*/  LDL.LU R75, [R1+0xc0] ;  /* 0x0000c000014b7983 */ /* 0x000ea80000300800 */
[----:B------:R-:W2:Y:S02]  /*182b0*/  LDL.LU R14, [R1+0xbc] ;  /* 0x0000bc00010e7983 */ /* 0x000ea40000300800 */
[----:B--2---:R-:W-:-:S02]  /*182c0*/  SEL R247, R171, R14, !P1 ;  /* 0x0000000eabf77207 */ /* 0x004fc40004800000 */
[----:B------:R-:W-:Y:S01]  /*182d0*/  MOV R14, R48 ;  /* 0x00000030000e7202 */ /* 0x000fe20000000f00 */
[----:B------:R-:W-:Y:S02]  /*182e0*/  IMAD.MOV.U32 R48, RZ, RZ, R13 ;  /* 0x000000ffff307224 */ /* 0x000fe400078e000d */
[----:B------:R-:W-:Y:S02]  /*182f0*/  IMAD.MOV.U32 R13, RZ, RZ, R12 ;  /* 0x000000ffff0d7224 */ /* 0x000fe400078e000c */
[----:B------:R-:W-:Y:S02]  /*18300*/  IMAD.MOV.U32 R49, RZ, RZ, R14 ;  /* 0x000000ffff317224 */ /* 0x000fe400078e000e */
[----:B------:R-:W-:Y:S01]  /*18310*/  IMAD.MOV.U32 R12, RZ, RZ, R11 ;  /* 0x000000ffff0c7224 */ /* 0x000fe200078e000b */
[----:B------:R-:W-:Y:S01]  /*18320*/  MOV R11, R69 ;  /* 0x00000045000b7202 */ /* 0x000fe20000000f00 */
[----:B------:R-:W-:Y:S02]  /*18330*/  IMAD.MOV.U32 R50, RZ, RZ, R49 ;  /* 0x000000ffff327224 */ /* 0x000fe400078e0031 */
[----:B------:R-:W-:-:S02]  /*18340*/  IMAD.MOV.U32 R69, RZ, RZ, R70 ;  /* 0x000000ffff457224 */ /* 0x000fc400078e0046 */
[----:B------:R-:W-:Y:S02]  /*18350*/  IMAD.MOV.U32 R14, RZ, RZ, R48 ;  /* 0x000000ffff0e7224 */ /* 0x000fe400078e0030 */
[----:B------:R-:W-:Y:S02]  /*18360*/  IMAD.MOV.U32 R70, RZ, RZ, R40 ;  /* 0x000000ffff467224 */ /* 0x000fe400078e0028 */
[----:B------:R-:W-:Y:S01]  /*18370*/  IMAD.MOV.U32 R48, RZ, RZ, R13 ;  /* 0x000000ffff307224 */ /* 0x000fe200078e000d */
[----:B------:R-:W-:Y:S01]  /*18380*/  MOV R13, R12 ;  /* 0x0000000c000d7202 */ /* 0x000fe20000000f00 */
[----:B------:R-:W-:Y:S01]  /*18390*/  IMAD.MOV.U32 R40, RZ, RZ, R8 ;  /* 0x000000ffff287224 */ /* 0x000fe200078e0008 */
[----:B------:R-:W-:Y:S01]  /*183a0*/  MOV R8, R7 ;  /* 0x0000000700087202 */ /* 0x000fe20000000f00 */
[----:B------:R-:W-:Y:S01]  /*183b0*/  IMAD.MOV.U32 R12, RZ, RZ, R11 ;  /* 0x000000ffff0c7224 */ /* 0x000fe200078e000b */
[----:B------:R-:W-:Y:S01]  /*183c0*/  MOV R51, R50 ;  /* 0x0000003200337202 */ /* 0x000fe20000000f00 */
[----:B------:R-:W-:-:S02]  /*183d0*/  IMAD.MOV.U32 R7, RZ, RZ, R246 ;  /* 0x000000ffff077224 */ /* 0x000fc400078e00f6 */
[----:B------:R-:W-:Y:S02]  /*183e0*/  IMAD.MOV.U32 R11, RZ, RZ, R69 ;  /* 0x000000ffff0b7224 */ /* 0x000fe400078e0045 */
[----:B------:R-:W-:Y:S02]  /*183f0*/  IMAD.MOV.U32 R50, RZ, RZ, R14 ;  /* 0x000000ffff327224 */ /* 0x000fe400078e000e */
[----:B------:R-:W-:Y:S02]  /*18400*/  IMAD.MOV.U32 R246, RZ, RZ, R240 ;  /* 0x000000fffff67224 */ /* 0x000fe400078e00f0 */
[----:B------:R-:W-:Y:S01]  /*18410*/  IMAD.MOV.U32 R69, RZ, RZ, R70 ;  /* 0x000000ffff457224 */ /* 0x000fe200078e0046 */
[----:B------:R-:W-:Y:S01]  /*18420*/  MOV R70, R8 ;  /* 0x0000000800467202 */ /* 0x000fe20000000f00 */
[----:B------:R-:W-:Y:S02]  /*18430*/  IMAD.MOV.U32 R14, RZ, RZ, R48 ;  /* 0x000000ffff0e7224 */ /* 0x000fe400078e0030 */
        /* <DEDUP_REMOVED lines=8> */
[----:B------:R-:W-:Y:S02]  /*184c0*/  IMAD.MOV.U32 R50, RZ, RZ, R14 ;  /* 0x000000ffff327224 */ /* 0x000fe400078e000e */
[----:B------:R-:W-:Y:S01]  /*184d0*/  IMAD.MOV.U32 R69, RZ, RZ, R70 ;  /* 0x000000ffff457224 */ /* 0x000fe200078e0046 */
[----:B------:R-:W-:Y:S01]  /*184e0*/  MOV R70, R8 ;  /* 0x0000000800467202 */ /* 0x000fe20000000f00 */
[----:B------:R-:W-:-:S02]  /*184f0*/  IMAD.MOV.U32 R14, RZ, RZ, R48 ;  /* 0x000000ffff0e7224 */ /* 0x000fc400078e0030 */
[----:B------:R-:W-:Y:S01]  /*18500*/  IMAD.MOV.U32 R48, RZ, RZ, R13 ;  /* 0x000000ffff307224 */ /* 0x000fe200078e000d */
[----:B------:R-:W-:Y:S01]  /*18510*/  MOV R13, R12 ;  /* 0x0000000c000d7202 */ /* 0x000fe20000000f00 */
[----:B------:R-:W-:Y:S01]  /*18520*/  IMAD.MOV.U32 R8, RZ, RZ, R7 ;  /* 0x000000ffff087224 */ /* 0x000fe200078e0007 */
[----:B------:R-:W-:Y:S01]  /*18530*/  MOV R173, R238 ;  /* 0x000000ee00ad7202 */ /* 0x000fe20000000f00 */
[----:B------:R-:W-:Y:S02]  /*18540*/  IMAD.MOV.U32 R7, RZ, RZ, R240 ;  /* 0x000000ffff077224 */ /* 0x000fe400078e00f0 */
[----:B------:R-:W-:Y:S02]  /*18550*/  IMAD.MOV.U32 R12, RZ, RZ, R11 ;  /* 0x000000ffff0c7224 */ /* 0x000fe400078e000b */
        /* <DEDUP_REMOVED lines=10> */
[----:B------:R-:W-:Y:S01]  /*18600*/  IMAD.MOV.U32 R13, RZ, RZ, R12 ;  /* 0x000000ffff0d7224 */ /* 0x000fe200078e000c */
[----:B------:R-:W2:Y:S01]  /*18610*/  LDL.LU R231, [R1+0xb8] ;  /* 0x0000b80001e77983 */ /* 0x000ea20000300800 */
[----:B------:R-:W-:Y:S01]  /*18620*/  IMAD.MOV.U32 R240, RZ, RZ, R173 ;  /* 0x000000fffff07224 */ /* 0x000fe200078e00ad */
[----:B------:R-:W-:Y:S01]  /*18630*/  MOV R173, R238 ;  /* 0x000000ee00ad7202 */ /* 0x000fe20000000f00 */
[----:B------:R-:W-:Y:S01]  /*18640*/  IMAD.MOV.U32 R12, RZ, RZ, R11 ;  /* 0x000000ffff0c7224 */ /* 0x000fe200078e000b */
[----:B------:R-:W2:Y:S01]  /*18650*/  LDL.LU R246, [R1+0xb4] ;  /* 0x0000b40001f67983 */ /* 0x000ea20000300800 */
[----:B------:R-:W-:-:S02]  /*18660*/  IMAD.MOV.U32 R238, RZ, RZ, R245 ;  /* 0x000000ffffee7224 */ /* 0x000fc400078e00f5 */
[----:B------:R-:W-:Y:S02]  /*18670*/  IMAD.MOV.U32 R11, RZ, RZ, R69 ;  /* 0x000000ffff0b7224 */ /* 0x000fe400078e0045 */
[----:B------:R-:W-:Y:S01]  /*18680*/  IMAD.MOV.U32 R55, RZ, RZ, R14 ;  /* 0x000000ffff377224 */ /* 0x000fe200078e000e */
[----:B------:R-:W-:Y:S01]  /*18690*/  MOV R69, R8 ;  /* 0x0000000800457202 */ /* 0x000fe20000000f00 */
[----:B------:R-:W-:Y:S01]  /*186a0*/  IMAD.MOV.U32 R245, RZ, RZ, R242 ;  /* 0x000000fffff57224 */ /* 0x000fe200078e00f2 */
[----:B------:R-:W2:Y:S01]  /*186b0*/  LDL.LU R49, [R1+0xb0] ;  /* 0x0000b00001317983 */ /* 0x000ea20000300800 */
[----:B------:R-:W-:Y:S02]  /*186c0*/  IMAD.MOV.U32 R14, RZ, RZ, R48 ;  /* 0x000000ffff0e7224 */ /* 0x000fe400078e0030 */
[----:B------:R-:W-:Y:S02]  /*186d0*/  IMAD.MOV.U32 R242, RZ, RZ, R236 ;  /* 0x000000fffff27224 */ /* 0x000fe400078e00ec */
[----:B------:R-:W-:Y:S01]  /*186e0*/  IMAD.MOV.U32 R48, RZ, RZ, R13 ;  /* 0x000000ffff307224 */ /* 0x000fe200078e000d */
[----:B------:R-:W-:Y:S01]  /*186f0*/  MOV R13, R12 ;  /* 0x0000000c000d7202 */ /* 0x000fe20000000f00 */
[----:B------:R-:W-:Y:S01]  /*18700*/  IMAD.MOV.U32 R8, RZ, RZ, R240 ;  /* 0x000000ffff087224 */ /* 0x000fe200078e00f0 */
[----:B------:R-:W3:Y:S01]  /*18710*/  LDL.LU R236, [R1+0xac] ;  /* 0x0000ac0001ec7983 */ /* 0x000ee20000300800 */
[----:B------:R-:W-:-:S02]  /*18720*/  IMAD.MOV.U32 R12, RZ, RZ, R11 ;  /* 0x000000ffff0c7224 */ /* 0x000fc400078e000b */
[----:B------:R-:W-:Y:S01]  /*18730*/  IMAD.MOV.U32 R240, RZ, RZ, R173 ;  /* 0x000000fffff07224 */ /* 0x000fe200078e00ad */
[----:B------:R-:W3:Y:S01]  /*18740*/  LDL.LU R7, [R1+0xa8] ;  /* 0x0000a80001077983 */ /* 0x000ee20000300800 */
[----:B------:R-:W-:Y:S02]  /*18750*/  IMAD.MOV.U32 R53, RZ, RZ, R50 ;  /* 0x000000ffff357224 */ /* 0x000fe400078e0032 */
[----:B------:R-:W-:Y:S01]  /*18760*/  IMAD.MOV.U32 R173, RZ, RZ, R238 ;  /* 0x000000ffffad7224 */ /* 0x000fe200078e00ee */
[----:B------:R-:W3:Y:S01]  /*18770*/  LDL.LU R50, [R1+0xa4] ;  /* 0x0000a40001327983 */ /* 0x000ee20000300800 */
[----:B------:R-:W-:Y:S01]  /*18780*/  MOV R238, R242 ;  /* 0x000000f200ee7202 */ /* 0x000fe20000000f00 */
[----:B------:R-:W-:Y:S02]  /*18790*/  IMAD.MOV.U32 R11, RZ, RZ, R8 ;  /* 0x000000ffff0b7224 */ /* 0x000fe400078e0008 */
[----:B------:R-:W3:Y:S01]  /*187a0*/  LDL.LU R242, [R1+0xa0] ;  /* 0x0000a00001f27983 */ /* 0x000ee20000300800 */
[----:B------:R-:W-:-:S03]  /*187b0*/  IMAD.MOV.U32 R41, RZ, RZ, R12 ;  /* 0x000000ffff297224 */ /* 0x000fc600078e000c */
[----:B------:R-:W3:Y:S04]  /*187c0*/  LDL.LU R8, [R1+0x9c] ;  /* 0x00009c0001087983 */ /* 0x000ee80000300800 */
[----:B------:R-:W3:Y:S04]  /*187d0*/  LDL.LU R12, [R1+0x20] ;  /* 0x00002000010c7983 */ /* 0x000ee80000300800 */
[----:B------:R-:W3:Y:S01]  /*187e0*/  LDL.LU R219, [R1+0x1c] ;  /* 0x00001c0001db7983 */ /* 0x000ee20000300800 */
[----:B------:R-:W-:Y:S02]  /*187f0*/  IMAD.MOV.U32 R234, RZ, RZ, R238 ;  /* 0x000000ffffea7224 */ /* 0x000fe400078e00ee */
[----:B------:R-:W-:Y:S01]  /*18800*/  IMAD.MOV.U32 R224, RZ, RZ, R13 ;  /* 0x000000ffffe07224 */ /* 0x000fe200078e000d */
[----:B------:R-:W4:Y:S01]  /*18810*/  LDL.LU R238, [R1+0x18] ;  /* 0x0000180001ee7983 */ /* 0x000f220000300800 */
[----:B-1----:R-:W-:Y:S01]  /*18820*/  IMAD.MOV.U32 R3, RZ, RZ, R173 ;  /* 0x000000ffff037224 */ /* 0x002fe200078e00ad */
[----:B------:R-:W-:Y:S01]  /*18830*/  MOV R56, R48 ;  /* 0x0000003000387202 */ /* 0x000fe20000000f00 */
[----:B------:R-:W-:Y:S01]  /*18840*/  IMAD.MOV.U32 R30, RZ, RZ, R11 ;  /* 0x000000ffff1e7224 */ /* 0x000fe200078e000b */
[----:B------:R-:W4:Y:S01]  /*18850*/  LDL.LU R13, [R1+0x14] ;  /* 0x00001400010d7983 */ /* 0x000f220000300800 */
[----:B------:R-:W-:Y:S01]  /*18860*/  MOV R11, R240 ;  /* 0x000000f0000b7202 */ /* 0x000fe20000000f00 */
[----:B------:R-:W-:-:S02]  /*18870*/  IMAD.MOV.U32 R235, RZ, RZ, R14 ;  /* 0x000000ffffeb7224 */ /* 0x000fc400078e000e */
[----:B------:R-:W4:Y:S04]  /*18880*/  LDL.LU R173, [R1+0x10] ;  /* 0x0000100001ad7983 */ /* 0x000f280000300800 */
[----:B------:R-:W4:Y:S04]  /*18890*/  LDL.LU R48, [R1+0xc] ;  /* 0x00000c0001307983 */ /* 0x000f280000300800 */
[----:B------:R-:W4:Y:S04]  /*188a0*/  LDL.LU R240, [R1+0x8] ;  /* 0x0000080001f07983 */ /* 0x000f280000300800 */
[----:B------:R-:W4:Y:S01]  /*188b0*/  LDL.LU R14, [R1+0x4] ;  /* 0x00000400010e7983 */ /* 0x000f220000300800 */
[----:B------:R-:W-:-:S02]  /*188c0*/  SEL R234, R171, R234, !P1 ;  /* 0x000000eaabea7207 */ /* 0x000fc40004800000 */
[C---:B------:R-:W-:Y:S02]  /*188d0*/  SEL R3, R171.reuse, R3, !P1 ;  /* 0x00000003ab037207 */ /* 0x040fe40004800000 */
[C---:B------:R-:W-:Y:S01]  /*188e0*/  SEL R30, R171.reuse, R30, !P1 ;  /* 0x0000001eab1e7207 */ /* 0x040fe20004800000 */
[----:B------:R-:W-:Y:S01]  /*188f0*/  IMAD R234, R234, UR77, RZ ;  /* 0x0000004deaea7c24 */ /* 0x000fe2000f8e02ff */
[----:B------:R-:W-:Y:S01]  /*18900*/  SEL R41, R171, R41, !P1 ;  /* 0x00000029ab297207 */ /* 0x000fe20004800000 */
[----:B------:R-:W-:Y:S01]  /*18910*/  IMAD R3, R3, UR77, RZ ;  /* 0x0000004d03037c24 */ /* 0x000fe2000f8e02ff */
[C---:B------:R-:W-:Y:S01]  /*18920*/  SEL R224, R171.reuse, R224, !P1 ;  /* 0x000000e0abe07207 */ /* 0x040fe20004800000 */
[----:B------:R-:W-:Y:S01]  /*18930*/  IMAD R30, R30, UR77, RZ ;  /* 0x0000004d1e1e7c24 */ /* 0x000fe2000f8e02ff */
[----:B------:R-:W-:Y:S01]  /*18940*/  SEL R56, R171, R56, !P1 ;  /* 0x00000038ab387207 */ /* 0x000fe20004800000 */
[----:B------:R-:W-:Y:S01]  /*18950*/  IMAD R41, R41, UR77, RZ ;  /* 0x0000004d29297c24 */ /* 0x000fe2000f8e02ff */
[C---:B------:R-:W-:Y:S01]  /*18960*/  SEL R235, R171.reuse, R235, !P1 ;  /* 0x000000ebabeb7207 */ /* 0x040fe20004800000 */
[----:B------:R-:W-:Y:S01]  /*18970*/  IMAD R224, R224, UR77, RZ ;  /* 0x0000004de0e07c24 */ /* 0x000fe2000f8e02ff */
[C---:B------:R-:W-:Y:S01]  /*18980*/  SEL R55, R171.reuse, R55, !P1 ;  /* 0x00000037ab377207 */ /* 0x040fe20004800000 */
[----:B------:R-:W-:Y:S01]  /*18990*/  IMAD R56, R56, UR77, RZ ;  /* 0x0000004d38387c24 */ /* 0x000fe2000f8e02ff */
[----:B------:R-:W-:Y:S01]  /*189a0*/  SEL R54, R171, R54, !P1 ;  /* 0x00000036ab367207 */ /* 0x000fe20004800000 */
[----:B------:R-:W-:Y:S01]  /*189b0*/  IMAD R235, R235, UR77, RZ ;  /* 0x0000004debeb7c24 */ /* 0x000fe2000f8e02ff */
[----:B------:R-:W-:Y:S01]  /*189c0*/  SEL R53, R171, R53, !P1 ;  /* 0x00000035ab357207 */ /* 0x000fe20004800000 */
[----:B------:R-:W-:Y:S01]  /*189d0*/  IMAD R55, R55, UR77, RZ ;  /* 0x0000004d37377c24 */ /* 0x000fe2000f8e02ff */
[C---:B------:R-:W-:Y:S01]  /*189e0*/  SEL R52, R171.reuse, R52, !P1 ;  /* 0x00000034ab347207 */ /* 0x040fe20004800000 */
[----:B------:R-:W-:Y:S01]  /*189f0*/  IMAD R54, R54, UR77, RZ ;  /* 0x0000004d36367c24 */ /* 0x000fe2000f8e02ff */
[----:B------:R-:W-:Y:S01]  /*18a00*/  SEL R51, R171, R51, !P1 ;  /* 0x00000033ab337207 */ /* 0x000fe20004800000 */
[----:B------:R-:W-:-:S02]  /*18a10*/  IMAD R53, R53, UR77, RZ ;  /* 0x0000004d35357c24 */ /* 0x000fc4000f8e02ff */
[----:B------:R-:W-:Y:S02]  /*18a20*/  IMAD R52, R52, UR77, RZ ;  /* 0x0000004d34347c24 */ /* 0x000fe4000f8e02ff */
[----:B------:R-:W-:Y:S01]  /*18a30*/  IMAD R51, R51, UR77, RZ ;  /* 0x0000004d33337c24 */ /* 0x000fe2000f8e02ff */
[----:B------:R-:W-:Y:S01]  /*18a40*/  SEL R227, R171, R227, !P1 ;  /* 0x000000e3abe37207 */ /* 0x000fe20004800000 */
[----:B------:R-:W-:Y:S01]  /*18a50*/  IMAD R247, R247, UR77, RZ ;  /* 0x0000004df7f77c24 */ /* 0x000fe2000f8e02ff */
[----:B------:R-:W-:Y:S01]  /*18a60*/  SEL R31, R171, R31, !P1 ;  /* 0x0000001fab1f7207 */ /* 0x000fe20004800000 */
[----:B------:R-:W-:Y:S02]  /*18a70*/  IMAD R47, R47, UR77, RZ ;  /* 0x0000004d2f2f7c24 */ /* 0x000fe4000f8e02ff */
[----:B------:R-:W-:Y:S01]  /*18a80*/  IMAD R61, R61, UR77, RZ ;  /* 0x0000004d3d3d7c24 */ /* 0x000fe2000f8e02ff */
[----:B------:R-:W-:Y:S01]  /*18a90*/  SEL R221, R171, R221, !P1 ;  /* 0x000000ddabdd7207 */ /* 0x000fe20004800000 */
[----:B------:R-:W-:Y:S01]  /*18aa0*/  IMAD R227, R227, UR77, RZ ;  /* 0x0000004de3e37c24 */ /* 0x000fe2000f8e02ff */
[----:B------:R-:W-:Y:S01]  /*18ab0*/  SEL R33, R171, R33, !P1 ;  /* 0x00000021ab217207 */ /* 0x000fe20004800000 */
[----:B------:R-:W-:Y:S01]  /*18ac0*/  IMAD R31, R31, UR77, RZ ;  /* 0x0000004d1f1f7c24 */ /* 0x000fe2000f8e02ff */
[----:B------:R-:W-:-:S02]  /*18ad0*/  SEL R0, R171, R0, !P1 ;  /* 0x00000000ab007207 */ /* 0x000fc40004800000 */
[C---:B------:R-:W-:Y:S02]  /*18ae0*/  SEL R34, R171.reuse, R34, !P1 ;  /* 0x00000022ab227207 */ /* 0x040fe40004800000 */
[C---:B------:R-:W-:Y:S02]  /*18af0*/  SEL R144, R171.reuse, R144, !P1 ;  /* 0x00000090ab907207 */ /* 0x040fe40004800000 */
[C---:B------:R-:W-:Y:S02]  /*18b00*/  SEL R4, R171.reuse, R4, !P1 ;  /* 0x00000004ab047207 */ /* 0x040fe40004800000 */
[C---:B------:R-:W-:Y:S02]  /*18b10*/  SEL R197, R171.reuse, R197, !P1 ;  /* 0x000000c5abc57207 */ /* 0x040fe40004800000 */
[C---:B------:R-:W-:Y:S02]  /*18b20*/  SEL R5, R171.reuse, R5, !P1 ;  /* 0x00000005ab057207 */ /* 0x040fe40004800000 */
        /* <DEDUP_REMOVED lines=35> */
[C---:B--2---:R-:W-:Y:S02]  /*18d60*/  SEL R49, R171.reuse, R49, !P1 ;  /* 0x00000031ab317207 */ /* 0x044fe40004800000 */
[----:B---3--:R-:W-:-:S05]  /*18d70*/  SEL R219, R171, R219, !P1 ;  /* 0x000000dbabdb7207 */ /* 0x008fca0004800000 */
[----:B------:R-:W-:-:S05]  /*18d80*/  IMAD R219, R219, UR77, RZ ;  /* 0x0000004ddbdb7c24 */ /* 0x000fca000f8e02ff */
[----:B------:R1:W-:Y:S04]  /*18d90*/  STL [R1+0x808], R219 ;  /* 0x000808db01007387 */ /* 0x0003e80000100800 */
[----:B-1----:R-:W2:Y:S04]  /*18da0*/  LDL.LU R219, [R1+0x5388] ;  /* 0x0053880001db7983 */ /* 0x002ea80000300800 */
[----:B------:R1:W-:Y:S04]  /*18db0*/  STL [R1+0x6bc], R234 ;  /* 0x0006bcea01007387 */ /* 0x0003e80000100800 */
[----:B-1----:R-:W3:Y:S04]  /*18dc0*/  LDL.LU R234, [R1+0x5384] ;  /* 0x0053840001ea7983 */ /* 0x002ee80000300800 */
[----:B------:R1:W-:Y:S04]  /*18dd0*/  STL [R1+0x804], R3 ;  /* 0x0008040301007387 */ /* 0x0003e80000100800 */
[----:B-1----:R-:W2:Y:S04]  /*18de0*/  LDL.LU R3, [R1+0x5380] ;  /* 0x0053800001037983 */ /* 0x002ea80000300800 */
[----:B------:R1:W-:Y:S01]  /*18df0*/  STL [R1+0x800], R30 ;  /* 0x0008001e01007387 */ /* 0x0003e20000100800 */
[----:B------:R-:W-:-:S03]  /*18e00*/  SEL R50, R171, R50, !P1 ;  /* 0x00000032ab327207 */ /* 0x000fc60004800000 */
[----:B-1----:R-:W2:Y:S04]  /*18e10*/  LDL.LU R30, [R1+0x537c] ;  /* 0x00537c00011e7983 */ /* 0x002ea80000300800 */
[----:B------:R1:W-:Y:S04]  /*18e20*/  STL [R1+0x7fc], R41 ;  /* 0x0007fc2901007387 */ /* 0x0003e80000100800 */
[----:B-1----:R-:W2:Y:S04]  /*18e30*/  LDL.LU R41, [R1+0x5378] ;  /* 0x0053780001297983 */ /* 0x002ea80000300800 */
[----:B------:R1:W-:Y:S04]  /*18e40*/  STL [R1+0x7f8], R224 ;  /* 0x0007f8e001007387 */ /* 0x0003e80000100800 */
[----:B-1----:R-:W2:Y:S04]  /*18e50*/  LDL.LU R224, [R1+0x5374] ;  /* 0x0053740001e07983 */ /* 0x002ea80000300800 */
[----:B------:R1:W-:Y:S01]  /*18e60*/  STL [R1+0x7f4], R56 ;  /* 0x0007f43801007387 */ /* 0x0003e20000100800 */
[----:B------:R-:W-:-:S03]  /*18e70*/  IMAD R50, R50, UR77, RZ ;  /* 0x0000004d32327c24 */ /* 0x000fc6000f8e02ff */
[----:B-1----:R-:W2:Y:S04]  /*18e80*/  LDL.LU R56, [R1+0x5370] ;  /* 0x0053700001387983 */ /* 0x002ea80000300800 */
[----:B------:R1:W-:Y:S01]  /*18e90*/  STL [R1+0x7f0], R235 ;  /* 0x0007f0eb01007387 */ /* 0x0003e20000100800 */
[----:B------:R-:W-:-:S03]  /*18ea0*/  IMAD R49, R49, UR77, RZ ;  /* 0x0000004d31317c24 */ /* 0x000fc6000f8e02ff */
[----:B-1----:R-:W2:Y:S04]  /*18eb0*/  LDL.LU R235, [R1+0x536c] ;  /* 0x00536c0001eb7983 */ /* 0x002ea80000300800 */
[----:B------:R1:W-:Y:S04]  /*18ec0*/  STL [R1+0x7ec], R55 ;  /* 0x0007ec3701007387 */ /* 0x0003e80000100800 */
        /* <DEDUP_REMOVED lines=20> */
[----:B------:R4:W-:Y:S01]  /*19010*/  STL [R1+0x7c4], R31 ;  /* 0x0007c41f01007387 */ /* 0x0009e20000100800 */
[----:B-1----:R-:W-:-:S02]  /*19020*/  IMAD R227, R221, UR77, RZ ;  /* 0x0000004ddde37c24 */ /* 0x002fc4000f8e02ff */
[----:B------:R-:W-:Y:S02]  /*19030*/  IMAD R221, R33, UR77, RZ ;  /* 0x0000004d21dd7c24 */ /* 0x000fe4000f8e02ff */
[----:B----4-:R-:W-:Y:S01]  /*19040*/  IMAD R31, R0, UR77, RZ ;  /* 0x0000004d001f7c24 */ /* 0x010fe2000f8e02ff */
[----:B------:R-:W-:Y:S01]  /*19050*/  STL [R1+0x7c0], R227 ;  /* 0x0007c0e301007387 */ /* 0x000fe20000100800 */
[----:B------:R-:W-:Y:S02]  /*19060*/  IMAD R33, R34, UR77, RZ ;  /* 0x0000004d22217c24 */ /* 0x000fe4000f8e02ff */
[----:B------:R-:W-:Y:S01]  /*19070*/  IMAD R0, R144, UR77, RZ ;  /* 0x0000004d90007c24 */ /* 0x000fe2000f8e02ff */
[----:B------:R-:W-:Y:S04]  /*19080*/  STL [R1+0x6ac], R221 ;  /* 0x0006acdd01007387 */ /* 0x000fe80000100800 */
[----:B------:R1:W-:Y:S04]  /*19090*/  STL [R1+0x6b0], R31 ;  /* 0x0006b01f01007387 */ /* 0x0003e80000100800 */
[----:B------:R-:W-:Y:S01]  /*190a0*/  STL [R1+0x6b4], R33 ;  /* 0x0006b42101007387 */ /* 0x000fe20000100800 */
[----:B-1----:R-:W-:-:S02]  /*190b0*/  IMAD R31, R4, UR77, RZ ;  /* 0x0000004d041f7c24 */ /* 0x002fc4000f8e02ff */
[----:B------:R-:W-:Y:S01]  /*190c0*/  IMAD R4, R197, UR77, RZ ;  /* 0x0000004dc5047c24 */ /* 0x000fe2000f8e02ff */
[----:B------:R1:W-:Y:S04]  /*190d0*/  STL [R1+0x6b8], R0 ;  /* 0x0006b80001007387 */ /* 0x0003e80000100800 */
[----:B------:R-:W-:Y:S04]  /*190e0*/  STL [R1+0x7bc], R31 ;  /* 0x0007bc1f01007387 */ /* 0x000fe80000100800 */
[----:B------:R4:W-:Y:S01]  /*190f0*/  STL [R1+0x7b8], R4 ;  /* 0x0007b80401007387 */ /* 0x0009e20000100800 */
[----:B-1----:R-:W-:-:S02]  /*19100*/  IMAD R0, R5, UR77, RZ ;  /* 0x0000004d05007c24 */ /* 0x002fc4000f8e02ff */
[----:B------:R-:W-:-:S03]  /*19110*/  IMAD R5, R32, UR77, RZ ;  /* 0x0000004d20057c24 */ /* 0x000fc6000f8e02ff */
[----:B------:R1:W-:Y:S01]  /*19120*/  STL [R1+0x7b4], R0 ;  /* 0x0007b40001007387 */ /* 0x0003e20000100800 */
[----:B----4-:R-:W-:-:S03]  /*19130*/  IMAD R4, R6, UR77, RZ ;  /* 0x0000004d06047c24 */ /* 0x010fc6000f8e02ff */
[----:B------:R4:W-:Y:S04]  /*19140*/  STL [R1+0x7b0], R5 ;  /* 0x0007b00501007387 */ /* 0x0009e80000100800 */
[----:B------:R3:W-:Y:S01]  /*19150*/  STL [R1+0x7ac], R4 ;  /* 0x0007ac0401007387 */ /* 0x0007e20000100800 */
[----:B-1----:R-:W-:Y:S02]  /*19160*/  IMAD R0, R226, UR77, RZ ;  /* 0x0000004de2007c24 */ /* 0x002fe4000f8e02ff */
[----:B----4-:R-:W-:-:S03]  /*19170*/  IMAD R5, R148, UR77, RZ ;  /* 0x0000004d94057c24 */ /* 0x010fc6000f8e02ff */
[----:B------:R1:W-:Y:S01]  /*19180*/  STL [R1+0x7a8], R0 ;  /* 0x0007a80001007387 */ /* 0x0003e20000100800 */
[----:B---3--:R-:W-:-:S03]  /*19190*/  IMAD R4, R223, UR77, RZ ;  /* 0x0000004ddf047c24 */ /* 0x008fc6000f8e02ff */
[----:B------:R3:W-:Y:S04]  /*191a0*/  STL [R1+0x7a4], R5 ;  /* 0x0007a40501007387 */ /* 0x0007e80000100800 */
[----:B------:R4:W-:Y:S01]  /*191b0*/  STL [R1+0x7a0], R4 ;  /* 0x0007a00401007387 */ /* 0x0009e20000100800 */
[----:B-1----:R-:W-:Y:S02]  /*191c0*/  IMAD R0, R225, UR77, RZ ;  /* 0x0000004de1007c24 */ /* 0x002fe4000f8e02ff */
[----:B---3--:R-:W-:-:S03]  /*191d0*/  IMAD R5, R98, UR77, RZ ;  /* 0x0000004d62057c24 */ /* 0x008fc6000f8e02ff */
[----:B------:R1:W-:Y:S01]  /*191e0*/  STL [R1+0x79c], R0 ;  /* 0x00079c0001007387 */ /* 0x0003e20000100800 */
[----:B----4-:R-:W-:-:S03]  /*191f0*/  IMAD R4, R97, UR77, RZ ;  /* 0x0000004d61047c24 */ /* 0x010fc6000f8e02ff */
        /* <DEDUP_REMOVED lines=30> */
[----:B------:R3:W-:Y:S01]  /*193e0*/  STL [R1+0x77c], R5 ;  /* 0x00077c0501007387 */ /* 0x0007e20000100800 */
[----:B------:R-:W-:-:S03]  /*193f0*/  SEL R14, R171, R14, !P1 ;  /* 0x0000000eab0e7207 */ /* 0x000fc60004800000 */
[----:B------:R4:W-:Y:S01]  /*19400*/  STL [R1+0x660], R4 ;  /* 0x0006600401007387 */ /* 0x0009e20000100800 */
[----:B-1----:R-:W-:Y:S01]  /*19410*/  IMAD R0, R80, UR77, RZ ;  /* 0x0000004d50007c24 */ /* 0x002fe2000f8e02ff */
[----:B------:R-:W-:Y:S01]  /*19420*/  SEL R48, R171, R48, !P1 ;  /* 0x00000030ab307207 */ /* 0x000fe20004800000 */
[----:B---3--:R-:W-:-:S03]  /*19430*/  IMAD R5, R29, UR77, RZ ;  /* 0x0000004d1d057c24 */ /* 0x008fc6000f8e02ff */
[----:B------:R1:W-:Y:S01]  /*19440*/  STL [R1+0x678], R0 ;  /* 0x0006780001007387 */ /* 0x0003e20000100800 */
[----:B----4-:R-:W-:-:S03]  /*19450*/  IMAD R4, R250, UR77, RZ ;  /* 0x0000004dfa047c24 */ /* 0x010fc6000f8e02ff */
[----:B------:R-:W-:Y:S01]  /*19460*/  STL [R1+0x688], R5 ;  /* 0x0006880501007387 */ /* 0x000fe20000100800 */
[C---:B------:R-:W-:Y:S01]  /*19470*/  SEL R13, R171.reuse, R13, !P1 ;  /* 0x0000000dab0d7207 */ /* 0x040fe20004800000 */
[----:B-1----:R-:W-:Y:S02]  /*19480*/  IMAD R0, R14, UR77, RZ ;  /* 0x0000004d0e007c24 */ /* 0x002fe4000f8e02ff */
[----:B------:R-:W3:Y:S01]  /*19490*/  LDL.LU R14, [R1+0x5340] ;  /* 0x00534000010e7983 */ /* 0x000ee20000300800 */
[----:B------:R-:W-:-:S03]  /*194a0*/  SEL R12, R171, R12, !P1 ;  /* 0x0000000cab0c7207 */ /* 0x000fc60004800000 */
[----:B------:R1:W-:Y:S02]  /*194b0*/  STL [R1+0x69c], R4 ;  /* 0x00069c0401007387 */ /* 0x0003e40000100800 */
[----:B-1----:R-:W-:Y:S02]  /*194c0*/  IMAD R4, R48, UR77, RZ ;  /* 0x0000004d30047c24 */ /* 0x002fe4000f8e02ff */
[----:B------:R-:W4:Y:S04]  /*194d0*/  LDL.LU R48, [R1+0x533c] ;  /* 0x00533c0001307983 */ /* 0x000f280000300800 */
[----:B------:R1:W-:Y:S02]  /*194e0*/  STL [R1+0x778], R0 ;  /* 0x0007780001007387 */ /* 0x0003e40000100800 */
[----:B-1----:R-:W-:-:S02]  /*194f0*/  IMAD R0, R13, UR77, RZ ;  /* 0x0000004d0d007c24 */ /* 0x002fc4000f8e02ff */
[----:B------:R-:W2:Y:S04]  /*19500*/  LDL.LU R13, [R1+0x5338] ;  /* 0x00533800010d7983 */ /* 0x000ea80000300800 */
[----:B------:R1:W-:Y:S02]  /*19510*/  STL [R1+0x774], R4 ;  /* 0x0007740401007387 */ /* 0x0003e40000100800 */
[----:B-1----:R-:W-:Y:S02]  /*19520*/  IMAD R4, R12, UR77, RZ ;  /* 0x0000004d0c047c24 */ /* 0x002fe4000f8e02ff */
[----:B------:R-:W2:Y:S04]  /*19530*/  LDL.LU R12, [R1+0x5334] ;  /* 0x00533400010c7983 */ /* 0x000ea80000300800 */
        /* <DEDUP_REMOVED lines=15> */
[----:B------:R1:W-:Y:S01]  /*19630*/  STL [R1+0x698], R4 ;  /* 0x0006980401007387 */ /* 0x0003e20000100800 */
[----:B------:R-:W-:Y:S01]  /*19640*/  SEL R8, R171, R8, !P1 ;  /* 0x00000008ab087207 */ /* 0x000fe20004800000 */
[----:B-1----:R-:W-:Y:S02]  /*19650*/  IMAD R4, R35, UR77, RZ ;  /* 0x0000004d23047c24 */ /* 0x002fe4000f8e02ff */
[----:B------:R-:W2:Y:S04]  /*19660*/  LDL.LU R35, [R1+0x531c] ;  /* 0x00531c0001237983 */ /* 0x000ea80000300800 */
[----:B------:R1:W-:Y:S01]  /*19670*/  STL [R1+0x768], R0 ;  /* 0x0007680001007387 */ /* 0x0003e20000100800 */
[----:B------:R-:W-:Y:S01]  /*19680*/  SEL R7, R171, R7, !P1 ;  /* 0x00000007ab077207 */ /* 0x000fe20004800000 */
        /* <DEDUP_REMOVED lines=11> */
[C---:B------:R-:W-:Y:S01]  /*19740*/  SEL R230, R171.reuse, R230, !P1 ;  /* 0x000000e6abe67207 */ /* 0x040fe20004800000 */
[----:B-1----:R-:W-:Y:S02]  /*19750*/  IMAD R4, R8, UR77, RZ ;  /* 0x0000004d08047c24 */ /* 0x002fe4000f8e02ff */
[----:B------:R-:W2:Y:S04]  /*19760*/  LDL.LU R8, [R1+0x530c] ;  /* 0x00530c0001087983 */ /* 0x000ea80000300800 */
[----:B------:R1:W-:Y:S01]  /*19770*/  STL [R1+0x658], R0 ;  /* 0x0006580001007387 */ /* 0x0003e20000100800 */
[----:B------:R-:W-:-:S02]  /*19780*/  SEL R131, R171, R131, !P1 ;  /* 0x00000083ab837207 */ /* 0x000fc40004800000 */
[----:B------:R-:W-:Y:S01]  /*19790*/  SEL R23, R171, R23, !P1 ;  /* 0x00000017ab177207 */ /* 0x000fe20004800000 */
[----:B-1----:R-:W-:Y:S02]  /*197a0*/  IMAD R0, R7, UR77, RZ ;  /* 0x0000004d07007c24 */ /* 0x002fe4000f8e02ff */
[----:B------:R-:W2:Y:S04]  /*197b0*/  LDL.LU R7, [R1+0x5308] ;  /* 0x0053080001077983 */ /* 0x000ea80000300800 */
[----:B------:R1:W-:Y:S01]  /*197c0*/  STL [R1+0x670], R4 ;  /* 0x0006700401007387 */ /* 0x0003e20000100800 */
[----:B------:R-:W-:Y:S01]  /*197d0*/  SEL R129, R171, R129, !P1 ;  /* 0x00000081ab817207 */ /* 0x000fe20004800000 */
[----:B------:R-:W-:Y:S02]  /*197e0*/  IMAD R5, R131, UR77, RZ ;  /* 0x0000004d83057c24 */ /* 0x000fe4000f8e02ff */
[----:B-1----:R-:W-:-:S02]  /*197f0*/  IMAD R4, R246, UR77, RZ ;  /* 0x0000004df6047c24 */ /* 0x002fc4000f8e02ff */
[----:B------:R-:W2:Y:S04]  /*19800*/  LDL.LU R246, [R1+0x5304] ;  /* 0x0053040001f67983 */ /* 0x000ea80000300800 */
[----:B------:R1:W-:Y:S01]  /*19810*/  STL [R1+0x680], R0 ;  /* 0x0006800001007387 */ /* 0x0003e20000100800 */
[C---:B------:R-:W-:Y:S02]  /*19820*/  SEL R16, R171.reuse, R16, !P1 ;  /* 0x00000010ab107207 */ /* 0x040fe40004800000 */
        /* <DEDUP_REMOVED lines=8> */
[----:B------:R-:W-:-:S03]  /*198b0*/  SEL R121, R171, R121, !P1 ;  /* 0x00000079ab797207 */ /* 0x000fc60004800000 */
[----:B------:R1:W-:Y:S02]  /*198c0*/  STL [R1+0x754], R4 ;  /* 0x0007540401007387 */ /* 0x0003e40000100800 */
[----:B-1----:R-:W-:Y:S02]  /*198d0*/  IMAD R0, R23, UR77, RZ ;  /* 0x0000004d17007c24 */ /* 0x002fe4000f8e02ff */
[----:B------:R1:W-:Y:S01]  /*198e0*/  STL [R1+0x6a8], R5 ;  /* 0x0006a80501007387 */ /* 0x0003e20000100800 */
[----:B------:R-:W-:-:S03]  /*198f0*/  IMAD R4, R129, UR77, RZ ;  /* 0x0000004d81047c24 */ /* 0x000fc6000f8e02ff */
[----:B------:R3:W-:Y:S01]  /*19900*/  STL [R1+0x58], R0 ;  /* 0x0000580001007387 */ /* 0x0007e20000100800 */
[----:B------:R-:W-:Y:S01]  /*19910*/  SEL R119, R171, R119, !P1 ;  /* 0x00000077ab777207 */ /* 0x000fe20004800000 */
[----:B-1----:R-:W-:Y:S02]  /*19920*/  IMAD R5, R16, UR77, RZ ;  /* 0x0000004d10057c24 */ /* 0x002fe4000f8e02ff */
[----:B------:R1:W-:Y:S01]  /*19930*/  STL [R1+0x5c], R4 ;  /* 0x00005c0401007387 */ /* 0x0003e20000100800 */
[----:B---3--:R-:W-:-:S03]  /*19940*/  IMAD R0, R18, UR77, RZ ;  /* 0x0000004d12007c24 */ /* 0x008fc6000f8e02ff */
[----:B------:R3:W-:Y:S01]  /*19950*/  STL [R1+0x70], R5 ;  /* 0x0000700501007387 */ /* 0x0007e20000100800 */
[C---:B------:R-:W-:Y:S02]  /*19960*/  SEL R117, R171.reuse, R117, !P1 ;  /* 0x00000075ab757207 */ /* 0x040fe40004800000 */
[----:B------:R-:W-:Y:S01]  /*19970*/  SEL R116, R171, R116, !P1 ;  /* 0x00000074ab747207 */ /* 0x000fe20004800000 */
[----:B------:R4:W-:Y:S01]  /*19980*/  STL [R1+0x7c], R0 ;  /* 0x00007c0001007387 */ /* 0x0009e20000100800 */
[----:B-1----:R-:W-:Y:S01]  /*19990*/  IMAD R4, R127, UR77, RZ ;  /* 0x0000004d7f047c24 */ /* 0x002fe2000f8e02ff */
[----:B------:R-:W-:Y:S01]  /*199a0*/  SEL R19, R171, R19, !P1 ;  /* 0x00000013ab137207 */ /* 0x000fe20004800000 */
[----:B---3--:R-:W-:-:S03]  /*199b0*/  IMAD R5, R121, UR77, RZ ;  /* 0x0000004d79057c24 */ /* 0x008fc6000f8e02ff */
[----:B------:R1:W-:Y:S01]  /*199c0*/  STL [R1+0x66c], R4 ;  /* 0x00066c0401007387 */ /* 0x0003e20000100800 */
[----:B----4-:R-:W-:-:S03]  /*199d0*/  IMAD R0, R119, UR77, RZ ;  /* 0x0000004d77007c24 */ /* 0x010fc6000f8e02ff */
        /* <DEDUP_REMOVED lines=11> */
[C---:B------:R-:W-:Y:S01]  /*19a90*/  SEL R113, R171.reuse, R113, !P1 ;  /* 0x00000071ab717207 */ /* 0x040fe20004800000 */
        /* <DEDUP_REMOVED lines=55> */
[----:B------:R1:W-:Y:S01]  /*19e10*/  STL [R1+0x704], R0 ;  /* 0x0007040001007387 */ /* 0x0003e20000100800 */
[----:B------:R-:W-:Y:S01]  /*19e20*/  SEL R232, R171, R232, !P1 ;  /* 0x000000e8abe87207 */ /* 0x000fe20004800000 */
[----:B-1----:R-:W-:Y:S02]  /*19e30*/  IMAD R0, R173, UR77, RZ ;  /* 0x0000004dad007c24 */ /* 0x002fe4000f8e02ff */
[----:B------:R-:W4:Y:S04]  /*19e40*/  LDL.LU R173, [R1+0x52f4] ;  /* 0x0052f40001ad7983 */ /* 0x000f280000300800 */
[----:B------:R1:W-:Y:S01]  /*19e50*/  STL [R1+0x700], R4 ;  /* 0x0007000401007387 */ /* 0x0003e20000100800 */
[----:B------:R-:W-:Y:S01]  /*19e60*/  SEL R229, R171, R229, !P1 ;  /* 0x000000e5abe57207 */ /* 0x000fe20004800000 */
[----:B-1----:R-:W-:-:S02]  /*19e70*/  IMAD R4, R238, UR77, RZ ;  /* 0x0000004dee047c24 */ /* 0x002fc4000f8e02ff */
[----:B------:R-:W3:Y:S04]  /*19e80*/  LDL.LU R238, [R1+0x52f0] ;  /* 0x0052f00001ee7983 */ /* 0x000ee80000300800 */
[----:B------:R1:W-:Y:S01]  /*19e90*/  STL [R1+0x6fc], R0 ;  /* 0x0006fc0001007387 */ /* 0x0003e20000100800 */
[----:B------:R-:W-:Y:S01]  /*19ea0*/  SEL R244, R171, R244, !P1 ;  /* 0x000000f4abf47207 */ /* 0x000fe20004800000 */
[----:B-1----:R-:W-:Y:S02]  /*19eb0*/  IMAD R0, R245, UR77, RZ ;  /* 0x0000004df5007c24 */ /* 0x002fe4000f8e02ff */
[----:B------:R-:W3:Y:S04]  /*19ec0*/  LDL.LU R245, [R1+0x52ec] ;  /* 0x0052ec0001f57983 */ /* 0x000ee80000300800 */
[----:B------:R1:W-:Y:S01]  /*19ed0*/  STL [R1+0x6f8], R4 ;  /* 0x0006f80401007387 */ /* 0x0003e20000100800 */
[----:B------:R-:W-:Y:S01]  /*19ee0*/  SEL R198, R171, R198, !P1 ;  /* 0x000000c6abc67207 */ /* 0x000fe20004800000 */
[----:B-1----:R-:W-:-:S02]  /*19ef0*/  IMAD R4, R232, UR77, RZ ;  /* 0x0000004de8047c24 */ /* 0x002fc4000f8e02ff */
[----:B------:R-:W3:Y:S04]  /*19f00*/  LDL.LU R232, [R1+0x52e8] ;  /* 0x0052e80001e87983 */ /* 0x000ee80000300800 */
[----:B------:R1:W-:Y:S02]  /*19f10*/  STL [R1+0x6f4], R0 ;  /* 0x0006f40001007387 */ /* 0x0003e40000100800 */
[----:B-1----:R-:W-:Y:S02]  /*19f20*/  IMAD R0, R229, UR77, RZ ;  /* 0x0000004de5007c24 */ /* 0x002fe4000f8e02ff */
[----:B------:R-:W3:Y:S04]  /*19f30*/  LDL.LU R229, [R1+0x52e4] ;  /* 0x0052e40001e57983 */ /* 0x000ee80000300800 */
[----:B------:R1:W-:Y:S02]  /*19f40*/  STL [R1+0x6f0], R4 ;  /* 0x0006f00401007387 */ /* 0x0003e40000100800 */
[----:B-1----:R-:W-:-:S02]  /*19f50*/  IMAD R4, R244, UR77, RZ ;  /* 0x0000004df4047c24 */ /* 0x002fc4000f8e02ff */
[----:B------:R-:W3:Y:S04]  /*19f60*/  LDL.LU R244, [R1+0x52e0] ;  /* 0x0052e00001f47983 */ /* 0x000ee80000300800 */
[----:B------:R1:W-:Y:S02]  /*19f70*/  STL [R1+0x6ec], R0 ;  /* 0x0006ec0001007387 */ /* 0x0003e40000100800 */
[----:B-1----:R-:W-:Y:S02]  /*19f80*/  IMAD R0, R198, UR77, RZ ;  /* 0x0000004dc6007c24 */ /* 0x002fe4000f8e02ff */
[----:B------:R-:W3:Y:S01]  /*19f90*/  LDL.LU R198, [R1+0x52dc] ;  /* 0x0052dc0001c67983 */ /* 0x000ee20000300800 */
[C---:B------:R-:W-:Y:S02]  /*19fa0*/  SEL R237, R171.reuse, R237, !P1 ;  /* 0x000000edabed7207 */ /* 0x040fe40004800000 */
[C---:B------:R-:W-:Y:S01]  /*19fb0*/  SEL R243, R171.reuse, R243, !P1 ;  /* 0x000000f3abf37207 */ /* 0x040fe20004800000 */
[----:B------:R1:W-:Y:S01]  /*19fc0*/  STL [R1+0x6e8], R4 ;  /* 0x0006e80401007387 */ /* 0x0003e20000100800 */
[----:B------:R-:W-:-:S02]  /*19fd0*/  SEL R147, R171, R147, !P1 ;  /* 0x00000093ab937207 */ /* 0x000fc40004800000 */
[----:B------:R-:W-:Y:S01]  /*19fe0*/  SEL R239, R171, R239, !P1 ;  /* 0x000000efabef7207 */ /* 0x000fe20004800000 */
[----:B-1----:R-:W-:Y:S02]  /*19ff0*/  IMAD R4, R237, UR77, RZ ;  /* 0x0000004ded047c24 */ /* 0x002fe4000f8e02ff */
[----:B------:R-:W3:Y:S04]  /*1a000*/  LDL.LU R237, [R1+0x52d8] ;  /* 0x0052d80001ed7983 */ /* 0x000ee80000300800 */
[----:B------:R1:W-:Y:S01]  /*1a010*/  STL [R1+0x6e4], R0 ;  /* 0x0006e40001007387 */ /* 0x0003e20000100800 */
[C---:B------:R-:W-:Y:S02]  /*1a020*/  SEL R242, R171.reuse, R242, !P1 ;  /* 0x000000f2abf27207 */ /* 0x040fe40004800000 */
        /* <DEDUP_REMOVED lines=11> */
[----:B------:R1:W-:Y:S01]  /*1a0e0*/  STL [R1+0x6d8], R4 ;  /* 0x0006d80401007387 */ /* 0x0003e20000100800 */
[C---:B------:R-:W-:Y:S01]  /*1a0f0*/  SEL R241, R171.reuse, R241, !P1 ;  /* 0x000000f1abf17207 */ /* 0x040fe20004800000 */
[----:B-1----:R-:W-:Y:S02]  /*1a100*/  IMAD R4, R242, UR77, RZ ;  /* 0x0000004df2047c24 */ /* 0x002fe4000f8e02ff */
[----:B------:R-:W3:Y:S04]  /*1a110*/  LDL.LU R242, [R1+0x52c8] ;  /* 0x0052c80001f27983 */ /* 0x000ee80000300800 */
[----:B------:R1:W-:Y:S01]  /*1a120*/  STL [R1+0x6d4], R0 ;  /* 0x0006d40001007387 */ /* 0x0003e20000100800 */
[----:B------:R-:W-:Y:S01]  /*1a130*/  SEL R104, R171, R104, !P1 ;  /* 0x00000068ab687207 */ /* 0x000fe20004800000 */
[----:B-1----:R-:W-:-:S02]  /*1a140*/  IMAD R0, R236, UR77, RZ ;  /* 0x0000004dec007c24 */ /* 0x002fc4000f8e02ff */
[----:B------:R-:W3:Y:S04]  /*1a150*/  LDL.LU R236, [R1+0x52c4] ;  /* 0x0052c40001ec7983 */ /* 0x000ee80000300800 */
[----:B------:R1:W-:Y:S01]  /*1a160*/  STL [R1+0x6d0], R4 ;  /* 0x0006d00401007387 */ /* 0x0003e20000100800 */
[----:B------:R-:W-:Y:S01]  /*1a170*/  IMAD R5, R241, UR77, RZ ;  /* 0x0000004df1057c24 */ /* 0x000fe2000f8e02ff */
[----:B------:R-:W-:Y:S01]  /*1a180*/  SEL R115, R171, R115, !P1 ;  /* 0x00000073ab737207 */ /* 0x000fe20004800000 */
[----:B-1----:R-:W-:Y:S02]  /*1a190*/  IMAD R4, R231, UR77, RZ ;  /* 0x0000004de7047c24 */ /* 0x002fe4000f8e02ff */
[----:B------:R-:W3:Y:S04]  /*1a1a0*/  LDL.LU R231, [R1+0x52c0] ;  /* 0x0052c00001e77983 */ /* 0x000ee80000300800 */
[----:B------:R1:W-:Y:S01]  /*1a1b0*/  STL [R1+0x6cc], R0 ;  /* 0x0006cc0001007387 */ /* 0x0003e20000100800 */
[----:B------:R-:W-:-:S02]  /*1a1c0*/  SEL R170, R171, R170, !P1 ;  /* 0x000000aaabaa7207 */ /* 0x000fc40004800000 */
[C---:B------:R-:W-:Y:S01]  /*1a1d0*/  SEL R15, R171.reuse, R15, !P1 ;  /* 0x0000000fab0f7207 */ /* 0x040fe20004800000 */
[----:B-1----:R-:W-:Y:S02]  /*1a1e0*/  IMAD R0, R228, UR77, RZ ;  /* 0x0000004de4007c24 */ /* 0x002fe4000f8e02ff */
[----:B------:R-:W3:Y:S04]  /*1a1f0*/  LDL.LU R228, [R1+0x52bc] ;  /* 0x0052bc0001e47983 */ /* 0x000ee80000300800 */
[----:B------:R1:W-:Y:S04]  /*1a200*/  STL [R1+0x6c8], R4 ;  /* 0x0006c80401007387 */ /* 0x0003e80000100800 */
[----:B------:R-:W3:Y:S04]  /*1a210*/  LDL.LU R241, [R1+0x52b8] ;  /* 0x0052b80001f17983 */ /* 0x000ee80000300800 */
[----:B------:R2:W-:Y:S01]  /*1a220*/  STL [R1+0x6c4], R0 ;  /* 0x0006c40001007387 */ /* 0x0005e20000100800 */
[----:B------:R-:W-:Y:S01]  /*1a230*/  SEL R17, R171, R17, !P1 ;  /* 0x00000011ab117207 */ /* 0x000fe20004800000 */
[----:B-1----:R-:W-:-:S02]  /*1a240*/  IMAD R4, R115, UR77, RZ ;  /* 0x0000004d73047c24 */ /* 0x002fc4000f8e02ff */
[----:B------:R1:W-:Y:S01]  /*1a250*/  STL [R1+0x6c0], R5 ;  /* 0x0006c00501007387 */ /* 0x0003e20000100800 */
[----:B--2---:R-:W-:Y:S01]  /*1a260*/  IMAD R0, R104, UR77, RZ ;  /* 0x0000004d68007c24 */ /* 0x004fe2000f8e02ff */
[----:B------:R-:W-:Y:S01]  /*1a270*/  SEL R128, R171, R128, !P1 ;  /* 0x00000080ab807207 */ /* 0x000fe20004800000 */
[----:B-1----:R-:W-:-:S03]  /*1a280*/  IMAD R5, R170, UR77, RZ ;  /* 0x0000004daa057c24 */ /* 0x002fc6000f8e02ff */
[----:B------:R1:W-:Y:S01]  /*1a290*/  STL [R1+0x24], R0 ;  /* 0x0000240001007387 */ /* 0x0003e20000100800 */
[----:B------:R-:W-:Y:S02]  /*1a2a0*/  SEL R126, R171, R126, !P1 ;  /* 0x0000007eab7e7207 */ /* 0x000fe40004800000 */
[----:B------:R-:W-:Y:S01]  /*1a2b0*/  @!P0 IADD3 R249, PT, PT, -R249, RZ, RZ ;  /* 0x000000fff9f98210 */ /* 0x000fe20007ffe1ff */
[----:B------:R2:W-:Y:S01]  /*1a2c0*/  STL [R1+0x2c], R4 ;  /* 0x00002c0401007387 */ /* 0x0005e20000100800 */
[----:B-1----:R-:W-:-:S03]  /*1a2d0*/  IMAD R0, R15, UR77, RZ ;  /* 0x0000004d0f007c24 */ /* 0x002fc6000f8e02ff */
[----:B------:R1:W-:Y:S01]  /*1a2e0*/  STL [R1+0x64c], R5 ;  /* 0x00064c0501007387 */ /* 0x0003e20000100800 */
[----:B------:R-:W-:Y:S01]  /*1a2f0*/  SEL R120, R171, R120, !P1 ;  /* 0x00000078ab787207 */ /* 0x000fe20004800000 */
[----:B--2---:R-:W-:Y:S02]  /*1a300*/  IMAD R4, R17, UR77, RZ ;  /* 0x0000004d11047c24 */ /* 0x004fe4000f8e02ff */
[----:B------:R2:W-:Y:S01]  /*1a310*/  STL [R1+0x650], R0 ;  /* 0x0006500001007387 */ /* 0x0005e20000100800 */
[----:B------:R-:W-:Y:S01]  /*1a320*/  SEL R249, R171, R249, !P1 ;  /* 0x000000f9abf97207 */ /* 0x000fe20004800000 */
[----:B-1----:R-:W-:Y:S02]  /*1a330*/  IMAD R5, R128, UR77, RZ ;  /* 0x0000004d80057c24 */ /* 0x002fe4000f8e02ff */
[----:B------:R1:W-:Y:S01]  /*1a340*/  STL [R1+0x20], R4 ;  /* 0x0000200401007387 */ /* 0x0003e20000100800 */
[----:B--2---:R-:W-:-:S03]  /*1a350*/  IMAD R0, R126, UR77, RZ ;  /* 0x0000004d7e007c24 */ /* 0x004fc6000f8e02ff */
[----:B------:R-:W-:Y:S01]  /*1a360*/  STL [R1+0x28], R5 ;  /* 0x0000280501007387 */ /* 0x000fe20000100800 */
[----:B------:R-:W-:-:S03]  /*1a370*/  SEL R118, R171, R118, !P1 ;  /* 0x00000076ab767207 */ /* 0x000fc60004800000 */
[----:B------:R2:W-:Y:S01]  /*1a380*/  STL [R1+0x30], R0 ;  /* 0x0000300001007387 */ /* 0x0005e20000100800 */
[----:B-1----:R-:W-:Y:S01]  /*1a390*/  IMAD R4, R120, UR77, RZ ;  /* 0x0000004d78047c24 */ /* 0x002fe2000f8e02ff */
[----:B------:R-:W-:Y:S01]  /*1a3a0*/  SEL R233, R171, R233, !P1 ;  /* 0x000000e9abe97207 */ /* 0x000fe20004800000 */
[----:B--2---:R-:W-:-:S03]  /*1a3b0*/  IMAD R0, R249, UR77, RZ ;  /* 0x0000004df9007c24 */ /* 0x004fc6000f8e02ff */
[----:B------:R-:W-:Y:S04]  /*1a3c0*/  STL [R1+0x34], R4 ;  /* 0x0000340401007387 */ /* 0x000fe80000100800 */
[----:B------:R1:W-:Y:S01]  /*1a3d0*/  STL [R1+0x648], R0 ;  /* 0x0006480001007387 */ /* 0x0003e20000100800 */
[C---:B------:R-:W-:Y:S01]  /*1a3e0*/  SEL R248, R171.reuse, R248, !P1 ;  /* 0x000000f8abf87207 */ /* 0x040fe20004800000 */
[----:B-1----:R-:W-:Y:S01]  /*1a3f0*/  IMAD R0, R118, UR45, RZ ;  /* 0x0000002d76007c24 */ /* 0x002fe2000f8e02ff */
[----:B------:R-:W-:Y:S02]  /*1a400*/  @!P2 IADD3 R30, PT, PT, -R30, RZ, RZ ;  /* 0x000000ff1e1ea210 */ /* 0x000fe40007ffe1ff */
[C---:B------:R-:W-:Y:S02]  /*1a410*/  SEL R247, R171.reuse, R247, !P1 ;  /* 0x000000f7abf77207 */ /* 0x040fe40004800000 */
[C---:B------:R-:W-:Y:S01]  /*1a420*/  SEL R246, R171.reuse, R246, !P1 ;  /* 0x000000f6abf67207 */ /* 0x040fe20004800000 */
[----:B------:R1:W-:Y:S01]  /*1a430*/  STL [R1+0x1c], R0 ;  /* 0x00001c0001007387 */ /* 0x0003e20000100800 */
[C---:B------:R-:W-:Y:S01]  /*1a440*/  SEL R30, R171.reuse, R30, !P1 ;  /* 0x0000001eab1e7207 */ /* 0x040fe20004800000 */
[----:B------:R-:W-:Y:S01]  /*1a450*/  VIADD R227, R252, 0x11f ;  /* 0x0000011ffce37836 */ /* 0x000fe20000000000 */
[----:B----4-:R-:W-:Y:S01]  /*1a460*/  SEL R173, R171, R173, !P1 ;  /* 0x000000adabad7207 */ /* 0x010fe20004800000 */
[----:B------:R-:W-:Y:S01]  /*1a470*/  @!P3 IMAD.MOV R35, RZ, RZ, -R35 ;  /* 0x000000ffff23b224 */ /* 0x000fe200078e0a23 */
[----:B------:R-:W-:-:S02]  /*1a480*/  @!P5 IADD3 R7, PT, PT, -R7, RZ, RZ ;  /* 0x000000ff0707d210 */ /* 0x000fc40007ffe1ff */
[----:B---3--:R-:W-:Y:S01]  /*1a490*/  SEL R245, R171, R245, !P1 ;  /* 0x000000f5abf57207 */ /* 0x008fe20004800000 */
[----:B-1----:R-:W-:Y:S01]  /*1a4a0*/  IMAD R0, R233, UR47, RZ ;  /* 0x0000002fe9007c24 */ /* 0x002fe2000f8e02ff */
[----:B------:R-:W-:Y:S02]  /*1a4b0*/  ISETP.GE.AND P0, PT, R227, RZ, PT ;  /* 0x000000ffe300720c */ /* 0x000fe40003f06270 */
[C---:B------:R-:W-:Y:S02]  /*1a4c0*/  SEL R232, R171.reuse, R232, !P1 ;  /* 0x000000e8abe87207 */ /* 0x040fe40004800000 */
[----:B------:R1:W-:Y:S01]  /*1a4d0*/  STL [R1+0x58c], R0 ;  /* 0x00058c0001007387 */ /* 0x0003e20000100800 */
[----:B------:R-:W-:Y:S02]  /*1a4e0*/  @!P4 IADD3 R36, PT, PT, -R36, RZ, RZ ;  /* 0x000000ff2424c210 */ /* 0x000fe40007ffe1ff */
[----:B------:R-:W-:Y:S01]  /*1a4f0*/  SEL R244, R171, R244, !P1 ;  /* 0x000000f4abf47207 */ /* 0x000fe20004800000 */
[----:B-1----:R-:W-:-:S02]  /*1a500*/  IMAD R0, R248, UR48, RZ ;  /* 0x00000030f8007c24 */ /* 0x002fc4000f8e02ff */
[C---:B------:R-:W-:Y:S02]  /*1a510*/  VIADD R33, R252.reuse, 0x128 ;  /* 0x00000128fc217836 */ /* 0x040fe40000000000 */
[C---:B------:R-:W-:Y:S01]  /*1a520*/  VIADD R197, R252.reuse, 0x140 ;  /* 0x00000140fcc57836 */ /* 0x040fe20000000000 */
[----:B------:R1:W-:Y:S01]  /*1a530*/  STL [R1+0x10], R0 ;  /* 0x0000100001007387 */ /* 0x0003e20000100800 */
[----:B------:R-:W-:Y:S02]  /*1a540*/  VIADD R227, R252, 0x120 ;  /* 0x00000120fce37836 */ /* 0x000fe40000000000 */
[----:B------:R-:W-:Y:S01]  /*1a550*/  @!P6 IMAD.MOV R8, RZ, RZ, -R8 ;  /* 0x000000ffff08e224 */ /* 0x000fe200078e0a08 */
[C---:B------:R-:W-:Y:S02]  /*1a560*/  SEL R230, R171.reuse, R230, !P1 ;  /* 0x000000e6abe67207 */ /* 0x040fe40004800000 */
[----:B------:R-:W-:Y:S01]  /*1a570*/  SEL R198, R171, R198, !P1 ;  /* 0x000000c6abc67207 */ /* 0x000fe20004800000 */
[----:B-1----:R-:W-:Y:S01]  /*1a580*/  IMAD R0, R30, UR49, RZ ;  /* 0x000000311e007c24 */ /* 0x002fe2000f8e02ff */
[----:B------:R-:W-:Y:S01]  /*1a590*/  ISETP.GE.AND P2, PT, R227, RZ, PT ;  /* 0x000000ffe300720c */ /* 0x000fe20003f46270 */
[----:B------:R-:W-:-:S02]  /*1a5a0*/  @!P0 IMAD.MOV R37, RZ, RZ, -R37 ;  /* 0x000000ffff258224 */ /* 0x000fc400078e0a25 */
[----:B------:R-:W-:Y:S01]  /*1a5b0*/  IMAD.MOV.U32 R18, RZ, RZ, R12 ;  /* 0x000000ffff127224 */ /* 0x000fe200078e000c */
[----:B------:R1:W-:Y:S01]  /*1a5c0*/  STL [R1+0x8], R0 ;  /* 0x0000080001007387 */ /* 0x0003e20000100800 */
[----:B------:R-:W-:Y:S01]  /*1a5d0*/  SEL R243, R171, R243, !P1 ;  /* 0x000000f3abf37207 */ /* 0x000fe20004800000 */
[----:B-1----:R-:W-:Y:S01]  /*1a5e0*/  IMAD R0, R247, UR50, RZ ;  /* 0x00000032f7007c24 */ /* 0x002fe2000f8e02ff */
[----:B------:R-:W-:Y:S01]  /*1a5f0*/  SEL R238, R171, R238, !P1 ;  /* 0x000000eeabee7207 */ /* 0x000fe20004800000 */
[----:B------:R-:W-:-:S05]  /*1a600*/  VIADD R227, R252, 0x124 ;  /* 0x00000124fce37836 */ /* 0x000fca0000000000 */
[----:B------:R-:W-:Y:S01]  /*1a610*/  @!P2 IADD3 R38, PT, PT, -R38, RZ, RZ ;  /* 0x000000ff2626a210 */ /* 0x000fe20007ffe1ff */
[----:B------:R-:W-:Y:S01]  /*1a620*/  VIADD R4, R252, 0x12c ;  /* 0x0000012cfc047836 */ /* 0x000fe20000000000 */
[----:B------:R1:W-:Y:S01]  /*1a630*/  STL [R1+0x4], R0 ;  /* 0x0000040001007387 */ /* 0x0003e20000100800 */
[----:B------:R-:W-:Y:S01]  /*1a640*/  SEL R239, R171, R239, !P1 ;  /* 0x000000efabef7207 */ /* 0x000fe20004800000 */
[----:B-1----:R-:W-:Y:S01]  /*1a650*/  IMAD R0, R246, UR52, RZ ;  /* 0x00000034f6007c24 */ /* 0x002fe2000f8e02ff */
[----:B------:R-:W-:Y:S02]  /*1a660*/  ISETP.GE.AND P3, PT, R227, RZ, PT ;  /* 0x000000ffe300720c */ /* 0x000fe40003f66270 */
[----:B------:R-:W-:Y:S02]  /*1a670*/  SEL R242, R171, R242, !P1 ;  /* 0x000000f2abf27207 */ /* 0x000fe40004800000 */
[----:B------:R1:W-:Y:S01]  /*1a680*/  STL [R1+0x56c], R0 ;  /* 0x00056c0001007387 */ /* 0x0003e20000100800 */
[----:B------:R-:W-:-:S02]  /*1a690*/  ISETP.GE.AND P2, PT, R33, RZ, PT ;  /* 0x000000ff2100720c */ /* 0x000fc40003f46270 */
[----:B------:R-:W-:Y:S01]  /*1a6a0*/  SEL R231, R171, R231, !P1 ;  /* 0x000000e7abe77207 */ /* 0x000fe20004800000 */
[----:B-1----:R-:W-:Y:S02]  /*1a6b0*/  IMAD R0, R173, UR53, RZ ;  /* 0x00000035ad007c24 */ /* 0x002fe4000f8e02ff */
[----:B------:R-:W-:Y:S01]  /*1a6c0*/  IMAD.MOV.U32 R20, RZ, RZ, R13 ;  /* 0x000000ffff147224 */ /* 0x000fe200078e000d */
[C---:B------:R-:W-:Y:S01]  /*1a6d0*/  SEL R229, R171.reuse, R229, !P1 ;  /* 0x000000e5abe57207 */ /* 0x040fe20004800000 */
[C---:B------:R-:W-:Y:S01]  /*1a6e0*/  VIADD R227, R252.reuse, 0x125 ;  /* 0x00000125fce37836 */ /* 0x040fe20000000000 */
[----:B------:R1:W-:Y:S01]  /*1a6f0*/  STL [R1+0x52c], R0 ;  /* 0x00052c0001007387 */ /* 0x0003e20000100800 */
[C---:B------:R-:W-:Y:S01]  /*1a700*/  VIADD R33, R252.reuse, 0x129 ;  /* 0x00000129fc217836 */ /* 0x040fe20000000000 */
[----:B------:R-:W2:Y:S01]  /*1a710*/  LDCU UR48, c[0x0][0x3b0] ;  /* 0x00007600ff3077ac */ /* 0x000ea20008000800 */
[----:B------:R-:W-:Y:S01]  /*1a720*/  @!P3 IMAD.MOV R39, RZ, RZ, -R39 ;  /* 0x000000ffff27b224 */ /* 0x000fe200078e0a27 */
[----:B------:R-:W-:Y:S01]  /*1a730*/  SEL R241, R171, R241, !P1 ;  /* 0x000000f1abf17207 */ /* 0x000fe20004800000 */
[----:B-1----:R-:W-:Y:S01]  /*1a740*/  IMAD R0, R245, UR54, RZ ;  /* 0x00000036f5007c24 */ /* 0x002fe2000f8e02ff */
[----:B------:R-:W-:Y:S01]  /*1a750*/  ISETP.GE.AND P5, PT, R227, RZ, PT ;  /* 0x000000ffe300720c */ /* 0x000fe20003fa6270 */
[----:B------:R-:W-:Y:S01]  /*1a760*/  IMAD.MOV.U32 R17, RZ, RZ, R11 ;  /* 0x000000ffff117224 */ /* 0x000fe200078e000b */
[----:B------:R-:W-:Y:S01]  /*1a770*/  ISETP.GE.AND P3, PT, R33, RZ, PT ;  /* 0x000000ff2100720c */ /* 0x000fe20003f66270 */
[----:B------:R-:W-:Y:S01]  /*1a780*/  IMAD R5, R241, UR62, RZ ;  /* 0x0000003ef1057c24 */ /* 0x000fe2000f8e02ff */
[----:B------:R1:W-:Y:S01]  /*1a790*/  STL [R1+0x474], R0 ;  /* 0x0004740001007387 */ /* 0x0003e20000100800 */
[----:B------:R-:W-:Y:S01]  /*1a7a0*/  VIADD R227, R252, 0x126 ;  /* 0x00000126fce37836 */ /* 0x000fe20000000000 */
[----:B------:R-:W-:Y:S01]  /*1a7b0*/  SEL R228, R171, R228, !P1 ;  /* 0x000000e4abe47207 */ /* 0x000fe20004800000 */
[----:B------:R-:W-:Y:S01]  /*1a7c0*/  IMAD R13, R238, UR23, RZ ;  /* 0x00000017ee0d7c24 */ /* 0x000fe2000f8e02ff */
[----:B------:R-:W3:Y:S01]  /*1a7d0*/  LDCU UR49, c[0x0][0x3b0] ;  /* 0x00007600ff3177ac */ /* 0x000ee20008000800 */
[----:B------:R-:W-:-:S02]  /*1a7e0*/  IMAD R19, R229, UR24, RZ ;  /* 0x00000018e5137c24 */ /* 0x000fc4000f8e02ff */
[----:B------:R-:W-:Y:S02]  /*1a7f0*/  IMAD.MOV.U32 R21, RZ, RZ, R14 ;  /* 0x000000ffff157224 */ /* 0x000fe400078e000e */
[----:B------:R-:W-:Y:S01]  /*1a800*/  VIADD R32, R252, 0x137 ;  /* 0x00000137fc207836 */ /* 0x000fe20000000000 */
[----:B------:R-:W-:Y:S01]  /*1a810*/  @!P5 IADD3 R40, PT, PT, -R40, RZ, RZ ;  /* 0x000000ff2828d210 */ /* 0x000fe20007ffe1ff */
[----:B-1----:R-:W-:Y:S01]  /*1a820*/  IMAD R0, R232, UR55, RZ ;  /* 0x00000037e8007c24 */ /* 0x002fe2000f8e02ff */
[----:B------:R-:W-:Y:S01]  /*1a830*/  ISETP.GE.AND P4, PT, R227, RZ, PT ;  /* 0x000000ffe300720c */ /* 0x000fe20003f86270 */
[----:B------:R-:W-:Y:S01]  /*1a840*/  @!P2 IMAD.MOV R17, RZ, RZ, -R17 ;  /* 0x000000ffff11a224 */ /* 0x000fe200078e0a11 */
[----:B------:R-:W-:Y:S01]  /*1a850*/  ISETP.GE.AND P5, PT, R4, RZ, PT ;  /* 0x000000ff0400720c */ /* 0x000fe20003fa6270 */
[----:B------:R-:W-:Y:S01]  /*1a860*/  VIADD R226, R252, 0x13d ;  /* 0x0000013dfce27836 */ /* 0x000fe20000000000 */
[----:B------:R1:W-:Y:S01]  /*1a870*/  STL [R1+0x458], R0 ;  /* 0x0004580001007387 */ /* 0x0003e20000100800 */
[----:B------:R-:W-:Y:S01]  /*1a880*/  @!P3 IADD3 R18, PT, PT, -R18, RZ, RZ ;  /* 0x000000ff1212b210 */ /* 0x000fe20007ffe1ff */
[----:B------:R-:W-:Y:S01]  /*1a890*/  IMAD R23, R228, UR28, RZ ;  /* 0x0000001ce4177c24 */ /* 0x000fe2000f8e02ff */
[----:B------:R-:W-:Y:S01]  /*1a8a0*/  SEL R35, R171, R35, !P1 ;  /* 0x00000023ab237207 */ /* 0x000fe20004800000 */
[----:B------:R-:W4:Y:S01]  /*1a8b0*/  LDL.LU R221, [R1+0x12c] ;  /* 0x00012c0001dd7983 */ /* 0x000f220000300800 */
[----:B------:R-:W-:Y:S01]  /*1a8c0*/  VIADD R227, R252, 0x127 ;  /* 0x00000127fce37836 */ /* 0x000fe20000000000 */
[----:B------:R-:W2:Y:S01]  /*1a8d0*/  LDCU UR50, c[0x0][0x3b0] ;  /* 0x00007600ff3277ac */ /* 0x000ea20008000800 */
[----:B-1----:R-:W-:-:S03]  /*1a8e0*/  IMAD R0, R244, UR56, RZ ;  /* 0x00000038f4007c24 */ /* 0x002fc6000f8e02ff */
[----:B------:R-:W-:Y:S01]  /*1a8f0*/  ISETP.GE.AND P0, PT, R227, RZ, PT ;  /* 0x000000ffe300720c */ /* 0x000fe20003f06270 */
[----:B------:R-:W-:Y:S01]  /*1a900*/  @!P4 IMAD.MOV R70, RZ, RZ, -R70 ;  /* 0x000000ffff46c224 */ /* 0x000fe200078e0a46 */
[----:B------:R-:W1:Y:S01]  /*1a910*/  LDCU UR52, c[0x0][0x3b0] ;  /* 0x00007600ff3477ac */ /* 0x000e620008000800 */
[----:B------:R2:W-:Y:S01]  /*1a920*/  STL [R1+0x394], R0 ;  /* 0x0003940001007387 */ /* 0x0005e20000100800 */
[----:B------:R-:W-:Y:S01]  /*1a930*/  @!P5 IMAD.MOV R20, RZ, RZ, -R20 ;  /* 0x000000ffff14d224 */ /* 0x000fe200078e0a14 */
[----:B------:R-:W1:Y:S02]  /*1a940*/  LDCU UR53, c[0x0][0x3b0] ;  /* 0x00007600ff3577ac */ /* 0x000e640008000800 */
[----:B------:R-:W3:Y:S01]  /*1a950*/  LDL.LU R31, [R1+0x150] ;  /* 0x00015000011f7983 */ /* 0x000ee20000300800 */
[----:B------:R-:W-:Y:S01]  /*1a960*/  IMAD R251, R35, UR51, RZ ;  /* 0x0000003323fb7c24 */ /* 0x000fe2000f8e02ff */
[----:B------:R-:W-:Y:S01]  /*1a970*/  ISETP.GE.AND P4, PT, R197, RZ, PT ;  /* 0x000000ffc500720c */ /* 0x000fe20003f86270 */
[----:B------:R-:W1:Y:S01]  /*1a980*/  LDCU UR51, c[0x0][0x3b0] ;  /* 0x00007600ff3377ac */ /* 0x000e620008000800 */
[----:B--2---:R-:W-:-:S02]  /*1a990*/  IMAD R0, R198, UR57, RZ ;  /* 0x00000039c6007c24 */ /* 0x004fc4000f8e02ff */
[----:B------:R-:W-:Y:S01]  /*1a9a0*/  @!P0 IADD3 R69, PT, PT, -R69, RZ, RZ ;  /* 0x000000ff45458210 */ /* 0x000fe20007ffe1ff */
[----:B------:R-:W2:Y:S02]  /*1a9b0*/  LDCU UR54, c[0x0][0x3b0] ;  /* 0x00007600ff3677ac */ /* 0x000ea40008000800 */
[----:B------:R1:W-:Y:S01]  /*1a9c0*/  STL [R1+0xd4], R0 ;  /* 0x0000d40001007387 */ /* 0x0003e20000100800 */
[----:B------:R-:W2:Y:S03]  /*1a9d0*/  LDCU UR55, c[0x0][0x3b0] ;  /* 0x00007600ff3777ac */ /* 0x000ea60008000800 */
[----:B------:R-:W2:Y:S01]  /*1a9e0*/  LDL.LU R227, [R1+0x178] ;  /* 0x0001780001e37983 */ /* 0x000ea20000300800 */
[----:B------:R-:W2:Y:S01]  /*1a9f0*/  LDCU UR47, c[0x0][0x3a0] ;  /* 0x00007400ff2f77ac */ /* 0x000ea20008000800 */
[----:B------:R-:W2:Y:S01]  /*1aa00*/  LDCU UR56, c[0x0][0x3b0] ;  /* 0x00007600ff3877ac */ /* 0x000ea20008000800 */
[----:B-1----:R-:W-:Y:S01]  /*1aa10*/  IMAD R0, R243, UR58, RZ ;  /* 0x0000003af3007c24 */ /* 0x002fe2000f8e02ff */
[----:B------:R-:W1:Y:S04]  /*1aa20*/  LDCU UR62, c[0x0][0x3b0] ;  /* 0x00007600ff3e77ac */ /* 0x000e680008000800 */
[----:B------:R1:W-:Y:S01]  /*1aa30*/  STL [R1+0x590], R0 ;  /* 0x0005900001007387 */ /* 0x0003e20000100800 */
[C---:B------:R-:W-:Y:S01]  /*1aa40*/  SEL R240, R171.reuse, R240, !P1 ;  /* 0x000000f0abf07207 */ /* 0x040fe20004800000 */
[----:B------:R-:W-:Y:S01]  /*1aa50*/  VIADD R223, R252, 0x155 ;  /* 0x00000155fcdf7836 */ /* 0x000fe20000000000 */
[----:B------:R-:W2:Y:S01]  /*1aa60*/  LDCU UR57, c[0x0][0x3b0] ;  /* 0x00007600ff3977ac */ /* 0x000ea20008000800 */
[----:B------:R-:W2:Y:S01]  /*1aa70*/  LDL.LU R144, [R1+0x18c] ;  /* 0x00018c0001907983 */ /* 0x000ea20000300800 */
[----:B------:R-:W-:-:S02]  /*1aa80*/  SEL R38, R171, R38, !P1 ;  /* 0x00000026ab267207 */ /* 0x000fc40004800000 */
[----:B------:R-:W-:Y:S01]  /*1aa90*/  SEL R16, R171, R75, !P1 ;  /* 0x0000004bab107207 */ /* 0x000fe20004800000 */
[----:B------:R-:W2:Y:S01]  /*1aaa0*/  LDCU UR23, c[0x0][0x3b0] ;  /* 0x00007600ff1777ac */ /* 0x000ea20008000800 */
[----:B-1----:R-:W-:Y:S01]  /*1aab0*/  IMAD R0, R239, UR59, RZ ;  /* 0x0000003bef007c24 */ /* 0x002fe2000f8e02ff */
[----:B------:R-:W1:Y:S04]  /*1aac0*/  LDCU UR24, c[0x0][0x3b0] ;  /* 0x00007600ff1877ac */ /* 0x000e680008000800 */
[----:B------:R1:W-:Y:S01]  /*1aad0*/  STL [R1+0xcc], R0 ;  /* 0x0000cc0001007387 */ /* 0x0003e20000100800 */
[C---:B------:R-:W-:Y:S01]  /*1aae0*/  SEL R236, R171.reuse, R236, !P1 ;  /* 0x000000ecabec7207 */ /* 0x040fe20004800000 */
[----:B------:R-:W2:Y:S02]  /*1aaf0*/  LDCU UR28, c[0x0][0x3b0] ;  /* 0x00007600ff1c77ac */ /* 0x000ea40008000800 */
[----:B------:R-:W2:Y:S01]  /*1ab00*/  LDL.LU R34, [R1+0x1d4] ;  /* 0x0001d40001227983 */ /* 0x000ea20000300800 */
[C---:B------:R-:W-:Y:S01]  /*1ab10*/  SEL R130, R171.reuse, R130, !P1 ;  /* 0x00000082ab827207 */ /* 0x040fe20004800000 */
[----:B------:R-:W2:Y:S01]  /*1ab20*/  LDCU UR45, c[0x0][0x3a0] ;  /* 0x00007400ff2d77ac */ /* 0x000ea20008000800 */
[----:B-1----:R-:W-:Y:S01]  /*1ab30*/  IMAD R0, R242, UR60, RZ ;  /* 0x0000003cf2007c24 */ /* 0x002fe2000f8e02ff */
[----:B------:R-:W1:Y:S04]  /*1ab40*/  LDCU UR58, c[0x0][0x3b0] ;  /* 0x00007600ff3a77ac */ /* 0x000e680008000800 */
[----:B------:R1:W-:Y:S01]  /*1ab50*/  STL [R1+0xc4], R0 ;  /* 0x0000c40001007387 */ /* 0x0003e20000100800 */
[----:B---3--:R-:W-:-:S03]  /*1ab60*/  SEL R4, R171, R31, !P1 ;  /* 0x0000001fab047207 */ /* 0x008fc60004800000 */
[----:B------:R-:W3:Y:S01]  /*1ab70*/  LDL.LU R33, [R1+0x1f4] ;  /* 0x0001f40001217983 */ /* 0x000ee20000300800 */
[----:B-1----:R-:W-:Y:S01]  /*1ab80*/  IMAD R0, R231, UR61, RZ ;  /* 0x0000003de7007c24 */ /* 0x002fe2000f8e02ff */
[----:B------:R-:W1:Y:S04]  /*1ab90*/  LDCU UR59, c[0x0][0x3b0] ;  /* 0x00007600ff3b77ac */ /* 0x000e680008000800 */
[----:B------:R4:W-:Y:S01]  /*1aba0*/  STL [R1+0xc0], R0 ;  /* 0x0000c00001007387 */ /* 0x0009e20000100800 */
[----:B------:R-:W-:Y:S01]  /*1abb0*/  IMAD R4, R4, UR64, RZ ;  /* 0x0000004004047c24 */ /* 0x000fe2000f8e02ff */
[----:B------:R-:W1:Y:S01]  /*1abc0*/  LDCU UR60, c[0x0][0x3b0] ;  /* 0x00007600ff3c77ac */ /* 0x000e620008000800 */
[----:B------:R-:W-:Y:S01]  /*1abd0*/  @!P4 IMAD.MOV R41, RZ, RZ, -R41 ;  /* 0x000000ffff29c224 */ /* 0x000fe200078e0a29 */
[----:B------:R-:W1:Y:S01]  /*1abe0*/  LDCU UR61, c[0x0][0x3b0] ;  /* 0x00007600ff3d77ac */ /* 0x000e620008000800 */
[C---:B----4-:R-:W-:Y:S01]  /*1abf0*/  SEL R0, R171.reuse, R221, !P1 ;  /* 0x000000ddab007207 */ /* 0x050fe20004800000 */
[----:B------:R-:W4:Y:S01]  /*1ac00*/  LDCU UR64, c[0x0][0x3b0] ;  /* 0x00007600ff4077ac */ /* 0x000f220008000800 */
[----:B------:R-:W4:Y:S04]  /*1ac10*/  LDL.LU R221, [R1+0x204] ;  /* 0x0002040001dd7983 */ /* 0x000f280000300800 */
[----:B------:R-:W-:Y:S01]  /*1ac20*/  STL [R1+0xbc], R5 ;  /* 0x0000bc0501007387 */ /* 0x000fe20000100800 */
[----:B------:R-:W-:Y:S01]  /*1ac30*/  IMAD R0, R0, UR63, RZ ;  /* 0x0000003f00007c24 */ /* 0x000fe2000f8e02ff */
[----:B------:R-:W1:Y:S02]  /*1ac40*/  LDCU UR63, c[0x0][0x3b0] ;  /* 0x00007600ff3f77ac */ /* 0x000e640008000800 */
[----:B------:R-:W4:Y:S04]  /*1ac50*/  LDL.LU R31, [R1+0x214] ;  /* 0x00021400011f7983 */ /* 0x000f280000300800 */
[----:B------:R2:W-:Y:S02]  /*1ac60*/  STL [R1+0x548], R0 ;  /* 0x0005480001007387 */ /* 0x0005e40000100800 */
[----:B--2---:R-:W-:-:S02]  /*1ac70*/  SEL R0, R171, R227, !P1 ;  /* 0x000000e3ab007207 */ /* 0x004fc40004800000 */
[----:B------:R-:W2:Y:S03]  /*1ac80*/  LDL.LU R227, [R1+0x228] ;  /* 0x0002280001e37983 */ /* 0x000ea60000300800 */
[----:B------:R-:W-:Y:S01]  /*1ac90*/  IMAD R0, R0, UR65, RZ ;  /* 0x0000004100007c24 */ /* 0x000fe2000f8e02ff */
[----:B------:R1:W-:Y:S01]  /*1aca0*/  STL [R1+0x538], R4 ;  /* 0x0005380401007387 */ /* 0x0003e20000100800 */
[----:B------:R-:W-:Y:S01]  /*1acb0*/  VIADD R5, R252, 0x180 ;  /* 0x00000180fc057836 */ /* 0x000fe20000000000 */
[----:B------:R-:W2:Y:S02]  /*1acc0*/  LDCU UR65, c[0x0][0x3b0] ;  /* 0x00007600ff4177ac */ /* 0x000ea40008000800 */
[----:B------:R-:W2:Y:S04]  /*1acd0*/  LDL.LU R197, [R1+0x248] ;  /* 0x0002480001c57983 */ /* 0x000ea80000300800 */
[----:B------:R1:W-:Y:S02]  /*1ace0*/  STL [R1+0x520], R0 ;  /* 0x0005200001007387 */ /* 0x0003e40000100800 */
[----:B-1----:R-:W-:-:S02]  /*1acf0*/  SEL R4, R171, R144, !P1 ;  /* 0x00000090ab047207 */ /* 0x002fc40004800000 */
[----:B------:R-:W2:Y:S03]  /*1ad00*/  LDL.LU R144, [R1+0x258] ;  /* 0x0002580001907983 */ /* 0x000ea60000300800 */
[----:B------:R-:W-:Y:S01]  /*1ad10*/  IMAD R4, R4, UR66, RZ ;  /* 0x0000004204047c24 */ /* 0x000fe2000f8e02ff */
[----:B------:R-:W-:Y:S01]  /*1ad20*/  ISETP.GE.AND P4, PT, R5, RZ, PT ;  /* 0x000000ff0500720c */ /* 0x000fe20003f86270 */
[----:B------:R-:W1:Y:S01]  /*1ad30*/  LDCU UR66, c[0x0][0x3b0] ;  /* 0x00007600ff4277ac */ /* 0x000e620008000800 */
[----:B------:R-:W-:Y:S01]  /*1ad40*/  SEL R0, R171, R34, !P1 ;  /* 0x00000022ab007207 */ /* 0x000fe20004800000 */
[----:B------:R-:W-:Y:S01]  /*1ad50*/  VIADD R34, R252, 0x160 ;  /* 0x00000160fc227836 */ /* 0x000fe20000000000 */
[----:B------:R3:W-:Y:S04]  /*1ad60*/  STL [R1+0x484], R4 ;  /* 0x0004840401007387 */ /* 0x0007e80000100800 */
[----:B------:R-:W-:-:S02]  /*1ad70*/  ISETP.GE.AND P0, PT, R34, RZ, PT ;  /* 0x000000ff2200720c */ /* 0x000fc40003f06270 */
[----:B------:R-:W2:Y:S01]  /*1ad80*/  LDL.LU R34, [R1+0x25c] ;  /* 0x00025c0001227983 */ /* 0x000ea20000300800 */
[----:B------:R-:W-:Y:S01]  /*1ad90*/  IMAD R0, R0, UR67, RZ ;  /* 0x0000004300007c24 */ /* 0x000fe2000f8e02ff */
[----:B------:R-:W1:Y:S01]  /*1ada0*/  LDCU UR67, c[0x0][0x3b0] ;  /* 0x00007600ff4377ac */ /* 0x000e620008000800 */
[C---:B---3--:R-:W-:Y:S02]  /*1adb0*/  SEL R4, R171.reuse, R33, !P1 ;  /* 0x00000021ab047207 */ /* 0x048fe40004800000 */
[----:B------:R-:W3:Y:S03]  /*1adc0*/  LDL.LU R33, [R1+0x260] ;  /* 0x0002600001217983 */ /* 0x000ee60000300800 */
[----:B------:R-:W-:Y:S01]  /*1add0*/  IMAD R4, R4, UR68, RZ ;  /* 0x0000004404047c24 */ /* 0x000fe2000f8e02ff */
[----:B------:R4:W-:Y:S01]  /*1ade0*/  STL [R1+0xa8], R0 ;  /* 0x0000a80001007387 */ /* 0x0009e20000100800 */
[----:B------:R-:W-:Y:S01]  /*1adf0*/  VIADD R5, R252, 0x1a0 ;  /* 0x000001a0fc057836 */ /* 0x000fe20000000000 */
[----:B------:R-:W-:Y:S01]  /*1ae00*/  @!P0 IADD3 R42, PT, PT, -R42, RZ, RZ ;  /* 0x000000ff2a2a8210 */ /* 0x000fe20007ffe1ff */
[----:B------:R-:W-:Y:S01]  /*1ae10*/  @!P4 IMAD.MOV R66, RZ, RZ, -R66 ;  /* 0x000000ffff42c224 */ /* 0x000fe200078e0a42 */
[----:B------:R-:W1:Y:S01]  /*1ae20*/  LDCU UR68, c[0x0][0x3b0] ;  /* 0x00007600ff4477ac */ /* 0x000e620008000800 */
[----:B----4-:R-:W-:-:S02]  /*1ae30*/  SEL R0, R171, R221, !P1 ;  /* 0x000000ddab007207 */ /* 0x010fc40004800000 */
[----:B------:R-:W4:Y:S04]  /*1ae40*/  LDL.LU R221, [R1+0x264] ;  /* 0x0002640001dd7983 */ /* 0x000f280000300800 */
[----:B------:R1:W-:Y:S01]  /*1ae50*/  STL [R1+0xa4], R4 ;  /* 0x0000a40401007387 */ /* 0x0003e20000100800 */
[----:B------:R-:W-:Y:S01]  /*1ae60*/  IMAD R0, R0, UR69, RZ ;  /* 0x0000004500007c24 */ /* 0x000fe2000f8e02ff */
[----:B------:R-:W-:Y:S01]  /*1ae70*/  ISETP.GE.AND P0, PT, R5, RZ, PT ;  /* 0x000000ff0500720c */ /* 0x000fe20003f06270 */
[----:B------:R-:W2:Y:S01]  /*1ae80*/  LDCU UR69, c[0x0][0x3b0] ;  /* 0x00007600ff4577ac */ /* 0x000ea20008000800 */
[C---:B-1----:R-:W-:Y:S02]  /*1ae90*/  SEL R4, R171.reuse, R31, !P1 ;  /* 0x0000001fab047207 */ /* 0x042fe40004800000 */
[----:B------:R-:W4:Y:S04]  /*1aea0*/  LDL.LU R31, [R1+0x274] ;  /* 0x00027400011f7983 */ /* 0x000f280000300800 */
[----:B------:R2:W-:Y:S02]  /*1aeb0*/  STL [R1+0xa0], R0 ;  /* 0x0000a00001007387 */ /* 0x0005e40000100800 */
[----:B--2---:R-:W-:-:S02]  /*1aec0*/  SEL R0, R171, R227, !P1 ;  /* 0x000000e3ab007207 */ /* 0x004fc40004800000 */
[----:B------:R-:W2:Y:S01]  /*1aed0*/  LDL.LU R227, [R1+0x27c] ;  /* 0x00027c0001e37983 */ /* 0x000ea20000300800 */
[----:B------:R-:W-:Y:S01]  /*1aee0*/  IMAD R4, R4, UR70, RZ ;  /* 0x0000004604047c24 */ /* 0x000fe2000f8e02ff */
[----:B------:R-:W-:Y:S01]  /*1aef0*/  @!P0 IADD3 R65, PT, PT, -R65, RZ, RZ ;  /* 0x000000ff41418210 */ /* 0x000fe20007ffe1ff */
[----:B------:R-:W-:Y:S01]  /*1af00*/  IMAD R0, R0, UR71, RZ ;  /* 0x0000004700007c24 */ /* 0x000fe2000f8e02ff */
[C---:B------:R-:W-:Y:S01]  /*1af10*/  SEL R66, R171.reuse, R66, !P1 ;  /* 0x00000042ab427207 */ /* 0x040fe20004800000 */
[----:B------:R-:W1:Y:S01]  /*1af20*/  LDCU UR70, c[0x0][0x3b0] ;  /* 0x00007600ff4677ac */ /* 0x000e620008000800 */
[----:B------:R1:W-:Y:S01]  /*1af30*/  STL [R1+0x9c], R4 ;  /* 0x00009c0401007387 */ /* 0x0003e20000100800 */
[----:B------:R-:W2:Y:S03]  /*1af40*/  LDCU UR71, c[0x0][0x3b0] ;  /* 0x00007600ff4777ac */ /* 0x000ea60008000800 */
[----:B------:R1:W-:Y:S02]  /*1af50*/  STL [R1+0x1d4], R0 ;  /* 0x0001d40001007387 */ /* 0x0003e40000100800 */
[----:B-1----:R-:W-:-:S02]  /*1af60*/  SEL R4, R171, R197, !P1 ;  /* 0x000000c5ab047207 */ /* 0x002fc40004800000 */
[----:B------:R-:W-:-:S03]  /*1af70*/  SEL R0, R171, R144, !P1 ;  /* 0x00000090ab007207 */ /* 0x000fc60004800000 */
[----:B------:R-:W-:Y:S01]  /*1af80*/  IMAD R4, R4, UR72, RZ ;  /* 0x0000004804047c24 */ /* 0x000fe2000f8e02ff */
[----:B------:R-:W1:Y:S01]  /*1af90*/  LDCU UR72, c[0x0][0x3b0] ;  /* 0x00007600ff4877ac */ /* 0x000e620008000800 */
[----:B------:R-:W-:-:S03]  /*1afa0*/  IMAD R0, R0, UR73, RZ ;  /* 0x0000004900007c24 */ /* 0x000fc6000f8e02ff */
[----:B------:R1:W-:Y:S01]  /*1afb0*/  STL [R1+0x18c], R4 ;  /* 0x00018c0401007387 */ /* 0x0003e20000100800 */
[----:B------:R-:W-:Y:S01]  /*1afc0*/  VIADD R144, R252, 0x1c0 ;  /* 0x000001c0fc907836 */ /* 0x000fe20000000000 */
[----:B------:R-:W2:Y:S02]  /*1afd0*/  LDCU UR73, c[0x0][0x3b0] ;  /* 0x00007600ff4977ac */ /* 0x000ea40008000800 */
[----:B------:R3:W-:Y:S01]  /*1afe0*/  STL [R1+0x178], R0 ;  /* 0x0001780001007387 */ /* 0x0007e20000100800 */
[----:B-1----:R-:W-:-:S05]  /*1aff0*/  SEL R4, R171, R34, !P1 ;  /* 0x00000022ab047207 */ /* 0x002fca0004800000 */
[----:B------:R-:W-:Y:S01]  /*1b000*/  IMAD R4, R4, UR74, RZ ;  /* 0x0000004a04047c24 */ /* 0x000fe2000f8e02ff */
[----:B------:R-:W-:Y:S01]  /*1b010*/  ISETP.GE.AND P4, PT, R144, RZ, PT ;  /* 0x000000ff9000720c */ /* 0x000fe20003f86270 */
[----:B------:R-:W-:Y:S01]  /*1b020*/  IMAD R15, R66, UR15, RZ ;  /* 0x0000000f420f7c24 */ /* 0x000fe2000f8e02ff */
[----:B------:R-:W1:Y:S02]  /*1b030*/  LDCU UR74, c[0x0][0x3b0] ;  /* 0x00007600ff4a77ac */ /* 0x000e640008000800 */
[----:B------:R4:W-:Y:S01]  /*1b040*/  STL [R1+0x150], R4 ;  /* 0x0001500401007387 */ /* 0x0009e20000100800 */
[----:B------:R-:W-:Y:S01]  /*1b050*/  IMAD R240, R240, UR7, RZ ;  /* 0x00000007f0f07c24 */ /* 0x000fe2000f8e02ff */
[----:B------:R-:W1:Y:S01]  /*1b060*/  LDCU UR7, c[0x0][0x3b0] ;  /* 0x00007600ff0777ac */ /* 0x000e620008000800 */
[C---:B------:R-:W-:Y:S02]  /*1b070*/  SEL R5, R171.reuse, R65, !P1 ;  /* 0x00000041ab057207 */ /* 0x040fe40004800000 */
[C---:B------:R-:W-:Y:S01]  /*1b080*/  SEL R42, R171.reuse, R42, !P1 ;  /* 0x0000002aab2a7207 */ /* 0x040fe20004800000 */
[----:B------:R-:W1:Y:S03]  /*1b090*/  LDCU UR15, c[0x0][0x3b0] ;  /* 0x00007600ff0f77ac */ /* 0x000e660008000800 */
[----:B------:R-:W-:Y:S01]  /*1b0a0*/  @!P4 IMAD.MOV R43, RZ, RZ, -R43 ;  /* 0x000000ffff2bc224 */ /* 0x000fe200078e0a2b */
[----:B---3--:R-:W-:-:S05]  /*1b0b0*/  SEL R0, R171, R33, !P1 ;  /* 0x00000021ab007207 */ /* 0x008fca0004800000 */
[----:B------:R-:W-:Y:S01]  /*1b0c0*/  IMAD R0, R0, UR75, RZ ;  /* 0x0000004b00007c24 */ /* 0x000fe2000f8e02ff */
[----:B------:R-:W3:Y:S04]  /*1b0d0*/  LDCU UR75, c[0x0][0x3b0] ;  /* 0x00007600ff4b77ac */ /* 0x000ee80008000800 */
[----:B------:R1:W-:Y:S01]  /*1b0e0*/  STL [R1+0x90], R0 ;  /* 0x0000900001007387 */ /* 0x0003e20000100800 */
[----:B----4-:R-:W-:-:S05]  /*1b0f0*/  SEL R4, R171, R221, !P1 ;  /* 0x000000ddab047207 */ /* 0x010fca0004800000 */
[----:B------:R-:W-:Y:S01]  /*1b100*/  IMAD R4, R4, UR76, RZ ;  /* 0x0000004c04047c24 */ /* 0x000fe2000f8e02ff */
[----:B-1----:R-:W-:Y:S01]  /*1b110*/  SEL R0, R171, R31, !P1 ;  /* 0x0000001fab007207 */ /* 0x002fe20004800000 */
[----:B------:R-:W-:-:S03]  /*1b120*/  VIADD R31, R252, 0x1b0 ;  /* 0x000001b0fc1f7836 */ /* 0x000fc60000000000 */
[----:B------:R2:W-:Y:S01]  /*1b130*/  STL [R1+0x8c], R4 ;  /* 0x00008c0401007387 */ /* 0x0005e20000100800 */
[C---:B------:R-:W-:Y:S01]  /*1b140*/  VIADD R33, R252.reuse, 0x1d0 ;  /* 0x000001d0fc217836 */ /* 0x040fe20000000000 */
[C---:B------:R-:W-:Y:S01]  /*1b150*/  IADD3 R221, PT, PT, R252.reuse, 0x136, RZ ;  /* 0x00000136fcdd7810 */ /* 0x040fe20007ffe0ff */
[----:B------:R-:W1:Y:S01]  /*1b160*/  LDCU UR76, c[0x0][0x3b0] ;  /* 0x00007600ff4c77ac */ /* 0x000e620008000800 */
[----:B------:R-:W-:Y:S02]  /*1b170*/  ISETP.GE.AND P0, PT, R31, RZ, PT ;  /* 0x000000ff1f00720c */ /* 0x000fe40003f06270 */
[----:B--2---:R-:W-:Y:S01]  /*1b180*/  SEL R4, R171, R227, !P1 ;  /* 0x000000e3ab047207 */ /* 0x004fe20004800000 */
[----:B------:R-:W-:-:S05]  /*1b190*/  VIADD R227, R252, 0x190 ;  /* 0x00000190fce37836 */ /* 0x000fca0000000000 */
[----:B------:R-:W-:Y:S01]  /*1b1a0*/  ISETP.GE.AND P4, PT, R227, RZ, PT ;  /* 0x000000ffe300720c */ /* 0x000fe20003f86270 */
[----:B------:R-:W-:Y:S01]  /*1b1b0*/  VIADD R227, R252, 0x170 ;  /* 0x00000170fce37836 */ /* 0x000fe20000000000 */
[----:B------:R-:W-:-:S03]  /*1b1c0*/  ISETP.GE.AND P6, PT, R33, RZ, PT ;  /* 0x000000ff2100720c */ /* 0x000fc60003fc6270 */
[----:B------:R-:W-:Y:S01]  /*1b1d0*/  @!P0 IMAD.MOV R45, RZ, RZ, -R45 ;  /* 0x000000ffff2d8224 */ /* 0x000fe200078e0a2d */
[----:B------:R-:W-:Y:S01]  /*1b1e0*/  ISETP.GE.AND P0, PT, R227, RZ, PT ;  /* 0x000000ffe300720c */ /* 0x000fe20003f06270 */
[----:B------:R-:W-:-:S08]  /*1b1f0*/  IMAD R0, R0, UR46, RZ ;  /* 0x0000002e00007c24 */ /* 0x000fd0000f8e02ff */
[----:B------:R-:W-:-:S04]  /*1b200*/  @!P6 IADD3 R44, PT, PT, -R44, RZ, RZ ;  /* 0x000000ff2c2ce210 */ /* 0x000fc80007ffe1ff */
[----:B------:R-:W-:Y:S01]  /*1b210*/  @!P0 IMAD.MOV R9, RZ, RZ, -R9 ;  /* 0x000000ffff098224 */ /* 0x000fe200078e0a09 */
[C---:B------:R-:W-:Y:S01]  /*1b220*/  SEL R44, R171.reuse, R44, !P1 ;  /* 0x0000002cab2c7207 */ /* 0x040fe20004800000 */
[----:B------:R2:W-:Y:S01]  /*1b230*/  STL [R1+0x84], R0 ;  /* 0x0000840001007387 */ /* 0x0005e20000100800 */
[----:B------:R-:W-:Y:S01]  /*1b240*/  IMAD R144, R4, UR8, RZ ;  /* 0x0000000804907c24 */ /* 0x000fe2000f8e02ff */
[----:B------:R-:W-:Y:S01]  /*1b250*/  @!P4 IADD3 R46, PT, PT, -R46, RZ, RZ ;  /* 0x000000ff2e2ec210 */ /* 0x000fe20007ffe1ff */
[----:B------:R-:W-:Y:S01]  /*1b260*/  VIADD R227, R252, 0x150 ;  /* 0x00000150fce37836 */ /* 0x000fe20000000000 */
[----:B------:R-:W-:Y:S01]  /*1b270*/  SEL R9, R171, R9, !P1 ;  /* 0x00000009ab097207 */ /* 0x000fe20004800000 */
[----:B------:R-:W-:Y:S01]  /*1b280*/  IMAD R4, R44, UR10, RZ ;  /* 0x0000000a2c047c24 */ /* 0x000fe2000f8e02ff */
[----:B------:R-:W4:Y:S01]  /*1b290*/  LDCU UR8, c[0x0][0x3b0] ;  /* 0x00007600ff0877ac */ /* 0x000f220008000800 */
[----:B--2---:R-:W-:Y:S01]  /*1b2a0*/  IMAD R0, R230, UR9, RZ ;  /* 0x00000009e6007c24 */ /* 0x004fe2000f8e02ff */
[----:B------:R-:W-:Y:S01]  /*1b2b0*/  ISETP.GE.AND P4, PT, R227, RZ, PT ;  /* 0x000000ffe300720c */ /* 0x000fe20003f86270 */
[----:B------:R-:W-:Y:S01]  /*1b2c0*/  IMAD R9, R9, UR16, RZ ;  /* 0x0000001009097c24 */ /* 0x000fe2000f8e02ff */
[----:B------:R-:W2:Y:S02]  /*1b2d0*/  LDCU UR9, c[0x0][0x3b0] ;  /* 0x00007600ff0977ac */ /* 0x000ea40008000800 */
[----:B------:R-:W-:Y:S01]  /*1b2e0*/  STL [R1+0x78], R0 ;  /* 0x0000780001007387 */ /* 0x000fe20000100800 */
[----:B------:R-:W-:Y:S01]  /*1b2f0*/  VIADD R227, R252, 0x130 ;  /* 0x00000130fce37836 */ /* 0x000fe20000000000 */
[----:B------:R-:W1:Y:S02]  /*1b300*/  LDCU UR10, c[0x0][0x3b0] ;  /* 0x00007600ff0a77ac */ /* 0x000e640008000800 */
[----:B------:R-:W-:Y:S01]  /*1b310*/  STL [R1+0x68], R4 ;  /* 0x0000680401007387 */ /* 0x000fe20000100800 */
[----:B------:R-:W-:Y:S01]  /*1b320*/  SEL R6, R171, R46, !P1 ;  /* 0x0000002eab067207 */ /* 0x000fe20004800000 */
[----:B------:R-:W-:Y:S01]  /*1b330*/  IMAD R5, R5, UR13, RZ ;  /* 0x0000000d05057c24 */ /* 0x000fe2000f8e02ff */
[----:B------:R-:W-:Y:S01]  /*1b340*/  ISETP.GE.AND P0, PT, R227, RZ, PT ;  /* 0x000000ffe300720c */ /* 0x000fe20003f06270 */
[----:B------:R-:W-:Y:S01]  /*1b350*/  STL [R1+0x50], R15 ;  /* 0x0000500f01007387 */ /* 0x000fe20000100800 */
[----:B------:R-:W-:Y:S01]  /*1b360*/  @!P4 IADD3 R10, PT, PT, -R10, RZ, RZ ;  /* 0x000000ff0a0ac210 */ /* 0x000fe20007ffe1ff */
[----:B------:R-:W1:Y:S02]  /*1b370*/  LDCU UR13, c[0x0][0x3b0] ;  /* 0x00007600ff0d77ac */ /* 0x000e640008000800 */
[----:B------:R-:W-:Y:S01]  /*1b380*/  STL [R1+0x4c], R9 ;  /* 0x00004c0901007387 */ /* 0x000fe20000100800 */
[----:B------:R-:W1:Y:S03]  /*1b390*/  LDCU UR16, c[0x0][0x3b0] ;  /* 0x00007600ff1077ac */ /* 0x000e660008000800 */
[----:B------:R-:W2:Y:S04]  /*1b3a0*/  LDL.LU R33, [R1+0x134] ;  /* 0x0001340001217983 */ /* 0x000ea80000300800 */
[----:B------:R-:W3:Y:S01]  /*1b3b0*/  LDL.LU R31, [R1+0x158] ;  /* 0x00015800011f7983 */ /* 0x000ee20000300800 */
[----:B------:R-:W-:-:S05]  /*1b3c0*/  VIADD R227, R252, 0x12d ;  /* 0x0000012dfce37836 */ /* 0x000fca0000000000 */
[----:B------:R-:W-:Y:S01]  /*1b3d0*/  ISETP.GE.AND P4, PT, R227, RZ, PT ;  /* 0x000000ffe300720c */ /* 0x000fe20003f86270 */
[----:B------:R-:W-:Y:S02]  /*1b3e0*/  VIADD R227, R252, 0x12e ;  /* 0x0000012efce37836 */ /* 0x000fe40000000000 */
[----:B------:R-:W-:-:S03]  /*1b3f0*/  @!P0 IMAD.MOV R47, RZ, RZ, -R47 ;  /* 0x000000ffff2f8224 */ /* 0x000fc600078e0a2f */
[----:B------:R-:W-:Y:S02]  /*1b400*/  ISETP.GE.AND P0, PT, R227, RZ, PT ;  /* 0x000000ffe300720c */ /* 0x000fe40003f06270 */
[----:B------:R-:W-:-:S04]  /*1b410*/  IADD3 R227, PT, PT, R252, 0x12f, RZ ;  /* 0x0000012ffce37810 */ /* 0x000fc80007ffe0ff */
[----:B------:R-:W-:Y:S01]  /*1b420*/  ISETP.GE.AND P2, PT, R227, RZ, PT ;  /* 0x000000ffe300720c */ /* 0x000fe20003f46270 */
[----:B------:R-:W-:-:S05]  /*1b430*/  VIADD R227, R252, 0x134 ;  /* 0x00000134fce37836 */ /* 0x000fca0000000000 */
[----:B------:R-:W-:Y:S01]  /*1b440*/  ISETP.GE.AND P3, PT, R227, RZ, PT ;  /* 0x000000ffe300720c */ /* 0x000fe20003f66270 */
[----:B------:R-:W-:Y:S01]  /*1b450*/  VIADD R227, R252, 0x135 ;  /* 0x00000135fce37836 */ /* 0x000fe20000000000 */
[----:B------:R-:W-:Y:S04]  /*1b460*/  STL [R1+0x18], R13 ;  /* 0x0000180d01007387 */ /* 0x000fe80000100800 */
[----:B------:R-:W-:Y:S02]  /*1b470*/  ISETP.GE.AND P5, PT, R227, RZ, PT ;  /* 0x000000ffe300720c */ /* 0x000fe40003fa6270 */
[----:B------:R-:W4:Y:S04]  /*1b480*/  LDL.LU R227, [R1+0x17c] ;  /* 0x00017c0001e37983 */ /* 0x000f280000300800 */
[----:B------:R-:W4:Y:S01]  /*1b490*/  LDL.LU R197, [R1+0x190] ;  /* 0x0001900001c57983 */ /* 0x000f220000300800 */
[----:B------:R-:W-:Y:S01]  /*1b4a0*/  @!P4 IMAD.MOV R48, RZ, RZ, -R48 ;  /* 0x000000ffff30c224 */ /* 0x000fe200078e0a30 */
[----:B------:R-:W-:-:S02]  /*1b4b0*/  ISETP.GE.AND P4, PT, R221, RZ, PT ;  /* 0x000000ffdd00720c */ /* 0x000fc40003f86270 */
[----:B------:R-:W-:Y:S04]  /*1b4c0*/  STL [R1+0x14], R19 ;  /* 0x0000141301007387 */ /* 0x000fe80000100800 */
[----:B------:R-:W4:Y:S04]  /*1b4d0*/  LDL.LU R34, [R1+0x1d8] ;  /* 0x0001d80001227983 */ /* 0x000f280000300800 */
[----:B------:R-:W4:Y:S01]  /*1b4e0*/  LDL.LU R221, [R1+0x1f8] ;  /* 0x0001f80001dd7983 */ /* 0x000f220000300800 */
[----:B--2---:R-:W-:-:S03]  /*1b4f0*/  SEL R22, R171, R33, !P1 ;  /* 0x00000021ab167207 */ /* 0x004fc60004800000 */
[----:B------:R-:W2:Y:S04]  /*1b500*/  LDL.LU R33, [R1+0x210] ;  /* 0x0002100001217983 */ /* 0x000ea80000300800 */
[----:B------:R3:W-:Y:S02]  /*1b510*/  STL [R1+0x64], R23 ;  /* 0x0000641701007387 */ /* 0x0007e40000100800 */
[----:B---3--:R-:W-:Y:S02]  /*1b520*/  SEL R23, R171, R31, !P1 ;  /* 0x0000001fab177207 */ /* 0x008fe40004800000 */
[----:B------:R-:W3:Y:S01]  /*1b530*/  LDL.LU R31, [R1+0x218] ;  /* 0x00021800011f7983 */ /* 0x000ee20000300800 */
[----:B------:R-:W-:Y:S01]  /*1b540*/  @!P0 IADD3 R21, PT, PT, -R21, RZ, RZ ;  /* 0x000000ff15158210 */ /* 0x000fe20007ffe1ff */
[----:B------:R-:W-:Y:S01]  /*1b550*/  IMAD R248, R22, UR29, RZ ;  /* 0x0000001d16f87c24 */ /* 0x000fe2000f8e02ff */
[----:B------:R-:W-:Y:S01]  /*1b560*/  ISETP.GE.AND P0, PT, R32, RZ, PT ;  /* 0x000000ff2000720c */ /* 0x000fe20003f06270 */
[----:B------:R-:W-:-:S02]  /*1b570*/  VIADD R32, R252, 0x138 ;  /* 0x00000138fc207836 */ /* 0x000fc40000000000 */
[----:B------:R-:W-:Y:S01]  /*1b580*/  @!P2 IMAD.MOV R61, RZ, RZ, -R61 ;  /* 0x000000ffff3da224 */ /* 0x000fe200078e0a3d */
[----:B------:R-:W-:Y:S01]  /*1b590*/  @!P3 IADD3 R49, PT, PT, -R49, RZ, RZ ;  /* 0x000000ff3131b210 */ /* 0x000fe20007ffe1ff */
[----:B------:R-:W-:Y:S01]  /*1b5a0*/  IMAD R247, R23, UR30, RZ ;  /* 0x0000001e17f77c24 */ /* 0x000fe2000f8e02ff */
[----:B------:R-:W-:Y:S01]  /*1b5b0*/  ISETP.GE.AND P2, PT, R32, RZ, PT ;  /* 0x000000ff2000720c */ /* 0x000fe20003f46270 */
[----:B------:R-:W-:Y:S01]  /*1b5c0*/  @!P5 IMAD.MOV R50, RZ, RZ, -R50 ;  /* 0x000000ffff32d224 */ /* 0x000fe200078e0a32 */
[C---:B------:R-:W-:Y:S02]  /*1b5d0*/  SEL R13, R171.reuse, R237, !P1 ;  /* 0x000000edab0d7207 */ /* 0x040fe40004800000 */
[----:B------:R-:W-:Y:S01]  /*1b5e0*/  SEL R4, R171, R45, !P1 ;  /* 0x0000002dab047207 */ /* 0x000fe20004800000 */
[----:B------:R-:W-:Y:S01]  /*1b5f0*/  IMAD R6, R6, UR14, RZ ;  /* 0x0000000e06067c24 */ /* 0x000fe2000f8e02ff */
[----:B------:R-:W-:Y:S02]  /*1b600*/  @!P4 IADD3 R51, PT, PT, -R51, RZ, RZ ;  /* 0x000000ff3333c210 */ /* 0x000fe40007ffe1ff */
[C---:B----4-:R-:W-:Y:S01]  /*1b610*/  SEL R22, R171.reuse, R227, !P1 ;  /* 0x000000e3ab167207 */ /* 0x050fe20004800000 */
[----:B------:R-:W-:Y:S01]  /*1b620*/  @!P0 IMAD.MOV R52, RZ, RZ, -R52 ;  /* 0x000000ffff348224 */ /* 0x000fe200078e0a34 */
[----:B------:R-:W4:Y:S01]  /*1b630*/  LDL.LU R227, [R1+0x220] ;  /* 0x0002200001e37983 */ /* 0x000f220000300800 */
[C---:B------:R-:W-:Y:S01]  /*1b640*/  SEL R10, R171.reuse, R10, !P1 ;  /* 0x0000000aab0a7207 */ /* 0x040fe20004800000 */
[----:B------:R-:W-:Y:S01]  /*1b650*/  IMAD R9, R42, UR17, RZ ;  /* 0x000000112a097c24 */ /* 0x000fe2000f8e02ff */
[----:B------:R-:W-:Y:S01]  /*1b660*/  SEL R23, R171, R197, !P1 ;  /* 0x000000c5ab177207 */ /* 0x000fe20004800000 */
[----:B------:R-:W-:Y:S01]  /*1b670*/  VIADD R197, R252, 0x139 ;  /* 0x00000139fcc57836 */ /* 0x000fe20000000000 */
[----:B------:R-:W4:Y:S01]  /*1b680*/  LDL.LU R32, [R1+0x24c] ;  /* 0x00024c0001207983 */ /* 0x000f220000300800 */
[----:B------:R-:W-:Y:S01]  /*1b690*/  IMAD R246, R22, UR31, RZ ;  /* 0x0000001f16f67c24 */ /* 0x000fe2000f8e02ff */
[----:B------:R-:W-:Y:S01]  /*1b6a0*/  ISETP.GE.AND P4, PT, R226, RZ, PT ;  /* 0x000000ffe200720c */ /* 0x000fe20003f86270 */
[----:B------:R-:W-:Y:S01]  /*1b6b0*/  IMAD R243, R23, UR32, RZ ;  /* 0x0000002017f37c24 */ /* 0x000fe2000f8e02ff */
[----:B------:R-:W-:Y:S01]  /*1b6c0*/  ISETP.GE.AND P3, PT, R197, RZ, PT ;  /* 0x000000ffc500720c */ /* 0x000fe20003f66270 */
[----:B------:R-:W-:Y:S01]  /*1b6d0*/  IMAD R12, R38, UR21, RZ ;  /* 0x00000015260c7c24 */ /* 0x000fe2000f8e02ff */
[----:B------:R-:W4:Y:S01]  /*1b6e0*/  LDL.LU R197, [R1+0x28c] ;  /* 0x00028c0001c57983 */ /* 0x000f220000300800 */
[C---:B------:R-:W-:Y:S01]  /*1b6f0*/  SEL R22, R171.reuse, R34, !P1 ;  /* 0x00000022ab167207 */ /* 0x040fe20004800000 */
[----:B------:R-:W-:Y:S01]  /*1b700*/  IMAD R16, R16, UR22, RZ ;  /* 0x0000001610107c24 */ /* 0x000fe2000f8e02ff */
[----:B------:R-:W-:Y:S01]  /*1b710*/  SEL R23, R171, R221, !P1 ;  /* 0x000000ddab177207 */ /* 0x000fe20004800000 */
[----:B------:R-:W-:Y:S01]  /*1b720*/  VIADD R34, R252, 0x13c ;  /* 0x0000013cfc227836 */ /* 0x000fe20000000000 */
[----:B------:R-:W4:Y:S01]  /*1b730*/  LDL.LU R221, [R1+0x29c] ;  /* 0x00029c0001dd7983 */ /* 0x000f220000300800 */
[----:B------:R-:W-:Y:S01]  /*1b740*/  IMAD R242, R22, UR33, RZ ;  /* 0x0000002116f27c24 */ /* 0x000fe2000f8e02ff */
[----:B------:R-:W-:Y:S01]  /*1b750*/  @!P2 IADD3 R53, PT, PT, -R53, RZ, RZ ;  /* 0x000000ff3535a210 */ /* 0x000fe20007ffe1ff */
[----:B------:R-:W-:Y:S01]  /*1b760*/  IMAD R241, R23, UR34, RZ ;  /* 0x0000002217f17c24 */ /* 0x000fe2000f8e02ff */
[----:B------:R-:W-:Y:S01]  /*1b770*/  ISETP.GE.AND P5, PT, R34, RZ, PT ;  /* 0x000000ff2200720c */ /* 0x000fe20003fa6270 */
[----:B------:R-:W-:Y:S01]  /*1b780*/  @!P4 IMAD.MOV R235, RZ, RZ, -R235 ;  /* 0x000000ffffebc224 */ /* 0x000fe200078e0aeb */
[----:B------:R-:W4:Y:S01]  /*1b790*/  LDL.LU R34, [R1+0x2a8] ;  /* 0x0002a80001227983 */ /* 0x000f220000300800 */
[----:B------:R-:W-:Y:S01]  /*1b7a0*/  @!P3 IMAD.MOV R54, RZ, RZ, -R54 ;  /* 0x000000ffff36b224 */ /* 0x000fe200078e0a36 */
[----:B------:R-:W1:Y:S01]  /*1b7b0*/  LDCU UR14, c[0x0][0x3b0] ;  /* 0x00007600ff0e77ac */ /* 0x000e620008000800 */
[----:B------:R-:W-:Y:S01]  /*1b7c0*/  IMAD R4, R4, UR12, RZ ;  /* 0x0000000c04047c24 */ /* 0x000fe2000f8e02ff */
[----:B------:R-:W1:Y:S01]  /*1b7d0*/  LDCU UR12, c[0x0][0x3b0] ;  /* 0x00007600ff0c77ac */ /* 0x000e620008000800 */
[----:B------:R-:W-:Y:S01]  /*1b7e0*/  IMAD R10, R10, UR18, RZ ;  /* 0x000000120a0a7c24 */ /* 0x000fe2000f8e02ff */
[----:B------:R-:W1:Y:S01]  /*1b7f0*/  LDCU UR17, c[0x0][0x3b0] ;  /* 0x00007600ff1177ac */ /* 0x000e620008000800 */
[----:B------:R-:W-:-:S02]  /*1b800*/  SEL R41, R171, R41, !P1 ;  /* 0x00000029ab297207 */ /* 0x000fc40004800000 */
[C---:B------:R-:W-:Y:S01]  /*1b810*/  SEL R15, R171.reuse, R47, !P1 ;  /* 0x0000002fab0f7207 */ /* 0x040fe20004800000 */
[----:B------:R-:W1:Y:S01]  /*1b820*/  LDCU UR18, c[0x0][0x3b0] ;  /* 0x00007600ff1277ac */ /* 0x000e620008000800 */
[----:B------:R-:W1:Y:S01]  /*1b830*/  LDCU UR21, c[0x0][0x3b0] ;  /* 0x00007600ff1577ac */ /* 0x000e620008000800 */
[----:B------:R-:W1:Y:S01]  /*1b840*/  LDCU UR22, c[0x0][0x3b0] ;  /* 0x00007600ff1677ac */ /* 0x000e620008000800 */
[----:B------:R-:W-:Y:S01]  /*1b850*/  SEL R19, R171, R147, !P1 ;  /* 0x00000093ab137207 */ /* 0x000fe20004800000 */
[----:B------:R-:W-:Y:S02]  /*1b860*/  IMAD R13, R13, UR25, RZ ;  /* 0x000000190d0d7c24 */ /* 0x000fe4000f8e02ff */
[----:B------:R-:W-:Y:S01]  /*1b870*/  IMAD R14, R236, UR27, RZ ;  /* 0x0000001bec0e7c24 */ /* 0x000fe2000f8e02ff */
[----:B------:R-:W1:Y:S01]  /*1b880*/  LDCU UR29, c[0x0][0x3b0] ;  /* 0x00007600ff1d77ac */ /* 0x000e620008000800 */
[----:B------:R-:W1:Y:S01]  /*1b890*/  LDCU UR30, c[0x0][0x3b0] ;  /* 0x00007600ff1e77ac */ /* 0x000e620008000800 */
[----:B------:R-:W1:Y:S01]  /*1b8a0*/  LDCU UR31, c[0x0][0x3b0] ;  /* 0x00007600ff1f77ac */ /* 0x000e620008000800 */
[C---:B------:R-:W-:Y:S01]  /*1b8b0*/  SEL R0, R171.reuse, R43, !P1 ;  /* 0x0000002bab007207 */ /* 0x040fe20004800000 */
[----:B------:R-:W-:Y:S01]  /*1b8c0*/  IMAD R250, R130, UR77, RZ ;  /* 0x0000004d82fa7c24 */ /* 0x000fe2000f8e02ff */
[----:B------:R-:W-:Y:S01]  /*1b8d0*/  UIADD3 UR5, UPT, UPT, UR5, 0x7f, URZ ;  /* 0x0000007f05057890 */ /* 0x000fe2000fffe0ff */
[C---:B------:R-:W-:Y:S01]  /*1b8e0*/  IADD3 R98, PT, PT, R252.reuse, 0x16c, RZ ;  /* 0x0000016cfc627810 */ /* 0x040fe20007ffe0ff */
[----:B------:R-:W1:Y:S01]  /*1b8f0*/  LDCU UR34, c[0x0][0x3b0] ;  /* 0x00007600ff2277ac */ /* 0x000e620008000800 */
[----:B------:R-:W-:Y:S01]  /*1b900*/  VIADD R97, R252, 0x19e ;  /* 0x0000019efc617836 */ /* 0x000fe20000000000 */
[----:B------:R-:W1:Y:S01]  /*1b910*/  LDCU UR32, c[0x0][0x3b0] ;  /* 0x00007600ff2077ac */ /* 0x000e620008000800 */
[----:B------:R-:W1:Y:S01]  /*1b920*/  LDCU UR33, c[0x0][0x3b0] ;  /* 0x00007600ff2177ac */ /* 0x000e620008000800 */
[----:B--2---:R-:W-:-:S02]  /*1b930*/  SEL R22, R171, R33, !P1 ;  /* 0x00000021ab167207 */ /* 0x004fc40004800000 */
[----:B---3--:R-:W-:Y:S01]  /*1b940*/  SEL R23, R171, R31, !P1 ;  /* 0x0000001fab177207 */ /* 0x008fe20004800000 */
[----:B------:R-:W2:Y:S01]  /*1b950*/  LDL.LU R33, [R1+0x2b4] ;  /* 0x0002b40001217983 */ /* 0x000ea20000300800 */
[----:B------:R-:W-:Y:S01]  /*1b960*/  @!P5 IADD3 R55, PT, PT, -R55, RZ, RZ ;  /* 0x000000ff3737d210 */ /* 0x000fe20007ffe1ff */
[----:B------:R-:W-:Y:S01]  /*1b970*/  IMAD R11, R41, UR19, RZ ;  /* 0x00000013290b7c24 */ /* 0x000fe2000f8e02ff */
[----:B------:R-:W3:Y:S01]  /*1b980*/  LDCU UR19, c[0x0][0x3b0] ;  /* 0x00007600ff1377ac */ /* 0x000ee20008000800 */
[----:B------:R-:W2:Y:S01]  /*1b990*/  LDL.LU R31, [R1+0x2c0] ;  /* 0x0002c000011f7983 */ /* 0x000ea20000300800 */
[----:B------:R-:W-:Y:S02]  /*1b9a0*/  IMAD R239, R22, UR35, RZ ;  /* 0x0000002316ef7c24 */ /* 0x000fe4000f8e02ff */
[----:B------:R-:W-:Y:S01]  /*1b9b0*/  IMAD R237, R23, UR36, RZ ;  /* 0x0000002417ed7c24 */ /* 0x000fe2000f8e02ff */
[----:B------:R-:W1:Y:S01]  /*1b9c0*/  LDCU UR25, c[0x0][0x3b0] ;  /* 0x00007600ff1977ac */ /* 0x000e620008000800 */
[----:B------:R-:W-:Y:S01]  /*1b9d0*/  IMAD R15, R15, UR20, RZ ;  /* 0x000000140f0f7c24 */ /* 0x000fe2000f8e02ff */
[----:B------:R-:W1:Y:S01]  /*1b9e0*/  LDCU UR20, c[0x0][0x3b0] ;  /* 0x00007600ff1477ac */ /* 0x000e620008000800 */
[----:B------:R-:W-:Y:S01]  /*1b9f0*/  IMAD R19, R19, UR26, RZ ;  /* 0x0000001a13137c24 */ /* 0x000fe2000f8e02ff */
[----:B------:R-:W1:Y:S01]  /*1ba00*/  LDCU UR26, c[0x0][0x3b0] ;  /* 0x00007600ff1a77ac */ /* 0x000e620008000800 */
[C---:B----4-:R-:W-:Y:S01]  /*1ba10*/  SEL R22, R171.reuse, R227, !P1 ;  /* 0x000000e3ab167207 */ /* 0x050fe20004800000 */
[----:B------:R-:W4:Y:S01]  /*1ba20*/  LDCU UR27, c[0x0][0x3b0] ;  /* 0x00007600ff1b77ac */ /* 0x000f220008000800 */
[----:B------:R-:W3:Y:S01]  /*1ba30*/  LDL.LU R227, [R1+0x2dc] ;  /* 0x0002dc0001e37983 */ /* 0x000ee20000300800 */
[----:B------:R-:W-:-:S02]  /*1ba40*/  SEL R23, R171, R32, !P1 ;  /* 0x00000020ab177207 */ /* 0x000fc40004800000 */
[----:B------:R-:W-:Y:S01]  /*1ba50*/  IMAD R22, R22, UR37, RZ ;  /* 0x0000002516167c24 */ /* 0x000fe2000f8e02ff */
[----:B------:R-:W1:Y:S02]  /*1ba60*/  LDCU UR35, c[0x0][0x3b0] ;  /* 0x00007600ff2377ac */ /* 0x000e640008000800 */
[----:B------:R-:W-:Y:S02]  /*1ba70*/  IMAD R233, R23, UR38, RZ ;  /* 0x0000002617e97c24 */ /* 0x000fe4000f8e02ff */
[----:B------:R4:W-:Y:S01]  /*1ba80*/  STL [R1+0xc], R22 ;  /* 0x00000c1601007387 */ /* 0x0009e20000100800 */
[----:B------:R-:W-:Y:S01]  /*1ba90*/  VIADD R32, R252, 0x13e ;  /* 0x0000013efc207836 */ /* 0x000fe20000000000 */
[----:B------:R-:W1:Y:S01]  /*1baa0*/  LDCU UR36, c[0x0][0x3b0] ;  /* 0x00007600ff2477ac */ /* 0x000e620008000800 */
[C---:B------:R-:W-:Y:S01]  /*1bab0*/  SEL R23, R171.reuse, R221, !P1 ;  /* 0x000000ddab177207 */ /* 0x040fe20004800000 */
[----:B------:R-:W-:Y:S01]  /*1bac0*/  UISETP.GT.AND UP0, UPT, UR5, 0x7f, UPT ;  /* 0x0000007f0500788c */ /* 0x000fe2000bf04270 */
[----:B------:R-:W3:Y:S01]  /*1bad0*/  LDL.LU R221, [R1+0x2e4] ;  /* 0x0002e40001dd7983 */ /* 0x000ee20000300800 */
[----:B------:R-:W-:Y:S01]  /*1bae0*/  IMAD R0, R0, UR11, RZ ;  /* 0x0000000b00007c24 */ /* 0x000fe2000f8e02ff */
[----:B------:R-:W1:Y:S01]  /*1baf0*/  LDCU UR37, c[0x0][0x3b0] ;  /* 0x00007600ff2577ac */ /* 0x000e620008000800 */
[----:B----4-:R-:W-:-:S02]  /*1bb00*/  SEL R22, R171, R197, !P1 ;  /* 0x000000c5ab167207 */ /* 0x010fc40004800000 */
[----:B------:R-:W-:Y:S01]  /*1bb10*/  ISETP.GE.AND P0, PT, R32, RZ, PT ;  /* 0x000000ff2000720c */ /* 0x000fe20003f06270 */
[----:B------:R-:W-:Y:S01]  /*1bb20*/  IMAD R231, R23, UR40, RZ ;  /* 0x0000002817e77c24 */ /* 0x000fe2000f8e02ff */
[----:B------:R-:W4:Y:S01]  /*1bb30*/  LDCU UR40, c[0x0][0x3b0] ;  /* 0x00007600ff2877ac */ /* 0x000f220008000800 */
[----:B------:R-:W-:Y:S01]  /*1bb40*/  IMAD R232, R22, UR39, RZ ;  /* 0x0000002716e87c24 */ /* 0x000fe2000f8e02ff */
[----:B------:R-:W-:Y:S01]  /*1bb50*/  SEL R22, R171, R34, !P1 ;  /* 0x00000022ab167207 */ /* 0x000fe20004800000 */
[----:B------:R-:W-:Y:S01]  /*1bb60*/  VIADD R197, R252, 0x13f ;  /* 0x0000013ffcc57836 */ /* 0x000fe20000000000 */
[----:B------:R-:W1:Y:S03]  /*1bb70*/  LDCU UR39, c[0x0][0x3b0] ;  /* 0x00007600ff2777ac */ /* 0x000e660008000800 */
[----:B------:R-:W-:Y:S01]  /*1bb80*/  IMAD R230, R22, UR41, RZ ;  /* 0x0000002916e67c24 */ /* 0x000fe2000f8e02ff */
[----:B------:R-:W-:Y:S01]  /*1bb90*/  ISETP.GE.AND P2, PT, R197, RZ, PT ;  /* 0x000000ffc500720c */ /* 0x000fe20003f46270 */
[----:B------:R-:W-:Y:S01]  /*1bba0*/  VIADD R32, R252, 0x148 ;  /* 0x00000148fc207836 */ /* 0x000fe20000000000 */
[----:B------:R-:W4:Y:S01]  /*1bbb0*/  LDL.LU R197, [R1+0x2e8] ;  /* 0x0002e80001c57983 */ /* 0x000f220000300800 */
[----:B------:R-:W-:Y:S01]  /*1bbc0*/  @!P0 IADD3 R56, PT, PT, -R56, RZ, RZ ;  /* 0x000000ff38388210 */ /* 0x000fe20007ffe1ff */
[----:B------:R-:W1:Y:S02]  /*1bbd0*/  LDCU UR41, c[0x0][0x3b0] ;  /* 0x00007600ff2977ac */ /* 0x000e640008000800 */
[----:B------:R-:W4:Y:S01]  /*1bbe0*/  LDL.LU R34, [R1+0x2e0] ;  /* 0x0002e00001227983 */ /* 0x000f220000300800 */
[----:B------:R-:W-:Y:S01]  /*1bbf0*/  USEL UR46, URZ, 0x4, !UP0 ;  /* 0x00000004ff2e7887 */ /* 0x000fe2000c000000 */
[----:B------:R-:W1:Y:S01]  /*1bc00*/  LDCU UR11, c[0x0][0x3b0] ;  /* 0x00007600ff0b77ac */ /* 0x000e620008000800 */
[C---:B------:R-:W-:Y:S01]  /*1bc10*/  VIADD R96, R252.reuse, 0x1a2 ;  /* 0x000001a2fc607836 */ /* 0x040fe20000000000 */
[----:B------:R-:W-:-:S02]  /*1bc20*/  IADD3 R94, PT, PT, R252, 0x1b5, RZ ;  /* 0x000001b5fc5e7810 */ /* 0x000fc40007ffe0ff */
[C---:B------:R-:W-:Y:S01]  /*1bc30*/  SEL R36, R171.reuse, R36, !P1 ;  /* 0x00000024ab247207 */ /* 0x040fe20004800000 */
[C---:B------:R-:W-:Y:S01]  /*1bc40*/  VIADD R114, R252.reuse, 0x1f4 ;  /* 0x000001f4fc727836 */ /* 0x040fe20000000000 */
[C---:B------:R-:W-:Y:S01]  /*1bc50*/  SEL R37, R171.reuse, R37, !P1 ;  /* 0x00000025ab257207 */ /* 0x040fe20004800000 */
[C---:B------:R-:W-:Y:S01]  /*1bc60*/  VIADD R113, R252.reuse, 0x1f5 ;  /* 0x000001f5fc717836 */ /* 0x040fe20000000000 */
[C---:B------:R-:W-:Y:S01]  /*1bc70*/  SEL R70, R171.reuse, R70, !P1 ;  /* 0x00000046ab467207 */ /* 0x040fe20004800000 */
[C---:B------:R-:W-:Y:S01]  /*1bc80*/  VIADD R112, R252.reuse, 0x1f6 ;  /* 0x000001f6fc707836 */ /* 0x040fe20000000000 */
[C---:B------:R-:W-:Y:S01]  /*1bc90*/  SEL R69, R171.reuse, R69, !P1 ;  /* 0x00000045ab457207 */ /* 0x040fe20004800000 */
[C---:B------:R-:W-:Y:S01]  /*1bca0*/  VIADD R90, R252.reuse, 0x1fb ;  /* 0x000001fbfc5a7836 */ /* 0x040fe20000000000 */
[C---:B------:R-:W-:Y:S01]  /*1bcb0*/  SEL R21, R171.reuse, R21, !P1 ;  /* 0x00000015ab157207 */ /* 0x040fe20004800000 */
[----:B------:R-:W-:Y:S01]  /*1bcc0*/  VIADD R89, R252, 0x1fc ;  /* 0x000001fcfc597836 */ /* 0x000fe20000000000 */
[C---:B------:R-:W-:Y:S01]  /*1bcd0*/  SEL R8, R171.reuse, R8, !P1 ;  /* 0x00000008ab087207 */ /* 0x040fe20004800000 */
[----:B------:R-:W1:Y:S01]  /*1bce0*/  LDCU UR77, c[0x0][0x3b0] ;  /* 0x00007600ff4d77ac */ /* 0x000e620008000800 */
[----:B------:R-:W-:-:S02]  /*1bcf0*/  SEL R61, R171, R61, !P1 ;  /* 0x0000003dab3d7207 */ /* 0x000fc40004800000 */
[C---:B------:R-:W-:Y:S01]  /*1bd00*/  SEL R51, R171.reuse, R51, !P1 ;  /* 0x00000033ab337207 */ /* 0x040fe20004800000 */
[----:B------:R-:W1:Y:S01]  /*1bd10*/  LDCU UR38, c[0x0][0x3b0] ;  /* 0x00007600ff2677ac */ /* 0x000e620008000800 */
[----:B--2---:R-:W-:Y:S01]  /*1bd20*/  SEL R22, R171, R31, !P1 ;  /* 0x0000001fab167207 */ /* 0x004fe20004800000 */
[----:B------:R-:W-:-:S05]  /*1bd30*/  VIADD R31, R252, 0x145 ;  /* 0x00000145fc1f7836 */ /* 0x000fca0000000000 */
[----:B------:R-:W-:Y:S01]  /*1bd40*/  ISETP.GE.AND P5, PT, R31, RZ, PT ;  /* 0x000000ff1f00720c */ /* 0x000fe20003fa6270 */
[----:B------:R-:W-:Y:S01]  /*1bd50*/  VIADD R31, R252, 0x146 ;  /* 0x00000146fc1f7836 */ /* 0x000fe20000000000 */
[----:B------:R-:W-:-:S04]  /*1bd60*/  SEL R23, R171, R33, !P1 ;  /* 0x00000021ab177207 */ /* 0x000fc80004800000 */
[----:B------:R-:W-:Y:S01]  /*1bd70*/  ISETP.GE.AND P4, PT, R31, RZ, PT ;  /* 0x000000ff1f00720c */ /* 0x000fe20003f86270 */
[C---:B------:R-:W-:Y:S02]  /*1bd80*/  VIADD R31, R252.reuse, 0x147 ;  /* 0x00000147fc1f7836 */ /* 0x040fe40000000000 */
[----:B------:R-:W-:-:S03]  /*1bd90*/  VIADD R33, R252, 0x144 ;  /* 0x00000144fc217836 */ /* 0x000fc60000000000 */
[----:B------:R-:W-:Y:S02]  /*1bda0*/  ISETP.GE.AND P0, PT, R31, RZ, PT ;  /* 0x000000ff1f00720c */ /* 0x000fe40003f06270 */
[----:B------:R-:W2:Y:S01]  /*1bdb0*/  LDL.LU R31, [R1+0x2ec] ;  /* 0x0002ec00011f7983 */ /* 0x000ea20000300800 */
[----:B------:R-:W-:-:S03]  /*1bdc0*/  ISETP.GE.AND P3, PT, R33, RZ, PT ;  /* 0x000000ff2100720c */ /* 0x000fc60003f66270 */
[----:B------:R-:W2:Y:S01]  /*1bdd0*/  LDL.LU R33, [R1+0x2f0] ;  /* 0x0002f00001217983 */ /* 0x000ea20000300800 */
[----:B------:R-:W-:Y:S01]  /*1bde0*/  IMAD R229, R23, UR42, RZ ;  /* 0x0000002a17e57c24 */ /* 0x000fe2000f8e02ff */
[C---:B---3--:R-:W-:Y:S01]  /*1bdf0*/  SEL R23, R171.reuse, R227, !P1 ;  /* 0x000000e3ab177207 */ /* 0x048fe20004800000 */
[----:B------:R-:W-:Y:S01]  /*1be00*/  IMAD R227, R22, UR43, RZ ;  /* 0x0000002b16e37c24 */ /* 0x000fe2000f8e02ff */
[----:B------:R-:W3:Y:S06]  /*1be10*/  LDCU UR42, c[0x0][0x3b0] ;  /* 0x00007600ff2a77ac */ /* 0x000eec0008000800 */
[----:B------:R-:W-:Y:S01]  /*1be20*/  @!P3 IMAD.MOV R3, RZ, RZ, -R3 ;  /* 0x000000ffff03b224 */ /* 0x000fe200078e0a03 */
[----:B------:R-:W-:-:S02]  /*1be30*/  SEL R22, R171, R221, !P1 ;  /* 0x000000ddab167207 */ /* 0x000fc40004800000 */
[C---:B----4-:R-:W-:Y:S01]  /*1be40*/  SEL R24, R171.reuse, R197, !P1 ;  /* 0x000000c5ab187207 */ /* 0x050fe20004800000 */
[----:B------:R-:W4:Y:S01]  /*1be50*/  S2R R221, SR_TID.X ;  /* 0x0000000000dd7919 */ /* 0x000f220000002100 */
[----:B------:R-:W-:Y:S02]  /*1be60*/  ISETP.GE.AND P3, PT, R32, RZ, PT ;  /* 0x000000ff2000720c */ /* 0x000fe40003f66270 */
[----:B------:R-:W-:Y:S01]  /*1be70*/  SEL R25, R171, R34, !P1 ;  /* 0x00000022ab197207 */ /* 0x000fe20004800000 */
[----:B------:R-:W-:Y:S01]  /*1be80*/  IMAD R24, R24, UR48, RZ ;  /* 0x0000003018187c24 */ /* 0x000fe2000f8e02ff */
[----:B------:R-:W1:Y:S03]  /*1be90*/  LDCU UR43, c[0x0][0x3b0] ;  /* 0x00007600ff2b77ac */ /* 0x000e660008000800 */
[----:B------:R-:W-:Y:S01]  /*1bea0*/  IMAD R25, R25, UR49, RZ ;  /* 0x0000003119197c24 */ /* 0x000fe2000f8e02ff */
[----:B------:R-:W1:Y:S01]  /*1beb0*/  LDCU UR48, c[0x0][0x3b0] ;  /* 0x00007600ff3077ac */ /* 0x000e620008000800 */
[----:B------:R-:W-:-:S02]  /*1bec0*/  IMAD R226, R23, UR44, RZ ;  /* 0x0000002c17e27c24 */ /* 0x000fc4000f8e02ff */
[----:B------:R-:W-:Y:S01]  /*1bed0*/  @!P5 IMAD.MOV R234, RZ, RZ, -R234 ;  /* 0x000000ffffead224 */ /* 0x000fe200078e0aea */
[----:B------:R-:W1:Y:S01]  /*1bee0*/  LDCU UR44, c[0x0][0x3b0] ;  /* 0x00007600ff2c77ac */ /* 0x000e620008000800 */
[----:B----4-:R-:W-:Y:S01]  /*1bef0*/  LOP3.LUT R148, R221, 0x3f, RZ, 0xc0, !PT ;  /* 0x0000003fdd947812 */ /* 0x010fe200078ec0ff */
[----:B------:R-:W-:Y:S01]  /*1bf00*/  @!P4 IMAD.MOV R219, RZ, RZ, -R219 ;  /* 0x000000ffffdbc224 */ /* 0x000fe200078e0adb */
[----:B------:R-:W4:Y:S01]  /*1bf10*/  LDL.LU R221, [R1+0x2d8] ;  /* 0x0002d80001dd7983 */ /* 0x000f220000300800 */
[----:B------:R-:W-:Y:S01]  /*1bf20*/  @!P0 IMAD.MOV R103, RZ, RZ, -R103 ;  /* 0x000000ffff678224 */ /* 0x000fe200078e0a67 */
[----:B------:R-:W1:Y:S02]  /*1bf30*/  LDCU UR49, c[0x0][0x3b0] ;  /* 0x00007600ff3177ac */ /* 0x000e640008000800 */
[----:B------:R-:W3:Y:S04]  /*1bf40*/  LDL.LU R32, [R1+0x2d4] ;  /* 0x0002d40001207983 */ /* 0x000ee80000300800 */
[----:B------:R-:W3:Y:S04]  /*1bf50*/  LDL.LU R197, [R1+0x2c4] ;  /* 0x0002c40001c57983 */ /* 0x000ee80000300800 */
[----:B------:R-:W3:Y:S04]  /*1bf60*/  LDL.LU R34, [R1+0x2bc] ;  /* 0x0002bc0001227983 */ /* 0x000ee80000300800 */
[----:B------:R2:W-:Y:S02]  /*1bf70*/  STL [R1+0x17c], R24 ;  /* 0x00017c1801007387 */ /* 0x0005e40000100800 */
[----:B--2---:R-:W-:-:S02]  /*1bf80*/  SEL R24, R171, R31, !P1 ;  /* 0x0000001fab187207 */ /* 0x004fc40004800000 */
[----:B------:R-:W2:Y:S04]  /*1bf90*/  LDL.LU R31, [R1+0x2b8] ;  /* 0x0002b800011f7983 */ /* 0x000ea80000300800 */
[----:B------:R1:W-:Y:S02]  /*1bfa0*/  STL [R1+0x27c], R25 ;  /* 0x00027c1901007387 */ /* 0x0003e40000100800 */
[----:B-1----:R-:W-:Y:S02]  /*1bfb0*/  SEL R25, R171, R33, !P1 ;  /* 0x00000021ab197207 */ /* 0x002fe40004800000 */
[----:B------:R-:W2:Y:S01]  /*1bfc0*/  LDL.LU R33, [R1+0x308] ;  /* 0x0003080001217983 */ /* 0x000ea20000300800 */
[----:B------:R-:W-:Y:S01]  /*1bfd0*/  IMAD R24, R24, UR50, RZ ;  /* 0x0000003218187c24 */ /* 0x000fe2000f8e02ff */
[C---:B------:R-:W-:Y:S01]  /*1bfe0*/  LOP3.LUT R23, R148.reuse, 0x40, RZ, 0xfc, !PT ;  /* 0x0000004094177812 */ /* 0x040fe200078efcff */
[----:B------:R-:W-:Y:S01]  /*1bff0*/  IMAD R25, R25, UR51, RZ ;  /* 0x0000003319197c24 */ /* 0x000fe2000f8e02ff */
[----:B------:R-:W-:Y:S01]  /*1c000*/  ISETP.GE.AND P5, PT, R148, UR47, PT ;  /* 0x0000002f94007c0c */ /* 0x000fe2000bfa6270 */
[----:B------:R-:W-:Y:S01]  /*1c010*/  @!P3 IMAD.MOV R174, RZ, RZ, -R174 ;  /* 0x000000ffffaeb224 */ /* 0x000fe200078e0aae */
[----:B------:R4:W-:Y:S01]  /*1c020*/  STL [R1+0x2f0], R24 ;  /* 0x0002f01801007387 */ /* 0x0009e20000100800 */
[----:B------:R-:W-:Y:S01]  /*1c030*/  VIADD R148, R252, 0x149 ;  /* 0x00000149fc947836 */ /* 0x000fe20000000000 */
[----:B------:R-:W1:Y:S01]  /*1c040*/  LDCU UR47, c[0x0][0x3b0] ;  /* 0x00007600ff2f77ac */ /* 0x000e620008000800 */
[----:B------:R-:W-:Y:S01]  /*1c050*/  @!P2 IMAD.MOV R224, RZ, RZ, -R224 ;  /* 0x000000ffffe0a224 */ /* 0x000fe200078e0ae0 */
[----:B------:R-:W1:Y:S01]  /*1c060*/  LDCU UR50, c[0x0][0x3b0] ;  /* 0x00007600ff3277ac */ /* 0x000e620008000800 */
[----:B------:R-:W1:Y:S01]  /*1c070*/  LDCU UR51, c[0x0][0x3b0] ;  /* 0x00007600ff3377ac */ /* 0x000e620008000800 */
[----:B----4-:R-:W-:-:S02]  /*1c080*/  SEL R24, R171, R221, !P1 ;  /* 0x000000ddab187207 */ /* 0x010fc40004800000 */
[----:B------:R-:W4:Y:S04]  /*1c090*/  LDL.LU R221, [R1+0x310] ;  /* 0x0003100001dd7983 */ /* 0x000f280000300800 */
[----:B------:R3:W-:Y:S01]  /*1c0a0*/  STL [R1+0x4f0], R25 ;  /* 0x0004f01901007387 */ /* 0x0007e20000100800 */
[----:B------:R-:W-:Y:S01]  /*1c0b0*/  IMAD R24, R24, UR52, RZ ;  /* 0x0000003418187c24 */ /* 0x000fe2000f8e02ff */
[----:B------:R-:W-:Y:S01]  /*1c0c0*/  ISETP.GE.AND P4, PT, R148, RZ, PT ;  /* 0x000000ff9400720c */ /* 0x000fe20003f86270 */
[----:B------:R-:W1:Y:S01]  /*1c0d0*/  LDCU UR52, c[0x0][0x3b0] ;  /* 0x00007600ff3477ac */ /* 0x000e620008000800 */
[----:B---3--:R-:W-:Y:S02]  /*1c0e0*/  SEL R25, R171, R32, !P1 ;  /* 0x00000020ab197207 */ /* 0x008fe40004800000 */
[----:B------:R-:W3:Y:S03]  /*1c0f0*/  LDL.LU R32, [R1+0x314] ;  /* 0x0003140001207983 */ /* 0x000ee60000300800 */
[----:B------:R-:W-:Y:S01]  /*1c100*/  IMAD R25, R25, UR53, RZ ;  /* 0x0000003519197c24 */ /* 0x000fe2000f8e02ff */
[----:B------:R1:W-:Y:S01]  /*1c110*/  STL [R1+0x274], R24 ;  /* 0x0002741801007387 */ /* 0x0003e20000100800 */
[----:B------:R-:W-:-:S04]  /*1c120*/  IADD3 R148, PT, PT, R252, 0x14c, RZ ;  /* 0x0000014cfc947810 */ /* 0x000fc80007ffe0ff */
[----:B------:R-:W-:Y:S01]  /*1c130*/  @!P4 IMAD.MOV R150, RZ, RZ, -R150 ;  /* 0x000000ffff96c224 */ /* 0x000fe200078e0a96 */
[----:B------:R-:W-:Y:S01]  /*1c140*/  ISETP.GE.AND P2, PT, R23, UR45, PT ;  /* 0x0000002d17007c0c */ /* 0x000fe2000bf46270 */
[----:B------:R-:W2:Y:S01]  /*1c150*/  LDCU UR45, c[0x0][0x3b0] ;  /* 0x00007600ff2d77ac */ /* 0x000ea20008000800 */
[----:B------:R-:W2:Y:S01]  /*1c160*/  LDCU UR53, c[0x0][0x3b0] ;  /* 0x00007600ff3577ac */ /* 0x000ea20008000800 */
[----:B-1----:R-:W-:Y:S02]  /*1c170*/  SEL R24, R171, R197, !P1 ;  /* 0x000000c5ab187207 */ /* 0x002fe40004800000 */
[----:B------:R-:W3:Y:S04]  /*1c180*/  LDL.LU R197, [R1+0x318] ;  /* 0x0003180001c57983 */ /* 0x000ee80000300800 */
[----:B------:R1:W-:Y:S01]  /*1c190*/  STL [R1+0x2e8], R25 ;  /* 0x0002e81901007387 */ /* 0x0003e20000100800 */
[----:B------:R-:W-:Y:S01]  /*1c1a0*/  IMAD R24, R24, UR54, RZ ;  /* 0x0000003618187c24 */ /* 0x000fe2000f8e02ff */
[----:B------:R-:W-:-:S02]  /*1c1b0*/  ISETP.GE.AND P0, PT, R148, RZ, PT ;  /* 0x000000ff9400720c */ /* 0x000fc40003f06270 */
[----:B-1----:R-:W-:Y:S01]  /*1c1c0*/  SEL R25, R171, R34, !P1 ;  /* 0x00000022ab197207 */ /* 0x002fe20004800000 */
[----:B------:R-:W1:Y:S01]  /*1c1d0*/  LDCU UR54, c[0x0][0x3b0] ;  /* 0x00007600ff3677ac */ /* 0x000e620008000800 */
[----:B------:R-:W3:Y:S03]  /*1c1e0*/  LDL.LU R34, [R1+0x31c] ;  /* 0x00031c0001227983 */ /* 0x000ee60000300800 */
[----:B------:R-:W-:Y:S01]  /*1c1f0*/  IMAD R25, R25, UR55, RZ ;  /* 0x0000003719197c24 */ /* 0x000fe2000f8e02ff */
[----:B------:R2:W-:Y:S01]  /*1c200*/  STL [R1+0x41c], R24 ;  /* 0x00041c1801007387 */ /* 0x0005e20000100800 */
[----:B------:R-:W-:Y:S01]  /*1c210*/  VIADD R148, R252, 0x14d ;  /* 0x0000014dfc947836 */ /* 0x000fe20000000000 */
[----:B------:R-:W-:-:S03]  /*1c220*/  MOV R23, UR46 ;  /* 0x0000002e00177c02 */ /* 0x000fc60008000f00 */
[----:B------:R-:W-:Y:S01]  /*1c230*/  @!P0 IMAD.MOV R200, RZ, RZ, -R200 ;  /* 0x000000ffffc88224 */ /* 0x000fe200078e0ac8 */
[----:B------:R-:W1:Y:S01]  /*1c240*/  LDCU UR46, c[0x0][0x3b0] ;  /* 0x00007600ff2e77ac */ /* 0x000e620008000800 */
[----:B------:R-:W1:Y:S01]  /*1c250*/  LDCU UR55, c[0x0][0x3b0] ;  /* 0x00007600ff3777ac */ /* 0x000e620008000800 */
[C---:B--2---:R-:W-:Y:S02]  /*1c260*/  SEL R24, R171.reuse, R31, !P1 ;  /* 0x0000001fab187207 */ /* 0x044fe40004800000 */
[----:B------:R-:W2:Y:S04]  /*1c270*/  LDL.LU R31, [R1+0x320] ;  /* 0x00032000011f7983 */ /* 0x000ea80000300800 */
[----:B------:R1:W-:Y:S02]  /*1c280*/  STL [R1+0xb0], R25 ;  /* 0x0000b01901007387 */ /* 0x0003e40000100800 */
[----:B-1----:R-:W-:-:S02]  /*1c290*/  SEL R25, R171, R33, !P1 ;  /* 0x00000021ab197207 */ /* 0x002fc40004800000 */
[----:B------:R-:W2:Y:S01]  /*1c2a0*/  LDL.LU R33, [R1+0x324] ;  /* 0x0003240001217983 */ /* 0x000ea20000300800 */
[----:B------:R-:W-:Y:S01]  /*1c2b0*/  IMAD R24, R24, UR56, RZ ;  /* 0x0000003818187c24 */ /* 0x000fe2000f8e02ff */
[----:B------:R-:W-:Y:S01]  /*1c2c0*/  ISETP.GE.AND P3, PT, R148, RZ, PT ;  /* 0x000000ff9400720c */ /* 0x000fe20003f66270 */
[----:B------:R-:W-:Y:S01]  /*1c2d0*/  IMAD R25, R25, UR57, RZ ;  /* 0x0000003919197c24 */ /* 0x000fe2000f8e02ff */
[----:B------:R-:W-:Y:S01]  /*1c2e0*/  IADD3 R148, PT, PT, R252, 0x14e, RZ ;  /* 0x0000014efc947810 */ /* 0x000fe20007ffe0ff */
[----:B------:R-:W1:Y:S01]  /*1c2f0*/  LDCU UR56, c[0x0][0x3b0] ;  /* 0x00007600ff3877ac */ /* 0x000e620008000800 */
[----:B------:R4:W-:Y:S02]  /*1c300*/  STL [R1+0x25c], R24 ;  /* 0x00025c1801007387 */ /* 0x0009e40000100800 */
[----:B------:R-:W-:Y:S01]  /*1c310*/  ISETP.GE.AND P4, PT, R148, RZ, PT ;  /* 0x000000ff9400720c */ /* 0x000fe20003f86270 */
[----:B------:R-:W-:Y:S01]  /*1c320*/  VIADD R148, R252, 0x14f ;  /* 0x0000014ffc947836 */ /* 0x000fe20000000000 */
[----:B------:R-:W1:Y:S04]  /*1c330*/  LDCU UR57, c[0x0][0x3b0] ;  /* 0x00007600ff3977ac */ /* 0x000e680008000800 */
[----:B------:R-:W-:-:S02]  /*1c340*/  ISETP.GE.AND P0, PT, R148, RZ, PT ;  /* 0x000000ff9400720c */ /* 0x000fc40003f06270 */
[----:B------:R-:W-:Y:S01]  /*1c350*/  IADD3 R148, PT, PT, R252, 0x154, RZ ;  /* 0x00000154fc947810 */ /* 0x000fe20007ffe0ff */
[----:B------:R-:W-:-:S03]  /*1c360*/  @!P3 IMAD.MOV R151, RZ, RZ, -R151 ;  /* 0x000000ffff97b224 */ /* 0x000fc600078e0a97 */
[----:B------:R-:W-:Y:S02]  /*1c370*/  ISETP.GE.AND P3, PT, R148, RZ, PT ;  /* 0x000000ff9400720c */ /* 0x000fe40003f66270 */
[C---:B----4-:R-:W-:Y:S02]  /*1c380*/  SEL R24, R171.reuse, R221, !P1 ;  /* 0x000000ddab187207 */ /* 0x050fe40004800000 */
[----:B------:R-:W4:Y:S04]  /*1c390*/  LDL.LU R221, [R1+0x328] ;  /* 0x0003280001dd7983 */ /* 0x000f280000300800 */
[----:B------:R3:W-:Y:S01]  /*1c3a0*/  STL [R1+0x2e0], R25 ;  /* 0x0002e01901007387 */ /* 0x0007e20000100800 */
[----:B------:R-:W-:Y:S01]  /*1c3b0*/  IMAD R24, R24, UR58, RZ ;  /* 0x0000003a18187c24 */ /* 0x000fe2000f8e02ff */
[----:B------:R-:W1:Y:S01]  /*1c3c0*/  LDCU UR58, c[0x0][0x3b0] ;  /* 0x00007600ff3a77ac */ /* 0x000e620008000800 */
[----:B---3--:R-:W-:-:S02]  /*1c3d0*/  SEL R25, R171, R32, !P1 ;  /* 0x00000020ab197207 */ /* 0x008fc40004800000 */
[----:B------:R-:W3:Y:S04]  /*1c3e0*/  LDL.LU R32, [R1+0x32c] ;  /* 0x00032c0001207983 */ /* 0x000ee80000300800 */
[----:B------:R1:W-:Y:S01]  /*1c3f0*/  STL [R1+0x3a0], R24 ;  /* 0x0003a01801007387 */ /* 0x0003e20000100800 */
[----:B------:R-:W-:Y:S01]  /*1c400*/  IMAD R148, R25, UR59, RZ ;  /* 0x0000003b19947c24 */ /* 0x000fe2000f8e02ff */
[C---:B------:R-:W-:Y:S01]  /*1c410*/  SEL R52, R171.reuse, R52, !P1 ;  /* 0x00000034ab347207 */ /* 0x040fe20004800000 */
[----:B------:R-:W-:Y:S01]  /*1c420*/  @!P4 IMAD.MOV R201, RZ, RZ, -R201 ;  /* 0x000000ffffc9c224 */ /* 0x000fe200078e0ac9 */
[C---:B-1----:R-:W-:Y:S01]  /*1c430*/  SEL R24, R171.reuse, R197, !P1 ;  /* 0x000000c5ab187207 */ /* 0x042fe20004800000 */
[----:B------:R-:W-:Y:S01]  /*1c440*/  @!P0 IMAD.MOV R152, RZ, RZ, -R152 ;  /* 0x000000ffff988224 */ /* 0x000fe200078e0a98 */
[----:B------:R-:W3:Y:S01]  /*1c450*/  LDL.LU R197, [R1+0x330] ;  /* 0x0003300001c57983 */ /* 0x000ee20000300800 */
[----:B------:R-:W-:Y:S01]  /*1c460*/  @!P3 IMAD.MOV R202, RZ, RZ, -R202 ;  /* 0x000000ffffcab224 */ /* 0x000fe200078e0aca */
[C---:B------:R-:W-:Y:S01]  /*1c470*/  SEL R224, R171.reuse, R224, !P1 ;  /* 0x000000e0abe07207 */ /* 0x040fe20004800000 */
[----:B------:R-:W-:Y:S01]  /*1c480*/  IMAD R24, R24, UR60, RZ ;  /* 0x0000003c18187c24 */ /* 0x000fe2000f8e02ff */
[----:B------:R-:W-:Y:S01]  /*1c490*/  SEL R25, R171, R34, !P1 ;  /* 0x00000022ab197207 */ /* 0x000fe20004800000 */
[----:B------:R-:W1:Y:S01]  /*1c4a0*/  LDCU UR60, c[0x0][0x3b0] ;  /* 0x00007600ff3c77ac */ /* 0x000e620008000800 */
[----:B------:R-:W3:Y:S03]  /*1c4b0*/  LDL.LU R34, [R1+0x2a4] ;  /* 0x0002a40001227983 */ /* 0x000ee60000300800 */
[----:B------:R-:W-:Y:S01]  /*1c4c0*/  IMAD R25, R25, UR61, RZ ;  /* 0x0000003d19197c24 */ /* 0x000fe2000f8e02ff */
[----:B------:R2:W-:Y:S01]  /*1c4d0*/  STL [R1+0x258], R24 ;  /* 0x0002581801007387 */ /* 0x0005e20000100800 */
[----:B------:R-:W-:Y:S01]  /*1c4e0*/  ISETP.GE.AND P4, PT, R223, RZ, PT ;  /* 0x000000ffdf00720c */ /* 0x000fe20003f86270 */
[----:B------:R-:W1:Y:S01]  /*1c4f0*/  LDCU UR61, c[0x0][0x3b0] ;  /* 0x00007600ff3d77ac */ /* 0x000e620008000800 */
[----:B------:R-:W-:-:S02]  /*1c500*/  SEL R87, R171, R18, !P1 ;  /* 0x00000012ab577207 */ /* 0x000fc40004800000 */
[C---:B------:R-:W-:Y:S01]  /*1c510*/  SEL R103, R171.reuse, R103, !P1 ;  /* 0x00000067ab677207 */ /* 0x040fe20004800000 */
[----:B------:R-:W1:Y:S01]  /*1c520*/  LDCU UR59, c[0x0][0x3b0] ;  /* 0x00007600ff3b77ac */ /* 0x000e620008000800 */
[C---:B--2---:R-:W-:Y:S02]  /*1c530*/  SEL R24, R171.reuse, R31, !P1 ;  /* 0x0000001fab187207 */ /* 0x044fe40004800000 */
[----:B------:R-:W2:Y:S04]  /*1c540*/  LDL.LU R31, [R1+0x2a0] ;  /* 0x0002a000011f7983 */ /* 0x000ea80000300800 */
[----:B------:R1:W-:Y:S02]  /*1c550*/  STL [R1+0x2dc], R25 ;  /* 0x0002dc1901007387 */ /* 0x0003e40000100800 */
[----:B-1----:R-:W-:-:S02]  /*1c560*/  SEL R25, R171, R33, !P1 ;  /* 0x00000021ab197207 */ /* 0x002fc40004800000 */
[----:B------:R-:W2:Y:S01]  /*1c570*/  LDL.LU R33, [R1+0x33c] ;  /* 0x00033c0001217983 */ /* 0x000ea20000300800 */
[----:B------:R-:W-:Y:S01]  /*1c580*/  IMAD R24, R24, UR62, RZ ;  /* 0x0000003e18187c24 */ /* 0x000fe2000f8e02ff */
[----:B------:R-:W-:Y:S01]  /*1c590*/  IADD3 R223, PT, PT, R252, 0x156, RZ ;  /* 0x00000156fcdf7810 */ /* 0x000fe20007ffe0ff */
[----:B------:R-:W-:Y:S01]  /*1c5a0*/  IMAD R225, R25, UR63, RZ ;  /* 0x0000003f19e17c24 */ /* 0x000fe2000f8e02ff */
[----:B------:R-:W1:Y:S02]  /*1c5b0*/  LDCU UR62, c[0x0][0x3b0] ;  /* 0x00007600ff3e77ac */ /* 0x000e640008000800 */
[----:B------:R4:W-:Y:S01]  /*1c5c0*/  STL [R1+0x37c], R24 ;  /* 0x00037c1801007387 */ /* 0x0009e20000100800 */
[----:B------:R-:W-:Y:S01]  /*1c5d0*/  ISETP.GE.AND P0, PT, R223, RZ, PT ;  /* 0x000000ffdf00720c */ /* 0x000fe20003f06270 */
[----:B------:R-:W-:Y:S01]  /*1c5e0*/  @!P4 IMAD.MOV R153, RZ, RZ, -R153 ;  /* 0x000000ffff99c224 */ /* 0x000fe200078e0a99 */
[----:B------:R-:W1:Y:S01]  /*1c5f0*/  LDCU UR63, c[0x0][0x3b0] ;  /* 0x00007600ff3f77ac */ /* 0x000e620008000800 */
[----:B----4-:R-:W-:-:S02]  /*1c600*/  SEL R24, R171, R221, !P1 ;  /* 0x000000ddab187207 */ /* 0x010fc40004800000 */
[----:B------:R-:W4:Y:S03]  /*1c610*/  LDL.LU R221, [R1+0x340] ;  /* 0x0003400001dd7983 */ /* 0x000f260000300800 */
[----:B------:R-:W-:Y:S01]  /*1c620*/  IMAD R24, R24, UR64, RZ ;  /* 0x0000004018187c24 */ /* 0x000fe2000f8e02ff */
[----:B------:R-:W1:Y:S01]  /*1c630*/  LDCU UR64, c[0x0][0x3b0] ;  /* 0x00007600ff4077ac */ /* 0x000e620008000800 */
[----:B---3--:R-:W-:Y:S02]  /*1c640*/  SEL R25, R171, R32, !P1 ;  /* 0x00000020ab197207 */ /* 0x008fe40004800000 */
[----:B------:R-:W3:Y:S03]  /*1c650*/  LDL.LU R32, [R1+0x298] ;  /* 0x0002980001207983 */ /* 0x000ee60000300800 */
[----:B------:R-:W-:Y:S01]  /*1c660*/  IMAD R25, R25, UR65, RZ ;  /* 0x0000004119197c24 */ /* 0x000fe2000f8e02ff */
[----:B------:R1:W-:Y:S01]  /*1c670*/  STL [R1+0x24c], R24 ;  /* 0x00024c1801007387 */ /* 0x0003e20000100800 */
[----:B------:R-:W-:Y:S01]  /*1c680*/  VIADD R223, R252, 0x157 ;  /* 0x00000157fcdf7836 */ /* 0x000fe20000000000 */
[C---:B------:R-:W-:Y:S01]  /*1c690*/  SEL R152, R171.reuse, R152, !P1 ;  /* 0x00000098ab987207 */ /* 0x040fe20004800000 */
[----:B------:R-:W-:Y:S01]  /*1c6a0*/  @!P0 IMAD.MOV R203, RZ, RZ, -R203 ;  /* 0x000000ffffcb8224 */ /* 0x000fe200078e0acb */
[C---:B------:R-:W-:Y:S01]  /*1c6b0*/  SEL R104, R171.reuse, R17, !P1 ;  /* 0x00000011ab687207 */ /* 0x040fe20004800000 */
[----:B------:R-:W2:Y:S01]  /*1c6c0*/  LDCU UR65, c[0x0][0x3b0] ;  /* 0x00007600ff4177ac */ /* 0x000ea20008000800 */
[----:B-1----:R-:W-:-:S02]  /*1c6d0*/  SEL R24, R171, R197, !P1 ;  /* 0x000000c5ab187207 */ /* 0x002fc40004800000 */
[----:B------:R-:W3:Y:S04]  /*1c6e0*/  LDL.LU R197, [R1+0x294] ;  /* 0x0002940001c57983 */ /* 0x000ee80000300800 */
[----:B------:R1:W-:Y:S01]  /*1c6f0*/  STL [R1+0x2d4], R25 ;  /* 0x0002d41901007387 */ /* 0x0003e20000100800 */
[----:B------:R-:W-:Y:S01]  /*1c700*/  IMAD R24, R24, UR66, RZ ;  /* 0x0000004218187c24 */ /* 0x000fe2000f8e02ff */
[----:B------:R-:W-:Y:S01]  /*1c710*/  ISETP.GE.AND P3, PT, R223, RZ, PT ;  /* 0x000000ffdf00720c */ /* 0x000fe20003f66270 */
[----:B------:R-:W-:Y:S01]  /*1c720*/  IMAD.MOV.U32 R17, RZ, RZ, R168 ;  /* 0x000000ffff117224 */ /* 0x000fe200078e00a8 */
[----:B-1----:R-:W-:Y:S01]  /*1c730*/  SEL R25, R171, R34, !P1 ;  /* 0x00000022ab197207 */ /* 0x002fe20004800000 */
[----:B------:R-:W1:Y:S01]  /*1c740*/  LDCU UR66, c[0x0][0x3b0] ;  /* 0x00007600ff4277ac */ /* 0x000e620008000800 */
[----:B------:R-:W3:Y:S04]  /*1c750*/  LDL.LU R34, [R1+0x290] ;  /* 0x0002900001227983 */ /* 0x000ee80000300800 */
[----:B------:R2:W-:Y:S01]  /*1c760*/  STL [R1+0x32c], R24 ;  /* 0x00032c1801007387 */ /* 0x0005e20000100800 */
[----:B------:R-:W-:Y:S01]  /*1c770*/  IMAD R198, R25, UR67, RZ ;  /* 0x0000004319c67c24 */ /* 0x000fe2000f8e02ff */
[----:B------:R-:W-:-:S03]  /*1c780*/  IADD3 R223, PT, PT, R252, 0x158, RZ ;  /* 0x00000158fcdf7810 */ /* 0x000fc60007ffe0ff */
[----:B------:R-:W-:Y:S01]  /*1c790*/  @!P3 IMAD.MOV R154, RZ, RZ, -R154 ;  /* 0x000000ffff9ab224 */ /* 0x000fe200078e0a9a */
[----:B------:R-:W1:Y:S01]  /*1c7a0*/  LDCU UR67, c[0x0][0x3b0] ;  /* 0x00007600ff4377ac */ /* 0x000e620008000800 */
[C---:B--2---:R-:W-:Y:S02]  /*1c7b0*/  SEL R24, R171.reuse, R31, !P1 ;  /* 0x0000001fab187207 */ /* 0x044fe40004800000 */
[----:B------:R-:W2:Y:S01]  /*1c7c0*/  LDL.LU R31, [R1+0x288] ;  /* 0x00028800011f7983 */ /* 0x000ea20000300800 */
[----:B------:R-:W-:-:S03]  /*1c7d0*/  SEL R25, R171, R33, !P1 ;  /* 0x00000021ab197207 */ /* 0x000fc60004800000 */
[----:B------:R-:W2:Y:S01]  /*1c7e0*/  LDL.LU R33, [R1+0x280] ;  /* 0x0002800001217983 */ /* 0x000ea20000300800 */
[----:B------:R-:W-:Y:S01]  /*1c7f0*/  IMAD R24, R24, UR68, RZ ;  /* 0x0000004418187c24 */ /* 0x000fe2000f8e02ff */
[----:B------:R-:W-:Y:S01]  /*1c800*/  ISETP.GE.AND P4, PT, R223, RZ, PT ;  /* 0x000000ffdf00720c */ /* 0x000fe20003f86270 */
[----:B------:R-:W-:Y:S01]  /*1c810*/  IMAD R25, R25, UR69, RZ ;  /* 0x0000004519197c24 */ /* 0x000fe2000f8e02ff */
[----:B------:R-:W1:Y:S02]  /*1c820*/  LDCU UR68, c[0x0][0x3b0] ;  /* 0x00007600ff4477ac */ /* 0x000e640008000800 */
[----:B------:R4:W-:Y:S01]  /*1c830*/  STL [R1+0x248], R24 ;  /* 0x0002481801007387 */ /* 0x0009e20000100800 */
[----:B------:R-:W-:Y:S01]  /*1c840*/  VIADD R223, R252, 0x159 ;  /* 0x00000159fcdf7836 */ /* 0x000fe20000000000 */
[----:B------:R-:W1:Y:S01]  /*1c850*/  LDCU UR69, c[0x0][0x3b0] ;  /* 0x00007600ff4577ac */ /* 0x000e620008000800 */
[----:B----4-:R-:W-:Y:S02]  /*1c860*/  SEL R24, R171, R221, !P1 ;  /* 0x000000ddab187207 */ /* 0x010fe40004800000 */
[----:B------:R-:W4:Y:S04]  /*1c870*/  LDL.LU R221, [R1+0x278] ;  /* 0x0002780001dd7983 */ /* 0x000f280000300800 */
[----:B------:R3:W-:Y:S01]  /*1c880*/  STL [R1+0x2c4], R25 ;  /* 0x0002c41901007387 */ /* 0x0007e20000100800 */
[----:B------:R-:W-:Y:S01]  /*1c890*/  IMAD R24, R24, UR70, RZ ;  /* 0x0000004618187c24 */ /* 0x000fe2000f8e02ff */
[----:B------:R-:W-:Y:S01]  /*1c8a0*/  ISETP.GE.AND P0, PT, R223, RZ, PT ;  /* 0x000000ffdf00720c */ /* 0x000fe20003f06270 */
[----:B------:R-:W-:Y:S01]  /*1c8b0*/  @!P4 IMAD.MOV R204, RZ, RZ, -R204 ;  /* 0x000000ffffccc224 */ /* 0x000fe200078e0acc */
[----:B---3--:R-:W-:Y:S01]  /*1c8c0*/  SEL R25, R171, R32, !P1 ;  /* 0x00000020ab197207 */ /* 0x008fe20004800000 */
[----:B------:R-:W3:Y:S01]  /*1c8d0*/  LDCU UR70, c[0x0][0x3b0] ;  /* 0x00007600ff4677ac */ /* 0x000ee20008000800 */
[----:B------:R-:W3:Y:S03]  /*1c8e0*/  LDL.LU R32, [R1+0x254] ;  /* 0x0002540001207983 */ /* 0x000ee60000300800 */
[----:B------:R-:W-:Y:S01]  /*1c8f0*/  IMAD R25, R25, UR71, RZ ;  /* 0x0000004719197c24 */ /* 0x000fe2000f8e02ff */
[----:B------:R1:W-:Y:S01]  /*1c900*/  STL [R1+0x328], R24 ;  /* 0x0003281801007387 */ /* 0x0003e20000100800 */
[----:B------:R-:W-:-:S04]  /*1c910*/  IADD3 R223, PT, PT, R252, 0x15a, RZ ;  /* 0x0000015afcdf7810 */ /* 0x000fc80007ffe0ff */
[----:B------:R-:W-:Y:S01]  /*1c920*/  @!P0 IMAD.MOV R175, RZ, RZ, -R175 ;  /* 0x000000ffffaf8224 */ /* 0x000fe200078e0aaf */
        /* <DEDUP_REMOVED lines=21> */
[----:B------:R-:W1:Y:S02]  /*1ca80*/  LDCU UR74, c[0x0][0x3b0] ;  /* 0x00007600ff4a77ac */ /* 0x000e640008000800 */
[----:B------:R4:W-:Y:S01]  /*1ca90*/  STL [R1+0x40], R24 ;  /* 0x0000401801007387 */ /* 0x0009e20000100800 */
[----:B------:R-:W-:Y:S01]  /*1caa0*/  IADD3 R223, PT, PT, R252, 0x15c, RZ ;  /* 0x0000015cfcdf7810 */ /* 0x000fe20007ffe0ff */
[----:B------:R-:W-:Y:S01]  /*1cab0*/  @!P3 IMAD.MOV R78, RZ, RZ, -R78 ;  /* 0x000000ffff4eb224 */ /* 0x000fe200078e0a4e */
[----:B------:R-:W1:Y:S01]  /*1cac0*/  LDCU UR75, c[0x0][0x3b0] ;  /* 0x00007600ff4b77ac */ /* 0x000e620008000800 */
[----:B----4-:R-:W-:-:S02]  /*1cad0*/  SEL R24, R171, R221, !P1 ;  /* 0x000000ddab187207 */ /* 0x010fc40004800000 */
[----:B------:R-:W4:Y:S04]  /*1cae0*/  LDL.LU R221, [R1+0x22c] ;  /* 0x00022c0001dd7983 */ /* 0x000f280000300800 */
[----:B------:R3:W-:Y:S01]  /*1caf0*/  STL [R1+0x134], R25 ;  /* 0x0001341901007387 */ /* 0x0007e20000100800 */
[----:B------:R-:W-:Y:S01]  /*1cb00*/  IMAD R24, R24, UR4, RZ ;  /* 0x0000000418187c24 */ /* 0x000fe2000f8e02ff */
[----:B------:R-:W-:Y:S02]  /*1cb10*/  ISETP.GE.AND P0, PT, R223, RZ, PT ;  /* 0x000000ffdf00720c */ /* 0x000fe40003f06270 */
[----:B---3--:R-:W-:Y:S01]  /*1cb20*/  SEL R25, R171, R32, !P1 ;  /* 0x00000020ab197207 */ /* 0x008fe20004800000 */
[----:B------:R-:W-:Y:S01]  /*1cb30*/  @!P4 IMAD.MOV R155, RZ, RZ, -R155 ;  /* 0x000000ffff9bc224 */ /* 0x000fe200078e0a9b */
[----:B------:R-:W3:Y:S01]  /*1cb40*/  LDL.LU R32, [R1+0x224] ;  /* 0x0002240001207983 */ /* 0x000ee20000300800 */
[----:B------:R-:W1:Y:S02]  /*1cb50*/  LDCU UR4, c[0x0][0x3b0] ;  /* 0x00007600ff0477ac */ /* 0x000e640008000800 */
[----:B------:R-:W-:Y:S01]  /*1cb60*/  IMAD R25, R25, UR76, RZ ;  /* 0x0000004c19197c24 */ /* 0x000fe2000f8e02ff */
[----:B------:R1:W-:Y:S01]  /*1cb70*/  STL [R1+0x218], R24 ;  /* 0x0002181801007387 */ /* 0x0003e20000100800 */
[C---:B----4-:R-:W-:Y:S01]  /*1cb80*/  SEL R29, R171.reuse, R221, !P1 ;  /* 0x000000ddab1d7207 */ /* 0x050fe20004800000 */
[----:B------:R-:W-:Y:S01]  /*1cb90*/  VIADD R223, R252, 0x15d ;  /* 0x0000015dfcdf7836 */ /* 0x000fe20000000000 */
[----:B-1----:R-:W-:-:S02]  /*1cba0*/  SEL R24, R171, R197, !P1 ;  /* 0x000000c5ab187207 */ /* 0x002fc40004800000 */
[----:B------:R-:W-:Y:S01]  /*1cbb0*/  @!P0 IMAD.MOV R205, RZ, RZ, -R205 ;  /* 0x000000ffffcd8224 */ /* 0x000fe200078e0acd */
[----:B------:R-:W4:Y:S01]  /*1cbc0*/  LDL.LU R197, [R1+0x370] ;  /* 0x0003700001c57983 */ /* 0x000f220000300800 */
[----:B------:R-:W1:Y:S03]  /*1cbd0*/  LDCU UR76, c[0x0][0x3b0] ;  /* 0x00007600ff4c77ac */ /* 0x000e660008000800 */
[----:B------:R2:W-:Y:S01]  /*1cbe0*/  STL [R1+0x2b4], R25 ;  /* 0x0002b41901007387 */ /* 0x0005e20000100800 */
[----:B------:R-:W-:Y:S01]  /*1cbf0*/  IMAD R24, R24, UR8, RZ ;  /* 0x0000000818187c24 */ /* 0x000fe2000f8e02ff */
[----:B------:R-:W-:Y:S01]  /*1cc00*/  ISETP.GE.AND P3, PT, R223, RZ, PT ;  /* 0x000000ffdf00720c */ /* 0x000fe20003f66270 */
[----:B------:R-:W1:Y:S01]  /*1cc10*/  LDCU UR8, c[0x0][0x3b0] ;  /* 0x00007600ff0877ac */ /* 0x000e620008000800 */
[----:B--2---:R-:W-:Y:S02]  /*1cc20*/  SEL R25, R171, R34, !P1 ;  /* 0x00000022ab197207 */ /* 0x004fe40004800000 */
[----:B------:R-:W2:Y:S03]  /*1cc30*/  LDL.LU R34, [R1+0x36c] ;  /* 0x00036c0001227983 */ /* 0x000ea60000300800 */
[----:B------:R-:W-:Y:S01]  /*1cc40*/  IMAD R25, R25, UR9, RZ ;  /* 0x0000000919197c24 */ /* 0x000fe2000f8e02ff */
[----:B------:R1:W-:Y:S01]  /*1cc50*/  STL [R1+0x320], R24 ;  /* 0x0003201801007387 */ /* 0x0003e20000100800 */
[----:B------:R-:W-:-:S04]  /*1cc60*/  IADD3 R223, PT, PT, R252, 0x15e, RZ ;  /* 0x0000015efcdf7810 */ /* 0x000fc80007ffe0ff */
[----:B------:R-:W-:Y:S01]  /*1cc70*/  @!P3 IMAD.MOV R176, RZ, RZ, -R176 ;  /* 0x000000ffffb0b224 */ /* 0x000fe200078e0ab0 */
[----:B------:R-:W-:Y:S01]  /*1cc80*/  SEL R245, R171, R40, !P1 ;  /* 0x00000028abf57207 */ /* 0x000fe20004800000 */
[----:B------:R-:W-:Y:S01]  /*1cc90*/  IMAD R29, R29, UR11, RZ ;  /* 0x0000000b1d1d7c24 */ /* 0x000fe2000f8e02ff */
[C---:B------:R-:W-:Y:S01]  /*1cca0*/  SEL R238, R171.reuse, R48, !P1 ;  /* 0x00000030abee7207 */ /* 0x040fe20004800000 */
[----:B------:R-:W2:Y:S01]  /*1ccb0*/  LDCU UR11, c[0x0][0x3b0] ;  /* 0x00007600ff0b77ac */ /* 0x000ea20008000800 */
[C---:B-1----:R-:W-:Y:S01]  /*1ccc0*/  SEL R24, R171.reuse, R31, !P1 ;  /* 0x0000001fab187207 */ /* 0x042fe20004800000 */
[----:B------:R-:W1:Y:S01]  /*1ccd0*/  LDCU UR9, c[0x0][0x3b0] ;  /* 0x00007600ff0977ac */ /* 0x000e620008000800 */
[----:B------:R-:W2:Y:S04]  /*1cce0*/  LDL.LU R31, [R1+0x374] ;  /* 0x00037400011f7983 */ /* 0x000ea80000300800 */
[----:B------:R3:W-:Y:S02]  /*1ccf0*/  STL [R1+0x214], R25 ;  /* 0x0002141901007387 */ /* 0x0007e40000100800 */
[----:B---3--:R-:W-:-:S02]  /*1cd00*/  SEL R25, R171, R33, !P1 ;  /* 0x00000021ab197207 */ /* 0x008fc40004800000 */
[----:B------:R-:W3:Y:S01]  /*1cd10*/  LDL.LU R33, [R1+0x368] ;  /* 0x0003680001217983 */ /* 0x000ee20000300800 */
[----:B------:R-:W-:Y:S01]  /*1cd20*/  IMAD R24, R24, UR7, RZ ;  /* 0x0000000718187c24 */ /* 0x000fe2000f8e02ff */
[----:B------:R-:W-:Y:S01]  /*1cd30*/  ISETP.GE.AND P4, PT, R223, RZ, PT ;  /* 0x000000ffdf00720c */ /* 0x000fe20003f86270 */
[----:B------:R-:W1:Y:S03]  /*1cd40*/  LDCU UR7, c[0x0][0x3b0] ;  /* 0x00007600ff0777ac */ /* 0x000e660008000800 */
[----:B------:R1:W-:Y:S04]  /*1cd50*/  STL [R1+0x2a4], R24 ;  /* 0x0002a41801007387 */ /* 0x0003e80000100800 */
[----:B------:R-:W3:Y:S01]  /*1cd60*/  LDL.LU R221, [R1+0x378] ;  /* 0x0003780001dd7983 */ /* 0x000ee20000300800 */
[----:B-1----:R-:W-:Y:S01]  /*1cd70*/  IMAD R24, R25, UR10, RZ ;  /* 0x0000000a19187c24 */ /* 0x002fe2000f8e02ff */
[----:B------:R-:W1:Y:S04]  /*1cd80*/  LDCU UR10, c[0x0][0x3b0] ;  /* 0x00007600ff0a77ac */ /* 0x000e680008000800 */
[----:B------:R1:W-:Y:S02]  /*1cd90*/  STL [R1+0x31c], R24 ;  /* 0x00031c1801007387 */ /* 0x0003e40000100800 */
[----:B-1----:R-:W-:-:S02]  /*1cda0*/  SEL R24, R171, R32, !P1 ;  /* 0x00000020ab187207 */ /* 0x002fc40004800000 */
[----:B------:R-:W3:Y:S03]  /*1cdb0*/  LDL.LU R32, [R1+0x364] ;  /* 0x0003640001207983 */ /* 0x000ee60000300800 */
[----:B------:R-:W-:Y:S01]  /*1cdc0*/  IMAD R24, R24, UR12, RZ ;  /* 0x0000000c18187c24 */ /* 0x000fe2000f8e02ff */
[----:B------:R-:W1:Y:S01]  /*1cdd0*/  LDCU UR12, c[0x0][0x3b0] ;  /* 0x00007600ff0c77ac */ /* 0x000e620008000800 */
[----:B----4-:R-:W-:Y:S02]  /*1cde0*/  SEL R25, R171, R197, !P1 ;  /* 0x000000c5ab197207 */ /* 0x010fe40004800000 */
[----:B------:R-:W4:Y:S04]  /*1cdf0*/  LDL.LU R197, [R1+0x360] ;  /* 0x0003600001c57983 */ /* 0x000f280000300800 */
[----:B------:R2:W-:Y:S01]  /*1ce00*/  STL [R1+0x210], R24 ;  /* 0x0002101801007387 */ /* 0x0005e20000100800 */
[----:B------:R-:W-:Y:S01]  /*1ce10*/  IMAD R25, R25, UR13, RZ ;  /* 0x0000000d19197c24 */ /* 0x000fe2000f8e02ff */
[----:B------:R-:W1:Y:S01]  /*1ce20*/  LDCU UR13, c[0x0][0x3b0] ;  /* 0x00007600ff0d77ac */ /* 0x000e620008000800 */
[----:B--2---:R-:W-:-:S02]  /*1ce30*/  SEL R24, R171, R34, !P1 ;  /* 0x00000022ab187207 */ /* 0x004fc40004800000 */
[----:B------:R-:W2:Y:S03]  /*1ce40*/  LDL.LU R34, [R1+0x350] ;  /* 0x0003500001227983 */ /* 0x000ea60000300800 */
[----:B------:R-:W-:Y:S01]  /*1ce50*/  IMAD R24, R24, UR14, RZ ;  /* 0x0000000e18187c24 */ /* 0x000fe2000f8e02ff */
[----:B------:R1:W-:Y:S01]  /*1ce60*/  STL [R1+0x2a0], R25 ;  /* 0x0002a01901007387 */ /* 0x0003e20000100800 */
[----:B------:R-:W-:Y:S01]  /*1ce70*/  VIADD R223, R252, 0x15f ;  /* 0x0000015ffcdf7836 */ /* 0x000fe20000000000 */
[----:B------:R-:W-:Y:S01]  /*1ce80*/  IABS R40, R112 ;  /* 0x0000007000287213 */ /* 0x000fe20000000000 */
[----:B------:R-:W-:Y:S01]  /*1ce90*/  @!P4 IMAD.MOV R57, RZ, RZ, -R57 ;  /* 0x000000ffff39c224 */ /* 0x000fe200078e0a39 */
[C---:B------:R-:W-:Y:S02]  /*1cea0*/  SEL R154, R171.reuse, R154, !P1 ;  /* 0x0000009aab9a7207 */ /* 0x040fe40004800000 */
[----:B------:R-:W-:-:S02]  /*1ceb0*/  SEL R236, R171, R50, !P1 ;  /* 0x00000032abec7207 */ /* 0x000fc40004800000 */
[----:B------:R-:W-:Y:S02]  /*1cec0*/  IABS R92, R90 ;  /* 0x0000005a005c7213 */ /* 0x000fe40000000000 */
[----:B------:R-:W-:Y:S02]  /*1ced0*/  IABS R91, R89 ;  /* 0x00000059005b7213 */ /* 0x000fe40000000000 */
[C---:B------:R-:W-:Y:S02]  /*1cee0*/  SEL R56, R171.reuse, R56, !P1 ;  /* 0x00000038ab387207 */ /* 0x040fe40004800000 */
[C---:B------:R-:W-:Y:S02]  /*1cef0*/  SEL R35, R171.reuse, R49, !P1 ;  /* 0x00000031ab237207 */ /* 0x040fe40004800000 */
[C---:B------:R-:W-:Y:S02]  /*1cf00*/  SEL R228, R171.reuse, R235, !P1 ;  /* 0x000000ebabe47207 */ /* 0x040fe40004800000 */
[C---:B------:R-:W-:Y:S01]  /*1cf10*/  SEL R106, R171.reuse, R53, !P1 ;  /* 0x00000035ab6a7207 */ /* 0x040fe20004800000 */
[----:B------:R-:W-:Y:S01]  /*1cf20*/  IMAD R22, R22, UR77, RZ ;  /* 0x0000004d16167c24 */ /* 0x000fe2000f8e02ff */
[----:B-1----:R-:W-:Y:S01]  /*1cf30*/  SEL R25, R171, R31, !P1 ;  /* 0x0000001fab197207 */ /* 0x002fe20004800000 */
[----:B------:R-:W1:Y:S01]  /*1cf40*/  LDCU UR14, c[0x0][0x3b0] ;  /* 0x00007600ff0e77ac */ /* 0x000e620008000800 */
[----:B------:R-:W2:Y:S01]  /*1cf50*/  LDL.LU R31, [R1+0x34c] ;  /* 0x00034c00011f7983 */ /* 0x000ea20000300800 */
[----:B------:R-:W-:Y:S01]  /*1cf60*/  ISETP.GE.AND P0, PT, R223, RZ, PT ;  /* 0x000000ffdf00720c */ /* 0x000fe20003f06270 */
[----:B------:R-:W-:Y:S01]  /*1cf70*/  IMAD.HI.U32 R45, R172, R40, RZ ;  /* 0x00000028ac2d7227 */ /* 0x000fe200078e00ff */
[C---:B------:R-:W-:Y:S01]  /*1cf80*/  SEL R108, R171.reuse, R204, !P1 ;  /* 0x000000ccab6c7207 */ /* 0x040fe20004800000 */
[----:B------:R3:W-:Y:S01]  /*1cf90*/  STL [R1+0x318], R24 ;  /* 0x0003181801007387 */ /* 0x0007e20000100800 */
[C---:B------:R-:W-:Y:S01]  /*1cfa0*/  SEL R107, R171.reuse, R174, !P1 ;  /* 0x000000aeab6b7207 */ /* 0x040fe20004800000 */
[----:B------:R-:W1:Y:S01]  /*1cfb0*/  LDCU UR77, c[0x0][0x3a4] ;  /* 0x00007480ff4d77ac */ /* 0x000e620008000800 */
[----:B---3--:R-:W-:-:S02]  /*1cfc0*/  SEL R24, R171, R33, !P1 ;  /* 0x00000021ab187207 */ /* 0x008fc40004800000 */
[----:B------:R-:W3:Y:S01]  /*1cfd0*/  LDL.LU R33, [R1+0x348] ;  /* 0x0003480001217983 */ /* 0x000ee20000300800 */
[----:B------:R-:W-:Y:S02]  /*1cfe0*/  IMAD R129, R25, UR15, RZ ;  /* 0x0000000f19817c24 */ /* 0x000fe4000f8e02ff */
[----:B------:R-:W-:Y:S01]  /*1cff0*/  IMAD R24, R24, UR16, RZ ;  /* 0x0000001018187c24 */ /* 0x000fe2000f8e02ff */
[----:B------:R-:W-:Y:S02]  /*1d000*/  SEL R25, R171, R221, !P1 ;  /* 0x000000ddab197207 */ /* 0x000fe40004800000 */
[----:B------:R-:W-:Y:S01]  /*1d010*/  IADD3 R223, PT, PT, R252, 0x164, RZ ;  /* 0x00000164fcdf7810 */ /* 0x000fe20007ffe0ff */
[----:B------:R-:W3:Y:S01]  /*1d020*/  LDL.LU R221, [R1+0x344] ;  /* 0x0003440001dd7983 */ /* 0x000ee20000300800 */
[----:B------:R-:W-:Y:S01]  /*1d030*/  @!P0 IMAD.MOV R177, RZ, RZ, -R177 ;  /* 0x000000ffffb18224 */ /* 0x000fe200078e0ab1 */
[----:B------:R-:W1:Y:S02]  /*1d040*/  LDCU UR15, c[0x0][0x3b0] ;  /* 0x00007600ff0f77ac */ /* 0x000e640008000800 */
[----:B------:R1:W-:Y:S01]  /*1d050*/  STL [R1+0x204], R24 ;  /* 0x0002041801007387 */ /* 0x0003e20000100800 */
[----:B------:R-:W-:Y:S01]  /*1d060*/  IMAD R25, R25, UR17, RZ ;  /* 0x0000001119197c24 */ /* 0x000fe2000f8e02ff */
[----:B------:R-:W-:Y:S01]  /*1d070*/  ISETP.GE.AND P3, PT, R223, RZ, PT ;  /* 0x000000ffdf00720c */ /* 0x000fe20003f66270 */
[----:B------:R-:W2:Y:S01]  /*1d080*/  LDCU UR16, c[0x0][0x3b0] ;  /* 0x00007600ff1077ac */ /* 0x000ea20008000800 */
[C---:B-1----:R-:W-:Y:S01]  /*1d090*/  SEL R24, R171.reuse, R32, !P1 ;  /* 0x00000020ab187207 */ /* 0x042fe20004800000 */
[----:B------:R-:W1:Y:S01]  /*1d0a0*/  LDCU UR17, c[0x0][0x3b0] ;  /* 0x00007600ff1177ac */ /* 0x000e620008000800 */
[----:B------:R-:W3:Y:S03]  /*1d0b0*/  LDL.LU R32, [R1+0x200] ;  /* 0x0002000001207983 */ /* 0x000ee60000300800 */
[----:B------:R-:W-:Y:S01]  /*1d0c0*/  IMAD R24, R24, UR18, RZ ;  /* 0x0000001218187c24 */ /* 0x000fe2000f8e02ff */
[----:B------:R4:W-:Y:S01]  /*1d0d0*/  STL [R1+0x298], R25 ;  /* 0x0002981901007387 */ /* 0x0009e20000100800 */
[----:B------:R-:W-:Y:S01]  /*1d0e0*/  VIADD R223, R252, 0x165 ;  /* 0x00000165fcdf7836 */ /* 0x000fe20000000000 */
[----:B------:R-:W1:Y:S01]  /*1d0f0*/  LDCU UR18, c[0x0][0x3b0] ;  /* 0x00007600ff1277ac */ /* 0x000e620008000800 */
[----:B----4-:R-:W-:-:S02]  /*1d100*/  SEL R25, R171, R197, !P1 ;  /* 0x000000c5ab197207 */ /* 0x010fc40004800000 */
[----:B------:R-:W4:Y:S04]  /*1d110*/  LDL.LU R197, [R1+0x1fc] ;  /* 0x0001fc0001c57983 */ /* 0x000f280000300800 */
[----:B------:R2:W-:Y:S01]  /*1d120*/  STL [R1+0x314], R24 ;  /* 0x0003141801007387 */ /* 0x0005e20000100800 */
[----:B------:R-:W-:Y:S01]  /*1d130*/  IMAD R25, R25, UR19, RZ ;  /* 0x0000001319197c24 */ /* 0x000fe2000f8e02ff */
[----:B------:R-:W-:Y:S01]  /*1d140*/  ISETP.GE.AND P4, PT, R223, RZ, PT ;  /* 0x000000ffdf00720c */ /* 0x000fe20003f86270 */
[----:B------:R-:W-:Y:S01]  /*1d150*/  @!P3 IMAD.MOV R67, RZ, RZ, -R67 ;  /* 0x000000ffff43b224 */ /* 0x000fe200078e0a43 */
[C---:B--2---:R-:W-:Y:S01]  /*1d160*/  SEL R24, R171.reuse, R34, !P1 ;  /* 0x00000022ab187207 */ /* 0x044fe20004800000 */
[----:B------:R-:W-:Y:S01]  /*1d170*/  IMAD.MOV R45, RZ, RZ, -R45 ;  /* 0x000000ffff2d7224 */ /* 0x000fe200078e0a2d */
[----:B------:R-:W2:Y:S01]  /*1d180*/  LDL.LU R34, [R1+0x1f0] ;  /* 0x0001f00001227983 */ /* 0x000ea20000300800 */
[----:B------:R-:W-:Y:S01]  /*1d190*/  SEL R177, R171, R177, !P1 ;  /* 0x000000b1abb17207 */ /* 0x000fe20004800000 */
[----:B------:R-:W1:Y:S01]  /*1d1a0*/  LDCU UR19, c[0x0][0x3b0] ;  /* 0x00007600ff1377ac */ /* 0x000e620008000800 */
[----:B------:R-:W-:Y:S01]  /*1d1b0*/  IMAD R24, R24, UR20, RZ ;  /* 0x0000001418187c24 */ /* 0x000fe2000f8e02ff */
[----:B------:R1:W-:Y:S01]  /*1d1c0*/  STL [R1+0x1f8], R25 ;  /* 0x0001f81901007387 */ /* 0x0003e20000100800 */
[----:B------:R-:W-:-:S04]  /*1d1d0*/  IADD3 R223, PT, PT, R252, 0x166, RZ ;  /* 0x00000166fcdf7810 */ /* 0x000fc80007ffe0ff */
[----:B------:R-:W-:Y:S01]  /*1d1e0*/  @!P4 IMAD.MOV R178, RZ, RZ, -R178 ;  /* 0x000000ffffb2c224 */ /* 0x000fe200078e0ab2 */
[C---:B------:R-:W-:Y:S01]  /*1d1f0*/  SEL R49, R171.reuse, R67, !P1 ;  /* 0x00000043ab317207 */ /* 0x040fe20004800000 */
[----:B------:R-:W-:Y:S01]  /*1d200*/  IMAD R40, R146, R45, R40 ;  /* 0x0000002d92287224 */ /* 0x000fe200078e0228 */
[C---:B------:R-:W-:Y:S01]  /*1d210*/  SEL R201, R171.reuse, R201, !P1 ;  /* 0x000000c9abc97207 */ /* 0x040fe20004800000 */
[----:B------:R-:W2:Y:S01]  /*1d220*/  LDCU UR20, c[0x0][0x3b0] ;  /* 0x00007600ff1477ac */ /* 0x000ea20008000800 */
[C---:B-1----:R-:W-:Y:S02]  /*1d230*/  SEL R25, R171.reuse, R31, !P1 ;  /* 0x0000001fab197207 */ /* 0x042fe40004800000 */
[----:B------:R-:W2:Y:S04]  /*1d240*/  LDL.LU R31, [R1+0x1ec] ;  /* 0x0001ec00011f7983 */ /* 0x000ea80000300800 */
[----:B------:R3:W-:Y:S02]  /*1d250*/  STL [R1+0x294], R24 ;  /* 0x0002941801007387 */ /* 0x0007e40000100800 */
[----:B---3--:R-:W-:-:S02]  /*1d260*/  SEL R24, R171, R33, !P1 ;  /* 0x00000021ab187207 */ /* 0x008fc40004800000 */
[----:B------:R-:W3:Y:S01]  /*1d270*/  LDL.LU R33, [R1+0x1e8] ;  /* 0x0001e80001217983 */ /* 0x000ee20000300800 */
[----:B------:R-:W-:Y:S01]  /*1d280*/  ISETP.GE.AND P0, PT, R223, RZ, PT ;  /* 0x000000ffdf00720c */ /* 0x000fe20003f06270 */
[----:B------:R-:W-:-:S05]  /*1d290*/  VIADD R223, R252, 0x167 ;  /* 0x00000167fcdf7836 */ /* 0x000fca0000000000 */
[----:B------:R-:W-:Y:S02]  /*1d2a0*/  ISETP.GE.AND P3, PT, R223, RZ, PT ;  /* 0x000000ffdf00720c */ /* 0x000fe40003f66270 */
[C---:B------:R-:W-:Y:S01]  /*1d2b0*/  IADD3 R223, PT, PT, R252.reuse, 0x168, RZ ;  /* 0x00000168fcdf7810 */ /* 0x040fe20007ffe0ff */
[----:B------:R-:W-:Y:S01]  /*1d2c0*/  IMAD R25, R25, UR21, RZ ;  /* 0x0000001519197c24 */ /* 0x000fe2000f8e02ff */
[----:B------:R-:W1:Y:S02]  /*1d2d0*/  LDCU UR21, c[0x0][0x3b0] ;  /* 0x00007600ff1577ac */ /* 0x000e640008000800 */
[----:B------:R-:W-:Y:S01]  /*1d2e0*/  ISETP.GE.AND P4, PT, R223, RZ, PT ;  /* 0x000000ffdf00720c */ /* 0x000fe20003f86270 */
[----:B------:R-:W-:Y:S01]  /*1d2f0*/  VIADD R223, R252, 0x169 ;  /* 0x00000169fcdf7836 */ /* 0x000fe20000000000 */
[----:B------:R1:W-:Y:S01]  /*1d300*/  STL [R1+0x310], R25 ;  /* 0x0003101901007387 */ /* 0x0003e20000100800 */
[----:B------:R-:W-:-:S03]  /*1d310*/  @!P0 IMAD.MOV R156, RZ, RZ, -R156 ;  /* 0x000000ffff9c8224 */ /* 0x000fc600078e0a9c */
[----:B------:R-:W-:Y:S02]  /*1d320*/  ISETP.GE.AND P0, PT, R223, RZ, PT ;  /* 0x000000ffdf00720c */ /* 0x000fe40003f06270 */
[----:B------:R-:W3:Y:S01]  /*1d330*/  LDL.LU R223, [R1+0x1d0] ;  /* 0x0001d00001df7983 */ /* 0x000ee20000300800 */
[C---:B-1----:R-:W-:Y:S01]  /*1d340*/  SEL R25, R171.reuse, R221, !P1 ;  /* 0x000000ddab197207 */ /* 0x042fe20004800000 */
[----:B------:R-:W-:Y:S01]  /*1d350*/  IMAD R221, R24, UR22, RZ ;  /* 0x0000001618dd7c24 */ /* 0x000fe2000f8e02ff */
[----:B------:R-:W-:Y:S01]  /*1d360*/  SEL R24, R171, R32, !P1 ;  /* 0x00000020ab187207 */ /* 0x000fe20004800000 */
[----:B------:R-:W-:Y:S01]  /*1d370*/  @!P3 IMAD.MOV R206, RZ, RZ, -R206 ;  /* 0x000000ffffceb224 */ /* 0x000fe200078e0ace */
[----:B------:R-:W3:Y:S01]  /*1d380*/  LDL.LU R32, [R1+0x1cc] ;  /* 0x0001cc0001207983 */ /* 0x000ee20000300800 */
[----:B------:R-:W-:Y:S01]  /*1d390*/  IMAD R25, R25, UR23, RZ ;  /* 0x0000001719197c24 */ /* 0x000fe2000f8e02ff */
[----:B------:R-:W1:Y:S01]  /*1d3a0*/  LDCU UR22, c[0x0][0x3b0] ;  /* 0x00007600ff1677ac */ /* 0x000e620008000800 */
[----:B------:R-:W-:-:S03]  /*1d3b0*/  IMAD R24, R24, UR24, RZ ;  /* 0x0000001818187c24 */ /* 0x000fc6000f8e02ff */
[----:B------:R4:W-:Y:S01]  /*1d3c0*/  STL [R1+0x1f4], R25 ;  /* 0x0001f41901007387 */ /* 0x0009e20000100800 */
[----:B------:R-:W-:Y:S01]  /*1d3d0*/  ISETP.GE.AND P3, PT, R98, RZ, PT ;  /* 0x000000ff6200720c */ /* 0x000fe20003f66270 */
[----:B------:R-:W-:Y:S01]  /*1d3e0*/  @!P4 IMAD.MOV R157, RZ, RZ, -R157 ;  /* 0x000000ffff9dc224 */ /* 0x000fe200078e0a9d */
[----:B------:R-:W1:Y:S01]  /*1d3f0*/  LDCU UR23, c[0x0][0x3b0] ;  /* 0x00007600ff1777ac */ /* 0x000e620008000800 */
[----:B------:R-:W-:Y:S01]  /*1d400*/  @!P0 IMAD.MOV R207, RZ, RZ, -R207 ;  /* 0x000000ffffcf8224 */ /* 0x000fe200078e0acf */
        /* <DEDUP_REMOVED lines=11> */
[----:B------:R-:W1:Y:S02]  /*1d4c0*/  LDCU UR26, c[0x0][0x3b0] ;  /* 0x00007600ff1a77ac */ /* 0x000e640008000800 */
[C---:B-1----:R-:W-:Y:S02]  /*1d4d0*/  SEL R25, R171.reuse, R31, !P1 ;  /* 0x0000001fab197207 */ /* 0x042fe40004800000 */
[----:B------:R-:W4:Y:S04]  /*1d4e0*/  LDL.LU R31, [R1+0x1c0] ;  /* 0x0001c000011f7983 */ /* 0x000f280000300800 */
[----:B------:R3:W-:Y:S02]  /*1d4f0*/  STL [R1+0x1d8], R24 ;  /* 0x0001d81801007387 */ /* 0x0007e40000100800 */
[----:B---3--:R-:W-:-:S02]  /*1d500*/  SEL R24, R171, R33, !P1 ;  /* 0x00000021ab187207 */ /* 0x008fc40004800000 */
[----:B------:R-:W3:Y:S01]  /*1d510*/  LDL.LU R33, [R1+0x1bc] ;  /* 0x0001bc0001217983 */ /* 0x000ee20000300800 */
[----:B------:R-:W-:Y:S01]  /*1d520*/  IMAD R25, R25, UR27, RZ ;  /* 0x0000001b19197c24 */ /* 0x000fe2000f8e02ff */
[----:B--2---:R-:W-:-:S04]  /*1d530*/  SEL R38, R171, R34, !P1 ;  /* 0x00000022ab267207 */ /* 0x004fc80004800000 */
[----:B------:R1:W-:Y:S01]  /*1d540*/  STL [R1+0x284], R25 ;  /* 0x0002841901007387 */ /* 0x0003e20000100800 */
[----:B------:R-:W-:Y:S01]  /*1d550*/  IMAD R24, R24, UR28, RZ ;  /* 0x0000001c18187c24 */ /* 0x000fe2000f8e02ff */
[----:B------:R-:W-:Y:S01]  /*1d560*/  ISETP.GE.AND P4, PT, R98, RZ, PT ;  /* 0x000000ff6200720c */ /* 0x000fe20003f86270 */
[----:B------:R-:W-:Y:S01]  /*1d570*/  @!P3 IMAD.MOV R179, RZ, RZ, -R179 ;  /* 0x000000ffffb3b224 */ /* 0x000fe200078e0ab3 */
[----:B------:R-:W2:Y:S01]  /*1d580*/  LDCU UR27, c[0x0][0x3b0] ;  /* 0x00007600ff1b77ac */ /* 0x000ea20008000800 */
[----:B-1----:R-:W-:Y:S01]  /*1d590*/  SEL R25, R171, R223, !P1 ;  /* 0x000000dfab197207 */ /* 0x002fe20004800000 */
[----:B------:R-:W1:Y:S01]  /*1d5a0*/  LDCU UR28, c[0x0][0x3b0] ;  /* 0x00007600ff1c77ac */ /* 0x000e620008000800 */
[----:B------:R-:W2:Y:S04]  /*1d5b0*/  LDL.LU R223, [R1+0x384] ;  /* 0x0003840001df7983 */ /* 0x000ea80000300800 */
[----:B------:R1:W-:Y:S01]  /*1d5c0*/  STL [R1+0x308], R24 ;  /* 0x0003081801007387 */ /* 0x0003e20000100800 */
[----:B------:R-:W-:Y:S01]  /*1d5d0*/  IMAD R25, R25, UR29, RZ ;  /* 0x0000001d19197c24 */ /* 0x000fe2000f8e02ff */
[----:B----4-:R-:W-:-:S02]  /*1d5e0*/  SEL R41, R171, R31, !P1 ;  /* 0x0000001fab297207 */ /* 0x010fc40004800000 */
[----:B------:R-:W-:Y:S01]  /*1d5f0*/  IADD3 R98, PT, PT, R252, 0x16e, RZ ;  /* 0x0000016efc627810 */ /* 0x000fe20007ffe0ff */
[----:B------:R-:W-:Y:S01]  /*1d600*/  @!P4 IMAD.MOV R158, RZ, RZ, -R158 ;  /* 0x000000ffff9ec224 */ /* 0x000fe200078e0a9e */
[C---:B-1----:R-:W-:Y:S01]  /*1d610*/  SEL R24, R171.reuse, R32, !P1 ;  /* 0x00000020ab187207 */ /* 0x042fe20004800000 */
[----:B------:R-:W-:Y:S01]  /*1d620*/  IMAD R38, R38, UR32, RZ ;  /* 0x0000002026267c24 */ /* 0x000fe2000f8e02ff */
[----:B------:R-:W4:Y:S01]  /*1d630*/  LDL.LU R32, [R1+0x380] ;  /* 0x0003800001207983 */ /* 0x000f220000300800 */
[----:B------:R-:W-:Y:S01]  /*1d640*/  ISETP.GE.AND P0, PT, R98, RZ, PT ;  /* 0x000000ff6200720c */ /* 0x000fe20003f06270 */
[----:B------:R-:W1:Y:S01]  /*1d650*/  LDCU UR32, c[0x0][0x3b0] ;  /* 0x00007600ff2077ac */ /* 0x000e620008000800 */
[----:B------:R-:W-:Y:S01]  /*1d660*/  IMAD R24, R24, UR30, RZ ;  /* 0x0000001e18187c24 */ /* 0x000fe2000f8e02ff */
[----:B------:R3:W-:Y:S01]  /*1d670*/  STL [R1+0x1cc], R25 ;  /* 0x0001cc1901007387 */ /* 0x0007e20000100800 */
[----:B------:R-:W-:Y:S01]  /*1d680*/  VIADD R98, R252, 0x16f ;  /* 0x0000016ffc627836 */ /* 0x000fe20000000000 */
[----:B------:R-:W1:Y:S01]  /*1d690*/  LDCU UR30, c[0x0][0x3b0] ;  /* 0x00007600ff1e77ac */ /* 0x000e620008000800 */
[----:B------:R-:W-:-:S02]  /*1d6a0*/  SEL R206, R171, R206, !P1 ;  /* 0x000000ceabce7207 */ /* 0x000fc40004800000 */
[C---:B------:R-:W-:Y:S01]  /*1d6b0*/  SEL R109, R171.reuse, R157, !P1 ;  /* 0x0000009dab6d7207 */ /* 0x040fe20004800000 */
[----:B------:R-:W1:Y:S01]  /*1d6c0*/  LDCU UR29, c[0x0][0x3b0] ;  /* 0x00007600ff1d77ac */ /* 0x000e620008000800 */
[----:B---3--:R-:W-:Y:S02]  /*1d6d0*/  SEL R25, R171, R197, !P1 ;  /* 0x000000c5ab197207 */ /* 0x008fe40004800000 */
[----:B------:R-:W3:Y:S04]  /*1d6e0*/  LDL.LU R197, [R1+0x1b4] ;  /* 0x0001b40001c57983 */ /* 0x000ee80000300800 */
[----:B------:R1:W-:Y:S04]  /*1d6f0*/  STL [R1+0x278], R24 ;  /* 0x0002781801007387 */ /* 0x0003e80000100800 */
[----:B------:R-:W4:Y:S01]  /*1d700*/  LDL.LU R34, [R1+0x1b0] ;  /* 0x0001b00001227983 */ /* 0x000f220000300800 */
[----:B-1----:R-:W-:Y:S01]  /*1d710*/  IMAD R24, R25, UR31, RZ ;  /* 0x0000001f19187c24 */ /* 0x002fe2000f8e02ff */
[----:B------:R-:W-:Y:S01]  /*1d720*/  ISETP.GE.AND P3, PT, R98, RZ, PT ;  /* 0x000000ff6200720c */ /* 0x000fe20003f66270 */
[----:B------:R-:W-:Y:S01]  /*1d730*/  @!P0 IMAD.MOV R208, RZ, RZ, -R208 ;  /* 0x000000ffffd08224 */ /* 0x000fe200078e0ad0 */
[----:B------:R-:W1:Y:S02]  /*1d740*/  LDCU UR31, c[0x0][0x3b0] ;  /* 0x00007600ff1f77ac */ /* 0x000e640008000800 */
[----:B------:R1:W-:Y:S04]  /*1d750*/  STL [R1+0x2ec], R24 ;  /* 0x0002ec1801007387 */ /* 0x0003e80000100800 */
[----:B------:R-:W4:Y:S01]  /*1d760*/  LDL.LU R31, [R1+0x1ac] ;  /* 0x0001ac00011f7983 */ /* 0x000f220000300800 */
[----:B-1----:R-:W-:-:S03]  /*1d770*/  SEL R24, R171, R33, !P1 ;  /* 0x00000021ab187207 */ /* 0x002fc60004800000 */
[----:B------:R-:W4:Y:S02]  /*1d780*/  LDL.LU R33, [R1+0x390] ;  /* 0x0003900001217983 */ /* 0x000f240000300800 */
[----:B------:R-:W-:Y:S01]  /*1d790*/  IMAD R24, R24, UR34, RZ ;  /* 0x0000002218187c24 */ /* 0x000fe2000f8e02ff */
[C---:B--2---:R-:W-:Y:S02]  /*1d7a0*/  SEL R25, R171.reuse, R223, !P1 ;  /* 0x000000dfab197207 */ /* 0x044fe40004800000 */
[C---:B---3--:R-:W-:Y:S01]  /*1d7b0*/  SEL R42, R171.reuse, R197, !P1 ;  /* 0x000000c5ab2a7207 */ /* 0x048fe20004800000 */
[----:B------:R-:W2:Y:S01]  /*1d7c0*/  LDL.LU R223, [R1+0x39c] ;  /* 0x00039c0001df7983 */ /* 0x000ea20000300800 */
[----:B----4-:R-:W-:-:S03]  /*1d7d0*/  SEL R43, R171, R34, !P1 ;  /* 0x00000022ab2b7207 */ /* 0x010fc60004800000 */
[----:B------:R1:W-:Y:S01]  /*1d7e0*/  STL [R1+0x1c4], R24 ;  /* 0x0001c41801007387 */ /* 0x0003e20000100800 */
[----:B------:R-:W-:Y:S01]  /*1d7f0*/  IMAD R25, R25, UR35, RZ ;  /* 0x0000002319197c24 */ /* 0x000fe2000f8e02ff */
[----:B------:R-:W-:Y:S01]  /*1d800*/  IADD3 R98, PT, PT, R252, 0x172, RZ ;  /* 0x00000172fc627810 */ /* 0x000fe20007ffe0ff */
[----:B------:R-:W-:Y:S01]  /*1d810*/  @!P3 IMAD.MOV R68, RZ, RZ, -R68 ;  /* 0x000000ffff44b224 */ /* 0x000fe200078e0a44 */
[----:B------:R-:W3:Y:S01]  /*1d820*/  LDCU UR34, c[0x0][0x3b0] ;  /* 0x00007600ff2277ac */ /* 0x000ee20008000800 */
[----:B-1----:R-:W-:Y:S01]  /*1d830*/  SEL R24, R171, R32, !P1 ;  /* 0x00000020ab187207 */ /* 0x002fe20004800000 */
[----:B------:R-:W-:Y:S01]  /*1d840*/  IMAD R41, R41, UR33, RZ ;  /* 0x0000002129297c24 */ /* 0x000fe2000f8e02ff */
[----:B------:R-:W4:Y:S01]  /*1d850*/  LDL.LU R32, [R1+0x38c] ;  /* 0x00038c0001207983 */ /* 0x000f220000300800 */
[----:B------:R-:W-:Y:S01]  /*1d860*/  ISETP.GE.AND P4, PT, R98, RZ, PT ;  /* 0x000000ff6200720c */ /* 0x000fe20003f86270 */
[----:B------:R-:W1:Y:S01]  /*1d870*/  LDCU UR33, c[0x0][0x3b0] ;  /* 0x00007600ff2177ac */ /* 0x000e620008000800 */
[----:B------:R-:W-:Y:S01]  /*1d880*/  IMAD R24, R24, UR36, RZ ;  /* 0x0000002418187c24 */ /* 0x000fe2000f8e02ff */
[----:B------:R3:W-:Y:S01]  /*1d890*/  STL [R1+0x264], R25 ;  /* 0x0002641901007387 */ /* 0x0007e20000100800 */
[----:B------:R-:W-:Y:S01]  /*1d8a0*/  VIADD R98, R252, 0x174 ;  /* 0x00000174fc627836 */ /* 0x000fe20000000000 */
[----:B------:R-:W1:Y:S02]  /*1d8b0*/  LDCU UR35, c[0x0][0x3b0] ;  /* 0x00007600ff2377ac */ /* 0x000e640008000800 */
[----:B------:R-:W4:Y:S01]  /*1d8c0*/  LDL.LU R197, [R1+0x3a4] ;  /* 0x0003a40001c57983 */ /* 0x000f220000300800 */
[----:B------:R-:W1:Y:S03]  /*1d8d0*/  LDCU UR36, c[0x0][0x3b0] ;  /* 0x00007600ff2477ac */ /* 0x000e660008000800 */
[----:B------:R1:W-:Y:S04]  /*1d8e0*/  STL [R1+0x2e4], R24 ;  /* 0x0002e41801007387 */ /* 0x0003e80000100800 */
[----:B------:R-:W4:Y:S01]  /*1d8f0*/  LDL.LU R34, [R1+0x188] ;  /* 0x0001880001227983 */ /* 0x000f220000300800 */
[----:B---3--:R-:W-:-:S02]  /*1d900*/  SEL R25, R171, R33, !P1 ;  /* 0x00000021ab197207 */ /* 0x008fc40004800000 */
[----:B-1----:R-:W-:Y:S02]  /*1d910*/  SEL R24, R171, R31, !P1 ;  /* 0x0000001fab187207 */ /* 0x002fe40004800000 */
[----:B------:R-:W3:Y:S04]  /*1d920*/  LDL.LU R31, [R1+0x184] ;  /* 0x00018400011f7983 */ /* 0x000ee80000300800 */
[----:B------:R-:W3:Y:S01]  /*1d930*/  LDL.LU R33, [R1+0x180] ;  /* 0x0001800001217983 */ /* 0x000ee20000300800 */
        /* <DEDUP_REMOVED lines=8> */
[----:B--2---:R-:W-:-:S02]  /*1d9c0*/  SEL R24, R171, R223, !P1 ;  /* 0x000000dfab187207 */ /* 0x004fc40004800000 */
[----:B------:R-:W2:Y:S04]  /*1d9d0*/  LDL.LU R223, [R1+0x174] ;  /* 0x0001740001df7983 */ /* 0x000ea80000300800 */
[----:B------:R4:W-:Y:S01]  /*1d9e0*/  STL [R1+0x1bc], R25 ;  /* 0x0001bc1901007387 */ /* 0x0009e20000100800 */
[----:B------:R-:W-:Y:S01]  /*1d9f0*/  IMAD R24, R24, UR41, RZ ;  /* 0x0000002918187c24 */ /* 0x000fe2000f8e02ff */
[----:B------:R-:W-:Y:S02]  /*1da00*/  ISETP.GE.AND P3, PT, R98, RZ, PT ;  /* 0x000000ff6200720c */ /* 0x000fe40003f66270 */
[----:B----4-:R-:W-:Y:S01]  /*1da10*/  SEL R25, R171, R32, !P1 ;  /* 0x00000020ab197207 */ /* 0x010fe20004800000 */
[----:B------:R-:W-:Y:S01]  /*1da20*/  @!P0 IMAD.MOV R58, RZ, RZ, -R58 ;  /* 0x000000ffff3a8224 */ /* 0x000fe200078e0a3a */
[----:B------:R-:W4:Y:S01]  /*1da30*/  LDL.LU R32, [R1+0x16c] ;  /* 0x00016c0001207983 */ /* 0x000f220000300800 */
[----:B------:R-:W-:Y:S01]  /*1da40*/  IMAD R42, R42, UR37, RZ ;  /* 0x000000252a2a7c24 */ /* 0x000fe2000f8e02ff */
[----:B------:R-:W1:Y:S01]  /*1da50*/  LDCU UR37, c[0x0][0x3b0] ;  /* 0x00007600ff2577ac */ /* 0x000e620008000800 */
[----:B------:R-:W-:Y:S01]  /*1da60*/  IMAD R25, R25, UR42, RZ ;  /* 0x0000002a19197c24 */ /* 0x000fe2000f8e02ff */
[----:B------:R1:W-:Y:S01]  /*1da70*/  STL [R1+0x250], R24 ;  /* 0x0002501801007387 */ /* 0x0003e20000100800 */
[----:B------:R-:W-:Y:S01]  /*1da80*/  VIADD R98, R252, 0x176 ;  /* 0x00000176fc627836 */ /* 0x000fe20000000000 */
[----:B------:R-:W2:Y:S03]  /*1da90*/  LDCU UR41, c[0x0][0x3b0] ;  /* 0x00007600ff2977ac */ /* 0x000ea60008000800 */
[----:B------:R-:W-:Y:S01]  /*1daa0*/  @!P3 IMAD.MOV R105, RZ, RZ, -R105 ;  /* 0x000000ffff69b224 */ /* 0x000fe200078e0a69 */
[----:B------:R-:W2:Y:S01]  /*1dab0*/  LDCU UR42, c[0x0][0x3b0] ;  /* 0x00007600ff2a77ac */ /* 0x000ea20008000800 */
[----:B-1----:R-:W-:-:S02]  /*1dac0*/  SEL R24, R171, R197, !P1 ;  /* 0x000000c5ab187207 */ /* 0x002fc40004800000 */
[----:B------:R-:W4:Y:S04]  /*1dad0*/  LDL.LU R197, [R1+0x168] ;  /* 0x0001680001c57983 */ /* 0x000f280000300800 */
[----:B------:R1:W-:Y:S01]  /*1dae0*/  STL [R1+0x2d8], R25 ;  /* 0x0002d81901007387 */ /* 0x0003e20000100800 */
[----:B------:R-:W-:Y:S01]  /*1daf0*/  IMAD R130, R24, UR43, RZ ;  /* 0x0000002b18827c24 */ /* 0x000fe2000f8e02ff */
[C---:B---3--:R-:W-:Y:S02]  /*1db00*/  SEL R24, R171.reuse, R31, !P1 ;  /* 0x0000001fab187207 */ /* 0x048fe40004800000 */
[C---:B------:R-:W-:Y:S02]  /*1db10*/  SEL R219, R171.reuse, R219, !P1 ;  /* 0x000000dbabdb7207 */ /* 0x040fe40004800000 */
[----:B------:R-:W-:-:S02]  /*1db20*/  SEL R168, R171, R151, !P1 ;  /* 0x00000097aba87207 */ /* 0x000fc40004800000 */
[C---:B-1----:R-:W-:Y:S02]  /*1db30*/  SEL R25, R171.reuse, R34, !P1 ;  /* 0x00000022ab197207 */ /* 0x042fe40004800000 */
[----:B------:R-:W-:Y:S01]  /*1db40*/  SEL R44, R171, R202, !P1 ;  /* 0x000000caab2c7207 */ /* 0x000fe20004800000 */
[----:B------:R-:W3:Y:S01]  /*1db50*/  LDL.LU R34, [R1+0x15c] ;  /* 0x00015c0001227983 */ /* 0x000ee20000300800 */
[----:B------:R-:W-:Y:S01]  /*1db60*/  ISETP.GE.AND P4, PT, R98, RZ, PT ;  /* 0x000000ff6200720c */ /* 0x000fe20003f86270 */
[----:B------:R-:W-:Y:S01]  /*1db70*/  IMAD R25, R25, UR44, RZ ;  /* 0x0000002c19197c24 */ /* 0x000fe2000f8e02ff */
[C---:B------:R-:W-:Y:S01]  /*1db80*/  SEL R68, R171.reuse, R68, !P1 ;  /* 0x00000044ab447207 */ /* 0x040fe20004800000 */
[----:B------:R-:W3:Y:S01]  /*1db90*/  LDL.LU R31, [R1+0x148] ;  /* 0x00014800011f7983 */ /* 0x000ee20000300800 */
[----:B------:R-:W-:Y:S01]  /*1dba0*/  IMAD R24, R24, UR45, RZ ;  /* 0x0000002d18187c24 */ /* 0x000fe2000f8e02ff */
[----:B------:R-:W-:Y:S01]  /*1dbb0*/  IADD3 R98, PT, PT, R252, 0x177, RZ ;  /* 0x00000177fc627810 */ /* 0x000fe20007ffe0ff */
[----:B------:R-:W1:Y:S01]  /*1dbc0*/  LDCU UR45, c[0x0][0x3b0] ;  /* 0x00007600ff2d77ac */ /* 0x000e620008000800 */
[----:B------:R1:W-:Y:S01]  /*1dbd0*/  STL [R1+0x1b4], R25 ;  /* 0x0001b41901007387 */ /* 0x0003e20000100800 */
[----:B------:R-:W-:-:S02]  /*1dbe0*/  SEL R202, R171, R156, !P1 ;  /* 0x0000009cabca7207 */ /* 0x000fc40004800000 */
[----:B------:R-:W-:Y:S01]  /*1dbf0*/  SEL R151, R171, R105, !P1 ;  /* 0x00000069ab977207 */ /* 0x000fe20004800000 */
[----:B------:R-:W-:Y:S01]  /*1dc00*/  IMAD R43, R43, UR38, RZ ;  /* 0x000000262b2b7c24 */ /* 0x000fe2000f8e02ff */
[----:B------:R-:W-:Y:S01]  /*1dc10*/  ISETP.GE.AND P0, PT, R98, RZ, PT ;  /* 0x000000ff6200720c */ /* 0x000fe20003f06270 */
[----:B------:R-:W-:Y:S01]  /*1dc20*/  @!P4 IMAD.MOV R181, RZ, RZ, -R181 ;  /* 0x000000ffffb5c224 */ /* 0x000fe200078e0ab5 */
[----:B------:R-:W2:Y:S01]  /*1dc30*/  LDCU UR38, c[0x0][0x3b0] ;  /* 0x00007600ff2677ac */ /* 0x000ea20008000800 */
[----:B-1----:R-:W-:Y:S01]  /*1dc40*/  SEL R25, R171, R33, !P1 ;  /* 0x00000021ab197207 */ /* 0x002fe20004800000 */
[----:B------:R-:W1:Y:S01]  /*1dc50*/  LDCU UR44, c[0x0][0x3b0] ;  /* 0x00007600ff2c77ac */ /* 0x000e620008000800 */
[----:B------:R-:W3:Y:S03]  /*1dc60*/  LDL.LU R33, [R1+0x144] ;  /* 0x0001440001217983 */ /* 0x000ee60000300800 */
[----:B------:R-:W-:Y:S01]  /*1dc70*/  IMAD R25, R25, UR46, RZ ;  /* 0x0000002e19197c24 */ /* 0x000fe2000f8e02ff */
[----:B------:R2:W-:Y:S01]  /*1dc80*/  STL [R1+0x244], R24 ;  /* 0x0002441801007387 */ /* 0x0005e20000100800 */
[----:B------:R-:W-:Y:S01]  /*1dc90*/  VIADD R98, R252, 0x178 ;  /* 0x00000178fc627836 */ /* 0x000fe20000000000 */
[----:B------:R-:W1:Y:S01]  /*1dca0*/  LDCU UR46, c[0x0][0x3b0] ;  /* 0x00007600ff2e77ac */ /* 0x000e620008000800 */
[----:B------:R-:W1:Y:S01]  /*1dcb0*/  LDCU UR43, c[0x0][0x3b0] ;  /* 0x00007600ff2b77ac */ /* 0x000e620008000800 */
[----:B--2---:R-:W-:-:S02]  /*1dcc0*/  SEL R24, R171, R223, !P1 ;  /* 0x000000dfab187207 */ /* 0x004fc40004800000 */
[----:B------:R-:W2:Y:S04]  /*1dcd0*/  LDL.LU R223, [R1+0x140] ;  /* 0x0001400001df7983 */ /* 0x000ea80000300800 */
[----:B------:R4:W-:Y:S01]  /*1dce0*/  STL [R1+0x2cc], R25 ;  /* 0x0002cc1901007387 */ /* 0x0009e20000100800 */
[----:B------:R-:W-:Y:S01]  /*1dcf0*/  IMAD R24, R24, UR47, RZ ;  /* 0x0000002f18187c24 */ /* 0x000fe2000f8e02ff */
[----:B------:R-:W-:Y:S01]  /*1dd00*/  ISETP.GE.AND P3, PT, R98, RZ, PT ;  /* 0x000000ff6200720c */ /* 0x000fe20003f66270 */
[----:B------:R-:W-:Y:S01]  /*1dd10*/  @!P0 IMAD.MOV R79, RZ, RZ, -R79 ;  /* 0x000000ffff4f8224 */ /* 0x000fe200078e0a4f */
[----:B----4-:R-:W-:Y:S01]  /*1dd20*/  SEL R25, R171, R32, !P1 ;  /* 0x00000020ab197207 */ /* 0x010fe20004800000 */
[----:B------:R-:W4:Y:S01]  /*1dd30*/  LDCU UR47, c[0x0][0x3b0] ;  /* 0x00007600ff2f77ac */ /* 0x000f220008000800 */
[----:B------:R-:W4:Y:S03]  /*1dd40*/  LDL.LU R32, [R1+0x138] ;  /* 0x0001380001207983 */ /* 0x000f260000300800 */
[----:B------:R-:W-:Y:S01]  /*1dd50*/  IMAD R25, R25, UR48, RZ ;  /* 0x0000003019197c24 */ /* 0x000fe2000f8e02ff */
[----:B------:R1:W-:Y:S01]  /*1dd60*/  STL [R1+0x12c], R24 ;  /* 0x00012c1801007387 */ /* 0x0003e20000100800 */
[----:B------:R-:W-:-:S04]  /*1dd70*/  IADD3 R98, PT, PT, R252, 0x179, RZ ;  /* 0x00000179fc627810 */ /* 0x000fc80007ffe0ff */
[----:B------:R-:W-:Y:S01]  /*1dd80*/  @!P3 IMAD.MOV R182, RZ, RZ, -R182 ;  /* 0x000000ffffb6b224 */ /* 0x000fe200078e0ab6 */
[C---:B------:R-:W-:Y:S01]  /*1dd90*/  SEL R79, R171.reuse, R79, !P1 ;  /* 0x0000004fab4f7207 */ /* 0x040fe20004800000 */
[----:B------:R-:W2:Y:S01]  /*1dda0*/  LDCU UR48, c[0x0][0x3b0] ;  /* 0x00007600ff3077ac */ /* 0x000ea20008000800 */
[----:B-1----:R-:W-:Y:S02]  /*1ddb0*/  SEL R24, R171, R197, !P1 ;  /* 0x000000c5ab187207 */ /* 0x002fe40004800000 */
[----:B------:R-:W4:Y:S04]  /*1ddc0*/  LDL.LU R197, [R1+0x128] ;  /* 0x0001280001c57983 */ /* 0x000f280000300800 */
[----:B------:R3:W-:Y:S01]  /*1ddd0*/  STL [R1+0x1ac], R25 ;  /* 0x0001ac1901007387 */ /* 0x0007e20000100800 */
[----:B------:R-:W-:Y:S01]  /*1dde0*/  IMAD R24, R24, UR49, RZ ;  /* 0x0000003118187c24 */ /* 0x000fe2000f8e02ff */
[----:B------:R-:W-:-:S02]  /*1ddf0*/  ISETP.GE.AND P4, PT, R98, RZ, PT ;  /* 0x000000ff6200720c */ /* 0x000fc40003f86270 */
[----:B---3--:R-:W-:Y:S01]  /*1de00*/  SEL R25, R171, R34, !P1 ;  /* 0x00000022ab197207 */ /* 0x008fe20004800000 */
[----:B------:R-:W1:Y:S01]  /*1de10*/  LDCU UR49, c[0x0][0x3b0] ;  /* 0x00007600ff3177ac */ /* 0x000e620008000800 */
[----:B------:R-:W3:Y:S03]  /*1de20*/  LDL.LU R34, [R1+0x124] ;  /* 0x0001240001227983 */ /* 0x000ee60000300800 */
[----:B------:R-:W-:Y:S01]  /*1de30*/  IMAD R25, R25, UR50, RZ ;  /* 0x0000003219197c24 */ /* 0x000fe2000f8e02ff */
[----:B------:R1:W-:Y:S01]  /*1de40*/  STL [R1+0x230], R24 ;  /* 0x0002301801007387 */ /* 0x0003e20000100800 */
[----:B------:R-:W-:Y:S01]  /*1de50*/  VIADD R98, R252, 0x17c ;  /* 0x0000017cfc627836 */ /* 0x000fe20000000000 */
[----:B------:R-:W2:Y:S01]  /*1de60*/  LDCU UR50, c[0x0][0x3b0] ;  /* 0x00007600ff3277ac */ /* 0x000ea20008000800 */
[C---:B-1----:R-:W-:Y:S02]  /*1de70*/  SEL R24, R171.reuse, R31, !P1 ;  /* 0x0000001fab187207 */ /* 0x042fe40004800000 */
[----:B------:R-:W3:Y:S04]  /*1de80*/  LDL.LU R31, [R1+0x11c] ;  /* 0x00011c00011f7983 */ /* 0x000ee80000300800 */
[----:B------:R1:W-:Y:S02]  /*1de90*/  STL [R1+0x2c0], R25 ;  /* 0x0002c01901007387 */ /* 0x0003e40000100800 */
[----:B-1----:R-:W-:-:S02]  /*1dea0*/  SEL R25, R171, R33, !P1 ;  /* 0x00000021ab197207 */ /* 0x002fc40004800000 */
        /* <DEDUP_REMOVED lines=16> */
[----:B------:R-:W4:Y:S01]  /*1dfb0*/  LDL.LU R32, [R1] ;  /* 0x0000000001207983 */ /* 0x000f220000300800 */
[----:B------:R-:W1:Y:S02]  /*1dfc0*/  LDCU UR53, c[0x0][0x3b0] ;  /* 0x00007600ff3577ac */ /* 0x000e640008000800 */
[----:B------:R-:W-:Y:S01]  /*1dfd0*/  IMAD R25, R25, UR54, RZ ;  /* 0x0000003619197c24 */ /* 0x000fe2000f8e02ff */
[----:B------:R1:W-:Y:S01]  /*1dfe0*/  STL [R1+0x224], R24 ;  /* 0x0002241801007387 */ /* 0x0003e20000100800 */
[C---:B--2---:R-:W-:Y:S01]  /*1dff0*/  SEL R65, R171.reuse, R223, !P1 ;  /* 0x000000dfab417207 */ /* 0x044fe20004800000 */
[----:B------:R-:W-:Y:S01]  /*1e000*/  VIADD R98, R252, 0x17e ;  /* 0x0000017efc627836 */ /* 0x000fe20000000000 */
[----:B-1----:R-:W-:-:S02]  /*1e010*/  SEL R24, R171, R197, !P1 ;  /* 0x000000c5ab187207 */ /* 0x002fc40004800000 */
[----:B------:R-:W-:Y:S01]  /*1e020*/  @!P3 IMAD.MOV R133, RZ, RZ, -R133 ;  /* 0x000000ffff85b224 */ /* 0x000fe200078e0a85 */
[----:B------:R-:W2:Y:S01]  /*1e030*/  LDL.LU R197, [R1+0x3a8] ;  /* 0x0003a80001c57983 */ /* 0x000ea20000300800 */
[C---:B------:R-:W-:Y:S01]  /*1e040*/  SEL R111, R171.reuse, R182, !P1 ;  /* 0x000000b6ab6f7207 */ /* 0x040fe20004800000 */
[----:B------:R-:W1:Y:S02]  /*1e050*/  LDCU UR54, c[0x0][0x3b0] ;  /* 0x00007600ff3677ac */ /* 0x000e640008000800 */
[----:B------:R3:W-:Y:S01]  /*1e060*/  STL [R1+0x2b8], R25 ;  /* 0x0002b81901007387 */ /* 0x0007e20000100800 */
[----:B------:R-:W-:Y:S01]  /*1e070*/  IMAD R24, R24, UR55, RZ ;  /* 0x0000003718187c24 */ /* 0x000fe2000f8e02ff */
[----:B------:R-:W-:Y:S02]  /*1e080*/  ISETP.GE.AND P4, PT, R98, RZ, PT ;  /* 0x000000ff6200720c */ /* 0x000fe40003f86270 */
[----:B------:R-:W-:Y:S01]  /*1e090*/  SEL R105, R171, R132, !P1 ;  /* 0x00000084ab697207 */ /* 0x000fe20004800000 */
[----:B------:R-:W-:Y:S01]  /*1e0a0*/  IMAD R65, R65, UR59, RZ ;  /* 0x0000003b41417c24 */ /* 0x000fe2000f8e02ff */
[----:B---3--:R-:W-:Y:S01]  /*1e0b0*/  SEL R25, R171, R34, !P1 ;  /* 0x00000022ab197207 */ /* 0x008fe20004800000 */
[----:B------:R-:W3:Y:S01]  /*1e0c0*/  LDCU UR55, c[0x0][0x3b0] ;  /* 0x00007600ff3777ac */ /* 0x000ee20008000800 */
[----:B------:R-:W3:Y:S03]  /*1e0d0*/  LDL.LU R34, [R1+0x3cc] ;  /* 0x0003cc0001227983 */ /* 0x000ee60000300800 */
[----:B------:R-:W-:Y:S01]  /*1e0e0*/  IMAD R25, R25, UR56, RZ ;  /* 0x0000003819197c24 */ /* 0x000fe2000f8e02ff */
[----:B------:R1:W-:Y:S01]  /*1e0f0*/  STL [R1+0xb4], R24 ;  /* 0x0000b41801007387 */ /* 0x0003e20000100800 */
[----:B--2---:R-:W-:-:S02]  /*1e100*/  SEL R26, R171, R197, !P1 ;  /* 0x000000c5ab1a7207 */ /* 0x004fc40004800000 */
[----:B------:R-:W-:Y:S01]  /*1e110*/  IADD3 R98, PT, PT, R252, 0x17f, RZ ;  /* 0x0000017ffc627810 */ /* 0x000fe20007ffe0ff */
[----:B------:R-:W-:Y:S01]  /*1e120*/  @!P4 IMAD.MOV R184, RZ, RZ, -R184 ;  /* 0x000000ffffb8c224 */ /* 0x000fe200078e0ab8 */
[C---:B-1----:R-:W-:Y:S01]  /*1e130*/  SEL R24, R171.reuse, R31, !P1 ;  /* 0x0000001fab187207 */ /* 0x042fe20004800000 */
[----:B------:R-:W1:Y:S01]  /*1e140*/  LDCU UR56, c[0x0][0x3b0] ;  /* 0x00007600ff3877ac */ /* 0x000e620008000800 */
[----:B------:R-:W2:Y:S01]  /*1e150*/  LDL.LU R31, [R1+0x3c8] ;  /* 0x0003c800011f7983 */ /* 0x000ea20000300800 */
[----:B------:R-:W1:Y:S03]  /*1e160*/  LDCU UR59, c[0x0][0x3b0] ;  /* 0x00007600ff3b77ac */ /* 0x000e660008000800 */
[----:B------:R3:W-:Y:S02]  /*1e170*/  STL [R1+0x180], R25 ;  /* 0x0001801901007387 */ /* 0x0007e40000100800 */
[----:B---3--:R-:W-:-:S02]  /*1e180*/  SEL R25, R171, R33, !P1 ;  /* 0x00000021ab197207 */ /* 0x008fc40004800000 */
[----:B------:R-:W3:Y:S01]  /*1e190*/  LDL.LU R33, [R1+0x3c4] ;  /* 0x0003c40001217983 */ /* 0x000ee20000300800 */
[----:B------:R-:W-:Y:S02]  /*1e1a0*/  IMAD R24, R24, UR57, RZ ;  /* 0x0000003918187c24 */ /* 0x000fe4000f8e02ff */
[----:B------:R-:W-:Y:S01]  /*1e1b0*/  IMAD R26, R26, UR61, RZ ;  /* 0x0000003d1a1a7c24 */ /* 0x000fe2000f8e02ff */
[----:B------:R-:W-:Y:S01]  /*1e1c0*/  ISETP.GE.AND P0, PT, R98, RZ, PT ;  /* 0x000000ff6200720c */ /* 0x000fe20003f06270 */
[----:B------:R-:W1:Y:S01]  /*1e1d0*/  LDCU UR57, c[0x0][0x3b0] ;  /* 0x00007600ff3977ac */ /* 0x000e620008000800 */
[----:B------:R4:W-:Y:S01]  /*1e1e0*/  STL [R1+0x200], R24 ;  /* 0x0002001801007387 */ /* 0x0009e20000100800 */
[----:B------:R-:W1:Y:S03]  /*1e1f0*/  LDCU UR61, c[0x0][0x3b0] ;  /* 0x00007600ff3d77ac */ /* 0x000e660008000800 */
[----:B------:R-:W2:Y:S01]  /*1e200*/  LDL.LU R223, [R1+0x3b0] ;  /* 0x0003b00001df7983 */ /* 0x000ea20000300800 */
[----:B----4-:R-:W-:Y:S01]  /*1e210*/  IMAD R24, R25, UR58, RZ ;  /* 0x0000003a19187c24 */ /* 0x010fe2000f8e02ff */
[----:B------:R-:W-:Y:S01]  /*1e220*/  SEL R25, R171, R32, !P1 ;  /* 0x00000020ab197207 */ /* 0x000fe20004800000 */
[----:B------:R-:W-:Y:S01]  /*1e230*/  VIADD R98, R252, 0x182 ;  /* 0x00000182fc627836 */ /* 0x000fe20000000000 */
[----:B------:R-:W4:Y:S02]  /*1e240*/  LDCU UR58, c[0x0][0x3b0] ;  /* 0x00007600ff3a77ac */ /* 0x000f240008000800 */
[----:B------:R1:W-:Y:S04]  /*1e250*/  STL [R1+0x2a8], R24 ;  /* 0x0002a81801007387 */ /* 0x0003e80000100800 */
[----:B------:R-:W3:Y:S04]  /*1e260*/  LDL.LU R32, [R1+0x3ac] ;  /* 0x0003ac0001207983 */ /* 0x000ee80000300800 */
[----:B------:R-:W3:Y:S01]  /*1e270*/  LDL.LU R197, [R1+0x3d0] ;  /* 0x0003d00001c57983 */ /* 0x000ee20000300800 */
[----:B-1----:R-:W-:-:S02]  /*1e280*/  IMAD.MOV.U32 R24, RZ, RZ, R59 ;  /* 0x000000ffff187224 */ /* 0x002fc400078e003b */
[----:B------:R-:W-:Y:S01]  /*1e290*/  IMAD R59, R25, UR60, RZ ;  /* 0x0000003c193b7c24 */ /* 0x000fe2000f8e02ff */
[C---:B------:R-:W-:Y:S01]  /*1e2a0*/  SEL R25, R171.reuse, R34, !P1 ;  /* 0x00000022ab197207 */ /* 0x040fe20004800000 */
[----:B------:R-:W-:Y:S01]  /*1e2b0*/  @!P0 IMAD.MOV R134, RZ, RZ, -R134 ;  /* 0x000000ffff868224 */ /* 0x000fe200078e0a86 */
[----:B------:R-:W3:Y:S01]  /*1e2c0*/  LDL.LU R34, [R1+0x3ec] ;  /* 0x0003ec0001227983 */ /* 0x000ee20000300800 */
[----:B--2---:R-:W-:Y:S02]  /*1e2d0*/  SEL R66, R171, R223, !P1 ;  /* 0x000000dfab427207 */ /* 0x004fe40004800000 */
[----:B------:R-:W-:Y:S01]  /*1e2e0*/  IMAD R25, R25, UR62, RZ ;  /* 0x0000003e19197c24 */ /* 0x000fe2000f8e02ff */
[----:B------:R1:W-:Y:S01]  /*1e2f0*/  STL [R1+0x98], R26 ;  /* 0x0000981a01007387 */ /* 0x0003e20000100800 */
[----:B------:R-:W-:Y:S01]  /*1e300*/  ISETP.GE.AND P3, PT, R98, RZ, PT ;  /* 0x000000ff6200720c */ /* 0x000fe20003f66270 */
[----:B------:R-:W2:Y:S01]  /*1e310*/  LDCU UR62, c[0x0][0x3b0] ;  /* 0x00007600ff3e77ac */ /* 0x000ea20008000800 */
[C---:B------:R-:W-:Y:S01]  /*1e320*/  SEL R184, R171.reuse, R184, !P1 ;  /* 0x000000b8abb87207 */ /* 0x040fe20004800000 */
[----:B------:R-:W2:Y:S01]  /*1e330*/  LDCU UR60, c[0x0][0x3b0] ;  /* 0x00007600ff3c77ac */ /* 0x000ea20008000800 */
[----:B-1----:R-:W-:-:S02]  /*1e340*/  SEL R26, R171, R31, !P1 ;  /* 0x0000001fab1a7207 */ /* 0x002fc40004800000 */
[----:B------:R-:W2:Y:S04]  /*1e350*/  LDL.LU R31, [R1+0x3e8] ;  /* 0x0003e800011f7983 */ /* 0x000ea80000300800 */
[----:B------:R3:W-:Y:S02]  /*1e360*/  STL [R1+0x16c], R25 ;  /* 0x00016c1901007387 */ /* 0x0007e40000100800 */
[C---:B---3--:R-:W-:Y:S02]  /*1e370*/  SEL R25, R171.reuse, R33, !P1 ;  /* 0x00000021ab197207 */ /* 0x048fe40004800000 */
[----:B------:R-:W3:Y:S01]  /*1e380*/  LDL.LU R33, [R1+0x3e4] ;  /* 0x0003e40001217983 */ /* 0x000ee20000300800 */
[----:B------:R-:W-:Y:S01]  /*1e390*/  IMAD R26, R26, UR63, RZ ;  /* 0x0000003f1a1a7c24 */ /* 0x000fe2000f8e02ff */
[----:B------:R-:W-:Y:S01]  /*1e3a0*/  SEL R75, R171, R32, !P1 ;  /* 0x00000020ab4b7207 */ /* 0x000fe20004800000 */
[----:B------:R-:W-:Y:S01]  /*1e3b0*/  IMAD R25, R25, UR64, RZ ;  /* 0x0000004019197c24 */ /* 0x000fe2000f8e02ff */
[----:B------:R-:W-:-:S02]  /*1e3c0*/  SEL R27, R171, R34, !P1 ;  /* 0x00000022ab1b7207 */ /* 0x000fc40004800000 */
[----:B------:R-:W-:Y:S01]  /*1e3d0*/  IADD3 R98, PT, PT, R252, 0x184, RZ ;  /* 0x00000184fc627810 */ /* 0x000fe20007ffe0ff */
[----:B------:R1:W-:Y:S01]  /*1e3e0*/  STL [R1+0x1f0], R26 ;  /* 0x0001f01a01007387 */ /* 0x0003e20000100800 */
[----:B------:R-:W-:Y:S01]  /*1e3f0*/  @!P3 IMAD.MOV R185, RZ, RZ, -R185 ;  /* 0x000000ffffb9b224 */ /* 0x000fe200078e0ab9 */
[----:B------:R-:W2:Y:S02]  /*1e400*/  LDCU UR63, c[0x0][0x3b0] ;  /* 0x00007600ff3f77ac */ /* 0x000ea40008000800 */
[----:B------:R-:W4:Y:S01]  /*1e410*/  LDL.LU R223, [R1+0x414] ;  /* 0x0004140001df7983 */ /* 0x000f220000300800 */
[----:B------:R-:W2:Y:S03]  /*1e420*/  LDCU UR64, c[0x0][0x3b0] ;  /* 0x00007600ff4077ac */ /* 0x000ea60008000800 */
[----:B------:R1:W-:Y:S04]  /*1e430*/  STL [R1+0x29c], R25 ;  /* 0x00029c1901007387 */ /* 0x0003e80000100800 */
[----:B------:R-:W4:Y:S01]  /*1e440*/  LDL.LU R32, [R1+0x3e0] ;  /* 0x0003e00001207983 */ /* 0x000f220000300800 */
[----:B-1----:R-:W-:-:S03]  /*1e450*/  SEL R26, R171, R197, !P1 ;  /* 0x000000c5ab1a7207 */ /* 0x002fc60004800000 */
[----:B------:R-:W4:Y:S02]  /*1e460*/  LDL.LU R197, [R1+0x434] ;  /* 0x0004340001c57983 */ /* 0x000f240000300800 */
[----:B------:R-:W-:Y:S02]  /*1e470*/  IMAD R26, R26, UR67, RZ ;  /* 0x000000431a1a7c24 */ /* 0x000fe4000f8e02ff */
[----:B------:R-:W-:Y:S01]  /*1e480*/  IMAD R27, R27, UR68, RZ ;  /* 0x000000441b1b7c24 */ /* 0x000fe2000f8e02ff */
[----:B------:R-:W4:Y:S01]  /*1e490*/  LDL.LU R34, [R1+0x3d4] ;  /* 0x0003d40001227983 */ /* 0x000f220000300800 */
[----:B------:R-:W-:Y:S01]  /*1e4a0*/  IMAD.MOV.U32 R25, RZ, RZ, R60 ;  /* 0x000000ffff197224 */ /* 0x000fe200078e003c */
[----:B------:R-:W-:Y:S01]  /*1e4b0*/  ISETP.GE.AND P4, PT, R98, RZ, PT ;  /* 0x000000ff6200720c */ /* 0x000fe20003f86270 */
[----:B------:R-:W1:Y:S01]  /*1e4c0*/  LDCU UR67, c[0x0][0x3b0] ;  /* 0x00007600ff4377ac */ /* 0x000e620008000800 */
[----:B------:R2:W-:Y:S01]  /*1e4d0*/  STL [R1+0x60], R26 ;  /* 0x0000601a01007387 */ /* 0x0005e20000100800 */
[----:B------:R-:W1:Y:S01]  /*1e4e0*/  LDCU UR68, c[0x0][0x3b0] ;  /* 0x00007600ff4477ac */ /* 0x000e620008000800 */
[----:B--2---:R-:W-:-:S02]  /*1e4f0*/  SEL R26, R171, R31, !P1 ;  /* 0x0000001fab1a7207 */ /* 0x004fc40004800000 */
[----:B------:R-:W2:Y:S04]  /*1e500*/  LDL.LU R31, [R1+0x448] ;  /* 0x00044800011f7983 */ /* 0x000ea80000300800 */
[----:B------:R3:W-:Y:S02]  /*1e510*/  STL [R1+0x158], R27 ;  /* 0x0001581b01007387 */ /* 0x0007e40000100800 */
[----:B---3--:R-:W-:Y:S02]  /*1e520*/  SEL R27, R171, R33, !P1 ;  /* 0x00000021ab1b7207 */ /* 0x008fe40004800000 */
[----:B------:R-:W3:Y:S01]  /*1e530*/  LDL.LU R33, [R1+0x440] ;  /* 0x0004400001217983 */ /* 0x000ee20000300800 */
[----:B------:R-:W-:Y:S02]  /*1e540*/  IMAD R26, R26, UR69, RZ ;  /* 0x000000451a1a7c24 */ /* 0x000fe4000f8e02ff */
[----:B------:R-:W-:Y:S01]  /*1e550*/  VIADD R98, R252, 0x185 ;  /* 0x00000185fc627836 */ /* 0x000fe20000000000 */
[----:B------:R-:W-:Y:S01]  /*1e560*/  @!P4 IADD3 R24, PT, PT, -R24, RZ, RZ ;  /* 0x000000ff1818c210 */ /* 0x000fe20007ffe1ff */
[----:B------:R-:W-:Y:S01]  /*1e570*/  IMAD R27, R27, UR70, RZ ;  /* 0x000000461b1b7c24 */ /* 0x000fe2000f8e02ff */
[----:B------:R4:W-:Y:S01]  /*1e580*/  STL [R1+0x1e8], R26 ;  /* 0x0001e81a01007387 */ /* 0x0009e20000100800 */
[----:B------:R-:W-:Y:S01]  /*1e590*/  IMAD R249, R8, UR62, RZ ;  /* 0x0000003e08f97c24 */ /* 0x000fe2000f8e02ff */
[----:B------:R-:W-:-:S02]  /*1e5a0*/  ISETP.GE.AND P0, PT, R98, RZ, PT ;  /* 0x000000ff6200720c */ /* 0x000fc40003f06270 */
[C---:B------:R-:W-:Y:S01]  /*1e5b0*/  SEL R134, R171.reuse, R134, !P1 ;  /* 0x00000086ab867207 */ /* 0x040fe20004800000 */
[----:B------:R-:W-:Y:S01]  /*1e5c0*/  IMAD R66, R66, UR65, RZ ;  /* 0x0000004142427c24 */ /* 0x000fe2000f8e02ff */
[----:B------:R-:W1:Y:S01]  /*1e5d0*/  LDCU UR70, c[0x0][0x3b0] ;  /* 0x00007600ff4677ac */ /* 0x000e620008000800 */
[----:B----4-:R-:W-:Y:S01]  /*1e5e0*/  SEL R26, R171, R223, !P1 ;  /* 0x000000dfab1a7207 */ /* 0x010fe20004800000 */
[----:B------:R-:W4:Y:S01]  /*1e5f0*/  LDCU UR65, c[0x0][0x3b0] ;  /* 0x00007600ff4177ac */ /* 0x000f220008000800 */
[----:B------:R-:W2:Y:S01]  /*1e600*/  LDL.LU R223, [R1+0x4c4] ;  /* 0x0004c40001df7983 */ /* 0x000ea20000300800 */
[----:B------:R-:W-:Y:S02]  /*1e610*/  IMAD R75, R75, UR66, RZ ;  /* 0x000000424b4b7c24 */ /* 0x000fe4000f8e02ff */
[----:B------:R-:W-:Y:S01]  /*1e620*/  IMAD R26, R26, UR71, RZ ;  /* 0x000000471a1a7c24 */ /* 0x000fe2000f8e02ff */
[----:B------:R1:W-:Y:S01]  /*1e630*/  STL [R1+0x290], R27 ;  /* 0x0002901b01007387 */ /* 0x0003e20000100800 */
[----:B------:R-:W-:Y:S01]  /*1e640*/  IADD3 R98, PT, PT, R252, 0x186, RZ ;  /* 0x00000186fc627810 */ /* 0x000fe20007ffe0ff */
[----:B------:R-:W-:Y:S01]  /*1e650*/  @!P0 IMAD.MOV R135, RZ, RZ, -R135 ;  /* 0x000000ffff878224 */ /* 0x000fe200078e0a87 */
[----:B------:R-:W2:Y:S01]  /*1e660*/  LDCU UR71, c[0x0][0x3b0] ;  /* 0x00007600ff4777ac */ /* 0x000ea20008000800 */
[----:B------:R-:W2:Y:S01]  /*1e670*/  LDCU UR66, c[0x0][0x3b0] ;  /* 0x00007600ff4277ac */ /* 0x000ea20008000800 */
[----:B-1----:R-:W-:Y:S01]  /*1e680*/  SEL R27, R171, R32, !P1 ;  /* 0x00000020ab1b7207 */ /* 0x002fe20004800000 */
[----:B------:R-:W1:Y:S01]  /*1e690*/  LDCU UR62, c[0x0][0x3b0] ;  /* 0x00007600ff3e77ac */ /* 0x000e620008000800 */
[----:B------:R-:W2:Y:S03]  /*1e6a0*/  LDL.LU R32, [R1+0x478] ;  /* 0x0004780001207983 */ /* 0x000ea60000300800 */
[----:B------:R-:W-:Y:S01]  /*1e6b0*/  IMAD R27, R27, UR72, RZ ;  /* 0x000000481b1b7c24 */ /* 0x000fe2000f8e02ff */
[----:B------:R4:W-:Y:S01]  /*1e6c0*/  STL [R1+0x54], R26 ;  /* 0x0000541a01007387 */ /* 0x0009e20000100800 */
[----:B------:R-:W-:Y:S01]  /*1e6d0*/  ISETP.GE.AND P3, PT, R98, RZ, PT ;  /* 0x000000ff6200720c */ /* 0x000fe20003f66270 */
[----:B------:R-:W1:Y:S01]  /*1e6e0*/  LDCU UR72, c[0x0][0x3b0] ;  /* 0x00007600ff4877ac */ /* 0x000e620008000800 */
[----:B------:R-:W1:Y:S01]  /*1e6f0*/  LDCU UR69, c[0x0][0x3b0] ;  /* 0x00007600ff4577ac */ /* 0x000e620008000800 */
[----:B----4-:R-:W-:-:S02]  /*1e700*/  SEL R26, R171, R197, !P1 ;  /* 0x000000c5ab1a7207 */ /* 0x010fc40004800000 */
[----:B------:R-:W4:Y:S04]  /*1e710*/  LDL.LU R197, [R1+0x4f4] ;  /* 0x0004f40001c57983 */ /* 0x000f280000300800 */
[----:B------:R1:W-:Y:S01]  /*1e720*/  STL [R1+0x14c], R27 ;  /* 0x00014c1b01007387 */ /* 0x0003e20000100800 */
[----:B------:R-:W-:Y:S02]  /*1e730*/  IMAD R26, R26, UR73, RZ ;  /* 0x000000491a1a7c24 */ /* 0x000fe4000f8e02ff */
[----:B------:R-:W-:Y:S01]  /*1e740*/  VIADD R98, R252, 0x187 ;  /* 0x00000187fc627836 */ /* 0x000fe20000000000 */
[----:B------:R-:W-:Y:S01]  /*1e750*/  @!P3 IADD3 R186, PT, PT, -R186, RZ, RZ ;  /* 0x000000ffbabab210 */ /* 0x000fe20007ffe1ff */
[----:B------:R-:W2:Y:S01]  /*1e760*/  LDCU UR73, c[0x0][0x3b0] ;  /* 0x00007600ff4977ac */ /* 0x000ea20008000800 */
[----:B-1----:R-:W-:-:S02]  /*1e770*/  SEL R27, R171, R34, !P1 ;  /* 0x00000022ab1b7207 */ /* 0x002fc40004800000 */
[----:B------:R-:W3:Y:S03]  /*1e780*/  LDL.LU R34, [R1+0x4c8] ;  /* 0x0004c80001227983 */ /* 0x000ee60000300800 */
[----:B------:R-:W-:Y:S01]  /*1e790*/  IMAD R27, R27, UR74, RZ ;  /* 0x0000004a1b1b7c24 */ /* 0x000fe2000f8e02ff */
[----:B------:R2:W-:Y:S01]  /*1e7a0*/  STL [R1+0x1dc], R26 ;  /* 0x0001dc1a01007387 */ /* 0x0005e20000100800 */
[C---:B----4-:R-:W-:Y:S01]  /*1e7b0*/  SEL R77, R171.reuse, R197, !P1 ;  /* 0x000000c5ab4d7207 */ /* 0x050fe20004800000 */
[----:B------:R-:W1:Y:S01]  /*1e7c0*/  LDCU UR74, c[0x0][0x3b0] ;  /* 0x00007600ff4a77ac */ /* 0x000e620008000800 */
[C---:B--2---:R-:W-:Y:S02]  /*1e7d0*/  SEL R26, R171.reuse, R31, !P1 ;  /* 0x0000001fab1a7207 */ /* 0x044fe40004800000 */
[----:B------:R-:W2:Y:S04]  /*1e7e0*/  LDL.LU R31, [R1+0x504] ;  /* 0x00050400011f7983 */ /* 0x000ea80000300800 */
[----:B------:R3:W-:Y:S02]  /*1e7f0*/  STL [R1+0x288], R27 ;  /* 0x0002881b01007387 */ /* 0x0007e40000100800 */
[----:B---3--:R-:W-:-:S02]  /*1e800*/  SEL R27, R171, R33, !P1 ;  /* 0x00000021ab1b7207 */ /* 0x008fc40004800000 */
[----:B------:R-:W3:Y:S01]  /*1e810*/  LDL.LU R33, [R1+0x514] ;  /* 0x0005140001217983 */ /* 0x000ee20000300800 */
[----:B------:R-:W-:Y:S01]  /*1e820*/  IMAD R26, R26, UR75, RZ ;  /* 0x0000004b1a1a7c24 */ /* 0x000fe2000f8e02ff */
[----:B------:R-:W-:Y:S01]  /*1e830*/  SEL R60, R171, R34, !P1 ;  /* 0x00000022ab3c7207 */ /* 0x000fe20004800000 */
[----:B------:R-:W-:Y:S01]  /*1e840*/  IMAD R27, R27, UR4, RZ ;  /* 0x000000041b1b7c24 */ /* 0x000fe2000f8e02ff */
[----:B------:R-:W-:Y:S01]  /*1e850*/  ISETP.GE.AND P4, PT, R98, RZ, PT ;  /* 0x000000ff6200720c */ /* 0x000fe20003f86270 */
[----:B------:R-:W4:Y:S01]  /*1e860*/  LDCU UR75, c[0x0][0x3b0] ;  /* 0x00007600ff4b77ac */ /* 0x000f220008000800 */
[----:B------:R1:W-:Y:S01]  /*1e870*/  STL [R1+0x3c], R26 ;  /* 0x00003c1a01007387 */ /* 0x0003e20000100800 */
[----:B------:R-:W-:Y:S02]  /*1e880*/  IMAD R60, R60, UR7, RZ ;  /* 0x000000073c3c7c24 */ /* 0x000fe4000f8e02ff */
[----:B------:R-:W-:Y:S01]  /*1e890*/  VIADD R98, R252, 0x188 ;  /* 0x00000188fc627836 */ /* 0x000fe20000000000 */
[----:B------:R-:W2:Y:S01]  /*1e8a0*/  LDCU UR7, c[0x0][0x3b0] ;  /* 0x00007600ff0777ac */ /* 0x000ea20008000800 */
[----:B------:R-:W-:Y:S01]  /*1e8b0*/  SEL R182, R171, R186, !P1 ;  /* 0x000000baabb67207 */ /* 0x000fe20004800000 */
[----:B------:R-:W-:-:S02]  /*1e8c0*/  IMAD R77, R77, UR9, RZ ;  /* 0x000000094d4d7c24 */ /* 0x000fc4000f8e02ff */
[----:B------:R-:W-:Y:S01]  /*1e8d0*/  IMAD R238, R238, UR72, RZ ;  /* 0x00000048eeee7c24 */ /* 0x000fe2000f8e02ff */
[----:B------:R-:W2:Y:S01]  /*1e8e0*/  LDCU UR4, c[0x0][0x3b0] ;  /* 0x00007600ff0477ac */ /* 0x000ea20008000800 */
[----:B-1----:R-:W-:Y:S02]  /*1e8f0*/  SEL R26, R171, R223, !P1 ;  /* 0x000000dfab1a7207 */ /* 0x002fe40004800000 */
[----:B------:R-:W4:Y:S01]  /*1e900*/  LDL.LU R223, [R1+0x560] ;  /* 0x0005600001df7983 */ /* 0x000f220000300800 */
[----:B------:R-:W-:Y:S01]  /*1e910*/  ISETP.GE.AND P0, PT, R98, RZ, PT ;  /* 0x000000ff6200720c */ /* 0x000fe20003f06270 */
[----:B------:R-:W-:Y:S01]  /*1e920*/  @!P4 IMAD.MOV R25, RZ, RZ, -R25 ;  /* 0x000000ffff19c224 */ /* 0x000fe200078e0a19 */
[----:B------:R-:W1:Y:S01]  /*1e930*/  LDCU UR9, c[0x0][0x3b0] ;  /* 0x00007600ff0977ac */ /* 0x000e620008000800 */
[----:B------:R1:W-:Y:S01]  /*1e940*/  STL [R1+0x144], R27 ;  /* 0x0001441b01007387 */ /* 0x0003e20000100800 */
[----:B------:R-:W-:Y:S02]  /*1e950*/  IMAD R26, R26, UR76, RZ ;  /* 0x0000004c1a1a7c24 */ /* 0x000fe4000f8e02ff */
[----:B------:R-:W-:Y:S01]  /*1e960*/  VIADD R98, R252, 0x189 ;  /* 0x00000189fc627836 */ /* 0x000fe20000000000 */
[----:B------:R-:W2:Y:S01]  /*1e970*/  LDCU UR76, c[0x0][0x3b0] ;  /* 0x00007600ff4c77ac */ /* 0x000ea20008000800 */
[----:B------:R-:W-:Y:S01]  /*1e980*/  IMAD R245, R245, UR66, RZ ;  /* 0x00000042f5f57c24 */ /* 0x000fe2000f8e02ff */
[----:B------:R-:W2:Y:S01]  /*1e990*/  LDCU UR72, c[0x0][0x3b0] ;  /* 0x00007600ff4877ac */ /* 0x000ea20008000800 */
[----:B-1----:R-:W-:-:S02]  /*1e9a0*/  SEL R27, R171, R32, !P1 ;  /* 0x00000020ab1b7207 */ /* 0x002fc40004800000 */
[----:B------:R-:W4:Y:S01]  /*1e9b0*/  LDL.LU R32, [R1+0x5c4] ;  /* 0x0005c40001207983 */ /* 0x000f220000300800 */
[----:B------:R-:W-:Y:S01]  /*1e9c0*/  ISETP.GE.AND P3, PT, R98, RZ, PT ;  /* 0x000000ff6200720c */ /* 0x000fe20003f66270 */
[----:B------:R-:W-:Y:S01]  /*1e9d0*/  @!P0 IMAD.MOV R136, RZ, RZ, -R136 ;  /* 0x000000ffff888224 */ /* 0x000fe200078e0a88 */
[----:B------:R-:W-:Y:S01]  /*1e9e0*/  SEL R25, R171, R25, !P1 ;  /* 0x00000019ab197207 */ /* 0x000fe20004800000 */
[----:B------:R1:W-:Y:S01]  /*1e9f0*/  STL [R1+0x1d0], R26 ;  /* 0x0001d01a01007387 */ /* 0x0003e20000100800 */
[----:B------:R-:W2:Y:S03]  /*1ea00*/  LDCU UR66, c[0x0][0x3b0] ;  /* 0x00007600ff4277ac */ /* 0x000ea60008000800 */
[----:B------:R-:W4:Y:S01]  /*1ea10*/  LDL.LU R197, [R1+0x5c8] ;  /* 0x0005c80001c57983 */ /* 0x000f220000300800 */
[----:B-1----:R-:W-:Y:S01]  /*1ea20*/  IMAD R26, R27, UR8, RZ ;  /* 0x000000081b1a7c24 */ /* 0x002fe2000f8e02ff */
[----:B------:R-:W1:Y:S04]  /*1ea30*/  LDCU UR8, c[0x0][0x3b0] ;  /* 0x00007600ff0877ac */ /* 0x000e680008000800 */
[----:B------:R2:W-:Y:S04]  /*1ea40*/  STL [R1+0x280], R26 ;  /* 0x0002801a01007387 */ /* 0x0005e80000100800 */
[----:B------:R-:W4:Y:S01]  /*1ea50*/  LDL.LU R34, [R1+0x5e4] ;  /* 0x0005e40001227983 */ /* 0x000f220000300800 */
[----:B--2---:R-:W-:-:S03]  /*1ea60*/  SEL R26, R171, R31, !P1 ;  /* 0x0000001fab1a7207 */ /* 0x004fc60004800000 */
[----:B------:R-:W2:Y:S01]  /*1ea70*/  LDL.LU R31, [R1+0x5e8] ;  /* 0x0005e800011f7983 */ /* 0x000ea20000300800 */
[----:B---3--:R-:W-:-:S03]  /*1ea80*/  SEL R27, R171, R33, !P1 ;  /* 0x00000021ab1b7207 */ /* 0x008fc60004800000 */
[----:B------:R-:W3:Y:S01]  /*1ea90*/  LDL.LU R33, [R1+0x5ec] ;  /* 0x0005ec0001217983 */ /* 0x000ee20000300800 */
[----:B------:R-:W-:Y:S02]  /*1eaa0*/  IMAD R26, R26, UR10, RZ ;  /* 0x0000000a1a1a7c24 */ /* 0x000fe4000f8e02ff */
[----:B------:R-:W-:Y:S02]  /*1eab0*/  VIADD R98, R252, 0x18c ;  /* 0x0000018cfc627836 */ /* 0x000fe40000000000 */
[----:B------:R-:W-:Y:S01]  /*1eac0*/  @!P3 IMAD.MOV R187, RZ, RZ, -R187 ;  /* 0x000000ffffbbb224 */ /* 0x000fe200078e0abb */
[----:B------:R1:W-:Y:S01]  /*1ead0*/  STL [R1], R26 ;  /* 0x0000001a01007387 */ /* 0x0003e20000100800 */
[----:B------:R-:W-:Y:S01]  /*1eae0*/  IMAD R27, R27, UR11, RZ ;  /* 0x0000000b1b1b7c24 */ /* 0x000fe2000f8e02ff */
[----:B----4-:R-:W-:Y:S01]  /*1eaf0*/  SEL R82, R171, R197, !P1 ;  /* 0x000000c5ab527207 */ /* 0x010fe20004800000 */
[----:B------:R-:W-:Y:S01]  /*1eb00*/  IMAD R8, R51, UR76, RZ ;  /* 0x0000004c33087c24 */ /* 0x000fe2000f8e02ff */
[----:B-1----:R-:W-:Y:S01]  /*1eb10*/  SEL R26, R171, R223, !P1 ;  /* 0x000000dfab1a7207 */ /* 0x002fe20004800000 */
[----:B------:R-:W-:Y:S01]  /*1eb20*/  IMAD R35, R35, UR75, RZ ;  /* 0x0000004b23237c24 */ /* 0x000fe2000f8e02ff */
[----:B------:R-:W4:Y:S01]  /*1eb30*/  LDL.LU R223, [R1+0x5f8] ;  /* 0x0005f80001df7983 */ /* 0x000f220000300800 */
[----:B------:R-:W-:-:S02]  /*1eb40*/  ISETP.GE.AND P4, PT, R98, RZ, PT ;  /* 0x000000ff6200720c */ /* 0x000fc40003f86270 */
[----:B--2---:R-:W-:Y:S01]  /*1eb50*/  SEL R28, R171, R31, !P1 ;  /* 0x0000001fab1c7207 */ /* 0x004fe20004800000 */
[----:B------:R1:W-:Y:S01]  /*1eb60*/  STL [R1+0x138], R27 ;  /* 0x0001381b01007387 */ /* 0x0003e20000100800 */
[----:B------:R-:W-:Y:S01]  /*1eb70*/  IMAD R26, R26, UR12, RZ ;  /* 0x0000000c1a1a7c24 */ /* 0x000fe2000f8e02ff */
[----:B------:R-:W-:-:S08]  /*1eb80*/  IADD3 R98, PT, PT, R252, 0x18d, RZ ;  /* 0x0000018dfc627810 */ /* 0x000fd00007ffe0ff */
[----:B------:R-:W-:Y:S01]  /*1eb90*/  @!P4 IMAD.MOV R137, RZ, RZ, -R137 ;  /* 0x000000ffff89c224 */ /* 0x000fe200078e0a89 */
[----:B------:R-:W2:Y:S01]  /*1eba0*/  LDCU UR12, c[0x0][0x3b0] ;  /* 0x00007600ff0c77ac */ /* 0x000ea20008000800 */
[----:B------:R-:W-:Y:S01]  /*1ebb0*/  VIADD R51, R252, 0x1f9 ;  /* 0x000001f9fc337836 */ /* 0x000fe20000000000 */
[C---:B------:R-:W-:Y:S01]  /*1ebc0*/  SEL R117, R171.reuse, R136, !P1 ;  /* 0x00000088ab757207 */ /* 0x040fe20004800000 */
[----:B------:R-:W-:Y:S01]  /*1ebd0*/  IMAD R106, R106, UR9, RZ ;  /* 0x000000096a6a7c24 */ /* 0x000fe2000f8e02ff */
[----:B------:R-:W3:Y:S01]  /*1ebe0*/  LDCU UR75, c[0x0][0x3b0] ;  /* 0x00007600ff4b77ac */ /* 0x000ee20008000800 */
[----:B-1----:R-:W-:Y:S02]  /*1ebf0*/  SEL R27, R171, R32, !P1 ;  /* 0x00000020ab1b7207 */ /* 0x002fe40004800000 */
[----:B------:R-:W4:Y:S01]  /*1ec00*/  LDL.LU R32, [R1+0x5fc] ;  /* 0x0005fc0001207983 */ /* 0x000f220000300800 */
[----:B------:R-:W-:Y:S01]  /*1ec10*/  ISETP.GE.AND P0, PT, R98, RZ, PT ;  /* 0x000000ff6200720c */ /* 0x000fe20003f06270 */
[----:B------:R-:W-:Y:S01]  /*1ec20*/  IMAD R28, R28, UR16, RZ ;  /* 0x000000101c1c7c24 */ /* 0x000fe2000f8e02ff */
[----:B------:R-:W1:Y:S01]  /*1ec30*/  LDCU UR16, c[0x0][0x3b0] ;  /* 0x00007600ff1077ac */ /* 0x000e620008000800 */
[----:B------:R3:W-:Y:S01]  /*1ec40*/  STL [R1+0x1c8], R26 ;  /* 0x0001c81a01007387 */ /* 0x0007e20000100800 */
[----:B------:R-:W-:-:S02]  /*1ec50*/  IMAD R87, R87, UR70, RZ ;  /* 0x0000004657577c24 */ /* 0x000fc4000f8e02ff */
[----:B------:R-:W-:Y:S01]  /*1ec60*/  VIADD R98, R252, 0x18e ;  /* 0x0000018efc627836 */ /* 0x000fe20000000000 */
[----:B------:R-:W4:Y:S01]  /*1ec70*/  LDL.LU R197, [R1+0x600] ;  /* 0x0006000001c57983 */ /* 0x000f220000300800 */
[----:B------:R-:W-:Y:S01]  /*1ec80*/  SEL R53, R171, R137, !P1 ;  /* 0x00000089ab357207 */ /* 0x000fe20004800000 */
[----:B--2---:R-:W-:Y:S01]  /*1ec90*/  IMAD R235, R56, UR12, RZ ;  /* 0x0000000c38eb7c24 */ /* 0x004fe2000f8e02ff */
[----:B------:R-:W2:Y:S01]  /*1eca0*/  LDCU UR9, c[0x0][0x3b0] ;  /* 0x00007600ff0977ac */ /* 0x000ea20008000800 */
[----:B---3--:R-:W-:Y:S01]  /*1ecb0*/  IMAD R26, R27, UR13, RZ ;  /* 0x0000000d1b1a7c24 */ /* 0x008fe2000f8e02ff */
[----:B------:R-:W-:Y:S01]  /*1ecc0*/  SEL R27, R171, R34, !P1 ;  /* 0x00000022ab1b7207 */ /* 0x000fe20004800000 */
[----:B------:R-:W-:Y:S01]  /*1ecd0*/  @!P0 IMAD.MOV R188, RZ, RZ, -R188 ;  /* 0x000000ffffbc8224 */ /* 0x000fe200078e0abc */
[----:B------:R-:W-:Y:S01]  /*1ece0*/  ISETP.GE.AND P3, PT, R98, RZ, PT ;  /* 0x000000ff6200720c */ /* 0x000fe20003f66270 */
[----:B------:R-:W3:Y:S01]  /*1ecf0*/  LDCU UR13, c[0x0][0x3b0] ;  /* 0x00007600ff0d77ac */ /* 0x000ee20008000800 */
[----:B------:R1:W-:Y:S01]  /*1ed00*/  STL [R1+0x260], R26 ;  /* 0x0002601a01007387 */ /* 0x0003e20000100800 */
[----:B------:R-:W-:-:S02]  /*1ed10*/  IMAD R117, R117, UR62, RZ ;  /* 0x0000003e75757c24 */ /* 0x000fc4000f8e02ff */
[----:B------:R-:W-:Y:S01]  /*1ed20*/  IMAD R244, R27, UR15, RZ ;  /* 0x0000000f1bf47c24 */ /* 0x000fe2000f8e02ff */
[----:B------:R-:W2:Y:S01]  /*1ed30*/  LDL.LU R34, [R1+0x604] ;  /* 0x0006040001227983 */ /* 0x000ea20000300800 */
[----:B------:R-:W-:Y:S01]  /*1ed40*/  SEL R27, R171, R33, !P1 ;  /* 0x00000021ab1b7207 */ /* 0x000fe20004800000 */
[----:B------:R-:W2:Y:S02]  /*1ed50*/  LDCU UR12, c[0x0][0x3b0] ;  /* 0x00007600ff0c77ac */ /* 0x000ea40008000800 */
[----:B------:R-:W2:Y:S01]  /*1ed60*/  LDL.LU R31, [R1+0x614] ;  /* 0x00061400011f7983 */ /* 0x000ea20000300800 */
[----:B------:R-:W-:Y:S01]  /*1ed70*/  IADD3 R98, PT, PT, R252, 0x18f, RZ ;  /* 0x0000018ffc627810 */ /* 0x000fe20007ffe0ff */
[----:B------:R-:W2:Y:S02]  /*1ed80*/  LDCU UR70, c[0x0][0x3b0] ;  /* 0x00007600ff4677ac */ /* 0x000ea40008000800 */
[----:B------:R-:W2:Y:S01]  /*1ed90*/  LDL.LU R33, [R1+0x618] ;  /* 0x0006180001217983 */ /* 0x000ea20000300800 */
[----:B------:R-:W-:Y:S01]  /*1eda0*/  ISETP.GE.AND P4, PT, R98, RZ, PT ;  /* 0x000000ff6200720c */ /* 0x000fe20003f86270 */
[----:B------:R-:W-:Y:S01]  /*1edb0*/  VIADD R98, R252, 0x192 ;  /* 0x00000192fc627836 */ /* 0x000fe20000000000 */
[----:B------:R-:W2:Y:S04]  /*1edc0*/  LDCU UR10, c[0x0][0x3b0] ;  /* 0x00007600ff0a77ac */ /* 0x000ea80008000800 */
[----:B------:R-:W-:Y:S01]  /*1edd0*/  ISETP.GE.AND P0, PT, R98, RZ, PT ;  /* 0x000000ff6200720c */ /* 0x000fe20003f06270 */
[----:B------:R-:W-:Y:S01]  /*1ede0*/  @!P3 IMAD.MOV R138, RZ, RZ, -R138 ;  /* 0x000000ffff8ab224 */ /* 0x000fe200078e0a8a */
[----:B------:R-:W-:Y:S01]  /*1edf0*/  IADD3 R98, PT, PT, R252, 0x194, RZ ;  /* 0x00000194fc627810 */ /* 0x000fe20007ffe0ff */
[----:B-1----:R-:W-:Y:S01]  /*1ee00*/  IMAD.MOV.U32 R26, RZ, RZ, R71 ;  /* 0x000000ffff1a7224 */ /* 0x002fe200078e0047 */
[----:B------:R-:W1:Y:S02]  /*1ee10*/  LDCU UR11, c[0x0][0x3b0] ;  /* 0x00007600ff0b77ac */ /* 0x000e640008000800 */
[----:B------:R-:W-:Y:S01]  /*1ee20*/  ISETP.GE.AND P3, PT, R98, RZ, PT ;  /* 0x000000ff6200720c */ /* 0x000fe20003f66270 */
[----:B------:R-:W-:Y:S01]  /*1ee30*/  VIADD R98, R252, 0x195 ;  /* 0x00000195fc627836 */ /* 0x000fe20000000000 */
[----:B------:R-:W1:Y:S01]  /*1ee40*/  LDCU UR76, c[0x0][0x3b0] ;  /* 0x00007600ff4c77ac */ /* 0x000e620008000800 */
[----:B------:R-:W-:-:S03]  /*1ee50*/  @!P4 IMAD.MOV R189, RZ, RZ, -R189 ;  /* 0x000000ffffbdc224 */ /* 0x000fc600078e0abd */
[----:B------:R-:W-:Y:S02]  /*1ee60*/  ISETP.GE.AND P4, PT, R98, RZ, PT ;  /* 0x000000ff6200720c */ /* 0x000fe40003f86270 */
[C---:B----4-:R-:W-:Y:S02]  /*1ee70*/  SEL R84, R171.reuse, R32, !P1 ;  /* 0x00000020ab547207 */ /* 0x050fe40004800000 */
[C---:B------:R-:W-:Y:S01]  /*1ee80*/  SEL R80, R171.reuse, R197, !P1 ;  /* 0x000000c5ab507207 */ /* 0x040fe20004800000 */
[----:B---3--:R-:W-:Y:S01]  /*1ee90*/  IMAD R18, R224, UR13, RZ ;  /* 0x0000000de0127c24 */ /* 0x008fe2000f8e02ff */
[----:B------:R-:W-:Y:S01]  /*1eea0*/  IADD3 R98, PT, PT, R252, 0x196, RZ ;  /* 0x00000196fc627810 */ /* 0x000fe20007ffe0ff */
[----:B------:R-:W-:Y:S01]  /*1eeb0*/  @!P0 IMAD.MOV R62, RZ, RZ, -R62 ;  /* 0x000000ffff3e8224 */ /* 0x000fe200078e0a3e */
[----:B------:R-:W-:Y:S01]  /*1eec0*/  SEL R56, R171, R24, !P1 ;  /* 0x00000018ab387207 */ /* 0x000fe20004800000 */
[----:B------:R-:W-:Y:S01]  /*1eed0*/  @!P3 IMAD.MOV R139, RZ, RZ, -R139 ;  /* 0x000000ffff8bb224 */ /* 0x000fe200078e0a8b */
[----:B------:R-:W-:Y:S01]  /*1eee0*/  ISETP.GE.AND P0, PT, R98, RZ, PT ;  /* 0x000000ff6200720c */ /* 0x000fe20003f06270 */
[----:B------:R-:W-:Y:S01]  /*1eef0*/  VIADD R98, R252, 0x197 ;  /* 0x00000197fc627836 */ /* 0x000fe20000000000 */
[----:B------:R3:W-:Y:S01]  /*1ef00*/  STL [R1+0x124], R28 ;  /* 0x0001241c01007387 */ /* 0x0007e20000100800 */
[----:B------:R-:W-:Y:S01]  /*1ef10*/  @!P4 IMAD.MOV R190, RZ, RZ, -R190 ;  /* 0x000000ffffbec224 */ /* 0x000fe200078e0abe */
[----:B------:R-:W4:Y:S02]  /*1ef20*/  LDCU UR62, c[0x0][0x3b0] ;  /* 0x00007600ff3e77ac */ /* 0x000f240008000800 */
[----:B------:R-:W-:-:S02]  /*1ef30*/  ISETP.GE.AND P3, PT, R98, RZ, PT ;  /* 0x000000ff6200720c */ /* 0x000fc40003f66270 */
[----:B------:R-:W-:Y:S01]  /*1ef40*/  IADD3 R98, PT, PT, R252, 0x198, RZ ;  /* 0x00000198fc627810 */ /* 0x000fe20007ffe0ff */
[----:B------:R-:W-:Y:S01]  /*1ef50*/  IMAD R27, R27, UR17, RZ ;  /* 0x000000111b1b7c24 */ /* 0x000fe2000f8e02ff */
[----:B------:R-:W1:Y:S02]  /*1ef60*/  LDCU UR17, c[0x0][0x3b0] ;  /* 0x00007600ff1177ac */ /* 0x000e640008000800 */
[----:B------:R-:W-:Y:S01]  /*1ef70*/  ISETP.GE.AND P4, PT, R98, RZ, PT ;  /* 0x000000ff6200720c */ /* 0x000fe20003f86270 */
[----:B------:R-:W-:Y:S01]  /*1ef80*/  VIADD R98, R252, 0x199 ;  /* 0x00000199fc627836 */ /* 0x000fe20000000000 */
[----:B------:R-:W-:Y:S01]  /*1ef90*/  @!P0 IADD3 R26, PT, PT, -R26, RZ, RZ ;  /* 0x000000ff1a1a8210 */ /* 0x000fe20007ffe1ff */
[----:B------:R-:W1:Y:S03]  /*1efa0*/  LDCU UR15, c[0x0][0x3b0] ;  /* 0x00007600ff0f77ac */ /* 0x000e660008000800 */
[----:B------:R-:W-:-:S02]  /*1efb0*/  ISETP.GE.AND P0, PT, R98, RZ, PT ;  /* 0x000000ff6200720c */ /* 0x000fc40003f06270 */
[C---:B--2---:R-:W-:Y:S01]  /*1efc0*/  SEL R30, R171.reuse, R31, !P1 ;  /* 0x0000001fab1e7207 */ /* 0x044fe20004800000 */
[----:B------:R-:W2:Y:S01]  /*1efd0*/  LDL.LU R98, [R1+0x61c] ;  /* 0x00061c0001627983 */ /* 0x000ea20000300800 */
[C---:B---3--:R-:W-:Y:S02]  /*1efe0*/  SEL R28, R171.reuse, R223, !P1 ;  /* 0x000000dfab1c7207 */ /* 0x048fe40004800000 */
[C---:B------:R-:W-:Y:S01]  /*1eff0*/  SEL R189, R171.reuse, R189, !P1 ;  /* 0x000000bdabbd7207 */ /* 0x040fe20004800000 */
[----:B------:R3:W-:Y:S01]  /*1f000*/  STL [R1+0x1c0], R27 ;  /* 0x0001c01b01007387 */ /* 0x0007e20000100800 */
[----:B------:R-:W-:Y:S01]  /*1f010*/  VIADD R223, R252, 0x19c ;  /* 0x0000019cfcdf7836 */ /* 0x000fe20000000000 */
[----:B------:R-:W1:Y:S02]  /*1f020*/  LDCU UR13, c[0x0][0x3b0] ;  /* 0x00007600ff0d77ac */ /* 0x000e640008000800 */
[----:B------:R-:W4:Y:S01]  /*1f030*/  LDL.LU R32, [R1+0x620] ;  /* 0x0006200001207983 */ /* 0x000f220000300800 */
[----:B---3--:R-:W-:Y:S01]  /*1f040*/  IMAD R27, R28, UR18, RZ ;  /* 0x000000121c1b7c24 */ /* 0x008fe2000f8e02ff */
[----:B------:R-:W-:Y:S01]  /*1f050*/  SEL R28, R171, R34, !P1 ;  /* 0x00000022ab1c7207 */ /* 0x000fe20004800000 */
[----:B------:R-:W-:Y:S01]  /*1f060*/  @!P3 IMAD.MOV R159, RZ, RZ, -R159 ;  /* 0x000000ffff9fb224 */ /* 0x000fe200078e0a9f */
[----:B------:R-:W-:Y:S01]  /*1f070*/  @!P4 IADD3 R209, PT, PT, -R209, RZ, RZ ;  /* 0x000000ffd1d1c210 */ /* 0x000fe20007ffe1ff */
[----:B------:R-:W-:Y:S01]  /*1f080*/  IMAD R30, R30, UR22, RZ ;  /* 0x000000161e1e7c24 */ /* 0x000fe2000f8e02ff */
[----:B------:R3:W-:Y:S01]  /*1f090*/  STL [R1+0x254], R27 ;  /* 0x0002541b01007387 */ /* 0x0007e20000100800 */
[----:B------:R-:W-:Y:S01]  /*1f0a0*/  ISETP.GE.AND P3, PT, R223, RZ, PT ;  /* 0x000000ffdf00720c */ /* 0x000fe20003f66270 */
[----:B------:R-:W-:Y:S01]  /*1f0b0*/  IMAD.MOV.U32 R24, RZ, RZ, R100 ;  /* 0x000000ffff187224 */ /* 0x000fe200078e0064 */
[----:B------:R-:W1:Y:S01]  /*1f0c0*/  LDCU UR22, c[0x0][0x3b0] ;  /* 0x00007600ff1677ac */ /* 0x000e620008000800 */
[----:B------:R-:W4:Y:S01]  /*1f0d0*/  LDL.LU R197, [R1+0x62c] ;  /* 0x00062c0001c57983 */ /* 0x000f220000300800 */
[----:B------:R-:W-:Y:S01]  /*1f0e0*/  VIADD R223, R252, 0x19d ;  /* 0x0000019dfcdf7836 */ /* 0x000fe20000000000 */
[----:B------:R-:W-:Y:S01]  /*1f0f0*/  SEL R132, R171, R190, !P1 ;  /* 0x000000beab847207 */ /* 0x000fe20004800000 */
[----:B------:R-:W-:Y:S01]  /*1f100*/  IMAD R80, R80, UR20, RZ ;  /* 0x0000001450507c24 */ /* 0x000fe2000f8e02ff */
[----:B------:R-:W4:Y:S01]  /*1f110*/  LDL.LU R34, [R1+0x634] ;  /* 0x0006340001227983 */ /* 0x000f220000300800 */
[----:B------:R-:W1:Y:S01]  /*1f120*/  LDCU UR18, c[0x0][0x3b0] ;  /* 0x00007600ff1277ac */ /* 0x000e620008000800 */
[----:B------:R-:W-:Y:S01]  /*1f130*/  ISETP.GE.AND P4, PT, R223, RZ, PT ;  /* 0x000000ffdf00720c */ /* 0x000fe20003f86270 */
[----:B------:R-:W-:Y:S01]  /*1f140*/  IMAD R223, R28, UR21, RZ ;  /* 0x000000151cdf7c24 */ /* 0x000fe2000f8e02ff */
[----:B------:R-:W4:Y:S01]  /*1f150*/  LDL.LU R31, [R1+0x63c] ;  /* 0x00063c00011f7983 */ /* 0x000f220000300800 */
[----:B------:R-:W-:Y:S01]  /*1f160*/  SEL R28, R171, R33, !P1 ;  /* 0x00000021ab1c7207 */ /* 0x000fe20004800000 */
[----:B---3--:R-:W-:-:S02]  /*1f170*/  IMAD.MOV.U32 R27, RZ, RZ, R83 ;  /* 0x000000ffff1b7224 */ /* 0x008fc400078e0053 */
[----:B------:R-:W-:Y:S01]  /*1f180*/  @!P3 IMAD.MOV R160, RZ, RZ, -R160 ;  /* 0x000000ffffa0b224 */ /* 0x000fe200078e0aa0 */
[----:B------:R-:W3:Y:S01]  /*1f190*/  LDL.LU R33, [R1+0x640] ;  /* 0x0006400001217983 */ /* 0x000ee20000300800 */
[----:B------:R-:W-:Y:S01]  /*1f1a0*/  @!P0 IMAD.MOV R27, RZ, RZ, -R27 ;  /* 0x000000ffff1b8224 */ /* 0x000fe200078e0a1b */
[----:B------:R-:W-:Y:S01]  /*1f1b0*/  ISETP.GE.AND P0, PT, R97, RZ, PT ;  /* 0x000000ff6100720c */ /* 0x000fe20003f06270 */
[----:B------:R-:W2:Y:S01]  /*1f1c0*/  LDCU UR20, c[0x0][0x3b0] ;  /* 0x00007600ff1477ac */ /* 0x000ea20008000800 */
[----:B------:R2:W-:Y:S01]  /*1f1d0*/  STL [R1+0x118], R30 ;  /* 0x0001181e01007387 */ /* 0x0005e20000100800 */
[----:B------:R-:W-:Y:S02]  /*1f1e0*/  IMAD R28, R28, UR23, RZ ;  /* 0x000000171c1c7c24 */ /* 0x000fe4000f8e02ff */
[----:B------:R-:W-:Y:S01]  /*1f1f0*/  @!P4 IMAD.MOV R210, RZ, RZ, -R210 ;  /* 0x000000ffffd2c224 */ /* 0x000fe200078e0ad2 */
[----:B------:R-:W4:Y:S01]  /*1f200*/  LDL.LU R97, [R1+0x638] ;  /* 0x0006380001617983 */ /* 0x000f220000300800 */
[----:B------:R-:W2:Y:S03]  /*1f210*/  LDCU UR23, c[0x0][0x3b0] ;  /* 0x00007600ff1777ac */ /* 0x000ea60008000800 */
[----:B------:R4:W-:Y:S01]  /*1f220*/  STL [R1+0x1b0], R28 ;  /* 0x0001b01c01007387 */ /* 0x0009e20000100800 */
[----:B-1----:R-:W-:Y:S01]  /*1f230*/  IMAD R224, R201, UR22, RZ ;  /* 0x00000016c9e07c24 */ /* 0x002fe2000f8e02ff */
[----:B------:R-:W-:-:S02]  /*1f240*/  SEL R100, R171, R187, !P1 ;  /* 0x000000bbab647207 */ /* 0x000fc40004800000 */
[----:B------:R-:W-:Y:S01]  /*1f250*/  SEL R118, R171, R209, !P1 ;  /* 0x000000d1ab767207 */ /* 0x000fe20004800000 */
[----:B------:R-:W-:Y:S01]  /*1f260*/  IMAD R107, R107, UR18, RZ ;  /* 0x000000126b6b7c24 */ /* 0x000fe2000f8e02ff */
[----:B------:R-:W1:Y:S01]  /*1f270*/  LDCU UR21, c[0x0][0x3b0] ;  /* 0x00007600ff1577ac */ /* 0x000e620008000800 */
[C---:B--2---:R-:W-:Y:S02]  /*1f280*/  SEL R30, R171.reuse, R98, !P1 ;  /* 0x00000062ab1e7207 */ /* 0x044fe40004800000 */
[C---:B---3--:R-:W-:Y:S01]  /*1f290*/  SEL R86, R171.reuse, R33, !P1 ;  /* 0x00000021ab567207 */ /* 0x048fe20004800000 */
[----:B------:R-:W-:Y:S01]  /*1f2a0*/  @!P0 IMAD.MOV R161, RZ, RZ, -R161 ;  /* 0x000000ffffa18224 */ /* 0x000fe200078e0aa1 */
[----:B------:R-:W-:Y:S01]  /*1f2b0*/  IADD3 R98, PT, PT, R252, 0x19f, RZ ;  /* 0x0000019ffc627810 */ /* 0x000fe20007ffe0ff */
[----:B------:R-:W-:Y:S01]  /*1f2c0*/  IMAD R30, R30, UR24, RZ ;  /* 0x000000181e1e7c24 */ /* 0x000fe2000f8e02ff */
[C---:B----4-:R-:W-:Y:S01]  /*1f2d0*/  SEL R28, R171.reuse, R32, !P1 ;  /* 0x00000020ab1c7207 */ /* 0x050fe20004800000 */
[----:B------:R-:W-:Y:S01]  /*1f2e0*/  IMAD R132, R132, UR70, RZ ;  /* 0x0000004684847c24 */ /* 0x000fe2000f8e02ff */
[----:B------:R-:W-:Y:S01]  /*1f2f0*/  ISETP.GE.AND P3, PT, R98, RZ, PT ;  /* 0x000000ff6200720c */ /* 0x000fe20003f66270 */
[----:B------:R-:W-:Y:S01]  /*1f300*/  IMAD R84, R84, UR19, RZ ;  /* 0x0000001354547c24 */ /* 0x000fe2000f8e02ff */
[----:B------:R-:W2:Y:S01]  /*1f310*/  LDL.LU R98, [R1+0x630] ;  /* 0x0006300001627983 */ /* 0x000ea20000300800 */
[----:B------:R-:W-:Y:S01]  /*1f320*/  ISETP.GE.AND P4, PT, R96, RZ, PT ;  /* 0x000000ff6000720c */ /* 0x000fe20003f86270 */
[----:B------:R-:W-:Y:S01]  /*1f330*/  IMAD R104, R104, UR69, RZ ;  /* 0x0000004568687c24 */ /* 0x000fe2000f8e02ff */
[C---:B------:R-:W-:Y:S01]  /*1f340*/  SEL R201, R171.reuse, R208, !P1 ;  /* 0x000000d0abc97207 */ /* 0x040fe20004800000 */
[----:B------:R3:W-:Y:S01]  /*1f350*/  STL [R1+0x234], R30 ;  /* 0x0002341e01007387 */ /* 0x0007e20000100800 */
[----:B------:R-:W-:Y:S01]  /*1f360*/  IADD3 R96, PT, PT, R252, 0x1a4, RZ ;  /* 0x000001a4fc607810 */ /* 0x000fe20007ffe0ff */
[----:B------:R-:W-:Y:S01]  /*1f370*/  IMAD R82, R82, UR14, RZ ;  /* 0x0000000e52527c24 */ /* 0x000fe2000f8e02ff */
[C---:B------:R-:W-:Y:S01]  /*1f380*/  SEL R187, R171.reuse, R159, !P1 ;  /* 0x0000009fabbb7207 */ /* 0x040fe20004800000 */
[----:B------:R-:W4:Y:S01]  /*1f390*/  LDL.LU R32, [R1+0x628] ;  /* 0x0006280001207983 */ /* 0x000f220000300800 */
[C---:B------:R-:W-:Y:S01]  /*1f3a0*/  SEL R136, R171.reuse, R161, !P1 ;  /* 0x000000a1ab887207 */ /* 0x040fe20004800000 */
[----:B------:R-:W-:Y:S01]  /*1f3b0*/  IMAD R86, R86, UR29, RZ ;  /* 0x0000001d56567c24 */ /* 0x000fe2000f8e02ff */
[----:B------:R-:W1:Y:S01]  /*1f3c0*/  LDCU UR18, c[0x0][0x3b0] ;  /* 0x00007600ff1277ac */ /* 0x000e620008000800 */
[C---:B---3--:R-:W-:Y:S01]  /*1f3d0*/  SEL R30, R171.reuse, R197, !P1 ;  /* 0x000000c5ab1e7207 */ /* 0x048fe20004800000 */
[----:B------:R-:W-:Y:S01]  /*1f3e0*/  IMAD R197, R28, UR25, RZ ;  /* 0x000000191cc57c24 */ /* 0x000fe2000f8e02ff */
[C---:B------:R-:W-:Y:S01]  /*1f3f0*/  SEL R28, R171.reuse, R34, !P1 ;  /* 0x00000022ab1c7207 */ /* 0x040fe20004800000 */
[----:B------:R-:W-:Y:S01]  /*1f400*/  @!P3 IMAD.MOV R211, RZ, RZ, -R211 ;  /* 0x000000ffffd3b224 */ /* 0x000fe200078e0ad3 */
[----:B------:R-:W3:Y:S01]  /*1f410*/  LDL.LU R34, [R1+0x624] ;  /* 0x0006240001227983 */ /* 0x000ee20000300800 */
[----:B------:R-:W-:Y:S01]  /*1f420*/  IMAD R30, R30, UR26, RZ ;  /* 0x0000001a1e1e7c24 */ /* 0x000fe2000f8e02ff */
[----:B------:R-:W-:Y:S01]  /*1f430*/  ISETP.GE.AND P0, PT, R96, RZ, PT ;  /* 0x000000ff6000720c */ /* 0x000fe20003f06270 */
[----:B------:R-:W-:Y:S01]  /*1f440*/  IMAD R28, R28, UR27, RZ ;  /* 0x0000001b1c1c7c24 */ /* 0x000fe2000f8e02ff */
[----:B------:R-:W1:Y:S02]  /*1f450*/  LDCU UR27, c[0x0][0x3b0] ;  /* 0x00007600ff1b77ac */ /* 0x000e640008000800 */
[----:B------:R1:W-:Y:S01]  /*1f460*/  STL [R1+0xec], R30 ;  /* 0x0000ec1e01007387 */ /* 0x0003e20000100800 */
[----:B------:R-:W-:Y:S01]  /*1f470*/  @!P4 IMAD.MOV R140, RZ, RZ, -R140 ;  /* 0x000000ffff8cc224 */ /* 0x000fe200078e0a8c */
[----:B------:R-:W2:Y:S01]  /*1f480*/  LDCU UR26, c[0x0][0x3b0] ;  /* 0x00007600ff1a77ac */ /* 0x000ea20008000800 */
[----:B------:R-:W2:Y:S01]  /*1f490*/  LDCU UR29, c[0x0][0x3b0] ;  /* 0x00007600ff1d77ac */ /* 0x000ea20008000800 */
[----:B-1----:R-:W-:Y:S01]  /*1f4a0*/  SEL R30, R171, R31, !P1 ;  /* 0x0000001fab1e7207 */ /* 0x002fe20004800000 */
[----:B------:R-:W-:Y:S01]  /*1f4b0*/  IMAD R187, R187, UR72, RZ ;  /* 0x00000048bbbb7c24 */ /* 0x000fe2000f8e02ff */
[----:B------:R-:W3:Y:S01]  /*1f4c0*/  LDL.LU R31, [R1+0x610] ;  /* 0x00061000011f7983 */ /* 0x000ee20000300800 */
[----:B------:R-:W-:Y:S01]  /*1f4d0*/  VIADD R96, R252, 0x1a5 ;  /* 0x000001a5fc607836 */ /* 0x000fe20000000000 */
[----:B------:R-:W1:Y:S02]  /*1f4e0*/  LDCU UR70, c[0x0][0x3b0] ;  /* 0x00007600ff4677ac */ /* 0x000e640008000800 */
[----:B------:R1:W-:Y:S01]  /*1f4f0*/  STL [R1+0x190], R28 ;  /* 0x0001901c01007387 */ /* 0x0003e20000100800 */
[----:B------:R-:W-:Y:S01]  /*1f500*/  @!P0 IMAD.MOV R191, RZ, RZ, -R191 ;  /* 0x000000ffffbf8224 */ /* 0x000fe200078e0abf */
[----:B------:R-:W2:Y:S02]  /*1f510*/  LDCU UR24, c[0x0][0x3b0] ;  /* 0x00007600ff1877ac */ /* 0x000ea40008000800 */
[----:B------:R-:W3:Y:S01]  /*1f520*/  LDL.LU R33, [R1+0x60c] ;  /* 0x00060c0001217983 */ /* 0x000ee20000300800 */
[----:B------:R-:W-:Y:S01]  /*1f530*/  IMAD R47, R154, UR27, RZ ;  /* 0x0000001b9a2f7c24 */ /* 0x000fe2000f8e02ff */
[----:B------:R-:W-:Y:S01]  /*1f540*/  ISETP.GE.AND P3, PT, R96, RZ, PT ;  /* 0x000000ff6000720c */ /* 0x000fe20003f66270 */
[----:B------:R-:W2:Y:S01]  /*1f550*/  LDCU UR27, c[0x0][0x3b0] ;  /* 0x00007600ff1b77ac */ /* 0x000ea20008000800 */
[----:B-1----:R-:W-:Y:S01]  /*1f560*/  IMAD R28, R30, UR28, RZ ;  /* 0x0000001c1e1c7c24 */ /* 0x002fe2000f8e02ff */
[----:B------:R-:W-:Y:S01]  /*1f570*/  IADD3 R96, PT, PT, R252, 0x1a6, RZ ;  /* 0x000001a6fc607810 */ /* 0x000fe20007ffe0ff */
[----:B------:R-:W1:Y:S03]  /*1f580*/  LDCU UR72, c[0x0][0x3b0] ;  /* 0x00007600ff4877ac */ /* 0x000e660008000800 */
[----:B------:R1:W-:Y:S01]  /*1f590*/  STL [R1+0x22c], R28 ;  /* 0x00022c1c01007387 */ /* 0x0003e20000100800 */
[C---:B------:R-:W-:Y:S01]  /*1f5a0*/  SEL R154, R171.reuse, R176, !P1 ;  /* 0x000000b0ab9a7207 */ /* 0x040fe20004800000 */
[----:B------:R-:W-:Y:S01]  /*1f5b0*/  IMAD R168, R168, UR21, RZ ;  /* 0x00000015a8a87c24 */ /* 0x000fe2000f8e02ff */
[----:B------:R-:W2:Y:S01]  /*1f5c0*/  LDCU UR19, c[0x0][0x3b0] ;  /* 0x00007600ff1377ac */ /* 0x000ea20008000800 */
[----:B------:R-:W2:Y:S01]  /*1f5d0*/  LDCU UR14, c[0x0][0x3b0] ;  /* 0x00007600ff0e77ac */ /* 0x000ea20008000800 */
[----:B-1----:R-:W-:Y:S01]  /*1f5e0*/  SEL R28, R171, R97, !P1 ;  /* 0x00000061ab1c7207 */ /* 0x002fe20004800000 */
[----:B------:R-:W-:Y:S01]  /*1f5f0*/  @!P3 IMAD.MOV R141, RZ, RZ, -R141 ;  /* 0x000000ffff8db224 */ /* 0x000fe200078e0a8d */
[----:B------:R-:W3:Y:S01]  /*1f600*/  LDL.LU R97, [R1+0x608] ;  /* 0x0006080001617983 */ /* 0x000ee20000300800 */
[----:B------:R-:W1:Y:S02]  /*1f610*/  LDCU UR25, c[0x0][0x3b0] ;  /* 0x00007600ff1977ac */ /* 0x000e640008000800 */
[----:B------:R-:W-:Y:S01]  /*1f620*/  IMAD R173, R28, UR30, RZ ;  /* 0x0000001e1cad7c24 */ /* 0x000fe2000f8e02ff */
[----:B------:R-:W1:Y:S01]  /*1f630*/  LDCU UR69, c[0x0][0x3b0] ;  /* 0x00007600ff4577ac */ /* 0x000e620008000800 */
[----:B------:R-:W-:-:S02]  /*1f640*/  IMAD R236, R236, UR4, RZ ;  /* 0x00000004ecec7c24 */ /* 0x000fc4000f8e02ff */
[----:B------:R-:W-:Y:S01]  /*1f650*/  IMAD R228, R228, UR11, RZ ;  /* 0x0000000be4e47c24 */ /* 0x000fe2000f8e02ff */
[----:B------:R-:W1:Y:S01]  /*1f660*/  LDCU UR22, c[0x0][0x3b0] ;  /* 0x00007600ff1677ac */ /* 0x000e620008000800 */
[C---:B--2---:R-:W-:Y:S01]  /*1f670*/  SEL R30, R171.reuse, R98, !P1 ;  /* 0x00000062ab1e7207 */ /* 0x044fe20004800000 */
[----:B------:R-:W2:Y:S01]  /*1f680*/  LDCU UR30, c[0x0][0x3b0] ;  /* 0x00007600ff1e77ac */ /* 0x000ea20008000800 */
[----:B------:R-:W2:Y:S03]  /*1f690*/  LDL.LU R98, [R1+0x5f4] ;  /* 0x0005f40001627983 */ /* 0x000ea60000300800 */
[----:B------:R-:W-:Y:S01]  /*1f6a0*/  IMAD R30, R30, UR31, RZ ;  /* 0x0000001f1e1e7c24 */ /* 0x000fe2000f8e02ff */
[----:B------:R-:W-:Y:S01]  /*1f6b0*/  ISETP.GE.AND P4, PT, R96, RZ, PT ;  /* 0x000000ff6000720c */ /* 0x000fe20003f86270 */
[----:B------:R-:W1:Y:S01]  /*1f6c0*/  LDCU UR21, c[0x0][0x3b0] ;  /* 0x00007600ff1577ac */ /* 0x000e620008000800 */
[----:B----4-:R-:W-:-:S02]  /*1f6d0*/  SEL R28, R171, R32, !P1 ;  /* 0x00000020ab1c7207 */ /* 0x010fc40004800000 */
[----:B------:R-:W4:Y:S01]  /*1f6e0*/  LDL.LU R32, [R1+0x5f0] ;  /* 0x0005f00001207983 */ /* 0x000f220000300800 */
[C---:B------:R-:W-:Y:S01]  /*1f6f0*/  SEL R211, R171.reuse, R211, !P1 ;  /* 0x000000d3abd37207 */ /* 0x040fe20004800000 */
[----:B------:R-:W1:Y:S02]  /*1f700*/  LDCU UR31, c[0x0][0x3b0] ;  /* 0x00007600ff1f77ac */ /* 0x000e640008000800 */
[----:B------:R3:W-:Y:S01]  /*1f710*/  STL [R1+0xb8], R30 ;  /* 0x0000b81e01007387 */ /* 0x0007e20000100800 */
[----:B------:R-:W-:Y:S01]  /*1f720*/  IMAD R28, R28, UR32, RZ ;  /* 0x000000201c1c7c24 */ /* 0x000fe2000f8e02ff */
[----:B------:R-:W1:Y:S01]  /*1f730*/  LDCU UR32, c[0x0][0x3b0] ;  /* 0x00007600ff2077ac */ /* 0x000e620008000800 */
[C---:B------:R-:W-:Y:S02]  /*1f740*/  SEL R140, R171.reuse, R140, !P1 ;  /* 0x0000008cab8c7207 */ /* 0x040fe40004800000 */
[C---:B------:R-:W-:Y:S01]  /*1f750*/  SEL R191, R171.reuse, R191, !P1 ;  /* 0x000000bfabbf7207 */ /* 0x040fe20004800000 */
[----:B------:R-:W1:Y:S01]  /*1f760*/  LDCU UR28, c[0x0][0x3b0] ;  /* 0x00007600ff1c77ac */ /* 0x000e620008000800 */
[C---:B---3--:R-:W-:Y:S01]  /*1f770*/  SEL R30, R171.reuse, R34, !P1 ;  /* 0x00000022ab1e7207 */ /* 0x048fe20004800000 */
[----:B------:R-:W-:Y:S01]  /*1f780*/  IMAD R44, R44, UR24, RZ ;  /* 0x000000182c2c7c24 */ /* 0x000fe2000f8e02ff */
[----:B------:R-:W3:Y:S01]  /*1f790*/  LDL.LU R34, [R1+0x5e0] ;  /* 0x0005e00001227983 */ /* 0x000ee20000300800 */
[----:B------:R-:W-:Y:S01]  /*1f7a0*/  VIADD R96, R252, 0x1a7 ;  /* 0x000001a7fc607836 */ /* 0x000fe20000000000 */
[C---:B------:R-:W-:Y:S01]  /*1f7b0*/  SEL R141, R171.reuse, R141, !P1 ;  /* 0x0000008dab8d7207 */ /* 0x040fe20004800000 */
[----:B------:R-:W-:Y:S01]  /*1f7c0*/  IMAD R30, R30, UR33, RZ ;  /* 0x000000211e1e7c24 */ /* 0x000fe2000f8e02ff */
[----:B------:R1:W-:Y:S01]  /*1f7d0*/  STL [R1+0x184], R28 ;  /* 0x0001841c01007387 */ /* 0x0003e20000100800 */
[----:B------:R-:W-:Y:S01]  /*1f7e0*/  @!P4 IMAD.MOV R192, RZ, RZ, -R192 ;  /* 0x000000ffffc0c224 */ /* 0x000fe200078e0ac0 */
[----:B------:R-:W2:Y:S01]  /*1f7f0*/  LDCU UR4, c[0x0][0x3b0] ;  /* 0x00007600ff0477ac */ /* 0x000ea20008000800 */
[----:B------:R-:W2:Y:S01]  /*1f800*/  LDCU UR11, c[0x0][0x3b0] ;  /* 0x00007600ff0b77ac */ /* 0x000ea20008000800 */
[C---:B-1----:R-:W-:Y:S01]  /*1f810*/  SEL R28, R171.reuse, R31, !P1 ;  /* 0x0000001fab1c7207 */ /* 0x042fe20004800000 */
[----:B------:R-:W1:Y:S01]  /*1f820*/  LDCU UR33, c[0x0][0x3b0] ;  /* 0x00007600ff2177ac */ /* 0x000e620008000800 */
[----:B------:R-:W2:Y:S01]  /*1f830*/  LDL.LU R31, [R1+0x5dc] ;  /* 0x0005dc00011f7983 */ /* 0x000ea20000300800 */
[----:B----4-:R-:W-:-:S03]  /*1f840*/  SEL R88, R171, R32, !P1 ;  /* 0x00000020ab587207 */ /* 0x010fc60004800000 */
[----:B------:R4:W-:Y:S01]  /*1f850*/  STL [R1+0x220], R30 ;  /* 0x0002201e01007387 */ /* 0x0009e20000100800 */
[----:B------:R-:W-:Y:S01]  /*1f860*/  IMAD R108, R108, UR28, RZ ;  /* 0x0000001c6c6c7c24 */ /* 0x000fe2000f8e02ff */
[----:B------:R-:W-:Y:S01]  /*1f870*/  ISETP.GE.AND P0, PT, R96, RZ, PT ;  /* 0x000000ff6000720c */ /* 0x000fe20003f06270 */
[----:B------:R-:W-:Y:S01]  /*1f880*/  IMAD R170, R28, UR34, RZ ;  /* 0x000000221caa7c24 */ /* 0x000fe2000f8e02ff */
[----:B------:R-:W1:Y:S01]  /*1f890*/  LDCU UR24, c[0x0][0x3b0] ;  /* 0x00007600ff1877ac */ /* 0x000e620008000800 */
[C---:B----4-:R-:W-:Y:S01]  /*1f8a0*/  SEL R30, R171.reuse, R33, !P1 ;  /* 0x00000021ab1e7207 */ /* 0x050fe20004800000 */
[----:B------:R-:W4:Y:S01]  /*1f8b0*/  LDCU UR34, c[0x0][0x3b0] ;  /* 0x00007600ff2277ac */ /* 0x000f220008000800 */
[----:B------:R-:W4:Y:S01]  /*1f8c0*/  LDL.LU R33, [R1+0x5d8] ;  /* 0x0005d80001217983 */ /* 0x000f220000300800 */
[----:B------:R-:W-:Y:S02]  /*1f8d0*/  SEL R28, R171, R97, !P1 ;  /* 0x00000061ab1c7207 */ /* 0x000fe40004800000 */
[----:B------:R-:W-:Y:S01]  /*1f8e0*/  IMAD R30, R30, UR35, RZ ;  /* 0x000000231e1e7c24 */ /* 0x000fe2000f8e02ff */
[----:B------:R-:W4:Y:S01]  /*1f8f0*/  LDL.LU R97, [R1+0x5cc] ;  /* 0x0005cc0001617983 */ /* 0x000f220000300800 */
[----:B------:R-:W-:Y:S01]  /*1f900*/  IADD3 R96, PT, PT, R252, 0x1a8, RZ ;  /* 0x000001a8fc607810 */ /* 0x000fe20007ffe0ff */
[----:B------:R-:W-:Y:S01]  /*1f910*/  IMAD R28, R28, UR36, RZ ;  /* 0x000000241c1c7c24 */ /* 0x000fe2000f8e02ff */
[----:B------:R-:W3:Y:S01]  /*1f920*/  LDCU UR35, c[0x0][0x3b0] ;  /* 0x00007600ff2377ac */ /* 0x000ee20008000800 */
[----:B------:R2:W-:Y:S01]  /*1f930*/  STL [R1+0xac], R30 ;  /* 0x0000ac1e01007387 */ /* 0x0005e20000100800 */
[----:B------:R-:W-:Y:S01]  /*1f940*/  ISETP.GE.AND P3, PT, R96, RZ, PT ;  /* 0x000000ff6000720c */ /* 0x000fe20003f66270 */
[----:B------:R-:W-:Y:S01]  /*1f950*/  @!P0 IMAD.MOV R63, RZ, RZ, -R63 ;  /* 0x000000ffff3f8224 */ /* 0x000fe200078e0a3f */
[----:B------:R-:W4:Y:S01]  /*1f960*/  LDCU UR36, c[0x0][0x3b0] ;  /* 0x00007600ff2477ac */ /* 0x000f220008000800 */
[----:B-1----:R-:W-:-:S02]  /*1f970*/  IMAD R154, R154, UR33, RZ ;  /* 0x000000219a9a7c24 */ /* 0x002fc4000f8e02ff */
[----:B------:R-:W-:Y:S01]  /*1f980*/  IMAD R88, R88, UR38, RZ ;  /* 0x0000002658587c24 */ /* 0x000fe2000f8e02ff */
[----:B------:R-:W1:Y:S01]  /*1f990*/  LDCU UR28, c[0x0][0x3b0] ;  /* 0x00007600ff1c77ac */ /* 0x000e620008000800 */
[----:B--2---:R-:W-:Y:S01]  /*1f9a0*/  SEL R30, R171, R98, !P1 ;  /* 0x00000062ab1e7207 */ /* 0x004fe20004800000 */
[----:B------:R-:W-:Y:S01]  /*1f9b0*/  VIADD R96, R252, 0x1a9 ;  /* 0x000001a9fc607836 */ /* 0x000fe20000000000 */
[----:B------:R-:W2:Y:S04]  /*1f9c0*/  LDL.LU R98, [R1+0x594] ;  /* 0x0005940001627983 */ /* 0x000ea80000300800 */
[----:B------:R-:W-:Y:S02]  /*1f9d0*/  @!P3 IMAD.MOV R162, RZ, RZ, -R162 ;  /* 0x000000ffffa2b224 */ /* 0x000fe400078e0aa2 */
[----:B---3--:R-:W-:Y:S01]  /*1f9e0*/  IMAD R50, R177, UR35, RZ ;  /* 0x00000023b1327c24 */ /* 0x008fe2000f8e02ff */
[----:B------:R3:W-:Y:S01]  /*1f9f0*/  STL [R1+0x174], R28 ;  /* 0x0001741c01007387 */ /* 0x0007e20000100800 */
[----:B------:R-:W-:Y:S01]  /*1fa00*/  ISETP.GE.AND P4, PT, R96, RZ, PT ;  /* 0x000000ff6000720c */ /* 0x000fe20003f86270 */
[----:B------:R-:W1:Y:S02]  /*1fa10*/  LDCU UR35, c[0x0][0x3b0] ;  /* 0x00007600ff2377ac */ /* 0x000e640008000800 */
[----:B------:R-:W4:Y:S01]  /*1fa20*/  LDL.LU R32, [R1+0x598] ;  /* 0x0005980001207983 */ /* 0x000f220000300800 */
[C---:B------:R-:W-:Y:S01]  /*1fa30*/  SEL R63, R171.reuse, R63, !P1 ;  /* 0x0000003fab3f7207 */ /* 0x040fe20004800000 */
[----:B------:R-:W1:Y:S01]  /*1fa40*/  LDCU UR33, c[0x0][0x3b0] ;  /* 0x00007600ff2177ac */ /* 0x000e620008000800 */
[----:B---3--:R-:W-:Y:S01]  /*1fa50*/  IMAD R28, R30, UR37, RZ ;  /* 0x000000251e1c7c24 */ /* 0x008fe2000f8e02ff */
[C---:B------:R-:W-:Y:S01]  /*1fa60*/  SEL R30, R171.reuse, R31, !P1 ;  /* 0x0000001fab1e7207 */ /* 0x040fe20004800000 */
[----:B------:R-:W3:Y:S03]  /*1fa70*/  LDCU UR37, c[0x0][0x3b0] ;  /* 0x00007600ff2577ac */ /* 0x000ee60008000800 */
[----:B------:R1:W-:Y:S01]  /*1fa80*/  STL [R1+0x1fc], R28 ;  /* 0x0001fc1c01007387 */ /* 0x0003e20000100800 */
[----:B------:R-:W2:Y:S01]  /*1fa90*/  LDCU UR38, c[0x0][0x3b0] ;  /* 0x00007600ff2677ac */ /* 0x000ea20008000800 */
[----:B-1----:R-:W-:-:S02]  /*1faa0*/  SEL R28, R171, R34, !P1 ;  /* 0x00000022ab1c7207 */ /* 0x002fc40004800000 */
[----:B------:R-:W3:Y:S03]  /*1fab0*/  LDL.LU R34, [R1+0x5a0] ;  /* 0x0005a00001227983 */ /* 0x000ee60000300800 */
[----:B------:R-:W-:Y:S01]  /*1fac0*/  IMAD R147, R28, UR39, RZ ;  /* 0x000000271c937c24 */ /* 0x000fe2000f8e02ff */
[----:B------:R-:W3:Y:S01]  /*1fad0*/  LDL.LU R31, [R1+0x5b0] ;  /* 0x0005b000011f7983 */ /* 0x000ee20000300800 */
[----:B------:R-:W-:Y:S01]  /*1fae0*/  IMAD R30, R30, UR40, RZ ;  /* 0x000000281e1e7c24 */ /* 0x000fe2000f8e02ff */
[C---:B--2---:R-:W-:Y:S02]  /*1faf0*/  SEL R81, R171.reuse, R98, !P1 ;  /* 0x00000062ab517207 */ /* 0x044fe40004800000 */
[----:B------:R-:W-:Y:S01]  /*1fb00*/  IADD3 R96, PT, PT, R252, 0x1ac, RZ ;  /* 0x000001acfc607810 */ /* 0x000fe20007ffe0ff */
[----:B------:R-:W-:Y:S01]  /*1fb10*/  @!P4 IMAD.MOV R212, RZ, RZ, -R212 ;  /* 0x000000ffffd4c224 */ /* 0x000fe200078e0ad4 */
[C---:B----4-:R-:W-:Y:S01]  /*1fb20*/  SEL R28, R171.reuse, R33, !P1 ;  /* 0x00000021ab1c7207 */ /* 0x050fe20004800000 */
[----:B------:R-:W1:Y:S01]  /*1fb30*/  LDCU UR39, c[0x0][0x3b0] ;  /* 0x00007600ff2777ac */ /* 0x000e620008000800 */
[----:B------:R-:W2:Y:S03]  /*1fb40*/  LDL.LU R33, [R1+0x5ac] ;  /* 0x0005ac0001217983 */ /* 0x000ea60000300800 */
[----:B------:R-:W-:Y:S01]  /*1fb50*/  IMAD R28, R28, UR41, RZ ;  /* 0x000000291c1c7c24 */ /* 0x000fe2000f8e02ff */
[----:B------:R4:W-:Y:S01]  /*1fb60*/  STL [R1+0x94], R30 ;  /* 0x0000941e01007387 */ /* 0x0009e20000100800 */
[----:B------:R-:W-:Y:S01]  /*1fb70*/  SEL R131, R171, R32, !P1 ;  /* 0x00000020ab837207 */ /* 0x000fe20004800000 */
[----:B------:R-:W-:Y:S01]  /*1fb80*/  IMAD R186, R63, UR12, RZ ;  /* 0x0000000c3fba7c24 */ /* 0x000fe2000f8e02ff */
[----:B------:R-:W-:Y:S01]  /*1fb90*/  ISETP.GE.AND P0, PT, R96, RZ, PT ;  /* 0x000000ff6000720c */ /* 0x000fe20003f06270 */
[----:B------:R-:W-:Y:S01]  /*1fba0*/  IMAD R81, R81, UR43, RZ ;  /* 0x0000002b51517c24 */ /* 0x000fe2000f8e02ff */
[----:B------:R-:W1:Y:S01]  /*1fbb0*/  LDCU UR43, c[0x0][0x3b0] ;  /* 0x00007600ff2b77ac */ /* 0x000e620008000800 */
[----:B------:R-:W1:Y:S01]  /*1fbc0*/  LDCU UR40, c[0x0][0x3b0] ;  /* 0x00007600ff2877ac */ /* 0x000e620008000800 */
[----:B----4-:R-:W-:-:S02]  /*1fbd0*/  SEL R30, R171, R97, !P1 ;  /* 0x00000061ab1e7207 */ /* 0x010fc40004800000 */
[----:B------:R-:W4:Y:S01]  /*1fbe0*/  LDL.LU R97, [R1+0x5b4] ;  /* 0x0005b40001617983 */ /* 0x000f220000300800 */
[----:B------:R-:W-:Y:S01]  /*1fbf0*/  IMAD R49, R49, UR36, RZ ;  /* 0x0000002431317c24 */ /* 0x000fe2000f8e02ff */
[----:B------:R-:W1:Y:S02]  /*1fc00*/  LDCU UR36, c[0x0][0x3b0] ;  /* 0x00007600ff2477ac */ /* 0x000e640008000800 */
[----:B------:R3:W-:Y:S01]  /*1fc10*/  STL [R1+0x168], R28 ;  /* 0x0001681c01007387 */ /* 0x0007e20000100800 */
[----:B------:R-:W-:Y:S01]  /*1fc20*/  IMAD R202, R202, UR38, RZ ;  /* 0x00000026caca7c24 */ /* 0x000fe2000f8e02ff */
[----:B------:R-:W1:Y:S02]  /*1fc30*/  LDCU UR38, c[0x0][0x3b0] ;  /* 0x00007600ff2677ac */ /* 0x000e640008000800 */
[----:B------:R-:W4:Y:S01]  /*1fc40*/  LDL.LU R98, [R1+0x5a4] ;  /* 0x0005a40001627983 */ /* 0x000f220000300800 */
[----:B------:R-:W1:Y:S01]  /*1fc50*/  LDCU UR41, c[0x0][0x3b0] ;  /* 0x00007600ff2977ac */ /* 0x000e620008000800 */
[----:B---3--:R-:W-:Y:S01]  /*1fc60*/  IMAD R28, R30, UR42, RZ ;  /* 0x0000002a1e1c7c24 */ /* 0x008fe2000f8e02ff */
[C---:B------:R-:W-:Y:S01]  /*1fc70*/  SEL R30, R171.reuse, R31, !P1 ;  /* 0x0000001fab1e7207 */ /* 0x040fe20004800000 */
[----:B------:R-:W-:Y:S01]  /*1fc80*/  VIADD R96, R252, 0x1ad ;  /* 0x000001adfc607836 */ /* 0x000fe20000000000 */
[----:B------:R-:W3:Y:S02]  /*1fc90*/  LDCU UR42, c[0x0][0x3b0] ;  /* 0x00007600ff2a77ac */ /* 0x000ee40008000800 */
[----:B------:R1:W-:Y:S04]  /*1fca0*/  STL [R1+0x1ec], R28 ;  /* 0x0001ec1c01007387 */ /* 0x0003e80000100800 */
[----:B------:R-:W3:Y:S01]  /*1fcb0*/  LDL.LU R32, [R1+0x4a0] ;  /* 0x0004a00001207983 */ /* 0x000ee20000300800 */
[----:B-1----:R-:W-:-:S03]  /*1fcc0*/  SEL R28, R171, R34, !P1 ;  /* 0x00000022ab1c7207 */ /* 0x002fc60004800000 */
[----:B------:R-:W3:Y:S02]  /*1fcd0*/  LDL.LU R34, [R1+0x494] ;  /* 0x0004940001227983 */ /* 0x000ee40000300800 */
[----:B------:R-:W-:Y:S02]  /*1fce0*/  IMAD R28, R28, UR45, RZ ;  /* 0x0000002d1c1c7c24 */ /* 0x000fe4000f8e02ff */
[----:B------:R-:W3:Y:S01]  /*1fcf0*/  LDL.LU R31, [R1+0x488] ;  /* 0x00048800011f7983 */ /* 0x000ee20000300800 */
[----:B------:R-:W-:Y:S01]  /*1fd00*/  ISETP.GE.AND P3, PT, R96, RZ, PT ;  /* 0x000000ff6000720c */ /* 0x000fe20003f66270 */
[----:B------:R-:W-:Y:S01]  /*1fd10*/  IMAD R30, R30, UR46, RZ ;  /* 0x0000002e1e1e7c24 */ /* 0x000fe2000f8e02ff */
[----:B------:R-:W1:Y:S01]  /*1fd20*/  LDCU UR45, c[0x0][0x3b0] ;  /* 0x00007600ff2d77ac */ /* 0x000e620008000800 */
[----:B------:R2:W-:Y:S01]  /*1fd30*/  STL [R1+0x6c], R28 ;  /* 0x00006c1c01007387 */ /* 0x0005e20000100800 */
[----:B------:R-:W-:Y:S01]  /*1fd40*/  IADD3 R96, PT, PT, R252, 0x1ae, RZ ;  /* 0x000001aefc607810 */ /* 0x000fe20007ffe0ff */
[----:B------:R-:W-:Y:S01]  /*1fd50*/  @!P0 IMAD.MOV R142, RZ, RZ, -R142 ;  /* 0x000000ffff8e8224 */ /* 0x000fe200078e0a8e */
[----:B------:R-:W1:Y:S01]  /*1fd60*/  LDCU UR46, c[0x0][0x3b0] ;  /* 0x00007600ff2e77ac */ /* 0x000e620008000800 */
[----:B--2---:R-:W-:-:S02]  /*1fd70*/  SEL R28, R171, R33, !P1 ;  /* 0x00000021ab1c7207 */ /* 0x004fc40004800000 */
[----:B------:R-:W2:Y:S01]  /*1fd80*/  LDL.LU R33, [R1+0x480] ;  /* 0x0004800001217983 */ /* 0x000ea20000300800 */
[----:B------:R-:W-:Y:S01]  /*1fd90*/  ISETP.GE.AND P4, PT, R96, RZ, PT ;  /* 0x000000ff6000720c */ /* 0x000fe20003f86270 */
[----:B------:R-:W-:Y:S02]  /*1fda0*/  VIADD R96, R252, 0x1af ;  /* 0x000001affc607836 */ /* 0x000fe40000000000 */
[----:B------:R-:W-:Y:S01]  /*1fdb0*/  IMAD R28, R28, UR47, RZ ;  /* 0x0000002f1c1c7c24 */ /* 0x000fe2000f8e02ff */
[----:B------:R1:W-:Y:S01]  /*1fdc0*/  STL [R1+0x15c], R30 ;  /* 0x00015c1e01007387 */ /* 0x0003e20000100800 */
[----:B------:R-:W-:Y:S01]  /*1fdd0*/  @!P3 IMAD.MOV R193, RZ, RZ, -R193 ;  /* 0x000000ffffc1b224 */ /* 0x000fe200078e0ac1 */
[----:B------:R-:W-:Y:S01]  /*1fde0*/  ISETP.GE.AND P0, PT, R96, RZ, PT ;  /* 0x000000ff6000720c */ /* 0x000fe20003f06270 */
[----:B------:R-:W-:Y:S01]  /*1fdf0*/  IMAD R131, R131, UR44, RZ ;  /* 0x0000002c83837c24 */ /* 0x000fe2000f8e02ff */
[----:B------:R-:W2:Y:S01]  /*1fe00*/  LDL.LU R95, [R1+0x460] ;  /* 0x00046000015f7983 */ /* 0x000ea20000300800 */
[----:B----4-:R-:W-:-:S04]  /*1fe10*/  SEL R93, R171, R97, !P1 ;  /* 0x00000061ab5d7207 */ /* 0x010fc80004800000 */
[----:B------:R-:W-:Y:S01]  /*1fe20*/  @!P4 IMAD.MOV R64, RZ, RZ, -R64 ;  /* 0x000000ffff40c224 */ /* 0x000fe200078e0a40 */
[----:B------:R-:W-:Y:S01]  /*1fe30*/  IADD3 R97, PT, PT, R252, 0x1b2, RZ ;  /* 0x000001b2fc617810 */ /* 0x000fe20007ffe0ff */
[----:B------:R4:W-:Y:S01]  /*1fe40*/  STL [R1+0x1e0], R28 ;  /* 0x0001e01c01007387 */ /* 0x0009e20000100800 */
[----:B------:R-:W-:-:S03]  /*1fe50*/  SEL R83, R171, R98, !P1 ;  /* 0x00000062ab537207 */ /* 0x000fc60004800000 */
[----:B------:R-:W2:Y:S01]  /*1fe60*/  LDL.LU R96, [R1+0x454] ;  /* 0x0004540001607983 */ /* 0x000ea20000300800 */
[----:B------:R-:W-:Y:S01]  /*1fe70*/  ISETP.GE.AND P3, PT, R97, RZ, PT ;  /* 0x000000ff6100720c */ /* 0x000fe20003f66270 */
[----:B------:R-:W-:Y:S01]  /*1fe80*/  IMAD R109, R109, UR40, RZ ;  /* 0x000000286d6d7c24 */ /* 0x000fe2000f8e02ff */
[C---:B---3--:R-:W-:Y:S01]  /*1fe90*/  SEL R31, R171.reuse, R31, !P1 ;  /* 0x0000001fab1f7207 */ /* 0x048fe20004800000 */
[----:B------:R-:W3:Y:S01]  /*1fea0*/  LDL.LU R97, [R1+0x43c] ;  /* 0x00043c0001617983 */ /* 0x000ee20000300800 */
[C---:B-1----:R-:W-:Y:S01]  /*1feb0*/  SEL R30, R171.reuse, R32, !P1 ;  /* 0x00000020ab1e7207 */ /* 0x042fe20004800000 */
[----:B------:R-:W-:Y:S01]  /*1fec0*/  VIADD R32, R252, 0x1b4 ;  /* 0x000001b4fc207836 */ /* 0x000fe20000000000 */
[C---:B----4-:R-:W-:Y:S01]  /*1fed0*/  SEL R28, R171.reuse, R34, !P1 ;  /* 0x00000022ab1c7207 */ /* 0x050fe20004800000 */
[----:B------:R-:W-:Y:S01]  /*1fee0*/  @!P0 IMAD.MOV R143, RZ, RZ, -R143 ;  /* 0x000000ffff8f8224 */ /* 0x000fe200078e0a8f */
[----:B------:R-:W-:-:S05]  /*1fef0*/  SEL R142, R171, R142, !P1 ;  /* 0x0000008eab8e7207 */ /* 0x000fca0004800000 */
[----:B------:R-:W-:Y:S01]  /*1ff00*/  @!P3 IMAD.MOV R194, RZ, RZ, -R194 ;  /* 0x000000ffffc2b224 */ /* 0x000fe200078e0ac2 */
[----:B------:R-:W-:Y:S01]  /*1ff10*/  ISETP.GE.AND P4, PT, R32, RZ, PT ;  /* 0x000000ff2000720c */ /* 0x000fe20003f86270 */
[----:B------:R-:W1:Y:S01]  /*1ff20*/  LDCU UR44, c[0x0][0x3b0] ;  /* 0x00007600ff2c77ac */ /* 0x000e620008000800 */
[----:B------:R-:W4:Y:S01]  /*1ff30*/  LDL.LU R32, [R1+0x428] ;  /* 0x0004280001207983 */ /* 0x000f220000300800 */
[----:B------:R-:W-:Y:S02]  /*1ff40*/  IMAD R28, R28, UR51, RZ ;  /* 0x000000331c1c7c24 */ /* 0x000fe4000f8e02ff */
[----:B------:R-:W-:Y:S01]  /*1ff50*/  IMAD R31, R31, UR52, RZ ;  /* 0x000000341f1f7c24 */ /* 0x000fe2000f8e02ff */
[----:B------:R-:W3:Y:S01]  /*1ff60*/  LDL.LU R98, [R1+0x408] ;  /* 0x0004080001627983 */ /* 0x000ee20000300800 */
[----:B------:R-:W-:Y:S01]  /*1ff70*/  ISETP.GE.AND P0, PT, R94, RZ, PT ;  /* 0x000000ff5e00720c */ /* 0x000fe20003f06270 */
[----:B------:R-:W1:Y:S02]  /*1ff80*/  LDCU UR47, c[0x0][0x3b0] ;  /* 0x00007600ff2f77ac */ /* 0x000e640008000800 */
[----:B------:R-:W3:Y:S01]  /*1ff90*/  LDL.LU R34, [R1+0x400] ;  /* 0x0004000001227983 */ /* 0x000ee20000300800 */
[----:B--2---:R-:W-:-:S03]  /*1ffa0*/  SEL R71, R171, R95, !P1 ;  /* 0x0000005fab477207 */ /* 0x004fc60004800000 */
[----:B------:R2:W-:Y:S01]  /*1ffb0*/  STL [R1+0x48], R28 ;  /* 0x0000481c01007387 */ /* 0x0005e20000100800 */
[----:B------:R-:W-:Y:S01]  /*1ffc0*/  @!P4 IMAD.MOV R110, RZ, RZ, -R110 ;  /* 0x000000ffff6ec224 */ /* 0x000fe200078e0a6e */
[C---:B------:R-:W-:Y:S01]  /*1ffd0*/  SEL R193, R171.reuse, R193, !P1 ;  /* 0x000000c1abc17207 */ /* 0x040fe20004800000 */
[----:B------:R-:W-:Y:S01]  /*1ffe0*/  IMAD R30, R30, UR50, RZ ;  /* 0x000000321e1e7c24 */ /* 0x000fe2000f8e02ff */
[----:B------:R-:W1:Y:S01]  /*1fff0*/  LDCU UR50, c[0x0][0x3b0] ;  /* 0x00007600ff3277ac */ /* 0x000e620008000800 */
[C---:B------:R-:W-:Y:S02]  /*20000*/  SEL R137, R171.reuse, R64, !P1 ;  /* 0x00000040ab897207 */ /* 0x040fe40004800000 */
[C---:B------:R-:W-:Y:S01]  /*20010*/  SEL R143, R171.reuse, R143, !P1 ;  /* 0x0000008fab8f7207 */ /* 0x040fe20004800000 */
[----:B------:R-:W1:Y:S01]  /*20020*/  LDCU UR51, c[0x0][0x3b0] ;  /* 0x00007600ff3377ac */ /* 0x000e620008000800 */
[----:B--2---:R-:W-:Y:S02]  /*20030*/  SEL R28, R171, R33, !P1 ;  /* 0x00000021ab1c7207 */ /* 0x004fe40004800000 */
[----:B------:R-:W2:Y:S01]  /*20040*/  LDL.LU R33, [R1+0x3f8] ;  /* 0x0003f80001217983 */ /* 0x000ea20000300800 */
[----:B------:R-:W1:Y:S02]  /*20050*/  LDCU UR52, c[0x0][0x3b0] ;  /* 0x00007600ff3477ac */ /* 0x000e640008000800 */
[----:B------:R-:W-:Y:S01]  /*20060*/  IMAD R28, R28, UR53, RZ ;  /* 0x000000351c1c7c24 */ /* 0x000fe2000f8e02ff */
[----:B------:R-:W-:Y:S01]  /*20070*/  STL [R1+0x148], R31 ;  /* 0x0001481f01007387 */ /* 0x000fe20000100800 */
[C---:B------:R-:W-:Y:S01]  /*20080*/  VIADD R95, R252.reuse, 0x1b6 ;  /* 0x000001b6fc5f7836 */ /* 0x040fe20000000000 */
[----:B------:R-:W1:Y:S02]  /*20090*/  LDCU UR40, c[0x0][0x3b0] ;  /* 0x00007600ff2877ac */ /* 0x000e640008000800 */
[----:B------:R3:W-:Y:S02]  /*200a0*/  STL [R1+0x1a4], R28 ;  /* 0x0001a41c01007387 */ /* 0x0007e40000100800 */
[----:B------:R-:W-:Y:S01]  /*200b0*/  ISETP.GE.AND P3, PT, R95, RZ, PT ;  /* 0x000000ff5f00720c */ /* 0x000fe20003f66270 */
[----:B------:R-:W-:Y:S01]  /*200c0*/  @!P0 IMAD.MOV R163, RZ, RZ, -R163 ;  /* 0x000000ffffa38224 */ /* 0x000fe200078e0aa3 */
[C---:B----4-:R-:W-:Y:S01]  /*200d0*/  SEL R32, R171.reuse, R32, !P1 ;  /* 0x00000020ab207207 */ /* 0x050fe20004800000 */
[----:B------:R-:W-:Y:S01]  /*200e0*/  VIADD R94, R252, 0x1f8 ;  /* 0x000001f8fc5e7836 */ /* 0x000fe20000000000 */
[----:B---3--:R-:W-:-:S02]  /*200f0*/  SEL R28, R171, R97, !P1 ;  /* 0x00000061ab1c7207 */ /* 0x008fc40004800000 */
[----:B--2---:R-:W-:-:S03]  /*20100*/  SEL R85, R171, R33, !P1 ;  /* 0x00000021ab557207 */ /* 0x004fc60004800000 */
[----:B------:R-:W-:Y:S01]  /*20110*/  IMAD R28, R28, UR56, RZ ;  /* 0x000000381c1c7c24 */ /* 0x000fe2000f8e02ff */
[----:B------:R-:W-:Y:S01]  /*20120*/  IADD3 R97, PT, PT, R252, 0x1b7, RZ ;  /* 0x000001b7fc617810 */ /* 0x000fe20007ffe0ff */
[----:B------:R-:W-:Y:S01]  /*20130*/  IMAD R32, R32, UR57, RZ ;  /* 0x0000003920207c24 */ /* 0x000fe2000f8e02ff */
[C---:B------:R-:W-:Y:S01]  /*20140*/  IADD3 R33, PT, PT, R252.reuse, 0x1b9, RZ ;  /* 0x000001b9fc217810 */ /* 0x040fe20007ffe0ff */
[----:B------:R-:W-:Y:S01]  /*20150*/  @!P3 IMAD.MOV R213, RZ, RZ, -R213 ;  /* 0x000000ffffd5b224 */ /* 0x000fe200078e0ad5 */
[----:B------:R2:W-:Y:S01]  /*20160*/  STL [R1+0x38], R28 ;  /* 0x0000381c01007387 */ /* 0x0005e20000100800 */
[----:B------:R-:W-:Y:S01]  /*20170*/  ISETP.GE.AND P4, PT, R97, RZ, PT ;  /* 0x000000ff6100720c */ /* 0x000fe20003f86270 */
[----:B------:R-:W3:Y:S02]  /*20180*/  LDCU UR56, c[0x0][0x3b0] ;  /* 0x00007600ff3877ac */ /* 0x000ee40008000800 */
[----:B------:R4:W-:Y:S01]  /*20190*/  STL [R1+0x140], R32 ;  /* 0x0001402001007387 */ /* 0x0009e20000100800 */
[C---:B------:R-:W-:Y:S01]  /*201a0*/  IADD3 R95, PT, PT, R252.reuse, 0x1ce, RZ ;  /* 0x000001cefc5f7810 */ /* 0x040fe20007ffe0ff */
[----:B------:R-:W3:Y:S01]  /*201b0*/  LDCU UR57, c[0x0][0x3b0] ;  /* 0x00007600ff3977ac */ /* 0x000ee20008000800 */
[C---:B--2---:R-:W-:Y:S01]  /*201c0*/  SEL R28, R171.reuse, R98, !P1 ;  /* 0x00000062ab1c7207 */ /* 0x044fe20004800000 */
[----:B------:R-:W-:Y:S01]  /*201d0*/  VIADD R98, R252, 0x1b8 ;  /* 0x000001b8fc627836 */ /* 0x000fe20000000000 */
[----:B------:R-:W-:Y:S01]  /*201e0*/  SEL R110, R171, R110, !P1 ;  /* 0x0000006eab6e7207 */ /* 0x000fe20004800000 */
[----:B-1----:R-:W-:Y:S01]  /*201f0*/  IMAD R111, R111, UR51, RZ ;  /* 0x000000336f6f7c24 */ /* 0x002fe2000f8e02ff */
[----:B----4-:R-:W-:Y:S01]  /*20200*/  SEL R32, R171, R7, !P1 ;  /* 0x00000007ab207207 */ /* 0x010fe20004800000 */
[----:B------:R-:W-:Y:S01]  /*20210*/  IMAD R28, R28, UR58, RZ ;  /* 0x0000003a1c1c7c24 */ /* 0x000fe2000f8e02ff */
[----:B------:R-:W-:Y:S01]  /*20220*/  ISETP.GE.AND P0, PT, R98, RZ, PT ;  /* 0x000000ff6200720c */ /* 0x000fe20003f06270 */
[----:B------:R-:W-:Y:S01]  /*20230*/  IMAD R7, R36, UR63, RZ ;  /* 0x0000003f24077c24 */ /* 0x000fe2000f8e02ff */
[----:B------:R-:W-:Y:S01]  /*20240*/  ISETP.GE.AND P3, PT, R33, RZ, PT ;  /* 0x000000ff2100720c */ /* 0x000fe20003f66270 */
[C---:B------:R-:W-:Y:S01]  /*20250*/  VIADD R33, R252.reuse, 0x1bc ;  /* 0x000001bcfc217836 */ /* 0x040fe20000000000 */
[----:B------:R-:W-:Y:S01]  /*20260*/  STL [R1+0x198], R28 ;  /* 0x0001981c01007387 */ /* 0x000fe20000100800 */
[----:B------:R-:W-:Y:S01]  /*20270*/  @!P4 IMAD.MOV R72, RZ, RZ, -R72 ;  /* 0x000000ffff48c224 */ /* 0x000fe200078e0a48 */
[----:B------:R-:W-:Y:S01]  /*20280*/  SEL R98, R171, R34, !P1 ;  /* 0x00000022ab627207 */ /* 0x000fe20004800000 */
[----:B------:R-:W-:Y:S01]  /*20290*/  IMAD R105, R105, UR52, RZ ;  /* 0x0000003469697c24 */ /* 0x000fe2000f8e02ff */
[----:B------:R1:W-:Y:S01]  /*202a0*/  STL [R1+0x128], R7 ;  /* 0x0001280701007387 */ /* 0x0003e20000100800 */
[----:B------:R-:W-:Y:S01]  /*202b0*/  ISETP.GE.AND P4, PT, R33, RZ, PT ;  /* 0x000000ff2100720c */ /* 0x000fe20003f86270 */
[C---:B------:R-:W-:Y:S01]  /*202c0*/  VIADD R34, R252.reuse, 0x1be ;  /* 0x000001befc227836 */ /* 0x040fe20000000000 */
[C---:B------:R-:W-:Y:S01]  /*202d0*/  IADD3 R33, PT, PT, R252.reuse, 0x1bd, RZ ;  /* 0x000001bdfc217810 */ /* 0x040fe20007ffe0ff */
[----:B------:R-:W-:Y:S01]  /*202e0*/  IMAD R201, R201, UR44, RZ ;  /* 0x0000002cc9c97c24 */ /* 0x000fe2000f8e02ff */
[----:B------:R-:W-:Y:S01]  /*202f0*/  IADD3 R97, PT, PT, R252, 0x1c4, RZ ;  /* 0x000001c4fc617810 */ /* 0x000fe20007ffe0ff */
[----:B------:R-:W-:Y:S01]  /*20300*/  @!P0 IMAD.MOV R164, RZ, RZ, -R164 ;  /* 0x000000ffffa48224 */ /* 0x000fe200078e0aa4 */
[----:B------:R-:W-:Y:S01]  /*20310*/  SEL R31, R171, R96, !P1 ;  /* 0x00000060ab1f7207 */ /* 0x000fe20004800000 */
[----:B------:R-:W-:Y:S01]  /*20320*/  @!P3 IMAD.MOV R214, RZ, RZ, -R214 ;  /* 0x000000ffffd6b224 */ /* 0x000fe200078e0ad6 */
[----:B------:R-:W2:Y:S01]  /*20330*/  LDCU UR51, c[0x0][0x3b0] ;  /* 0x00007600ff3377ac */ /* 0x000ea20008000800 */
[----:B-1----:R-:W-:Y:S01]  /*20340*/  IMAD R7, R37, UR64, RZ ;  /* 0x0000004025077c24 */ /* 0x002fe2000f8e02ff */
[----:B------:R-:W-:-:S02]  /*20350*/  ISETP.GE.AND P0, PT, R33, RZ, PT ;  /* 0x000000ff2100720c */ /* 0x000fc40003f06270 */
[----:B------:R-:W-:Y:S01]  /*20360*/  ISETP.GE.AND P3, PT, R34, RZ, PT ;  /* 0x000000ff2200720c */ /* 0x000fe20003f66270 */
[----:B------:R-:W-:Y:S01]  /*20370*/  @!P4 IMAD.MOV R165, RZ, RZ, -R165 ;  /* 0x000000ffffa5c224 */ /* 0x000fe200078e0aa5 */
[----:B------:R1:W-:Y:S01]  /*20380*/  STL [R1+0x164], R7 ;  /* 0x0001640701007387 */ /* 0x0003e20000100800 */
[----:B------:R-:W-:Y:S01]  /*20390*/  IADD3 R34, PT, PT, R252, 0x1bf, RZ ;  /* 0x000001bffc227810 */ /* 0x000fe20007ffe0ff */
[----:B------:R-:W-:Y:S01]  /*203a0*/  IMAD R32, R32, UR61, RZ ;  /* 0x0000003d20207c24 */ /* 0x000fe2000f8e02ff */
[----:B------:R-:W-:Y:S01]  /*203b0*/  SEL R37, R171, R3, !P1 ;  /* 0x00000003ab257207 */ /* 0x000fe20004800000 */
[----:B------:R-:W-:Y:S01]  /*203c0*/  IMAD R85, R85, UR60, RZ ;  /* 0x0000003c55557c24 */ /* 0x000fe2000f8e02ff */
[C---:B------:R-:W-:Y:S01]  /*203d0*/  SEL R96, R171.reuse, R54, !P1 ;  /* 0x00000036ab607207 */ /* 0x040fe20004800000 */
[----:B------:R-:W4:Y:S01]  /*203e0*/  LDCU UR63, c[0x0][0x3b0] ;  /* 0x00007600ff3f77ac */ /* 0x000f220008000800 */
[----:B-1----:R-:W-:Y:S01]  /*203f0*/  IMAD R7, R70, UR67, RZ ;  /* 0x0000004346077c24 */ /* 0x002fe2000f8e02ff */
[----:B------:R-:W-:Y:S01]  /*20400*/  ISETP.GE.AND P4, PT, R34, RZ, PT ;  /* 0x000000ff2200720c */ /* 0x000fe20003f86270 */
[----:B------:R-:W-:Y:S01]  /*20410*/  @!P0 IMAD.MOV R215, RZ, RZ, -R215 ;  /* 0x000000ffffd78224 */ /* 0x000fe200078e0ad7 */
[----:B------:R-:W1:Y:S02]  /*20420*/  LDCU UR61, c[0x0][0x3b0] ;  /* 0x00007600ff3d77ac */ /* 0x000e640008000800 */
[----:B------:R2:W-:Y:S01]  /*20430*/  STL [R1+0x11c], R7 ;  /* 0x00011c0701007387 */ /* 0x0005e20000100800 */
[C---:B------:R-:W-:Y:S01]  /*20440*/  VIADD R34, R252.reuse, 0x1c2 ;  /* 0x000001c2fc227836 */ /* 0x040fe20000000000 */
[C---:B------:R-:W-:Y:S01]  /*20450*/  SEL R36, R171.reuse, R55, !P1 ;  /* 0x00000037ab247207 */ /* 0x040fe20004800000 */
[----:B------:R-:W-:Y:S01]  /*20460*/  @!P3 IMAD.MOV R73, RZ, RZ, -R73 ;  /* 0x000000ffff49b224 */ /* 0x000fe200078e0a49 */
[C---:B------:R-:W-:Y:S01]  /*20470*/  SEL R72, R171.reuse, R72, !P1 ;  /* 0x00000048ab487207 */ /* 0x040fe20004800000 */
[----:B------:R-:W-:Y:S01]  /*20480*/  IMAD.MOV.U32 R3, RZ, RZ, R218 ;  /* 0x000000ffff037224 */ /* 0x000fe200078e00da */
[----:B------:R-:W-:Y:S01]  /*20490*/  IABS R54, R51 ;  /* 0x0000003300367213 */ /* 0x000fe20000000000 */
[----:B------:R-:W-:Y:S01]  /*204a0*/  VIADD R70, R252, 0x1fd ;  /* 0x000001fdfc467836 */ /* 0x000fe20000000000 */
[----:B------:R-:W-:Y:S01]  /*204b0*/  SEL R33, R171, R39, !P1 ;  /* 0x00000027ab217207 */ /* 0x000fe20004800000 */
[----:B------:R-:W-:Y:S01]  /*204c0*/  IMAD R96, R96, UR7, RZ ;  /* 0x0000000760607c24 */ /* 0x000fe2000f8e02ff */
[----:B------:R-:W3:Y:S01]  /*204d0*/  LDCU UR60, c[0x0][0x3b0] ;  /* 0x00007600ff3c77ac */ /* 0x000ee20008000800 */
[----:B--2---:R-:W-:Y:S01]  /*204e0*/  IMAD R7, R69, UR68, RZ ;  /* 0x0000004445077c24 */ /* 0x004fe2000f8e02ff */
[----:B------:R-:W-:-:S02]  /*204f0*/  ISETP.GE.AND P0, PT, R34, RZ, PT ;  /* 0x000000ff2200720c */ /* 0x000fc40003f06270 */
[----:B------:R-:W-:Y:S01]  /*20500*/  ISETP.GE.AND P3, PT, R97, RZ, PT ;  /* 0x000000ff6100720c */ /* 0x000fe20003f66270 */
[----:B------:R-:W-:Y:S01]  /*20510*/  @!P4 IMAD.MOV R166, RZ, RZ, -R166 ;  /* 0x000000ffffa6c224 */ /* 0x000fe200078e0aa6 */
[----:B------:R2:W-:Y:S01]  /*20520*/  STL [R1+0x154], R7 ;  /* 0x0001540701007387 */ /* 0x0005e20000100800 */
[----:B------:R-:W-:Y:S01]  /*20530*/  VIADD R97, R252, 0x1c5 ;  /* 0x000001c5fc617836 */ /* 0x000fe20000000000 */
[----:B------:R-:W-:Y:S01]  /*20540*/  SEL R69, R171, R155, !P1 ;  /* 0x0000009bab457207 */ /* 0x000fe20004800000 */
[----:B-1----:R-:W-:Y:S01]  /*20550*/  IMAD R204, R25, UR61, RZ ;  /* 0x0000003d19cc7c24 */ /* 0x002fe2000f8e02ff */
[C---:B------:R-:W-:Y:S01]  /*20560*/  SEL R218, R171.reuse, R234, !P1 ;  /* 0x000000eaabda7207 */ /* 0x040fe20004800000 */
[----:B------:R-:W1:Y:S01]  /*20570*/  LDCU UR7, c[0x0][0x3b0] ;  /* 0x00007600ff0777ac */ /* 0x000e620008000800 */
[C---:B------:R-:W-:Y:S02]  /*20580*/  SEL R39, R171.reuse, R200, !P1 ;  /* 0x000000c8ab277207 */ /* 0x040fe40004800000 */
[----:B------:R-:W-:Y:S01]  /*20590*/  SEL R55, R171, R183, !P1 ;  /* 0x000000b7ab377207 */ /* 0x000fe20004800000 */
[----:B------:R-:W-:Y:S01]  /*205a0*/  IMAD R31, R31, UR55, RZ ;  /* 0x000000371f1f7c24 */ /* 0x000fe2000f8e02ff */
[----:B------:R-:W-:Y:S01]  /*205b0*/  SEL R215, R171, R215, !P1 ;  /* 0x000000d7abd77207 */ /* 0x000fe20004800000 */
[----:B--2---:R-:W-:Y:S01]  /*205c0*/  IMAD R7, R21, UR73, RZ ;  /* 0x0000004915077c24 */ /* 0x004fe2000f8e02ff */
[----:B------:R-:W-:Y:S01]  /*205d0*/  IABS R21, R114 ;  /* 0x0000007200157213 */ /* 0x000fe20000000000 */
[----:B------:R-:W-:Y:S01]  /*205e0*/  IMAD R98, R98, UR59, RZ ;  /* 0x0000003b62627c24 */ /* 0x000fe2000f8e02ff */
[----:B------:R-:W-:Y:S01]  /*205f0*/  ISETP.GE.AND P4, PT, R97, RZ, PT ;  /* 0x000000ff6100720c */ /* 0x000fe20003f86270 */
[----:B------:R-:W-:Y:S01]  /*20600*/  @!P0 IMAD.MOV R216, RZ, RZ, -R216 ;  /* 0x000000ffffd88224 */ /* 0x000fe200078e0ad8 */
[----:B------:R2:W-:Y:S01]  /*20610*/  STL [R1+0x110], R7 ;  /* 0x0001100701007387 */ /* 0x0005e20000100800 */
[----:B------:R-:W-:Y:S01]  /*20620*/  IMAD.HI.U32 R28, R172, R21, RZ ;  /* 0x00000015ac1c7227 */ /* 0x000fe200078e00ff */
[----:B------:R-:W-:Y:S01]  /*20630*/  IADD3 R97, PT, PT, R252, 0x1c6, RZ ;  /* 0x000001c6fc617810 */ /* 0x000fe20007ffe0ff */
[----:B------:R-:W1:Y:S01]  /*20640*/  LDCU UR55, c[0x0][0x3b0] ;  /* 0x00007600ff3777ac */ /* 0x000e620008000800 */
[----:B------:R-:W-:-:S02]  /*20650*/  SEL R34, R171, R20, !P1 ;  /* 0x00000014ab227207 */ /* 0x000fc40004800000 */
[----:B------:R-:W-:Y:S01]  /*20660*/  IADD3 R155, PT, PT, R252, 0x1fe, RZ ;  /* 0x000001fefc9b7810 */ /* 0x000fe20007ffe0ff */
[----:B------:R-:W-:Y:S01]  /*20670*/  IMAD.MOV.U32 R25, RZ, RZ, R145 ;  /* 0x000000ffff197224 */ /* 0x000fe200078e0091 */
[----:B------:R-:W-:Y:S01]  /*20680*/  SEL R166, R171, R166, !P1 ;  /* 0x000000a6aba67207 */ /* 0x000fe20004800000 */
[----:B------:R-:W-:Y:S01]  /*20690*/  IMAD R234, R219, UR16, RZ ;  /* 0x00000010dbea7c24 */ /* 0x000fe2000f8e02ff */
[----:B------:R-:W-:Y:S01]  /*206a0*/  SEL R200, R171, R181, !P1 ;  /* 0x000000b5abc87207 */ /* 0x000fe20004800000 */
[----:B--2---:R-:W-:Y:S01]  /*206b0*/  IMAD R7, R61, UR74, RZ ;  /* 0x0000004a3d077c24 */ /* 0x004fe2000f8e02ff */
[----:B------:R-:W-:Y:S01]  /*206c0*/  IADD3 R28, PT, PT, -R28, RZ, RZ ;  /* 0x000000ff1c1c7210 */ /* 0x000fe20007ffe1ff */
[----:B------:R-:W2:Y:S03]  /*206d0*/  LDCU UR59, c[0x0][0x3b0] ;  /* 0x00007600ff3b77ac */ /* 0x000ea60008000800 */
[----:B------:R-:W-:Y:S01]  /*206e0*/  STL [R1+0x120], R7 ;  /* 0x0001200701007387 */ /* 0x000fe20000100800 */
[----:B------:R-:W-:Y:S01]  /*206f0*/  ISETP.GE.AND P0, PT, R97, RZ, PT ;  /* 0x000000ff6100720c */ /* 0x000fe20003f06270 */
[----:B------:R-:W-:Y:S01]  /*20700*/  @!P4 IMAD.MOV R217, RZ, RZ, -R217 ;  /* 0x000000ffffd9c224 */ /* 0x000fe200078e0ad9 */
[----:B------:R-:W1:Y:S01]  /*20710*/  LDCU UR68, c[0x0][0x3b0] ;  /* 0x00007600ff4477ac */ /* 0x000e620008000800 */
[----:B------:R2:W-:Y:S01]  /*20720*/  STL [R1+0xd0], R8 ;  /* 0x0000d00801007387 */ /* 0x0005e20000100800 */
[----:B------:R-:W-:-:S02]  /*20730*/  VIADD R97, R252, 0x1c7 ;  /* 0x000001c7fc617836 */ /* 0x000fc40000000000 */
[----:B------:R-:W-:Y:S01]  /*20740*/  IMAD.MOV.U32 R20, RZ, RZ, R99 ;  /* 0x000000ffff147224 */ /* 0x000fe200078e0063 */
[----:B------:R-:W-:Y:S01]  /*20750*/  IABS R67, R155 ;  /* 0x0000009b00437213 */ /* 0x000fe20000000000 */
[----:B------:R-:W1:Y:S01]  /*20760*/  LDCU UR16, c[0x0][0x3b0] ;  /* 0x00007600ff1077ac */ /* 0x000e620008000800 */
[C---:B------:R-:W-:Y:S02]  /*20770*/  SEL R61, R171.reuse, R58, !P1 ;  /* 0x0000003aab3d7207 */ /* 0x040fe40004800000 */
[----:B------:R-:W-:Y:S01]  /*20780*/  SEL R219, R171, R203, !P1 ;  /* 0x000000cbabdb7207 */ /* 0x000fe20004800000 */
[----:B------:R-:W-:Y:S01]  /*20790*/  IMAD R33, R33, UR65, RZ ;  /* 0x0000004121217c24 */ /* 0x000fe2000f8e02ff */
[----:B------:R-:W-:Y:S01]  /*207a0*/  SEL R216, R171, R216, !P1 ;  /* 0x000000d8abd87207 */ /* 0x000fe20004800000 */
[----:B--2---:R-:W-:Y:S01]  /*207b0*/  IMAD R8, R52, UR8, RZ ;  /* 0x0000000834087c24 */ /* 0x004fe2000f8e02ff */
[----:B------:R-:W2:Y:S01]  /*207c0*/  LDCU UR73, c[0x0][0x3b0] ;  /* 0x00007600ff4977ac */ /* 0x000ea20008000800 */
[----:B------:R-:W-:-:S03]  /*207d0*/  IMAD.MOV.U32 R7, RZ, RZ, R167 ;  /* 0x000000ffff077224 */ /* 0x000fc600078e00a7 */
[----:B------:R1:W-:Y:S01]  /*207e0*/  STL [R1+0x10c], R8 ;  /* 0x00010c0801007387 */ /* 0x0003e20000100800 */
[----:B------:R-:W-:Y:S01]  /*207f0*/  IMAD R21, R146, R28, R21 ;  /* 0x0000001c92157224 */ /* 0x000fe200078e0215 */
[----:B------:R-:W2:Y:S02]  /*20800*/  LDCU UR74, c[0x0][0x3b0] ;  /* 0x00007600ff4a77ac */ /* 0x000ea40008000800 */
[----:B------:R3:W-:Y:S01]  /*20810*/  STL [R1+0x104], R18 ;  /* 0x0001041201007387 */ /* 0x0007e20000100800 */
[----:B------:R-:W-:Y:S01]  /*20820*/  IMAD R28, R152, UR23, RZ ;  /* 0x00000017981c7c24 */ /* 0x000fe2000f8e02ff */
[----:B------:R-:W-:Y:S01]  /*20830*/  @!P3 IADD3 R7, PT, PT, -R7, RZ, RZ ;  /* 0x000000ff0707b210 */ /* 0x000fe20007ffe1ff */
[----:B------:R-:W-:Y:S01]  /*20840*/  IMAD R219, R219, UR26, RZ ;  /* 0x0000001adbdb7c24 */ /* 0x000fe2000f8e02ff */
[----:B------:R-:W-:Y:S01]  /*20850*/  ISETP.GE.AND P3, PT, R97, RZ, PT ;  /* 0x000000ff6100720c */ /* 0x000fe20003f66270 */
[----:B------:R-:W-:Y:S01]  /*20860*/  VIADD R97, R252, 0x1c8 ;  /* 0x000001c8fc617836 */ /* 0x000fe20000000000 */
[C---:B------:R-:W-:Y:S01]  /*20870*/  SEL R203, R171.reuse, R57, !P1 ;  /* 0x00000039abcb7207 */ /* 0x040fe20004800000 */
[----:B-1----:R-:W-:Y:S01]  /*20880*/  IMAD.MOV.U32 R8, RZ, RZ, R74 ;  /* 0x000000ffff087224 */ /* 0x002fe200078e004a */
[----:B------:R-:W-:Y:S01]  /*20890*/  SEL R99, R171, R175, !P1 ;  /* 0x000000afab637207 */ /* 0x000fe20004800000 */
[----:B------:R-:W1:Y:S01]  /*208a0*/  LDCU UR26, c[0x0][0x3b0] ;  /* 0x00007600ff1a77ac */ /* 0x000e620008000800 */
[----:B---3--:R-:W-:Y:S01]  /*208b0*/  IMAD R18, R103, UR17, RZ ;  /* 0x0000001167127c24 */ /* 0x008fe2000f8e02ff */
[----:B------:R-:W-:Y:S01]  /*208c0*/  ISETP.GE.AND P4, PT, R97, RZ, PT ;  /* 0x000000ff6100720c */ /* 0x000fe20003f86270 */
[----:B------:R-:W-:Y:S01]  /*208d0*/  @!P0 IMAD.MOV R8, RZ, RZ, -R8 ;  /* 0x000000ffff088224 */ /* 0x000fe200078e0a08 */
[----:B------:R-:W-:Y:S01]  /*208e0*/  ISETP.GT.U32.AND P6, PT, R146, R21, PT ;  /* 0x000000159200720c */ /* 0x000fe20003fc4070 */
[----:B------:R-:W-:Y:S01]  /*208f0*/  IMAD R34, R34, UR71, RZ ;  /* 0x0000004722227c24 */ /* 0x000fe2000f8e02ff */
[----:B------:R-:W-:Y:S01]  /*20900*/  STL [R1+0x100], R18 ;  /* 0x0001001201007387 */ /* 0x000fe20000100800 */
[C---:B------:R-:W-:Y:S01]  /*20910*/  IADD3 R97, PT, PT, R252.reuse, 0x1c9, RZ ;  /* 0x000001c9fc617810 */ /* 0x040fe20007ffe0ff */
[----:B------:R-:W3:Y:S02]  /*20920*/  LDCU UR71, c[0x0][0x3b0] ;  /* 0x00007600ff4777ac */ /* 0x000ee40008000800 */
[----:B------:R-:W-:Y:S01]  /*20930*/  STL [R1+0x4e94], R114 ;  /* 0x004e947201007387 */ /* 0x000fe20000100800 */
[----:B------:R-:W-:Y:S01]  /*20940*/  @!P3 IADD3 R17, PT, PT, -R17, RZ, RZ ;  /* 0x000000ff1111b210 */ /* 0x000fe20007ffe1ff */
[----:B------:R-:W1:Y:S02]  /*20950*/  LDCU UR65, c[0x0][0x3b0] ;  /* 0x00007600ff4177ac */ /* 0x000e640008000800 */
[----:B------:R2:W-:Y:S01]  /*20960*/  STL [R1+0xfc], R28 ;  /* 0x0000fc1c01007387 */ /* 0x0005e20000100800 */
[----:B------:R-:W-:Y:S01]  /*20970*/  ISETP.GE.AND P0, PT, R97, RZ, PT ;  /* 0x000000ff6100720c */ /* 0x000fe20003f06270 */
[----:B------:R-:W-:Y:S01]  /*20980*/  VIADD R97, R252, 0x1cb ;  /* 0x000001cbfc617836 */ /* 0x000fe20000000000 */
[----:B------:R-:W-:Y:S01]  /*20990*/  SEL R103, R171, R207, !P1 ;  /* 0x000000cfab677207 */ /* 0x000fe20004800000 */
[----:B------:R-:W-:Y:S01]  /*209a0*/  IMAD R69, R69, UR31, RZ ;  /* 0x0000001f45457c24 */ /* 0x000fe2000f8e02ff */
[C---:B------:R-:W-:Y:S01]  /*209b0*/  SEL R167, R171.reuse, R153, !P1 ;  /* 0x00000099aba77207 */ /* 0x040fe20004800000 */
[----:B------:R-:W-:Y:S01]  /*209c0*/  IMAD R182, R182, UR60, RZ ;  /* 0x0000003cb6b67c24 */ /* 0x000fe2000f8e02ff */
[----:B------:R-:W-:Y:S01]  /*209d0*/  SEL R152, R171, R158, !P1 ;  /* 0x0000009eab987207 */ /* 0x000fe20004800000 */
[----:B------:R-:W1:Y:S01]  /*209e0*/  LDCU UR52, c[0x0][0x3b0] ;  /* 0x00007600ff3477ac */ /* 0x000e620008000800 */
[----:B--2---:R-:W-:-:S02]  /*209f0*/  IABS R28, R113 ;  /* 0x00000071001c7213 */ /* 0x004fc40000000000 */
[----:B------:R-:W-:Y:S01]  /*20a00*/  ISETP.GE.AND P3, PT, R97, RZ, PT ;  /* 0x000000ff6100720c */ /* 0x000fe20003f66270 */
[----:B------:R-:W-:Y:S01]  /*20a10*/  @!P4 IMAD.MOV R3, RZ, RZ, -R3 ;  /* 0x000000ffff03c224 */ /* 0x000fe200078e0a03 */
[C---:B------:R-:W-:Y:S01]  /*20a20*/  SEL R74, R171.reuse, R78, !P1 ;  /* 0x0000004eab4a7207 */ /* 0x040fe20004800000 */
[----:B------:R-:W-:Y:S01]  /*20a30*/  IMAD.HI.U32 R46, R172, R28, RZ ;  /* 0x0000001cac2e7227 */ /* 0x000fe200078e00ff */
[C---:B------:R-:W-:Y:S01]  /*20a40*/  SEL R57, R171.reuse, R139, !P1 ;  /* 0x0000008bab397207 */ /* 0x040fe20004800000 */
[----:B------:R-:W2:Y:S03]  /*20a50*/  LDCU UR23, c[0x0][0x3b0] ;  /* 0x00007600ff1777ac */ /* 0x000ea60008000800 */
[----:B------:R-:W-:Y:S01]  /*20a60*/  IADD3 R46, PT, PT, -R46, RZ, RZ ;  /* 0x000000ff2e2e7210 */ /* 0x000fe20007ffe1ff */
[----:B------:R-:W-:Y:S01]  /*20a70*/  VIADD R97, R252, 0x1cc ;  /* 0x000001ccfc617836 */ /* 0x000fe20000000000 */
[----:B------:R-:W-:Y:S01]  /*20a80*/  SEL R52, R171, R179, !P1 ;  /* 0x000000b3ab347207 */ /* 0x000fe20004800000 */
[----:B------:R-:W-:Y:S01]  /*20a90*/  @!P6 IMAD.IADD R21, R21, 0x1, -R146 ;  /* 0x000000011515e824 */ /* 0x000fe200078e0a92 */
[----:B------:R-:W-:Y:S01]  /*20aa0*/  SEL R217, R171, R217, !P1 ;  /* 0x000000d9abd97207 */ /* 0x000fe20004800000 */
[C---:B------:R-:W-:Y:S01]  /*20ab0*/  IMAD R28, R146.reuse, R46, R28 ;  /* 0x0000002e921c7224 */ /* 0x040fe200078e021c */
[----:B------:R-:W-:Y:S01]  /*20ac0*/  ISETP.GE.AND P4, PT, R97, RZ, PT ;  /* 0x000000ff6100720c */ /* 0x000fe20003f86270 */
[----:B------:R-:W-:Y:S01]  /*20ad0*/  IMAD.MOV.U32 R18, RZ, RZ, R76 ;  /* 0x000000ffff127224 */ /* 0x000fe200078e004c */
[----:B------:R-:W1:Y:S02]  /*20ae0*/  LDCU UR61, c[0x0][0x3b0] ;  /* 0x00007600ff3d77ac */ /* 0x000e640008000800 */
[----:B------:R-:W-:Y:S01]  /*20af0*/  ISETP.GT.U32.AND P6, PT, R146, R28, PT ;  /* 0x0000001c9200720c */ /* 0x000fe20003fc4070 */
[----:B------:R-:W-:Y:S01]  /*20b00*/  @!P3 IMAD.MOV R18, RZ, RZ, -R18 ;  /* 0x000000ffff12b224 */ /* 0x000fe200078e0a12 */
[C---:B------:R-:W-:Y:S01]  /*20b10*/  IADD3 R97, PT, PT, R252.reuse, 0x1cd, RZ ;  /* 0x000001cdfc617810 */ /* 0x040fe20007ffe0ff */
[----:B------:R-:W-:Y:S01]  /*20b20*/  @!P0 IMAD.MOV R169, RZ, RZ, -R169 ;  /* 0x000000ffffa98224 */ /* 0x000fe200078e0aa9 */
[----:B------:R-:W-:Y:S01]  /*20b30*/  ISETP.GE.AND P3, PT, R95, RZ, PT ;  /* 0x000000ff5f00720c */ /* 0x000fe20003f66270 */
[----:B------:R-:W-:Y:S01]  /*20b40*/  VIADD R95, R252, 0x1cf ;  /* 0x000001cffc5f7836 */ /* 0x000fe20000000000 */
[----:B------:R-:W-:Y:S01]  /*20b50*/  ISETP.GE.AND P0, PT, R97, RZ, PT ;  /* 0x000000ff6100720c */ /* 0x000fe20003f06270 */
[----:B------:R-:W-:Y:S01]  /*20b60*/  STL [R1+0x4e90], R113 ;  /* 0x004e907101007387 */ /* 0x000fe20000100800 */
[----:B------:R-:W-:Y:S01]  /*20b70*/  IMAD R207, R68, UR45, RZ ;  /* 0x0000002d44cf7c24 */ /* 0x000fe2000f8e02ff */
[----:B------:R-:W-:Y:S01]  /*20b80*/  SEL R153, R171, R178, !P1 ;  /* 0x000000b2ab997207 */ /* 0x000fe20004800000 */
[----:B------:R-:W-:Y:S01]  /*20b90*/  @!P4 IMAD.MOV R20, RZ, RZ, -R20 ;  /* 0x000000ffff14c224 */ /* 0x000fe200078e0a14 */
[----:B------:R-:W-:Y:S01]  /*20ba0*/  ISETP.GE.AND P4, PT, R95, RZ, PT ;  /* 0x000000ff5f00720c */ /* 0x000fe20003f86270 */
[----:B------:R-:W-:Y:S01]  /*20bb0*/  VIADD R95, R252, 0x1f7 ;  /* 0x000001f7fc5f7836 */ /* 0x000fe20000000000 */
[----:B------:R-:W-:Y:S01]  /*20bc0*/  @!P6 IADD3 R28, PT, PT, R28, -R146, RZ ;  /* 0x800000921c1ce210 */ /* 0x000fe20007ffe0ff */
[----:B------:R-:W-:Y:S01]  /*20bd0*/  IMAD R39, R39, UR20, RZ ;  /* 0x0000001427277c24 */ /* 0x000fe2000f8e02ff */
[----:B------:R-:W-:Y:S01]  /*20be0*/  ISETP.GT.U32.AND P6, PT, R146, R21, PT ;  /* 0x000000159200720c */ /* 0x000fe20003fc4070 */
[----:B------:R-:W-:Y:S01]  /*20bf0*/  IMAD R203, R203, UR34, RZ ;  /* 0x00000022cbcb7c24 */ /* 0x000fe2000f8e02ff */
[----:B------:R-:W-:Y:S01]  /*20c00*/  IABS R45, R95 ;  /* 0x0000005f002d7213 */ /* 0x000fe20000000000 */
[----:B------:R-:W-:Y:S01]  /*20c10*/  IMAD R184, R184, UR55, RZ ;  /* 0x00000037b8b87c24 */ /* 0x000fe2000f8e02ff */
[C---:B------:R-:W-:Y:S01]  /*20c20*/  SEL R8, R171.reuse, R8, !P1 ;  /* 0x00000008ab087207 */ /* 0x040fe20004800000 */
[----:B------:R-:W-:Y:S01]  /*20c30*/  @!P0 IMAD.MOV R195, RZ, RZ, -R195 ;  /* 0x000000ffffc38224 */ /* 0x000fe200078e0ac3 */
[----:B------:R-:W-:Y:S01]  /*20c40*/  ISETP.GT.U32.AND P0, PT, R146, R28, PT ;  /* 0x0000001c9200720c */ /* 0x000fe20003f04070 */
[----:B------:R-:W-:Y:S01]  /*20c50*/  IMAD.HI.U32 R48, R172, R45, RZ ;  /* 0x0000002dac307227 */ /* 0x000fe200078e00ff */
[----:B------:R-:W-:Y:S01]  /*20c60*/  IABS R46, R94 ;  /* 0x0000005e002e7213 */ /* 0x000fe20000000000 */
[----:B------:R-:W-:Y:S01]  /*20c70*/  STL [R1+0x4e8c], R112 ;  /* 0x004e8c7001007387 */ /* 0x000fe20000100800 */
[----:B------:R-:W-:Y:S01]  /*20c80*/  IABS R68, R70 ;  /* 0x0000004600447213 */ /* 0x000fe20000000000 */
[----:B------:R-:W-:Y:S01]  /*20c90*/  @!P3 IMAD.MOV R24, RZ, RZ, -R24 ;  /* 0x000000ffff18b224 */ /* 0x000fe200078e0a18 */
[----:B------:R-:W-:Y:S01]  /*20ca0*/  SEL R178, R171, R26, !P1 ;  /* 0x0000001aabb27207 */ /* 0x000fe20004800000 */
[----:B------:R-:W-:Y:S01]  /*20cb0*/  @!P6 IMAD.IADD R21, R21, 0x1, -R146 ;  /* 0x000000011515e824 */ /* 0x000fe200078e0a92 */
[----:B------:R-:W-:Y:S01]  /*20cc0*/  ISETP.GT.U32.AND P6, PT, R146, R40, PT ;  /* 0x000000289200720c */ /* 0x000fe20003fc4070 */
[----:B------:R-:W-:Y:S01]  /*20cd0*/  @!P4 IMAD.MOV R25, RZ, RZ, -R25 ;  /* 0x000000ffff19c224 */ /* 0x000fe200078e0a19 */
[----:B------:R-:W-:Y:S01]  /*20ce0*/  IADD3 R48, PT, PT, -R48, RZ, RZ ;  /* 0x000000ff30307210 */ /* 0x000fe20007ffe1ff */
[----:B------:R-:W-:Y:S01]  /*20cf0*/  IMAD R74, R74, UR30, RZ ;  /* 0x0000001e4a4a7c24 */ /* 0x000fe2000f8e02ff */
[----:B------:R-:W-:Y:S01]  /*20d00*/  SEL R76, R171, R180, !P1 ;  /* 0x000000b4ab4c7207 */ /* 0x000fe20004800000 */
[----:B------:R-:W1:Y:S02]  /*20d10*/  LDCU UR20, c[0x0][0x3b0] ;  /* 0x00007600ff1477ac */ /* 0x000e640008000800 */
[----:B------:R-:W-:-:S02]  /*20d20*/  IMAD R45, R146, R48, R45 ;  /* 0x00000030922d7224 */ /* 0x000fc400078e022d */
[----:B------:R-:W-:Y:S01]  /*20d30*/  IMAD.HI.U32 R48, R172, R46, RZ ;  /* 0x0000002eac307227 */ /* 0x000fe200078e00ff */
[----:B------:R-:W-:Y:S01]  /*20d40*/  @!P0 IADD3 R28, PT, PT, R28, -R146, RZ ;  /* 0x800000921c1c8210 */ /* 0x000fe20007ffe0ff */
[----:B------:R1:W-:Y:S01]  /*20d50*/  STL [R1+0xf8], R47 ;  /* 0x0000f82f01007387 */ /* 0x0003e20000100800 */
[----:B------:R-:W-:Y:S01]  /*20d60*/  ISETP.GT.U32.AND P0, PT, R146, R45, PT ;  /* 0x0000002d9200720c */ /* 0x000fe20003f04070 */
[----:B------:R-:W-:Y:S01]  /*20d70*/  IMAD.MOV R48, RZ, RZ, -R48 ;  /* 0x000000ffff307224 */ /* 0x000fe200078e0a30 */
[----:B------:R-:W1:Y:S01]  /*20d80*/  LDCU UR30, c[0x0][0x3b0] ;  /* 0x00007600ff1e77ac */ /* 0x000e620008000800 */
[----:B------:R-:W-:Y:S01]  /*20d90*/  @!P6 IMAD.IADD R40, R40, 0x1, -R146 ;  /* 0x000000012828e824 */ /* 0x000fe200078e0a92 */
[----:B------:R-:W-:Y:S01]  /*20da0*/  STL [R1+0x4e88], R95 ;  /* 0x004e885f01007387 */ /* 0x000fe20000100800 */
[----:B------:R-:W-:Y:S01]  /*20db0*/  IMAD R46, R146, R48, R46 ;  /* 0x00000030922e7224 */ /* 0x000fe200078e022e */
[----:B------:R-:W-:Y:S01]  /*20dc0*/  SEL R97, R171, R150, !P1 ;  /* 0x00000096ab617207 */ /* 0x000fe20004800000 */
[----:B------:R-:W-:Y:S01]  /*20dd0*/  IMAD R48, R206, UR39, RZ ;  /* 0x00000027ce307c24 */ /* 0x000fe2000f8e02ff */
[----:B------:R-:W-:Y:S01]  /*20de0*/  STL [R1+0x4e84], R94 ;  /* 0x004e845e01007387 */ /* 0x000fe20000100800 */
[C---:B------:R-:W-:Y:S01]  /*20df0*/  ISETP.GT.U32.AND P6, PT, R146.reuse, R40, PT ;  /* 0x000000289200720c */ /* 0x040fe20003fc4070 */
[----:B------:R-:W2:Y:S02]  /*20e00*/  LDCU UR34, c[0x0][0x3b0] ;  /* 0x00007600ff2277ac */ /* 0x000ea40008000800 */
[----:B------:R3:W-:Y:S01]  /*20e10*/  STL [R1+0xf4], R50 ;  /* 0x0000f43201007387 */ /* 0x0007e20000100800 */
[--C-:B------:R-:W-:Y:S01]  /*20e20*/  @!P0 IMAD.IADD R45, R45, 0x1, -R146.reuse ;  /* 0x000000012d2d8824 */ /* 0x100fe200078e0a92 */
[----:B------:R-:W-:Y:S01]  /*20e30*/  SEL R139, R171, R73, !P1 ;  /* 0x00000049ab8b7207 */ /* 0x000fe20004800000 */
[----:B------:R-:W-:Y:S01]  /*20e40*/  IMAD R206, R79, UR50, RZ ;  /* 0x000000324fce7c24 */ /* 0x000fe2000f8e02ff */
[----:B------:R-:W-:Y:S01]  /*20e50*/  STL [R1+0x4e80], R51 ;  /* 0x004e803301007387 */ /* 0x000fe20000100800 */
[----:B------:R-:W-:Y:S01]  /*20e60*/  IMAD.MOV.U32 R26, RZ, RZ, R149 ;  /* 0x000000ffff1a7224 */ /* 0x000fe200078e0095 */
[----:B------:R-:W-:Y:S01]  /*20e70*/  ISETP.GT.U32.AND P0, PT, R146, R45, PT ;  /* 0x0000002d9200720c */ /* 0x000fe20003f04070 */
[----:B------:R-:W-:Y:S01]  /*20e80*/  IMAD R99, R99, UR29, RZ ;  /* 0x0000001d63637c24 */ /* 0x000fe2000f8e02ff */
[----:B------:R-:W2:Y:S01]  /*20e90*/  LDL.LU R121, [R1+0xe8] ;  /* 0x0000e80001797983 */ /* 0x000ea20000300800 */
[----:B-1----:R-:W-:Y:S01]  /*20ea0*/  SEL R47, R171, R205, !P1 ;  /* 0x000000cdab2f7207 */ /* 0x002fe20004800000 */
[--C-:B------:R-:W-:Y:S01]  /*20eb0*/  @!P6 IMAD.IADD R40, R40, 0x1, -R146.reuse ;  /* 0x000000012828e824 */ /* 0x100fe200078e0a92 */
[----:B---3--:R-:W-:Y:S01]  /*20ec0*/  SEL R50, R23, RZ, !P5 ;  /* 0x000000ff17327207 */ /* 0x008fe20006800000 */
[----:B------:R-:W3:Y:S01]  /*20ed0*/  LDL.LU R127, [R1+0xe4] ;  /* 0x0000e400017f7983 */ /* 0x000ee20000300800 */
[C---:B------:R-:W-:Y:S01]  /*20ee0*/  SEL R79, R171.reuse, R62, !P1 ;  /* 0x0000003eab4f7207 */ /* 0x040fe20004800000 */
[----:B------:R-:W1:Y:S02]  /*20ef0*/  LDCU UR55, c[0x0][0x3b0] ;  /* 0x00007600ff3777ac */ /* 0x000e640008000800 */
[----:B------:R4:W-:Y:S01]  /*20f00*/  STL [R1+0xf0], R48 ;  /* 0x0000f03001007387 */ /* 0x0009e20000100800 */
[----:B------:R-:W-:Y:S01]  /*20f10*/  SEL R150, R171, R133, !P1 ;  /* 0x00000085ab967207 */ /* 0x000fe20004800000 */
[----:B------:R-:W1:Y:S01]  /*20f20*/  LDCU UR31, c[0x0][0x3b0] ;  /* 0x00007600ff1f77ac */ /* 0x000e620008000800 */
[----:B------:R-:W-:Y:S01]  /*20f30*/  @!P0 IMAD.IADD R45, R45, 0x1, -R146 ;  /* 0x000000012d2d8824 */ /* 0x000fe200078e0a92 */
[----:B------:R-:W-:-:S02]  /*20f40*/  SEL R179, R171, R138, !P1 ;  /* 0x0000008aabb37207 */ /* 0x000fc40004800000 */
[C---:B------:R-:W-:Y:S01]  /*20f50*/  SEL R73, R171.reuse, R7, !P1 ;  /* 0x00000007ab497207 */ /* 0x040fe20004800000 */
[----:B------:R-:W-:Y:S01]  /*20f60*/  IMAD R118, R118, UR73, RZ ;  /* 0x0000004976767c24 */ /* 0x000fe2000f8e02ff */
[----:B------:R-:W-:Y:S01]  /*20f70*/  SEL R175, R171, R3, !P1 ;  /* 0x00000003abaf7207 */ /* 0x000fe20004800000 */
[----:B------:R-:W1:Y:S01]  /*20f80*/  LDCU UR60, c[0x0][0x3b0] ;  /* 0x00007600ff3c77ac */ /* 0x000e620008000800 */
[----:B----4-:R-:W-:Y:S01]  /*20f90*/  IMAD.HI.U32 R48, R172, R54, RZ ;  /* 0x00000036ac307227 */ /* 0x010fe200078e00ff */
[----:B------:R-:W-:Y:S01]  /*20fa0*/  ISETP.GT.U32.AND P6, PT, R146, R46, PT ;  /* 0x0000002e9200720c */ /* 0x000fe20003fc4070 */
[----:B------:R-:W-:Y:S01]  /*20fb0*/  STL [R1+0x4e7c], R90 ;  /* 0x004e7c5a01007387 */ /* 0x000fe20000100800 */
[----:B------:R-:W-:Y:S01]  /*20fc0*/  ISETP.GE.AND P5, PT, R113, RZ, PT ;  /* 0x000000ff7100720c */ /* 0x000fe20003fa6270 */
[----:B------:R-:W-:Y:S01]  /*20fd0*/  IMAD.MOV.U32 R62, RZ, RZ, R45 ;  /* 0x000000ffff3e7224 */ /* 0x000fe200078e002d */
[----:B------:R-:W-:Y:S01]  /*20fe0*/  IADD3 R48, PT, PT, -R48, RZ, RZ ;  /* 0x000000ff30307210 */ /* 0x000fe20007ffe1ff */
[----:B------:R-:W-:Y:S01]  /*20ff0*/  IMAD R47, R47, UR32, RZ ;  /* 0x000000202f2f7c24 */ /* 0x000fe2000f8e02ff */
[C---:B------:R-:W-:Y:S01]  /*21000*/  SEL R78, R171.reuse, R185, !P1 ;  /* 0x000000b9ab4e7207 */ /* 0x040fe20004800000 */
[----:B------:R-:W-:Y:S01]  /*21010*/  IMAD R205, R134, UR56, RZ ;  /* 0x0000003886cd7c24 */ /* 0x000fe2000f8e02ff */
[C---:B------:R-:W-:Y:S01]  /*21020*/  SEL R133, R171.reuse, R188, !P1 ;  /* 0x000000bcab857207 */ /* 0x040fe20004800000 */
[----:B------:R-:W-:Y:S01]  /*21030*/  IMAD R54, R146, R48, R54 ;  /* 0x0000003092367224 */ /* 0x000fe200078e0236 */
[C---:B------:R-:W-:Y:S01]  /*21040*/  SEL R138, R171.reuse, R213, !P1 ;  /* 0x000000d5ab8a7207 */ /* 0x040fe20004800000 */
[----:B------:R-:W-:Y:S01]  /*21050*/  IMAD.HI.U32 R48, R172, R92, RZ ;  /* 0x0000005cac307227 */ /* 0x000fe200078e00ff */
[C---:B------:R-:W-:Y:S01]  /*21060*/  SEL R17, R171.reuse, R17, !P1 ;  /* 0x00000011ab117207 */ /* 0x040fe20004800000 */
[----:B------:R-:W4:Y:S02]  /*21070*/  LDCU UR29, c[0x0][0x3b0] ;  /* 0x00007600ff1d77ac */ /* 0x000f240008000800 */
[----:B------:R-:W-:Y:S01]  /*21080*/  IMAD.MOV R48, RZ, RZ, -R48 ;  /* 0x000000ffff307224 */ /* 0x000fe200078e0a30 */
[----:B------:R-:W-:Y:S01]  /*21090*/  ISETP.GT.U32.AND P0, PT, R146, R54, PT ;  /* 0x000000369200720c */ /* 0x000fe20003f04070 */
[----:B------:R-:W-:Y:S01]  /*210a0*/  @!P6 IMAD.IADD R46, R46, 0x1, -R146 ;  /* 0x000000012e2ee824 */ /* 0x000fe200078e0a92 */
[----:B------:R-:W-:Y:S01]  /*210b0*/  STL [R1+0x4e78], R89 ;  /* 0x004e785901007387 */ /* 0x000fe20000100800 */
[C---:B------:R-:W-:Y:S01]  /*210c0*/  IMAD R92, R146.reuse, R48, R92 ;  /* 0x00000030925c7224 */ /* 0x040fe200078e025c */
[----:B------:R-:W1:Y:S04]  /*210d0*/  LDCU UR32, c[0x0][0x3b0] ;  /* 0x00007600ff2077ac */ /* 0x000e680008000800 */
[----:B------:R-:W-:Y:S01]  /*210e0*/  ISETP.GT.U32.AND P6, PT, R146, R92, PT ;  /* 0x0000005c9200720c */ /* 0x000fe20003fc4070 */
[----:B------:R-:W-:Y:S01]  /*210f0*/  IMAD.HI.U32 R48, R172, R91, RZ ;  /* 0x0000005bac307227 */ /* 0x000fe200078e00ff */
[----:B------:R-:W-:Y:S01]  /*21100*/  SEL R169, R171, R169, !P1 ;  /* 0x000000a9aba97207 */ /* 0x000fe20004800000 */
[----:B------:R-:W1:Y:S02]  /*21110*/  LDCU UR50, c[0x0][0x3b0] ;  /* 0x00007600ff3277ac */ /* 0x000e640008000800 */
[----:B------:R-:W-:-:S02]  /*21120*/  IMAD.MOV R48, RZ, RZ, -R48 ;  /* 0x000000ffff307224 */ /* 0x000fc400078e0a30 */
[----:B------:R-:W-:Y:S01]  /*21130*/  @!P0 IMAD.IADD R54, R54, 0x1, -R146 ;  /* 0x0000000136368824 */ /* 0x000fe200078e0a92 */
[C---:B------:R-:W-:Y:S01]  /*21140*/  SEL R18, R171.reuse, R18, !P1 ;  /* 0x00000012ab127207 */ /* 0x040fe20004800000 */
[----:B------:R-:W-:Y:S01]  /*21150*/  IMAD R91, R146, R48, R91 ;  /* 0x00000030925b7224 */ /* 0x000fe200078e025b */
[C---:B------:R-:W-:Y:S01]  /*21160*/  SEL R20, R171.reuse, R20, !P1 ;  /* 0x00000014ab147207 */ /* 0x040fe20004800000 */
[----:B------:R-:W-:Y:S01]  /*21170*/  IMAD.HI.U32 R48, R172, R68, RZ ;  /* 0x00000044ac307227 */ /* 0x000fe200078e00ff */
[C---:B------:R-:W-:Y:S01]  /*21180*/  SEL R195, R171.reuse, R195, !P1 ;  /* 0x000000c3abc37207 */ /* 0x040fe20004800000 */
[----:B------:R-:W1:Y:S01]  /*21190*/  LDCU UR73, c[0x0][0x3b0] ;  /* 0x00007600ff4977ac */ /* 0x000e620008000800 */
[----:B------:R-:W-:Y:S01]  /*211a0*/  @!P6 IADD3 R92, PT, PT, R92, -R146, RZ ;  /* 0x800000925c5ce210 */ /* 0x000fe20007ffe0ff */
[----:B------:R-:W-:Y:S01]  /*211b0*/  IMAD.HI.U32 R172, R172, R67, RZ ;  /* 0x00000043acac7227 */ /* 0x000fe200078e00ff */
[C---:B------:R-:W-:Y:S01]  /*211c0*/  ISETP.GT.U32.AND P6, PT, R146.reuse, R54, PT ;  /* 0x000000369200720c */ /* 0x040fe20003fc4070 */
[----:B------:R-:W1:Y:S01]  /*211d0*/  LDCU UR45, c[0x0][0x3b0] ;  /* 0x00007600ff2d77ac */ /* 0x000e620008000800 */
[----:B------:R-:W-:Y:S01]  /*211e0*/  ISETP.GT.U32.AND P3, PT, R146, R92, PT ;  /* 0x0000005c9200720c */ /* 0x000fe20003f64070 */
[----:B------:R-:W-:Y:S01]  /*211f0*/  IMAD.MOV R48, RZ, RZ, -R48 ;  /* 0x000000ffff307224 */ /* 0x000fe200078e0a30 */
[----:B------:R-:W-:Y:S01]  /*21200*/  IADD3 R172, PT, PT, -R172, RZ, RZ ;  /* 0x000000ffacac7210 */ /* 0x000fe20007ffe1ff */
[----:B------:R-:W-:Y:S01]  /*21210*/  @!P5 IMAD.MOV R28, RZ, RZ, -R28 ;  /* 0x000000ffff1cd224 */ /* 0x000fe200078e0a1c */
[----:B------:R-:W-:Y:S01]  /*21220*/  SEL R134, R171, R135, !P1 ;  /* 0x00000087ab867207 */ /* 0x000fe20004800000 */
[C---:B------:R-:W-:Y:S01]  /*21230*/  IMAD R68, R146.reuse, R48, R68 ;  /* 0x0000003092447224 */ /* 0x040fe200078e0244 */
[----:B------:R-:W1:Y:S01]  /*21240*/  LDCU UR44, c[0x0][0x3b0] ;  /* 0x00007600ff2c77ac */ /* 0x000e620008000800 */
[----:B------:R-:W-:-:S02]  /*21250*/  IMAD R67, R146, R172, R67 ;  /* 0x000000ac92437224 */ /* 0x000fc400078e0243 */
[----:B------:R-:W-:Y:S01]  /*21260*/  IMAD R178, R178, UR71, RZ ;  /* 0x00000047b2b27c24 */ /* 0x000fe2000f8e02ff */
[----:B------:R-:W1:Y:S01]  /*21270*/  LDCU UR39, c[0x0][0x3b0] ;  /* 0x00007600ff2777ac */ /* 0x000e620008000800 */
[--C-:B------:R-:W-:Y:S01]  /*21280*/  @!P6 IMAD.IADD R54, R54, 0x1, -R146.reuse ;  /* 0x000000013636e824 */ /* 0x100fe200078e0a92 */
[----:B------:R-:W-:Y:S02]  /*21290*/  ISETP.GT.U32.AND P6, PT, R146, R68, PT ;  /* 0x000000449200720c */ /* 0x000fe40003fc4070 */
[----:B------:R-:W-:Y:S01]  /*212a0*/  @!P3 IADD3 R92, PT, PT, R92, -R146, RZ ;  /* 0x800000925c5cb210 */ /* 0x000fe20007ffe0ff */
[----:B------:R-:W-:Y:S01]  /*212b0*/  STL [R1+0x4e74], R70 ;  /* 0x004e744601007387 */ /* 0x000fe20000100800 */
[----:B------:R-:W-:Y:S01]  /*212c0*/  ISETP.GT.U32.AND P3, PT, R146, R67, PT ;  /* 0x000000439200720c */ /* 0x000fe20003f64070 */
[----:B------:R-:W-:Y:S01]  /*212d0*/  IMAD R78, R78, UR57, RZ ;  /* 0x000000394e4e7c24 */ /* 0x000fe2000f8e02ff */
[----:B------:R-:W-:Y:S01]  /*212e0*/  SEL R48, R23, RZ, !P2 ;  /* 0x000000ff17307207 */ /* 0x000fe20005000000 */
[----:B------:R-:W-:Y:S01]  /*212f0*/  IMAD R153, R153, UR37, RZ ;  /* 0x0000002599997c24 */ /* 0x000fe2000f8e02ff */
[----:B------:R-:W-:Y:S01]  /*21300*/  ISETP.GT.U32.AND P0, PT, R146, R46, PT ;  /* 0x0000002e9200720c */ /* 0x000fe20003f04070 */
[----:B------:R-:W-:Y:S01]  /*21310*/  IMAD R79, R79, UR68, RZ ;  /* 0x000000444f4f7c24 */ /* 0x000fe2000f8e02ff */
[----:B------:R-:W-:Y:S01]  /*21320*/  ISETP.GE.AND P5, PT, R90, RZ, PT ;  /* 0x000000ff5a00720c */ /* 0x000fe20003fa6270 */
[----:B------:R-:W-:Y:S01]  /*21330*/  IMAD R179, R179, UR66, RZ ;  /* 0x00000042b3b37c24 */ /* 0x000fe2000f8e02ff */
[C---:B------:R-:W-:Y:S01]  /*21340*/  SEL R135, R171.reuse, R192, !P1 ;  /* 0x000000c0ab877207 */ /* 0x040fe20004800000 */
[----:B------:R-:W-:Y:S01]  /*21350*/  @!P6 IMAD.IADD R68, R68, 0x1, -R146 ;  /* 0x000000014444e824 */ /* 0x000fe200078e0a92 */
[C---:B------:R-:W-:Y:S01]  /*21360*/  SEL R172, R171.reuse, R24, !P1 ;  /* 0x00000018abac7207 */ /* 0x040fe20004800000 */
[----:B------:R-:W-:Y:S01]  /*21370*/  STL [R1+0x5160], R252 ;  /* 0x005160fc01007387 */ /* 0x000fe20000100800 */
[----:B------:R-:W-:Y:S01]  /*21380*/  SEL R7, R171, R28, !P1 ;  /* 0x0000001cab077207 */ /* 0x000fe20004800000 */
[----:B------:R-:W-:Y:S01]  /*21390*/  IMAD R134, R134, UR59, RZ ;  /* 0x0000003b86867c24 */ /* 0x000fe2000f8e02ff */
[----:B------:R-:W-:Y:S01]  /*213a0*/  @!P3 IADD3 R67, PT, PT, R67, -R146, RZ ;  /* 0x800000924343b210 */ /* 0x000fe20007ffe0ff */
[----:B------:R-:W1:Y:S01]  /*213b0*/  LDCU UR71, c[0x0][0x3b0] ;  /* 0x00007600ff4777ac */ /* 0x000e620008000800 */
[----:B------:R-:W-:-:S02]  /*213c0*/  ISETP.GT.U32.AND P4, PT, R146, R68, PT ;  /* 0x000000449200720c */ /* 0x000fc40003f84070 */
[----:B------:R-:W-:Y:S01]  /*213d0*/  ISETP.GT.U32.AND P3, PT, R146, R67, PT ;  /* 0x000000439200720c */ /* 0x000fe20003f64070 */
[----:B------:R1:W-:Y:S01]  /*213e0*/  STL [R1+0x4e70], R155 ;  /* 0x004e709b01007387 */ /* 0x0003e20000100800 */
[----:B------:R-:W-:Y:S01]  /*213f0*/  ISETP.GE.AND P2, PT, R222, RZ, PT ;  /* 0x000000ffde00720c */ /* 0x000fe20003f46270 */
[----:B------:R-:W-:Y:S01]  /*21400*/  @!P0 IMAD.IADD R46, R46, 0x1, -R146 ;  /* 0x000000012e2e8824 */ /* 0x000fe200078e0a92 */
[----:B------:R-:W1:Y:S01]  /*21410*/  LDCU UR59, c[0x0][0x3b0] ;  /* 0x00007600ff3b77ac */ /* 0x000e620008000800 */
[----:B------:R-:W-:Y:S02]  /*21420*/  IMAD.MOV.U32 R23, RZ, RZ, R102 ;  /* 0x000000ffff177224 */ /* 0x000fe400078e0066 */
[----:B------:R-:W-:Y:S01]  /*21430*/  @!P5 IMAD.MOV R92, RZ, RZ, -R92 ;  /* 0x000000ffff5cd224 */ /* 0x000fe200078e0a5c */
[----:B------:R-:W1:Y:S03]  /*21440*/  LDCU UR57, c[0x0][0x3b0] ;  /* 0x00007600ff3977ac */ /* 0x000e660008000800 */
[----:B------:R-:W-:Y:S01]  /*21450*/  @!P4 IMAD.IADD R68, R68, 0x1, -R146 ;  /* 0x000000014444c824 */ /* 0x000fe200078e0a92 */
[----:B------:R-:W-:Y:S01]  /*21460*/  ISETP.GE.AND P4, PT, R2, RZ, PT ;  /* 0x000000ff0200720c */ /* 0x000fe20003f86270 */
[----:B------:R-:W-:Y:S01]  /*21470*/  IMAD R133, R133, UR65, RZ ;  /* 0x0000004185857c24 */ /* 0x000fe2000f8e02ff */
[----:B------:R-:W-:Y:S01]  /*21480*/  @!P3 IADD3 R67, PT, PT, R67, -R146, RZ ;  /* 0x800000924343b210 */ /* 0x000fe20007ffe0ff */
[----:B------:R-:W1:Y:S01]  /*21490*/  LDL.LU R2, [R1+0x52b4] ;  /* 0x0052b40001027983 */ /* 0x000e620000300800 */
[----:B------:R-:W-:Y:S01]  /*214a0*/  ISETP.GE.AND P3, PT, R101, RZ, PT ;  /* 0x000000ff6500720c */ /* 0x000fe20003f66270 */
[----:B------:R-:W1:Y:S02]  /*214b0*/  LDCU UR37, c[0x0][0x3b0] ;  /* 0x00007600ff2577ac */ /* 0x000e640008000800 */
[----:B------:R-:W3:Y:S01]  /*214c0*/  LDL.LU R101, [R1+0x52b0] ;  /* 0x0052b00001657983 */ /* 0x000ee20000300800 */
[----:B------:R-:W-:Y:S01]  /*214d0*/  ISETP.GT.U32.AND P0, PT, R146, R91, PT ;  /* 0x0000005b9200720c */ /* 0x000fe20003f04070 */
[----:B------:R-:W-:Y:S01]  /*214e0*/  @!P2 IMAD.MOV R26, RZ, RZ, -R26 ;  /* 0x000000ffff1aa224 */ /* 0x000fe200078e0a1a */
[----:B------:R-:W1:Y:S01]  /*214f0*/  LDCU UR65, c[0x0][0x3b0] ;  /* 0x00007600ff4177ac */ /* 0x000e620008000800 */
[----:B------:R-:W4:Y:S01]  /*21500*/  LDL.LU R222, [R1+0x52ac] ;  /* 0x0052ac0001de7983 */ /* 0x000f220000300800 */
[----:B------:R-:W1:Y:S01]  /*21510*/  LDCU UR68, c[0x0][0x3b0] ;  /* 0x00007600ff4477ac */ /* 0x000e620008000800 */
[----:B------:R-:W1:Y:S08]  /*21520*/  LDCU UR66, c[0x0][0x3b0] ;  /* 0x00007600ff4277ac */ /* 0x000e700008000800 */
[----:B------:R-:W-:Y:S01]  /*21530*/  @!P0 IMAD.IADD R91, R91, 0x1, -R146 ;  /* 0x000000015b5b8824 */ /* 0x000fe200078e0a92 */
[----:B------:R-:W1:Y:S01]  /*21540*/  LDCU UR58, c[0x0][0x3b0] ;  /* 0x00007600ff3a77ac */ /* 0x000e620008000800 */
[----:B------:R-:W-:Y:S01]  /*21550*/  @!P3 IMAD.MOV R23, RZ, RZ, -R23 ;  /* 0x000000ffff17b224 */ /* 0x000fe200078e0a17 */
[----:B------:R-:W-:-:S02]  /*21560*/  ISETP.GE.AND P3, PT, R95, RZ, PT ;  /* 0x000000ff5f00720c */ /* 0x000fc40003f66270 */
[----:B------:R-:W-:Y:S01]  /*21570*/  @!P4 IADD3 R220, PT, PT, -R220, RZ, RZ ;  /* 0x000000ffdcdcc210 */ /* 0x000fe20007ffe1ff */
[----:B------:R-:W-:Y:S01]  /*21580*/  IMAD R63, R110, UR20, RZ ;  /* 0x000000146e3f7c24 */ /* 0x000fe2000f8e02ff */
[----:B------:R-:W-:Y:S01]  /*21590*/  ISETP.GE.AND P4, PT, R112, RZ, PT ;  /* 0x000000ff7000720c */ /* 0x000fe20003f86270 */
[----:B------:R-:W-:Y:S01]  /*215a0*/  IMAD R185, R143, UR18, RZ ;  /* 0x000000128fb97c24 */ /* 0x000fe2000f8e02ff */
[----:B------:R-:W-:Y:S01]  /*215b0*/  ISETP.GT.U32.AND P6, PT, R146, R91, PT ;  /* 0x0000005b9200720c */ /* 0x000fe20003fc4070 */
[----:B------:R-:W-:Y:S01]  /*215c0*/  IMAD R100, R100, UR63, RZ ;  /* 0x0000003f64647c24 */ /* 0x000fe2000f8e02ff */
[----:B------:R-:W-:Y:S01]  /*215d0*/  ISETP.GE.AND P2, PT, R94, RZ, PT ;  /* 0x000000ff5e00720c */ /* 0x000fe20003f46270 */
[----:B------:R-:W-:Y:S01]  /*215e0*/  IMAD.MOV.U32 R58, RZ, RZ, R46 ;  /* 0x000000ffff3a7224 */ /* 0x000fe200078e002e */
[----:B------:R-:W1:Y:S03]  /*215f0*/  LDCU UR53, c[0x0][0x3b0] ;  /* 0x00007600ff3577ac */ /* 0x000e660008000800 */
[----:B------:R-:W-:Y:S01]  /*21600*/  @!P3 IMAD.MOV R62, RZ, RZ, -R62 ;  /* 0x000000ffff3eb224 */ /* 0x000fe200078e0a3e */
[----:B------:R-:W-:Y:S01]  /*21610*/  ISETP.GE.AND P3, PT, R70, RZ, PT ;  /* 0x000000ff4600720c */ /* 0x000fe20003f66270 */
[----:B------:R-:W-:Y:S01]  /*21620*/  IMAD R24, R215, UR27, RZ ;  /* 0x0000001bd7187c24 */ /* 0x000fe2000f8e02ff */
[----:B------:R-:W1:Y:S03]  /*21630*/  LDCU UR64, c[0x0][0x3b0] ;  /* 0x00007600ff4077ac */ /* 0x000e660008000800 */
[----:B------:R-:W-:Y:S01]  /*21640*/  @!P6 IMAD.IADD R91, R91, 0x1, -R146 ;  /* 0x000000015b5be824 */ /* 0x000fe200078e0a92 */
[----:B------:R-:W1:Y:S01]  /*21650*/  LDCU UR67, c[0x0][0x3b0] ;  /* 0x00007600ff4377ac */ /* 0x000e620008000800 */
[----:B------:R-:W-:Y:S01]  /*21660*/  @!P2 IMAD.MOV R58, RZ, RZ, -R58 ;  /* 0x000000ffff3aa224 */ /* 0x000fe200078e0a3a */
[----:B------:R-:W-:Y:S01]  /*21670*/  ISETP.GE.AND P2, PT, R155, RZ, PT ;  /* 0x000000ff9b00720c */ /* 0x000fe20003f46270 */
[----:B------:R-:W-:Y:S01]  /*21680*/  IMAD R218, R218, UR15, RZ ;  /* 0x0000000fdada7c24 */ /* 0x000fe2000f8e02ff */
[----:B------:R-:W1:Y:S01]  /*21690*/  LDCU UR17, c[0x0][0x3b0] ;  /* 0x00007600ff1177ac */ /* 0x000e620008000800 */
[----:B------:R-:W-:-:S02]  /*216a0*/  IMAD R152, R152, UR43, RZ ;  /* 0x0000002b98987c24 */ /* 0x000fc4000f8e02ff */
[----:B------:R-:W-:Y:S01]  /*216b0*/  IMAD R52, R52, UR42, RZ ;  /* 0x0000002a34347c24 */ /* 0x000fe2000f8e02ff */
[----:B------:R-:W1:Y:S01]  /*216c0*/  LDCU UR56, c[0x0][0x3b0] ;  /* 0x00007600ff3877ac */ /* 0x000e620008000800 */
[----:B------:R-:W-:Y:S02]  /*216d0*/  IMAD R36, R36, UR10, RZ ;  /* 0x0000000a24247c24 */ /* 0x000fe4000f8e02ff */
[----:B------:R-:W-:Y:S01]  /*216e0*/  IMAD R93, R93, UR48, RZ ;  /* 0x000000305d5d7c24 */ /* 0x000fe2000f8e02ff */
[----:B------:R-:W1:Y:S01]  /*216f0*/  LDCU UR8, c[0x0][0x3b0] ;  /* 0x00007600ff0877ac */ /* 0x000e620008000800 */
[----:B--2---:R-:W-:Y:S02]  /*21700*/  ISETP.GE.AND P0, PT, R121, RZ, PT ;  /* 0x000000ff7900720c */ /* 0x004fe40003f06270 */
[----:B---3--:R-:W-:-:S11]  /*21710*/  SEL R158, R171, R101, !P1 ;  /* 0x00000065ab9e7207 */ /* 0x008fd60004800000 */
[----:B------:R-:W-:Y:S01]  /*21720*/  @!P0 IMAD.MOV R196, RZ, RZ, -R196 ;  /* 0x000000ffffc48224 */ /* 0x000fe200078e0ac4 */
[----:B------:R-:W-:Y:S01]  /*21730*/  ISETP.GE.AND P0, PT, R114, RZ, PT ;  /* 0x000000ff7200720c */ /* 0x000fe20003f06270 */
[----:B------:R-:W2:Y:S01]  /*21740*/  LDL.LU R121, [R1+0x5d4] ;  /* 0x0005d40001797983 */ /* 0x000ea20000300800 */
[----:B------:R-:W-:Y:S02]  /*21750*/  ISETP.GE.AND P6, PT, R127, RZ, PT ;  /* 0x000000ff7f00720c */ /* 0x000fe40003fc6270 */
[C---:B----4-:R-:W-:Y:S01]  /*21760*/  SEL R157, R171.reuse, R222, !P1 ;  /* 0x000000deab9d7207 */ /* 0x050fe20004800000 */
[----:B------:R-:W3:Y:S01]  /*21770*/  LDL.LU R112, [R1+0x5d0] ;  /* 0x0005d00001707983 */ /* 0x000ee20000300800 */
[----:B-1----:R-:W-:Y:S01]  /*21780*/  SEL R155, R171, R2, !P1 ;  /* 0x00000002ab9b7207 */ /* 0x002fe20004800000 */
[----:B------:R-:W-:Y:S01]  /*21790*/  @!P3 IMAD.MOV R68, RZ, RZ, -R68 ;  /* 0x000000ffff44b224 */ /* 0x000fe200078e0a44 */
[----:B------:R-:W-:Y:S01]  /*217a0*/  @!P2 IADD3 R67, PT, PT, -R67, RZ, RZ ;  /* 0x000000ff4343a210 */ /* 0x000fe20007ffe1ff */
[----:B------:R-:W4:Y:S01]  /*217b0*/  LDL.LU R174, [R1+0x5c0] ;  /* 0x0005c00001ae7983 */ /* 0x000f220000300800 */
[C---:B------:R-:W-:Y:S01]  /*217c0*/  SEL R220, R171.reuse, R220, !P1 ;  /* 0x000000dcabdc7207 */ /* 0x040fe20004800000 */
[----:B------:R-:W-:Y:S01]  /*217d0*/  IMAD R181, R166, UR29, RZ ;  /* 0x0000001da6b57c24 */ /* 0x000fe2000f8e02ff */
[----:B------:R-:W-:Y:S01]  /*217e0*/  SEL R176, R171, R23, !P1 ;  /* 0x00000017abb07207 */ /* 0x000fe20004800000 */
[----:B------:R-:W4:Y:S01]  /*217f0*/  LDL.LU R70, [R1+0x5bc] ;  /* 0x0005bc0001467983 */ /* 0x000f220000300800 */
[----:B------:R-:W-:Y:S01]  /*21800*/  @!P0 IADD3 R21, PT, PT, -R21, RZ, RZ ;  /* 0x000000ff15158210 */ /* 0x000fe20007ffe1ff */
[----:B------:R-:W1:Y:S01]  /*21810*/  LDCU UR63, c[0x0][0x3b0] ;  /* 0x00007600ff3f77ac */ /* 0x000e620008000800 */
[----:B------:R-:W-:Y:S01]  /*21820*/  ISETP.GE.AND P0, PT, R51, RZ, PT ;  /* 0x000000ff3300720c */ /* 0x000fe20003f06270 */
[----:B------:R-:W-:Y:S01]  /*21830*/  IMAD.MOV.U32 R51, RZ, RZ, R40 ;  /* 0x000000ffff337224 */ /* 0x000fe200078e0028 */
[----:B------:R-:W4:Y:S01]  /*21840*/  LDL.LU R120, [R1+0x5b8] ;  /* 0x0005b80001787983 */ /* 0x000f220000300800 */
[----:B------:R-:W-:Y:S01]  /*21850*/  SEL R177, R171, R26, !P1 ;  /* 0x0000001aabb17207 */ /* 0x000fe20004800000 */
[----:B------:R-:W1:Y:S02]  /*21860*/  LDCU UR15, c[0x0][0x3b0] ;  /* 0x00007600ff0f77ac */ /* 0x000e640008000800 */
[----:B------:R-:W4:Y:S01]  /*21870*/  LDL.LU R126, [R1+0x5a8] ;  /* 0x0005a800017e7983 */ /* 0x000f220000300800 */
[----:B------:R-:W-:Y:S01]  /*21880*/  @!P4 IADD3 R51, PT, PT, -R51, RZ, RZ ;  /* 0x000000ff3333c210 */ /* 0x000fe20007ffe1ff */
[----:B------:R-:W1:Y:S02]  /*21890*/  LDCU UR43, c[0x0][0x3b0] ;  /* 0x00007600ff2b77ac */ /* 0x000e640008000800 */
[----:B------:R-:W4:Y:S01]  /*218a0*/  LDL.LU R90, [R1+0x59c] ;  /* 0x00059c00015a7983 */ /* 0x000f220000300800 */
[----:B------:R-:W-:Y:S01]  /*218b0*/  ISETP.GE.AND P4, PT, R89, RZ, PT ;  /* 0x000000ff5900720c */ /* 0x000fe20003f86270 */
[----:B------:R-:W1:Y:S02]  /*218c0*/  LDCU UR42, c[0x0][0x3b0] ;  /* 0x00007600ff2a77ac */ /* 0x000e640008000800 */
[----:B------:R-:W4:Y:S01]  /*218d0*/  LDL.LU R128, [R1+0x588] ;  /* 0x0005880001807983 */ /* 0x000f220000300800 */
[----:B------:R-:W-:Y:S01]  /*218e0*/  SEL R161, R171, R58, !P1 ;  /* 0x0000003aaba17207 */ /* 0x000fe20004800000 */
[----:B------:R-:W1:Y:S02]  /*218f0*/  LDCU UR10, c[0x0][0x3b0] ;  /* 0x00007600ff0a77ac */ /* 0x000e640008000800 */
[----:B------:R-:W4:Y:S01]  /*21900*/  LDL.LU R115, [R1+0x580] ;  /* 0x0005800001737983 */ /* 0x000f220000300800 */
[----:B------:R-:W-:Y:S01]  /*21910*/  IMAD R183, R72, UR23, RZ ;  /* 0x0000001748b77c24 */ /* 0x000fe2000f8e02ff */
[----:B------:R-:W1:Y:S02]  /*21920*/  LDCU UR48, c[0x0][0x3b0] ;  /* 0x00007600ff3077ac */ /* 0x000e640008000800 */
[----:B------:R-:W4:Y:S04]  /*21930*/  LDL.LU R113, [R1+0x574] ;  /* 0x0005740001717983 */ /* 0x000f280000300800 */
        /* <DEDUP_REMOVED lines=10> */
[----:B------:R-:W4:Y:S04]  /*219e0*/  LDL R208, [R1+0x19d0] ;  /* 0x0019d00001d07983 */ /* 0x000f280000100800 */
[----:B------:R-:W4:Y:S01]  /*219f0*/  LDL R180, [R1+0x19d4] ;  /* 0x0019d40001b47983 */ /* 0x000f220000100800 */
[----:B------:R-:W-:Y:S01]  /*21a00*/  @!P6 IMAD.MOV R199, RZ, RZ, -R199 ;  /* 0x000000ffffc7e224 */ /* 0x000fe200078e0ac7 */
[----:B------:R-:W-:Y:S01]  /*21a10*/  @!P0 IADD3 R54, PT, PT, -R54, RZ, RZ ;  /* 0x000000ff36368210 */ /* 0x000fe20007ffe1ff */
[----:B------:R-:W-:Y:S01]  /*21a20*/  @!P4 IMAD.MOV R91, RZ, RZ, -R91 ;  /* 0x000000ffff5bc224 */ /* 0x000fe200078e0a5b */
[----:B------:R-:W-:-:S02]  /*21a30*/  ISETP.NE.U32.AND P6, PT, R48, RZ, PT ;  /* 0x000000ff3000720c */ /* 0x000fc40003fc5070 */
[----:B------:R-:W-:Y:S02]  /*21a40*/  ISETP.NE.U32.AND P0, PT, R50, RZ, PT ;  /* 0x000000ff3200720c */ /* 0x000fe40003f05070 */
[C---:B------:R-:W-:Y:S02]  /*21a50*/  SEL R196, R171.reuse, R196, !P1 ;  /* 0x000000c4abc47207 */ /* 0x040fe40004800000 */
[C---:B------:R-:W-:Y:S02]  /*21a60*/  SEL R199, R171.reuse, R199, !P1 ;  /* 0x000000c7abc77207 */ /* 0x040fe40004800000 */
[C---:B------:R-:W-:Y:S02]  /*21a70*/  SEL R3, R171.reuse, R21, !P1 ;  /* 0x00000015ab037207 */ /* 0x040fe40004800000 */
[----:B------:R-:W-:Y:S01]  /*21a80*/  SEL R159, R171, R51, !P1 ;  /* 0x00000033ab9f7207 */ /* 0x000fe20004800000 */
[----:B------:R-:W-:Y:S02]  /*21a90*/  IMAD R23, R217, UR32, RZ ;  /* 0x00000020d9177c24 */ /* 0x000fe4000f8e02ff */
[----:B------:R-:W-:Y:S01]  /*21aa0*/  IMAD R26, R193, UR16, RZ ;  /* 0x00000010c11a7c24 */ /* 0x000fe2000f8e02ff */
[----:B--2---:R-:W-:-:S02]  /*21ab0*/  SEL R121, R171, R121, !P1 ;  /* 0x00000079ab797207 */ /* 0x004fc40004800000 */
[C---:B---3--:R-:W-:Y:S02]  /*21ac0*/  SEL R112, R171.reuse, R112, !P1 ;  /* 0x00000070ab707207 */ /* 0x048fe40004800000 */
[C---:B----4-:R-:W-:Y:S02]  /*21ad0*/  SEL R50, R171.reuse, R174, !P1 ;  /* 0x000000aeab327207 */ /* 0x050fe40004800000 */
        /* <DEDUP_REMOVED lines=30> */
[----:B------:R-:W-:Y:S02]  /*21cc0*/  SEL R171, R171, R67, !P1 ;  /* 0x00000043abab7207 */ /* 0x000fe40004800000 */
[----:B------:R-:W-:Y:S02]  /*21cd0*/  ISETP.NE.AND P1, PT, R2, RZ, PT ;  /* 0x000000ff0200720c */ /* 0x000fe40003f25270 */
[----:B------:R-:W-:Y:S01]  /*21ce0*/  LOP3.LUT R2, RZ, R2, RZ, 0x33, !PT ;  /* 0x00000002ff027212 */ /* 0x000fe200078e33ff */
[----:B------:R-:W-:Y:S02]  /*21cf0*/  IMAD R62, R126, UR26, RZ ;  /* 0x0000001a7e3e7c24 */ /* 0x000fe4000f8e02ff */
[----:B------:R-:W-:-:S02]  /*21d00*/  IMAD R126, R175, UR35, RZ ;  /* 0x00000023af7e7c24 */ /* 0x000fc4000f8e02ff */
[----:B------:R2:W-:Y:S01]  /*21d10*/  STL [R1+0x5164], R2 ;  /* 0x0051640201007387 */ /* 0x0005e20000100800 */
[----:B------:R-:W-:-:S03]  /*21d20*/  IMAD R92, R216, UR30, RZ ;  /* 0x0000001ed85c7c24 */ /* 0x000fc6000f8e02ff */
[----:B------:R-:W3:Y:S04]  /*21d30*/  LDL R175, [R1+0x644] ;  /* 0x0006440001af7983 */ /* 0x000ee80000100800 */
[----:B------:R-:W4:Y:S04]  /*21d40*/  LDL R217, [R1+0x58] ;  /* 0x0000580001d97983 */ /* 0x000f280000100800 */
[----:B------:R-:W4:Y:S01]  /*21d50*/  LDL R216, [R1+0x5c] ;  /* 0x00005c0001d87983 */ /* 0x000f220000100800 */
[----:B------:R-:W-:-:S03]  /*21d60*/  IMAD R68, R191, UR7, RZ ;  /* 0x00000007bf447c24 */ /* 0x000fc6000f8e02ff */
[----:B------:R-:W4:Y:S04]  /*21d70*/  LDL R215, [R1+0x70] ;  /* 0x0000700001d77983 */ /* 0x000f280000100800 */
[----:B------:R-:W4:Y:S04]  /*21d80*/  LDL R193, [R1+0x7c] ;  /* 0x00007c0001c17983 */ /* 0x000f280000100800 */
[----:B------:R-:W4:Y:S01]  /*21d90*/  LDL R191, [R1+0x74] ;  /* 0x0000740001bf7983 */ /* 0x000f220000100800 */
[----:B------:R-:W-:-:S03]  /*21da0*/  ISETP.GE.AND P2, PT, R208, RZ, PT ;  /* 0x000000ffd000720c */ /* 0x000fc60003f46270 */
[----:B------:R-:W4:Y:S04]  /*21db0*/  LDL R208, [R1+0x88] ;  /* 0x0000880001d07983 */ /* 0x000f280000100800 */
[----:B--2---:R-:W2:Y:S04]  /*21dc0*/  LDL R2, [R1+0x80] ;  /* 0x0000800001027983 */ /* 0x004ea80000100800 */
[----:B------:R-:W2:Y:S04]  /*21dd0*/  LDL R214, [R1+0x24] ;  /* 0x0000240001d67983 */ /* 0x000ea80000100800 */
[----:B------:R-:W2:Y:S04]  /*21de0*/  LDL R213, [R1+0x2c] ;  /* 0x00002c0001d57983 */ /* 0x000ea80000100800 */
[----:B------:R-:W2:Y:S04]  /*21df0*/  LDL R194, [R1+0x20] ;  /* 0x0000200001c27983 */ /* 0x000ea80000100800 */
[----:B------:R-:W2:Y:S04]  /*21e00*/  LDL R212, [R1+0x28] ;  /* 0x0000280001d47983 */ /* 0x000ea80000100800 */
[----:B------:R-:W2:Y:S04]  /*21e10*/  LDL R192, [R1+0x30] ;  /* 0x0000300001c07983 */ /* 0x000ea80000100800 */
[----:B------:R-:W2:Y:S04]  /*21e20*/  LDL R210, [R1+0x34] ;  /* 0x0000340001d27983 */ /* 0x000ea80000100800 */
[----:B------:R-:W2:Y:S04]  /*21e30*/  LDL R209, [R1+0x1c] ;  /* 0x00001c0001d17983 */ /* 0x000ea80000100800 */
[----:B------:R-:W2:Y:S01]  /*21e40*/  LDL R190, [R1+0x10] ;  /* 0x0000100001be7983 */ /* 0x000ea20000100800 */
[----:B------:R-:W-:Y:S01]  /*21e50*/  IMAD R114, R114, UR74, RZ ;  /* 0x0000004a72727c24 */ /* 0x000fe2000f8e02ff */
[----:B------:R-:W1:Y:S02]  /*21e60*/  LDCU UR74, c[0x0][0x3b0] ;  /* 0x00007600ff4a77ac */ /* 0x000e640008000800 */
[----:B------:R-:W2:Y:S04]  /*21e70*/  LDL R188, [R1+0x8] ;  /* 0x0000080001bc7983 */ /* 0x000ea80000100800 */
[----:B------:R-:W2:Y:S01]  /*21e80*/  LDL R252, [R1+0x4] ;  /* 0x0000040001fc7983 */ /* 0x000ea20000100800 */
[----:B------:R-:W-:Y:S01]  /*21e90*/  ISETP.GE.AND P3, PT, R180, RZ, PT ;  /* 0x000000ffb400720c */ /* 0x000fe20003f66270 */
[----:B------:R-:W-:Y:S01]  /*21ea0*/  IMAD R67, R94, UR75, RZ ;  /* 0x0000004b5e437c24 */ /* 0x000fe2000f8e02ff */
[----:B------:R-:W1:Y:S01]  /*21eb0*/  LDCU UR75, c[0x0][0x3b0] ;  /* 0x00007600ff4b77ac */ /* 0x000e620008000800 */
[----:B------:R-:W-:-:S02]  /*21ec0*/  IMAD R180, R17, UR34, RZ ;  /* 0x0000002211b47c24 */ /* 0x000fc4000f8e02ff */
[----:B------:R-:W-:Y:S02]  /*21ed0*/  IMAD R94, R140, UR9, RZ ;  /* 0x000000098c5e7c24 */ /* 0x000fe4000f8e02ff */
[----:B------:R-:W-:Y:S02]  /*21ee0*/  IMAD R17, R70, UR55, RZ ;  /* 0x0000003746117c24 */ /* 0x000fe4000f8e02ff */
[----:B------:R-:W-:Y:S02]  /*21ef0*/  IMAD R110, R102, UR59, RZ ;  /* 0x0000003b666e7c24 */ /* 0x000fe4000f8e02ff */
[----:B------:R-:W-:Y:S02]  /*21f00*/  IMAD R140, R8, UR33, RZ ;  /* 0x00000021088c7c24 */ /* 0x000fe4000f8e02ff */
[----:B------:R-:W-:Y:S02]  /*21f10*/  IMAD R102, R162, UR71, RZ ;  /* 0x00000047a2667c24 */ /* 0x000fe4000f8e02ff */
[----:B------:R-:W-:-:S02]  /*21f20*/  IMAD R70, R163, UR72, RZ ;  /* 0x00000048a3467c24 */ /* 0x000fc4000f8e02ff */
[----:B------:R-:W-:Y:S02]  /*21f30*/  IMAD R58, R73, UR31, RZ ;  /* 0x0000001f493a7c24 */ /* 0x000fe4000f8e02ff */
[----:B------:R-:W-:Y:S02]  /*21f40*/  IMAD R166, R89, UR57, RZ ;  /* 0x0000003959a67c24 */ /* 0x000fe4000f8e02ff */
[----:B------:R-:W-:Y:S02]  /*21f50*/  IMAD R8, R149, UR62, RZ ;  /* 0x0000003e95087c24 */ /* 0x000fe4000f8e02ff */
[----:B------:R-:W-:-:S04]  /*21f60*/  IMAD.WIDE R162, R22, 0x4, R124 ;  /* 0x0000000416a27825 */ /* 0x000fc800078e027c */
[----:B------:R-:W-:Y:S02]  /*21f70*/  IMAD R73, R18, UR37, RZ ;  /* 0x0000002512497c24 */ /* 0x000fe4000f8e02ff */
[----:B------:R-:W-:Y:S02]  /*21f80*/  IMAD R143, R45, UR51, RZ ;  /* 0x000000332d8f7c24 */ /* 0x000fe4000f8e02ff */
[----:B------:R-:W-:Y:S02]  /*21f90*/  IMAD R89, R158, UR65, RZ ;  /* 0x000000419e597c24 */ /* 0x000fe4000f8e02ff */
[----:B------:R-:W-:Y:S02]  /*21fa0*/  IMAD R149, R159, UR68, RZ ;  /* 0x000000449f957c24 */ /* 0x000fe4000f8e02ff */
[----:B------:R-:W-:Y:S02]  /*21fb0*/  @!P3 IMAD.MOV R222, RZ, RZ, -R222 ;  /* 0x000000ffffdeb224 */ /* 0x000fe400078e0ade */
[----:B------:R-:W-:-:S02]  /*21fc0*/  IMAD R18, R40, UR50, RZ ;  /* 0x0000003228127c24 */ /* 0x000fc4000f8e02ff */
[----:B------:R-:W-:Y:S02]  /*21fd0*/  IMAD R45, R3, UR66, RZ ;  /* 0x00000042032d7c24 */ /* 0x000fe4000f8e02ff */
[----:B------:R-:W-:Y:S01]  /*21fe0*/  IMAD.WIDE R158, R22, 0x4, R122 ;  /* 0x00000004169e7825 */ /* 0x000fe200078e027a */
[----:B------:R-:W-:Y:S03]  /*21ff0*/  STL.64 [R1+0x430], R162 ;  /* 0x000430a201007387 */ /* 0x000fe60000100a00 */
[----:B------:R-:W-:Y:S02]  /*22000*/  IMAD R40, R164, UR73, RZ ;  /* 0x00000049a4287c24 */ /* 0x000fe4000f8e02ff */
[----:B-1----:R-:W-:Y:S02]  /*22010*/  IMAD R3, R165, UR74, RZ ;  /* 0x0000004aa5037c24 */ /* 0x002fe4000f8e02ff */
[----:B------:R-:W-:-:S02]  /*22020*/  @!P2 IMAD.MOV R101, RZ, RZ, -R101 ;  /* 0x000000ffff65a224 */ /* 0x000fc400078e0a65 */
[--C-:B------:R-:W-:Y:S01]  /*22030*/  IMAD.WIDE R164, R250, 0x4, R122.reuse ;  /* 0x00000004faa47825 */ /* 0x100fe200078e027a */
[----:B------:R-:W-:Y:S04]  /*22040*/  STL [R1+0x5168], R222 ;  /* 0x005168de01007387 */ /* 0x000fe80000100800 */
[----:B------:R3:W-:Y:S04]  /*22050*/  STL.64 [R1+0x428], R158 ;  /* 0x0004289e01007387 */ /* 0x0007e80000100a00 */
[----:B------:R-:W-:Y:S04]  /*22060*/  STL [R1+0x516c], R101 ;  /* 0x00516c6501007387 */ /* 0x000fe80000100800 */
[----:B------:R1:W-:Y:S01]  /*22070*/  STL.64 [R1+0x28d0], R164 ;  /* 0x0028d0a401007387 */ /* 0x0003e20000100a00 */
[----:B---3--:R-:W-:-:S04]  /*22080*/  IMAD.WIDE R158, R175, 0x4, R122 ;  /* 0x00000004af9e7825 */ /* 0x008fc800078e027a */
[--C-:B----4-:R-:W-:Y:S01]  /*22090*/  IMAD.WIDE R162, R217, 0x4, R122.reuse ;  /* 0x00000004d9a27825 */ /* 0x110fe200078e027a */
[----:B------:R3:W-:Y:S03]  /*220a0*/  STL.64 [R1+0x28c8], R158 ;  /* 0x0028c89e01007387 */ /* 0x0007e60000100a00 */
[--C-:B-1----:R-:W-:Y:S01]  /*220b0*/  IMAD.WIDE R164, R216, 0x4, R122.reuse ;  /* 0x00000004d8a47825 */ /* 0x102fe200078e027a */
[----:B------:R1:W-:Y:S04]  /*220c0*/  STL.64 [R1+0x2e40], R162 ;  /* 0x002e40a201007387 */ /* 0x0003e80000100a00 */
[----:B------:R4:W-:Y:S01]  /*220d0*/  STL.64 [R1+0x2e38], R164 ;  /* 0x002e38a401007387 */ /* 0x0009e20000100a00 */
[----:B---3--:R-:W-:-:S04]  /*220e0*/  IMAD.WIDE R158, R215, 0x4, R122 ;  /* 0x00000004d79e7825 */ /* 0x008fc800078e027a */
[--C-:B-1----:R-:W-:Y:S01]  /*220f0*/  IMAD.WIDE R162, R193, 0x4, R122.reuse ;  /* 0x00000004c1a27825 */ /* 0x102fe200078e027a */
[----:B------:R-:W-:Y:S03]  /*22100*/  STL.64 [R1+0x2e30], R158 ;  /* 0x002e309e01007387 */ /* 0x000fe60000100a00 */
[--C-:B----4-:R-:W-:Y:S01]  /*22110*/  IMAD.WIDE R164, R191, 0x4, R122.reuse ;  /* 0x00000004bfa47825 */ /* 0x110fe200078e027a */
[----:B------:R1:W-:Y:S04]  /*22120*/  STL.64 [R1+0x2e28], R162 ;  /* 0x002e28a201007387 */ /* 0x0003e80000100a00 */
[----:B------:R3:W-:Y:S01]  /*22130*/  STL.64 [R1+0x2e20], R164 ;  /* 0x002e20a401007387 */ /* 0x0007e20000100a00 */
[----:B-1----:R-:W-:-:S03]  /*22140*/  IMAD.WIDE R162, R208, 0x4, R122 ;  /* 0x00000004d0a27825 */ /* 0x002fc600078e027a */
[----:B------:R-:W4:Y:S01]  /*22150*/  LDL R208, [R1+0x808] ;  /* 0x0008080001d07983 */ /* 0x000f220000100800 */
[----:B--2---:R-:W-:-:S05]  /*22160*/  IMAD.WIDE R158, R2, 0x4, R122 ;  /* 0x00000004029e7825 */ /* 0x004fca00078e027a */
[----:B------:R1:W-:Y:S01]  /*22170*/  STL.64 [R1+0x2e18], R158 ;  /* 0x002e189e01007387 */ /* 0x0003e20000100a00 */
[----:B---3--:R-:W-:-:S03]  /*22180*/  IMAD.WIDE R164, R213, 0x4, R122 ;  /* 0x00000004d5a47825 */ /* 0x008fc600078e027a */
[----:B------:R2:W-:Y:S01]  /*22190*/  STL.64 [R1+0x2e10], R162 ;  /* 0x002e10a201007387 */ /* 0x0005e20000100a00 */
[----:B-1----:R-:W-:-:S04]  /*221a0*/  IMAD.WIDE R158, R214, 0x4, R122 ;  /* 0x00000004d69e7825 */ /* 0x002fc800078e027a */
[--C-:B--2---:R-:W-:Y:S01]  /*221b0*/  IMAD.WIDE R162, R194, 0x4, R122.reuse ;  /* 0x00000004c2a27825 */ /* 0x104fe200078e027a */
[----:B------:R1:W-:Y:S04]  /*221c0*/  STL.64 [R1+0x2700], R158 ;  /* 0x0027009e01007387 */ /* 0x0003e80000100a00 */
[----:B------:R2:W-:Y:S04]  /*221d0*/  STL.64 [R1+0x26f8], R164 ;  /* 0x0026f8a401007387 */ /* 0x0005e80000100a00 */
[----:B------:R3:W-:Y:S01]  /*221e0*/  STL.64 [R1+0x26f0], R162 ;  /* 0x0026f0a201007387 */ /* 0x0007e20000100a00 */
[----:B-1----:R-:W-:-:S04]  /*221f0*/  IMAD.WIDE R158, R212, 0x4, R122 ;  /* 0x00000004d49e7825 */ /* 0x002fc800078e027a */
[--C-:B--2---:R-:W-:Y:S01]  /*22200*/  IMAD.WIDE R164, R192, 0x4, R122.reuse ;  /* 0x00000004c0a47825 */ /* 0x104fe200078e027a */
[----:B------:R1:W-:Y:S03]  /*22210*/  STL.64 [R1+0x26e8], R158 ;  /* 0x0026e89e01007387 */ /* 0x0003e60000100a00 */
[--C-:B---3--:R-:W-:Y:S01]  /*22220*/  IMAD.WIDE R162, R210, 0x4, R122.reuse ;  /* 0x00000004d2a27825 */ /* 0x108fe200078e027a */
        /* <DEDUP_REMOVED lines=18> */
[----:B------:R-:W-:Y:S04]  /*22350*/  STL.64 [R1+0x23d8], R164 ;  /* 0x0023d8a401007387 */ /* 0x000fe80000100a00 */
[----:B------:R2:W-:Y:S01]  /*22360*/  STL.64 [R1+0x5250], R4 ;  /* 0x0052500401007387 */ /* 0x0005e20000100a00 */
[----:B-1----:R-:W-:-:S03]  /*22370*/  IMAD.WIDE R158, R5, 0x4, R122 ;  /* 0x00000004059e7825 */ /* 0x002fc600078e027a */
[----:B------:R1:W-:Y:S04]  /*22380*/  STL.64 [R1+0x23d0], R162 ;  /* 0x0023d0a201007387 */ /* 0x0003e80000100a00 */
[----:B------:R3:W-:Y:S01]  /*22390*/  STL.64 [R1+0x23c8], R158 ;  /* 0x0023c89e01007387 */ /* 0x0007e20000100a00 */
[----:B--2---:R-:W-:-:S04]  /*223a0*/  IMAD.WIDE R4, R6, 0x4, R122 ;  /* 0x0000000406047825 */ /* 0x004fc800078e027a */
[--C-:B-1----:R-:W-:Y:S01]  /*223b0*/  IMAD.WIDE R162, R9, 0x4, R122.reuse ;  /* 0x0000000409a27825 */ /* 0x102fe200078e027a */
        /* <DEDUP_REMOVED lines=12> */
[----:B------:R-:W-:Y:S01]  /*22480*/  STL.64 [R1+0x5260], R12 ;  /* 0x0052600c01007387 */ /* 0x000fe20000100a00 */
[----:B-1----:R-:W-:-:S03]  /*22490*/  IMAD.WIDE R10, R13, 0x4, R122 ;  /* 0x000000040d0a7825 */ /* 0x002fc600078e027a */
[----:B------:R1:W-:Y:S04]  /*224a0*/  STL.64 [R1+0x2390], R4 ;  /* 0x0023900401007387 */ /* 0x0003e80000100a00 */
[----:B------:R2:W-:Y:S04]  /*224b0*/  STL.64 [R1+0x2200], R10 ;  /* 0x0022000a01007387 */ /* 0x0005e80000100a00 */
[----:B------:R-:W-:Y:S01]  /*224c0*/  STL.64 [R1+0x5268], R14 ;  /* 0x0052680e01007387 */ /* 0x000fe20000100a00 */
[----:B-1----:R-:W-:-:S04]  /*224d0*/  IMAD.WIDE R4, R19, 0x4, R122 ;  /* 0x0000000413047825 */ /* 0x002fc800078e027a */
[----:B--2---:R-:W-:Y:S01]  /*224e0*/  IMAD.WIDE R10, R14, 0x4, R122 ;  /* 0x000000040e0a7825 */ /* 0x004fe200078e027a */
[----:B------:R4:W-:Y:S04]  /*224f0*/  STL.64 [R1+0x21e0], R4 ;  /* 0x0021e00401007387 */ /* 0x0009e80000100a00 */
[----:B------:R-:W-:Y:S04]  /*22500*/  STL.64 [R1+0x2158], R10 ;  /* 0x0021580a01007387 */ /* 0x000fe80000100a00 */
[----:B------:R-:W2:Y:S01]  /*22510*/  LDL R164, [R1+0x804] ;  /* 0x0008040001a47983 */ /* 0x000ea20000100800 */
[----:B------:R-:W-:-:S03]  /*22520*/  IMAD R72, R119, UR60, RZ ;  /* 0x0000003c77487c24 */ /* 0x000fc6000f8e02ff */
[----:B------:R-:W3:Y:S01]  /*22530*/  LDL R163, [R1+0x800] ;  /* 0x0008000001a37983 */ /* 0x000ee20000100800 */
        /* <DEDUP_REMOVED lines=15> */
[----:B----4-:R-:W-:-:S05]  /*22630*/  IMAD.WIDE R4, R208, 0x4, R122 ;  /* 0x00000004d0047825 */ /* 0x010fca00078e027a */
[----:B------:R2:W-:Y:S04]  /*22640*/  STL.64 [R1+0x1e48], R4 ;  /* 0x001e480401007387 */ /* 0x0005e80000100a00 */
[----:B------:R-:W4:Y:S04]  /*22650*/  LDL R162, [R1+0x7fc] ;  /* 0x0007fc0001a27983 */ /* 0x000f280000100800 */
        /* <DEDUP_REMOVED lines=27> */
[----:B------:R-:W4:Y:S01]  /*22810*/  LDL R208, [R1+0x78c] ;  /* 0x00078c0001d07983 */ /* 0x000f220000100800 */
[----:B--2---:R-:W-:-:S04]  /*22820*/  IMAD.WIDE R4, R164, 0x4, R122 ;  /* 0x00000004a4047825 */ /* 0x004fc800078e027a */
[--C-:B---3--:R-:W-:Y:S01]  /*22830*/  IMAD.WIDE R12, R163, 0x4, R122.reuse ;  /* 0x00000004a30c7825 */ /* 0x108fe200078e027a */
[----:B------:R1:W-:Y:S04]  /*22840*/  STL.64 [R1+0x1708], R4 ;  /* 0x0017080401007387 */ /* 0x0003e80000100a00 */
[----:B------:R2:W-:Y:S01]  /*22850*/  STL.64 [R1+0x16c0], R12 ;  /* 0x0016c00c01007387 */ /* 0x0005e20000100a00 */
[----:B----4-:R-:W-:-:S04]  /*22860*/  IMAD.WIDE R10, R162, 0x4, R122 ;  /* 0x00000004a20a7825 */ /* 0x010fc800078e027a */
[--C-:B-1----:R-:W-:Y:S01]  /*22870*/  IMAD.WIDE R4, R161, 0x4, R122.reuse ;  /* 0x00000004a1047825 */ /* 0x102fe200078e027a */
[----:B------:R1:W-:Y:S03]  /*22880*/  STL.64 [R1+0x1670], R10 ;  /* 0x0016700a01007387 */ /* 0x0003e60000100a00 */
[--C-:B--2---:R-:W-:Y:S01]  /*22890*/  IMAD.WIDE R12, R159, 0x4, R122.reuse ;  /* 0x000000049f0c7825 */ /* 0x104fe200078e027a */
        /* <DEDUP_REMOVED lines=49> */
[----:B------:R-:W-:Y:S01]  /*22bb0*/  STL.64 [R1+0x2e58], R12 ;  /* 0x002e580c01007387 */ /* 0x000fe20000100a00 */
[----:B-1----:R-:W-:-:S03]  /*22bc0*/  IMAD.WIDE R10, R252, 0x4, R122 ;  /* 0x00000004fc0a7825 */ /* 0x002fc600078e027a */
[----:B------:R-:W3:Y:S01]  /*22bd0*/  LDL R164, [R1+0x788] ;  /* 0x0007880001a47983 */ /* 0x000ee20000100800 */
[----:B--2---:R-:W-:-:S03]  /*22be0*/  IMAD.WIDE R4, R208, 0x4, R122 ;  /* 0x00000004d0047825 */ /* 0x004fc600078e027a */
[----:B------:R-:W-:Y:S04]  /*22bf0*/  STL.64 [R1+0x2e50], R10 ;  /* 0x002e500a01007387 */ /* 0x000fe80000100a00 */
[----:B------:R-:W2:Y:S04]  /*22c00*/  LDL R163, [R1+0x784] ;  /* 0x0007840001a37983 */ /* 0x000ea80000100800 */
        /* <DEDUP_REMOVED lines=30> */
[----:B---3--:R-:W-:-:S05]  /*22df0*/  IMAD.WIDE R4, R164, 0x4, R122 ;  /* 0x00000004a4047825 */ /* 0x008fca00078e027a */
[----:B------:R1:W-:Y:S01]  /*22e00*/  STL.64 [R1+0x2728], R4 ;  /* 0x0027280401007387 */ /* 0x0003e20000100a00 */
[----:B--2---:R-:W-:-:S05]  /*22e10*/  IMAD.WIDE R12, R163, 0x4, R122 ;  /* 0x00000004a30c7825 */ /* 0x004fca00078e027a */
        /* <DEDUP_REMOVED lines=58> */
[----:B------:R3:W-:Y:S04]  /*231c0*/  STL.64 [R1+0x2478], R10 ;  /* 0x0024780a01007387 */ /* 0x0007e80000100a00 */
        /* <DEDUP_REMOVED lines=33> */
[----:B--2---:R-:W-:-:S04]  /*233e0*/  IMAD.WIDE R4, R163, 0x4, R122 ;  /* 0x00000004a3047825 */ /* 0x004fc800078e027a */
[--C-:B----4-:R-:W-:Y:S01]  /*233f0*/  IMAD.WIDE R12, R162, 0x4, R122.reuse ;  /* 0x00000004a20c7825 */ /* 0x110fe200078e027a */
[----:B------:R2:W-:Y:S03]  /*23400*/  STL.64 [R1+0x20f8], R4 ;  /* 0x0020f80401007387 */ /* 0x0005e60000100a00 */
[--C-:B-1----:R-:W-:Y:S01]  /*23410*/  IMAD.WIDE R10, R161, 0x4, R122.reuse ;  /* 0x00000004a10a7825 */ /* 0x102fe200078e027a */
[----:B------:R1:W-:Y:S04]  /*23420*/  STL.64 [R1+0x1ff8], R12 ;  /* 0x001ff80c01007387 */ /* 0x0003e80000100a00 */
[----:B------:R3:W-:Y:S01]  /*23430*/  STL.64 [R1+0x1f88], R10 ;  /* 0x001f880a01007387 */ /* 0x0007e20000100a00 */
[----:B--2---:R-:W-:-:S04]  /*23440*/  IMAD.WIDE R4, R159, 0x4, R122 ;  /* 0x000000049f047825 */ /* 0x004fc800078e027a */
[--C-:B-1----:R-:W-:Y:S01]  /*23450*/  IMAD.WIDE R12, R158, 0x4, R122.reuse ;  /* 0x000000049e0c7825 */ /* 0x102fe200078e027a */
        /* <DEDUP_REMOVED lines=51> */
[----:B------:R2:W-:Y:S01]  /*23790*/  STL [R1+0x5174], R226 ;  /* 0x005174e201007387 */ /* 0x0005e20000100800 */
[----:B-1----:R-:W-:-:S03]  /*237a0*/  IMAD.WIDE R4, R226, 0x4, R122 ;  /* 0x00000004e2047825 */ /* 0x002fc600078e027a */
[----:B------:R-:W-:Y:S04]  /*237b0*/  STL.64 [R1+0x1550], R10 ;  /* 0x0015500a01007387 */ /* 0x000fe80000100a00 */
[----:B--2---:R-:W2:Y:S04]  /*237c0*/  LDL.LU R226, [R1+0x14] ;  /* 0x0000140001e27983 */ /* 0x004ea80000300800 */
[----:B------:R1:W-:Y:S04]  /*237d0*/  STL.64 [R1+0x12d0], R4 ;  /* 0x0012d00401007387 */ /* 0x0003e80000100a00 */
[----:B------:R3:W-:Y:S01]  /*237e0*/  STL [R1+0x5178], R227 ;  /* 0x005178e301007387 */ /* 0x0007e20000100800 */
[----:B-1----:R-:W-:-:S03]  /*237f0*/  IMAD.WIDE R4, R227, 0x4, R122 ;  /* 0x00000004e3047825 */ /* 0x002fc600078e027a */
[----:B---3--:R-:W3:Y:S01]  /*23800*/  LDL.LU R227, [R1+0x18] ;  /* 0x0000180001e37983 */ /* 0x008ee20000300800 */
[----:B------:R-:W-:-:S03]  /*23810*/  IMAD.WIDE R10, R148, 0x4, R122 ;  /* 0x00000004940a7825 */ /* 0x000fc600078e027a */
[----:B------:R1:W-:Y:S04]  /*23820*/  STL.64 [R1+0x1310], R4 ;  /* 0x0013100401007387 */ /* 0x0003e80000100a00 */
[----:B------:R4:W-:Y:S04]  /*23830*/  STL [R1+0x517c], R148 ;  /* 0x00517c9401007387 */ /* 0x0009e80000100800 */
[----:B------:R4:W-:Y:S04]  /*23840*/  STL.64 [R1+0x1350], R10 ;  /* 0x0013500a01007387 */ /* 0x0009e80000100a00 */
[----:B------:R4:W-:Y:S01]  /*23850*/  STL [R1+0x5180], R229 ;  /* 0x005180e501007387 */ /* 0x0009e20000100800 */
[----:B-1----:R-:W-:-:S03]  /*23860*/  IMAD.WIDE R4, R229, 0x4, R122 ;  /* 0x00000004e5047825 */ /* 0x002fc600078e027a */
[----:B----4-:R-:W4:Y:S01]  /*23870*/  LDL.LU R148, [R1+0x4c] ;  /* 0x00004c0001947983 */ /* 0x010f220000300800 */
[----:B------:R-:W-:-:S03]  /*23880*/  IMAD.WIDE R10, R230, 0x4, R122 ;  /* 0x00000004e60a7825 */ /* 0x000fc600078e027a */
[----:B------:R1:W-:Y:S04]  /*23890*/  STL.64 [R1+0x1390], R4 ;  /* 0x0013900401007387 */ /* 0x0003e80000100a00 */
[----:B------:R-:W-:Y:S04]  /*238a0*/  STL [R1+0x5184], R230 ;  /* 0x005184e601007387 */ /* 0x000fe80000100800 */
[----:B------:R1:W-:Y:S04]  /*238b0*/  STL.64 [R1+0x13e0], R10 ;  /* 0x0013e00a01007387 */ /* 0x0003e80000100a00 */
[----:B------:R-:W-:Y:S04]  /*238c0*/  STL [R1+0x5188], R231 ;  /* 0x005188e701007387 */ /* 0x000fe80000100800 */
[----:B------:R-:W4:Y:S01]  /*238d0*/  LDL.LU R229, [R1+0x50] ;  /* 0x0000500001e57983 */ /* 0x000f220000300800 */
[----:B-1----:R-:W-:-:S04]  /*238e0*/  IMAD.WIDE R4, R231, 0x4, R122 ;  /* 0x00000004e7047825 */ /* 0x002fc800078e027a */
[--C-:B------:R-:W-:Y:S01]  /*238f0*/  IMAD.WIDE R10, R232, 0x4, R122.reuse ;  /* 0x00000004e80a7825 */ /* 0x100fe200078e027a */
[----:B------:R1:W-:Y:S04]  /*23900*/  STL.64 [R1+0x1430], R4 ;  /* 0x0014300401007387 */ /* 0x0003e80000100a00 */
[----:B------:R-:W-:Y:S04]  /*23910*/  STL [R1+0x518c], R232 ;  /* 0x00518ce801007387 */ /* 0x000fe80000100800 */
[----:B------:R1:W-:Y:S02]  /*23920*/  STL.64 [R1+0x1478], R10 ;  /* 0x0014780a01007387 */ /* 0x0003e40000100a00 */
[----:B-1----:R-:W-:-:S02]  /*23930*/  IMAD.WIDE R4, R233, 0x4, R122 ;  /* 0x00000004e9047825 */ /* 0x002fc400078e027a */
[----:B------:R-:W-:Y:S04]  /*23940*/  STL [R1+0x5190], R233 ;  /* 0x005190e901007387 */ /* 0x000fe80000100800 */
[----:B------:R1:W-:Y:S01]  /*23950*/  STL.64 [R1+0x14c8], R4 ;  /* 0x0014c80401007387 */ /* 0x0003e20000100a00 */
[----:B------:R-:W-:-:S03]  /*23960*/  IMAD.WIDE R10, R29, 0x4, R122 ;  /* 0x000000041d0a7825 */ /* 0x000fc600078e027a */
[----:B------:R-:W-:Y:S04]  /*23970*/  STL [R1+0x5194], R29 ;  /* 0x0051941d01007387 */ /* 0x000fe80000100800 */
[----:B------:R1:W-:Y:S02]  /*23980*/  STL.64 [R1+0x1510], R10 ;  /* 0x0015100a01007387 */ /* 0x0003e40000100a00 */
[--C-:B-1----:R-:W-:Y:S02]  /*23990*/  IMAD.WIDE R4, R237, 0x4, R122.reuse ;  /* 0x00000004ed047825 */ /* 0x102fe400078e027a */
[----:B------:R-:W-:Y:S04]  /*239a0*/  STL [R1+0x5198], R237 ;  /* 0x005198ed01007387 */ /* 0x000fe80000100800 */
[----:B------:R1:W-:Y:S01]  /*239b0*/  STL.64 [R1+0x15a0], R4 ;  /* 0x0015a00401007387 */ /* 0x0003e20000100a00 */
[----:B------:R-:W-:-:S03]  /*239c0*/  IMAD.WIDE R10, R239, 0x4, R122 ;  /* 0x00000004ef0a7825 */ /* 0x000fc600078e027a */
[----:B------:R-:W-:Y:S04]  /*239d0*/  STL [R1+0x519c], R239 ;  /* 0x00519cef01007387 */ /* 0x000fe80000100800 */
[----:B------:R1:W-:Y:S02]  /*239e0*/  STL.64 [R1+0x15f8], R10 ;  /* 0x0015f80a01007387 */ /* 0x0003e40000100a00 */
[--C-:B-1----:R-:W-:Y:S02]  /*239f0*/  IMAD.WIDE R4, R241, 0x4, R122.reuse ;  /* 0x00000004f1047825 */ /* 0x102fe400078e027a */
[----:B------:R-:W-:Y:S04]  /*23a00*/  STL [R1+0x51a0], R241 ;  /* 0x0051a0f101007387 */ /* 0x000fe80000100800 */
[----:B------:R-:W4:Y:S04]  /*23a10*/  LDL.LU R230, [R1+0x68] ;  /* 0x0000680001e67983 */ /* 0x000f280000300800 */
[----:B------:R1:W-:Y:S01]  /*23a20*/  STL.64 [R1+0x2060], R4 ;  /* 0x0020600401007387 */ /* 0x0003e20000100a00 */
[----:B------:R-:W-:-:S03]  /*23a30*/  IMAD.WIDE R10, R38, 0x4, R122 ;  /* 0x00000004260a7825 */ /* 0x000fc600078e027a */
[----:B------:R-:W-:Y:S01]  /*23a40*/  STL [R1+0x51a4], R242 ;  /* 0x0051a4f201007387 */ /* 0x000fe20000100800 */
[----:B-1----:R-:W-:-:S05]  /*23a50*/  IMAD.WIDE R4, R242, 0x4, R122 ;  /* 0x00000004f2047825 */ /* 0x002fca00078e027a */
[----:B------:R1:W-:Y:S04]  /*23a60*/  STL.64 [R1+0x16a0], R4 ;  /* 0x0016a00401007387 */ /* 0x0003e80000100a00 */
[----:B------:R-:W-:Y:S04]  /*23a70*/  STL [R1+0x51a8], R38 ;  /* 0x0051a82601007387 */ /* 0x000fe80000100800 */
[----:B------:R1:W-:Y:S02]  /*23a80*/  STL.64 [R1+0x16e8], R10 ;  /* 0x0016e80a01007387 */ /* 0x0003e40000100a00 */
[----:B-1----:R-:W-:-:S02]  /*23a90*/  IMAD.WIDE R4, R42, 0x4, R122 ;  /* 0x000000042a047825 */ /* 0x002fc400078e027a */
[----:B------:R-:W-:Y:S04]  /*23aa0*/  STL [R1+0x51ac], R42 ;  /* 0x0051ac2a01007387 */ /* 0x000fe80000100800 */
[----:B------:R-:W4:Y:S01]  /*23ab0*/  LDL.LU R231, [R1+0x78] ;  /* 0x0000780001e77983 */ /* 0x000f220000300800 */
[----:B------:R-:W-:-:S03]  /*23ac0*/  IMAD.WIDE R10, R243, 0x4, R122 ;  /* 0x00000004f30a7825 */ /* 0x000fc600078e027a */
[----:B------:R1:W-:Y:S04]  /*23ad0*/  STL.64 [R1+0x1730], R4 ;  /* 0x0017300401007387 */ /* 0x0003e80000100a00 */
[----:B------:R-:W-:Y:S04]  /*23ae0*/  STL [R1+0x51b0], R243 ;  /* 0x0051b0f301007387 */ /* 0x000fe80000100800 */
[----:B------:R-:W-:Y:S01]  /*23af0*/  STL.64 [R1+0x1e18], R10 ;  /* 0x001e180a01007387 */ /* 0x000fe20000100a00 */
[----:B-1----:R-:W-:-:S03]  /*23b00*/  IMAD.WIDE R4, R246, 0x4, R122 ;  /* 0x00000004f6047825 */ /* 0x002fc600078e027a */
[----:B------:R-:W-:Y:S04]  /*23b10*/  STL [R1+0x51b4], R246 ;  /* 0x0051b4f601007387 */ /* 0x000fe80000100800 */
[----:B------:R-:W4:Y:S04]  /*23b20*/  LDL.LU R232, [R1+0x84] ;  /* 0x0000840001e87983 */ /* 0x000f280000300800 */
[----:B------:R1:W-:Y:S04]  /*23b30*/  STL.64 [R1+0x1e88], R4 ;  /* 0x001e880401007387 */ /* 0x0003e80000100a00 */
[----:B------:R-:W-:Y:S04]  /*23b40*/  STL [R1+0x51b8], R247 ;  /* 0x0051b8f701007387 */ /* 0x000fe80000100800 */
[----:B------:R-:W4:Y:S01]  /*23b50*/  LDL.LU R233, [R1+0x8c] ;  /* 0x00008c0001e97983 */ /* 0x000f220000300800 */
[----:B-1----:R-:W-:-:S05]  /*23b60*/  IMAD.WIDE R4, R247, 0x4, R122 ;  /* 0x00000004f7047825 */ /* 0x002fca00078e027a */
[----:B------:R1:W-:Y:S01]  /*23b70*/  STL.64 [R1+0x1ef8], R4 ;  /* 0x001ef80401007387 */ /* 0x0003e20000100a00 */
[----:B------:R-:W-:-:S03]  /*23b80*/  IMAD.WIDE R10, R65, 0x4, R122 ;  /* 0x00000004410a7825 */ /* 0x000fc600078e027a */
[----:B------:R-:W-:Y:S04]  /*23b90*/  STL [R1+0x51bc], R248 ;  /* 0x0051bcf801007387 */ /* 0x000fe80000100800 */
[----:B------:R-:W4:Y:S01]  /*23ba0*/  LDL.LU R29, [R1+0x90] ;  /* 0x00009000011d7983 */ /* 0x000f220000300800 */
[----:B-1----:R-:W-:-:S05]  /*23bb0*/  IMAD.WIDE R4, R248, 0x4, R122 ;  /* 0x00000004f8047825 */ /* 0x002fca00078e027a */
        /* <DEDUP_REMOVED lines=16> */
[----:B------:R2:W-:Y:S02]  /*23cc0*/  STL.64 [R1+0x2220], R4 ;  /* 0x0022200401007387 */ /* 0x0005e40000100a00 */
[--C-:B--2---:R-:W-:Y:S02]  /*23cd0*/  IMAD.WIDE R4, R226, 0x4, R122.reuse ;  /* 0x00000004e2047825 */ /* 0x104fe400078e027a */
[----:B------:R-:W-:Y:S04]  /*23ce0*/  STL [R1+0x51d4], R226 ;  /* 0x0051d4e201007387 */ /* 0x000fe80000100800 */
[----:B------:R-:W2:Y:S04]  /*23cf0*/  LDL.LU R241, [R1+0xa4] ;  /* 0x0000a40001f17983 */ /* 0x000ea80000300800 */
[----:B------:R1:W-:Y:S04]  /*23d00*/  STL.64 [R1+0x2238], R4 ;  /* 0x0022380401007387 */ /* 0x0003e80000100a00 */
[----:B------:R-:W-:Y:S04]  /*23d10*/  STL [R1+0x51d8], R88 ;  /* 0x0051d85801007387 */ /* 0x000fe80000100800 */
[----:B------:R-:W2:Y:S01]  /*23d20*/  LDL.LU R242, [R1+0xa8] ;  /* 0x0000a80001f27983 */ /* 0x000ea20000300800 */
[----:B---3--:R-:W-:-:S04]  /*23d30*/  IMAD.WIDE R10, R227, 0x4, R122 ;  /* 0x00000004e30a7825 */ /* 0x008fc800078e027a */
[----:B-1----:R-:W-:-:S05]  /*23d40*/  IMAD.WIDE R4, R88, 0x4, R122 ;  /* 0x0000000458047825 */ /* 0x002fca00078e027a */
[----:B------:R1:W-:Y:S04]  /*23d50*/  STL.64 [R1+0x2258], R4 ;  /* 0x0022580401007387 */ /* 0x0003e80000100a00 */
[----:B------:R-:W-:Y:S04]  /*23d60*/  STL [R1+0x51dc], R227 ;  /* 0x0051dce301007387 */ /* 0x000fe80000100800 */
[----:B------:R3:W-:Y:S01]  /*23d70*/  STL.64 [R1+0x2278], R10 ;  /* 0x0022780a01007387 */ /* 0x0007e20000100a00 */
[----:B-1----:R-:W-:-:S03]  /*23d80*/  IMAD.WIDE R4, R93, 0x4, R122 ;  /* 0x000000045d047825 */ /* 0x002fc600078e027a */
[----:B------:R-:W-:Y:S04]  /*23d90*/  STL [R1+0x51e0], R93 ;  /* 0x0051e05d01007387 */ /* 0x000fe80000100800 */
[----:B------:R1:W-:Y:S01]  /*23da0*/  STL.64 [R1+0x2380], R4 ;  /* 0x0023800401007387 */ /* 0x0003e20000100a00 */
[----:B---3--:R-:W-:-:S03]  /*23db0*/  IMAD.WIDE R10, R98, 0x4, R122 ;  /* 0x00000004620a7825 */ /* 0x008fc600078e027a */
[----:B------:R-:W-:Y:S04]  /*23dc0*/  STL [R1+0x51e4], R98 ;  /* 0x0051e46201007387 */ /* 0x000fe80000100800 */
[----:B------:R-:W-:Y:S01]  /*23dd0*/  STL.64 [R1+0x2378], R10 ;  /* 0x0023780a01007387 */ /* 0x000fe20000100a00 */
[----:B-1----:R-:W-:-:S03]  /*23de0*/  IMAD.WIDE R4, R104, 0x4, R122 ;  /* 0x0000000468047825 */ /* 0x002fc600078e027a */
[----:B------:R-:W-:Y:S04]  /*23df0*/  STL [R1+0x51e8], R104 ;  /* 0x0051e86801007387 */ /* 0x000fe80000100800 */
[----:B------:R-:W3:Y:S04]  /*23e00*/  LDL.LU R38, [R1+0xbc] ;  /* 0x0000bc0001267983 */ /* 0x000ee80000300800 */
[----:B------:R1:W-:Y:S04]  /*23e10*/  STL.64 [R1+0x2370], R4 ;  /* 0x0023700401007387 */ /* 0x0003e80000100a00 */
[----:B------:R-:W-:Y:S04]  /*23e20*/  STL [R1+0x51ec], R106 ;  /* 0x0051ec6a01007387 */ /* 0x000fe80000100800 */
[----:B------:R-:W2:Y:S01]  /*23e30*/  LDL.LU R42, [R1+0xc0] ;  /* 0x0000c000012a7983 */ /* 0x000ea20000300800 */
[----:B-1----:R-:W-:-:S05]  /*23e40*/  IMAD.WIDE R4, R106, 0x4, R122 ;  /* 0x000000046a047825 */ /* 0x002fca00078e027a */
[----:B------:R1:W-:Y:S04]  /*23e50*/  STL.64 [R1+0x2368], R4 ;  /* 0x0023680401007387 */ /* 0x0003e80000100a00 */
[----:B------:R-:W-:Y:S04]  /*23e60*/  STL [R1+0x51f0], R107 ;  /* 0x0051f06b01007387 */ /* 0x000fe80000100800 */
[----:B------:R-:W3:Y:S01]  /*23e70*/  LDL.LU R243, [R1+0xc4] ;  /* 0x0000c40001f37983 */ /* 0x000ee20000300800 */
[----:B-1----:R-:W-:-:S05]  /*23e80*/  IMAD.WIDE R4, R107, 0x4, R122 ;  /* 0x000000046b047825 */ /* 0x002fca00078e027a */
[----:B------:R1:W-:Y:S01]  /*23e90*/  STL.64 [R1+0x2360], R4 ;  /* 0x0023600401007387 */ /* 0x0003e20000100a00 */
[----:B------:R-:W-:-:S03]  /*23ea0*/  IMAD.WIDE R10, R109, 0x4, R122 ;  /* 0x000000046d0a7825 */ /* 0x000fc600078e027a */
[----:B------:R-:W-:Y:S04]  /*23eb0*/  STL [R1+0x51f4], R108 ;  /* 0x0051f46c01007387 */ /* 0x000fe80000100800 */
[----:B------:R-:W3:Y:S01]  /*23ec0*/  LDL.LU R246, [R1+0xcc] ;  /* 0x0000cc0001f67983 */ /* 0x000ee20000300800 */
[----:B-1----:R-:W-:-:S05]  /*23ed0*/  IMAD.WIDE R4, R108, 0x4, R122 ;  /* 0x000000046c047825 */ /* 0x002fca00078e027a */
[----:B------:R4:W-:Y:S04]  /*23ee0*/  STL.64 [R1+0x2358], R4 ;  /* 0x0023580401007387 */ /* 0x0009e80000100a00 */
[----:B------:R-:W-:Y:S04]  /*23ef0*/  STL [R1+0x51f8], R109 ;  /* 0x0051f86d01007387 */ /* 0x000fe80000100800 */
[----:B------:R-:W-:Y:S01]  /*23f00*/  STL.64 [R1+0x2350], R10 ;  /* 0x0023500a01007387 */ /* 0x000fe20000100a00 */
[----:B----4-:R-:W-:-:S03]  /*23f10*/  IMAD.WIDE R4, R148, 0x4, R122 ;  /* 0x0000000494047825 */ /* 0x010fc600078e027a */
[----:B------:R-:W-:Y:S04]  /*23f20*/  STL [R1+0x51fc], R148 ;  /* 0x0051fc9401007387 */ /* 0x000fe80000100800 */
[----:B------:R-:W4:Y:S04]  /*23f30*/  LDL.LU R247, [R1+0xd4] ;  /* 0x0000d40001f77983 */ /* 0x000f280000300800 */
[----:B------:R1:W-:Y:S04]  /*23f40*/  STL.64 [R1+0x2348], R4 ;  /* 0x0023480401007387 */ /* 0x0003e80000100a00 */
[----:B------:R-:W-:Y:S04]  /*23f50*/  STL [R1+0x5200], R111 ;  /* 0x0052006f01007387 */ /* 0x000fe80000100800 */
[----:B------:R-:W4:Y:S01]  /*23f60*/  LDL.LU R248, [R1+0x394] ;  /* 0x0003940001f87983 */ /* 0x000f220000300800 */
[----:B-1----:R-:W-:-:S05]  /*23f70*/  IMAD.WIDE R4, R111, 0x4, R122 ;  /* 0x000000046f047825 */ /* 0x002fca00078e027a */
[----:B------:R1:W-:Y:S04]  /*23f80*/  STL.64 [R1+0x2340], R4 ;  /* 0x0023400401007387 */ /* 0x0003e80000100a00 */
[----:B------:R-:W-:Y:S04]  /*23f90*/  STL [R1+0x5204], R229 ;  /* 0x005204e501007387 */ /* 0x000fe80000100800 */
[----:B------:R-:W4:Y:S01]  /*23fa0*/  LDL.LU R65, [R1+0x458] ;  /* 0x0004580001417983 */ /* 0x000f220000300800 */
[----:B-1----:R-:W-:-:S05]  /*23fb0*/  IMAD.WIDE R4, R229, 0x4, R122 ;  /* 0x00000004e5047825 */ /* 0x002fca00078e027a */
[----:B------:R1:W-:Y:S01]  /*23fc0*/  STL.64 [R1+0x2338], R4 ;  /* 0x0023380401007387 */ /* 0x0003e20000100a00 */
[----:B------:R-:W-:-:S03]  /*23fd0*/  IMAD R128, R128, UR13, RZ ;  /* 0x0000000d80807c24 */ /* 0x000fc6000f8e02ff */
[----:B------:R-:W-:Y:S04]  /*23fe0*/  STL [R1+0x5208], R117 ;  /* 0x0052087501007387 */ /* 0x000fe80000100800 */
[----:B------:R-:W4:Y:S01]  /*23ff0*/  LDL.LU R66, [R1+0x474] ;  /* 0x0004740001427983 */ /* 0x000f220000300800 */
[----:B-1----:R-:W-:-:S05]  /*24000*/  IMAD.WIDE R4, R117, 0x4, R122 ;  /* 0x0000000475047825 */ /* 0x002fca00078e027a */
[----:B------:R1:W-:Y:S01]  /*24010*/  STL.64 [R1+0x2330], R4 ;  /* 0x0023300401007387 */ /* 0x0003e20000100a00 */
[----:B------:R-:W-:-:S03]  /*24020*/  IMAD.WIDE R10, R128, 0x4, R122 ;  /* 0x00000004800a7825 */ /* 0x000fc600078e027a */
[----:B------:R-:W-:Y:S01]  /*24030*/  STL [R1+0x520c], R118 ;  /* 0x00520c7601007387 */ /* 0x000fe20000100800 */
[----:B------:R-:W-:-:S03]  /*24040*/  IMAD R127, R127, UR24, RZ ;  /* 0x000000187f7f7c24 */ /* 0x000fc6000f8e02ff */
[----:B------:R-:W4:Y:S01]  /*24050*/  LDL.LU R77, [R1+0x52c] ;  /* 0x00052c00014d7983 */ /* 0x000f220000300800 */
[----:B-1----:R-:W-:-:S05]  /*24060*/  IMAD.WIDE R4, R118, 0x4, R122 ;  /* 0x0000000476047825 */ /* 0x002fca00078e027a */
[----:B------:R1:W-:Y:S04]  /*24070*/  STL.64 [R1+0x2328], R4 ;  /* 0x0023280401007387 */ /* 0x0003e80000100a00 */
[----:B------:R-:W-:Y:S04]  /*24080*/  STL [R1+0x5210], R128 ;  /* 0x0052108001007387 */ /* 0x000fe80000100800 */
[----:B------:R1:W-:Y:S04]  /*24090*/  STL.64 [R1+0x2320], R10 ;  /* 0x0023200a01007387 */ /* 0x0003e80000100a00 */
[----:B------:R-:W-:Y:S04]  /*240a0*/  STL [R1+0x5214], R127 ;  /* 0x0052147f01007387 */ /* 0x000fe80000100800 */
[----:B------:R-:W4:Y:S01]  /*240b0*/  LDL.LU R84, [R1+0x56c] ;  /* 0x00056c0001547983 */ /* 0x000f220000300800 */
[----:B------:R-:W-:Y:S01]  /*240c0*/  IMAD R61, R61, UR47, RZ ;  /* 0x0000002f3d3d7c24 */ /* 0x000fe2000f8e02ff */
[----:B------:R-:W1:Y:S01]  /*240d0*/  LDCU UR47, c[0x0][0x3b0] ;  /* 0x00007600ff2f77ac */ /* 0x000e620008000800 */
[----:B------:R-:W-:Y:S01]  /*240e0*/  IMAD R56, R56, UR58, RZ ;  /* 0x0000003a38387c24 */ /* 0x000fe2000f8e02ff */
[----:B------:R-:W1:Y:S02]  /*240f0*/  LDCU UR58, c[0x0][0x3b0] ;  /* 0x00007600ff3a77ac */ /* 0x000e640008000800 */
[----:B-1----:R-:W-:-:S04]  /*24100*/  IMAD.WIDE R4, R127, 0x4, R122 ;  /* 0x000000047f047825 */ /* 0x002fc800078e027a */
[----:B------:R-:W-:Y:S01]  /*24110*/  IMAD.WIDE R10, R126, 0x4, R122 ;  /* 0x000000047e0a7825 */ /* 0x000fe200078e027a */
[----:B------:R1:W-:Y:S04]  /*24120*/  STL.64 [R1+0x2318], R4 ;  /* 0x0023180401007387 */ /* 0x0003e80000100a00 */
[----:B------:R-:W-:Y:S01]  /*24130*/  STL [R1+0x5218], R126 ;  /* 0x0052187e01007387 */ /* 0x000fe20000100800 */
[----:B------:R-:W-:-:S03]  /*24140*/  IMAD R121, R121, UR47, RZ ;  /* 0x0000002f79797c24 */ /* 0x000fc6000f8e02ff */
[----:B------:R1:W-:Y:S02]  /*24150*/  STL.64 [R1+0x2310], R10 ;  /* 0x0023100a01007387 */ /* 0x0003e40000100a00 */
[--C-:B-1----:R-:W-:Y:S02]  /*24160*/  IMAD.WIDE R4, R230, 0x4, R122.reuse ;  /* 0x00000004e6047825 */ /* 0x102fe400078e027a */
[----:B------:R-:W-:Y:S02]  /*24170*/  STL [R1+0x521c], R230 ;  /* 0x00521ce601007387 */ /* 0x000fe40000100800 */
[----:B------:R-:W-:Y:S02]  /*24180*/  IMAD R120, R120, UR58, RZ ;  /* 0x0000003a78787c24 */ /* 0x000fe4000f8e02ff */
        /* <DEDUP_REMOVED lines=31> */
[----:B------:R2:W-:Y:S01]  /*24380*/  STL.64 [R1+0x1558], R10 ;  /* 0x0015580a01007387 */ /* 0x0005e20000100a00 */
[----:B-1----:R-:W-:-:S03]  /*24390*/  IMAD.WIDE R4, R237, 0x4, R122 ;  /* 0x00000004ed047825 */ /* 0x002fc600078e027a */
[----:B------:R-:W-:Y:S04]  /*243a0*/  STL [R1+0x5248], R237 ;  /* 0x005248ed01007387 */ /* 0x000fe80000100800 */
[----:B------:R-:W4:Y:S01]  /*243b0*/  LDL.LU R226, [R1+0x650] ;  /* 0x0006500001e27983 */ /* 0x000f220000300800 */
[----:B--2---:R-:W-:-:S03]  /*243c0*/  IMAD.WIDE R10, R239, 0x4, R122 ;  /* 0x00000004ef0a7825 */ /* 0x004fc600078e027a */
[----:B------:R1:W-:Y:S04]  /*243d0*/  STL.64 [R1+0x15a8], R4 ;  /* 0x0015a80401007387 */ /* 0x0003e80000100a00 */
[----:B------:R-:W-:Y:S01]  /*243e0*/  STL.64 [R1+0x5270], R240 ;  /* 0x005270f001007387 */ /* 0x000fe20000100a00 */
[----:B------:R-:W-:-:S03]  /*243f0*/  IMAD.WIDE R12, R242, 0x4, R122 ;  /* 0x00000004f20c7825 */ /* 0x000fc600078e027a */
[----:B------:R2:W-:Y:S01]  /*24400*/  STL.64 [R1+0x1600], R10 ;  /* 0x0016000a01007387 */ /* 0x0005e20000100a00 */
[----:B-1----:R-:W-:-:S03]  /*24410*/  IMAD.WIDE R4, R241, 0x4, R122 ;  /* 0x00000004f1047825 */ /* 0x002fc600078e027a */
[----:B------:R-:W4:Y:S04]  /*24420*/  LDL.LU R88, [R1+0x64c] ;  /* 0x00064c0001587983 */ /* 0x000f280000300800 */
[----:B------:R1:W-:Y:S01]  /*24430*/  STL.64 [R1+0x1648], R4 ;  /* 0x0016480401007387 */ /* 0x0003e20000100a00 */
[----:B--2---:R-:W-:-:S03]  /*24440*/  IMAD.WIDE R10, R43, 0x4, R122 ;  /* 0x000000042b0a7825 */ /* 0x004fc600078e027a */
[----:B------:R2:W-:Y:S01]  /*24450*/  STL.64 [R1+0x16a8], R12 ;  /* 0x0016a80c01007387 */ /* 0x0005e20000100a00 */
[----:B-1----:R-:W-:-:S04]  /*24460*/  IMAD.WIDE R4, R41, 0x4, R122 ;  /* 0x0000000429047825 */ /* 0x002fc800078e027a */
[--C-:B--2---:R-:W-:Y:S01]  /*24470*/  IMAD.WIDE R12, R59, 0x4, R122.reuse ;  /* 0x000000043b0c7825 */ /* 0x104fe200078e027a */
[----:B------:R3:W-:Y:S04]  /*24480*/  STL.64 [R1+0x16f0], R4 ;  /* 0x0016f00401007387 */ /* 0x0007e80000100a00 */
[----:B------:R1:W-:Y:S04]  /*24490*/  STL.64 [R1+0x1738], R10 ;  /* 0x0017380a01007387 */ /* 0x0003e80000100a00 */
[----:B------:R2:W-:Y:S01]  /*244a0*/  STL.64 [R1+0x1fe8], R12 ;  /* 0x001fe80c01007387 */ /* 0x0005e20000100a00 */
[----:B---3--:R-:W-:-:S03]  /*244b0*/  IMAD.WIDE R4, R38, 0x4, R122 ;  /* 0x0000000426047825 */ /* 0x008fc600078e027a */
[----:B------:R-:W-:Y:S01]  /*244c0*/  STL.64 [R1+0x5278], R42 ;  /* 0x0052782a01007387 */ /* 0x000fe20000100a00 */
[----:B-1----:R-:W-:-:S03]  /*244d0*/  IMAD.WIDE R10, R42, 0x4, R122 ;  /* 0x000000042a0a7825 */ /* 0x002fc600078e027a */
[----:B------:R1:W-:Y:S01]  /*244e0*/  STL.64 [R1+0x2070], R4 ;  /* 0x0020700401007387 */ /* 0x0003e20000100a00 */
[----:B--2---:R-:W-:-:S03]  /*244f0*/  IMAD.WIDE R12, R246, 0x4, R122 ;  /* 0x00000004f60c7825 */ /* 0x004fc600078e027a */
[----:B------:R2:W-:Y:S04]  /*24500*/  STL.64 [R1+0x20e8], R10 ;  /* 0x0020e80a01007387 */ /* 0x0005e80000100a00 */
[----:B------:R-:W-:Y:S01]  /*24510*/  STL.64 [R1+0x5280], R242 ;  /* 0x005280f201007387 */ /* 0x000fe20000100a00 */
[----:B-1----:R-:W-:-:S04]  /*24520*/  IMAD.WIDE R4, R243, 0x4, R122 ;  /* 0x00000004f3047825 */ /* 0x002fc800078e027a */
[--C-:B--2---:R-:W-:Y:S01]  /*24530*/  IMAD.WIDE R10, R82, 0x4, R122.reuse ;  /* 0x00000004520a7825 */ /* 0x104fe200078e027a */
[----:B------:R1:W-:Y:S04]  /*24540*/  STL.64 [R1+0x2168], R4 ;  /* 0x0021680401007387 */ /* 0x0003e80000100a00 */
[----:B------:R-:W-:Y:S04]  /*24550*/  STL.64 [R1+0x2388], R12 ;  /* 0x0023880c01007387 */ /* 0x000fe80000100a00 */
[----:B----4-:R-:W-:Y:S01]  /*24560*/  STL.64 [R1+0x5288], R246 ;  /* 0x005288f601007387 */ /* 0x010fe20000100a00 */
[----:B-1----:R-:W-:-:S03]  /*24570*/  IMAD.WIDE R4, R247, 0x4, R122 ;  /* 0x00000004f7047825 */ /* 0x002fc600078e027a */
[----:B------:R1:W-:Y:S04]  /*24580*/  STL.64 [R1+0x2468], R10 ;  /* 0x0024680a01007387 */ /* 0x0003e80000100a00 */
[----:B------:R2:W-:Y:S01]  /*24590*/  STL.64 [R1+0x2540], R4 ;  /* 0x0025400401007387 */ /* 0x0005e20000100a00 */
[----:B------:R-:W-:Y:S01]  /*245a0*/  IMAD R83, R83, UR49, RZ ;  /* 0x0000003153537c24 */ /* 0x000fe2000f8e02ff */
[----:B------:R-:W3:Y:S01]  /*245b0*/  LDCU UR49, c[0x0][0x3b0] ;  /* 0x00007600ff3177ac */ /* 0x000ee20008000800 */
[----:B-1----:R-:W-:-:S05]  /*245c0*/  IMAD.WIDE R10, R248, 0x4, R122 ;  /* 0x00000004f80a7825 */ /* 0x002fca00078e027a */
[----:B------:R-:W-:Y:S01]  /*245d0*/  STL.64 [R1+0x2598], R10 ;  /* 0x0025980a01007387 */ /* 0x000fe20000100a00 */
[----:B--2---:R-:W-:-:S05]  /*245e0*/  IMAD.WIDE R4, R65, 0x4, R122 ;  /* 0x0000000441047825 */ /* 0x004fca00078e027a */
[----:B------:R1:W-:Y:S01]  /*245f0*/  STL.64 [R1+0x25a0], R4 ;  /* 0x0025a00401007387 */ /* 0x0003e20000100a00 */
[----:B------:R-:W-:-:S04]  /*24600*/  IMAD.WIDE R12, R66, 0x4, R122 ;  /* 0x00000004420c7825 */ /* 0x000fc800078e027a */
[--C-:B-1----:R-:W-:Y:S01]  /*24610*/  IMAD.WIDE R4, R83, 0x4, R122.reuse ;  /* 0x0000000453047825 */ /* 0x102fe200078e027a */
[----:B------:R-:W-:Y:S04]  /*24620*/  STL.64 [R1+0x25a8], R12 ;  /* 0x0025a80c01007387 */ /* 0x000fe80000100a00 */
[----:B------:R-:W-:Y:S01]  /*24630*/  STL.64 [R1+0x5290], R82 ;  /* 0x0052905201007387 */ /* 0x000fe20000100a00 */
[----:B------:R-:W-:-:S05]  /*24640*/  IMAD.WIDE R10, R77, 0x4, R122 ;  /* 0x000000044d0a7825 */ /* 0x000fca00078e027a */
[----:B------:R1:W-:Y:S04]  /*24650*/  STL.64 [R1+0x25b0], R10 ;  /* 0x0025b00a01007387 */ /* 0x0003e80000100a00 */
[----:B------:R-:W2:Y:S04]  /*24660*/  LDL.LU R227, [R1+0x66c] ;  /* 0x00066c0001e37983 */ /* 0x000ea80000300800 */
[----:B------:R4:W-:Y:S04]  /*24670*/  STL.64 [R1+0x26a8], R4 ;  /* 0x0026a80401007387 */ /* 0x0009e80000100a00 */
[----:B------:R-:W2:Y:S01]  /*24680*/  LDL R252, [R1+0xb0] ;  /* 0x0000b00001fc7983 */ /* 0x000ea20000100800 */
[----:B-1----:R-:W-:-:S05]  /*24690*/  IMAD.WIDE R10, R84, 0x4, R122 ;  /* 0x00000004540a7825 */ /* 0x002fca00078e027a */
[----:B------:R1:W-:Y:S04]  /*246a0*/  STL.64 [R1+0x26a0], R10 ;  /* 0x0026a00a01007387 */ /* 0x0003e80000100a00 */
[----:B------:R-:W3:Y:S01]  /*246b0*/  LDL R208, [R1+0x40] ;  /* 0x0000400001d07983 */ /* 0x000ee20000100800 */
[----:B----4-:R-:W-:-:S04]  /*246c0*/  IMAD.WIDE R4, R85, 0x4, R122 ;  /* 0x0000000455047825 */ /* 0x010fc800078e027a */
[----:B------:R-:W-:Y:S01]  /*246d0*/  IMAD R97, R97, UR19, RZ ;  /* 0x0000001361617c24 */ /* 0x000fe2000f8e02ff */
[----:B------:R-:W-:Y:S01]  /*246e0*/  STL.64 [R1+0x5298], R84 ;  /* 0x0052985401007387 */ /* 0x000fe20000100a00 */
[----:B------:R-:W-:Y:S01]  /*246f0*/  IMAD R37, R37, UR14, RZ ;  /* 0x0000000e25257c24 */ /* 0x000fe2000f8e02ff */
[----:B------:R-:W4:Y:S01]  /*24700*/  LDCU UR14, c[0x0][0x3b0] ;  /* 0x00007600ff0e77ac */ /* 0x000f220008000800 */
[--C-:B-1----:R-:W-:Y:S01]  /*24710*/  IMAD.WIDE R10, R87, 0x4, R122.reuse ;  /* 0x00000004570a7825 */ /* 0x102fe200078e027a */
[----:B------:R1:W-:Y:S01]  /*24720*/  STL.64 [R1+0x2698], R4 ;  /* 0x0026980401007387 */ /* 0x0003e20000100a00 */
[----:B------:R-:W2:Y:S02]  /*24730*/  LDCU UR19, c[0x0][0x3b0] ;  /* 0x00007600ff1377ac */ /* 0x000ea40008000800 */
[--C-:B------:R-:W-:Y:S01]  /*24740*/  IMAD.WIDE R12, R96, 0x4, R122.reuse ;  /* 0x00000004600c7825 */ /* 0x100fe200078e027a */
[----:B------:R1:W-:Y:S03]  /*24750*/  STL.64 [R1+0x2690], R10 ;  /* 0x0026900a01007387 */ /* 0x0003e60000100a00 */
[----:B------:R-:W-:Y:S01]  /*24760*/  IMAD R167, R167, UR25, RZ ;  /* 0x00000019a7a77c24 */ /* 0x000fe2000f8e02ff */
[----:B------:R-:W4:Y:S01]  /*24770*/  LDCU UR25, c[0x0][0x3b0] ;  /* 0x00007600ff1977ac */ /* 0x000f220008000800 */
[----:B------:R-:W-:Y:S01]  /*24780*/  STL.64 [R1+0x2688], R12 ;  /* 0x0026880c01007387 */ /* 0x000fe20000100a00 */
[----:B-1----:R-:W-:-:S03]  /*24790*/  IMAD.WIDE R4, R97, 0x4, R122 ;  /* 0x0000000461047825 */ /* 0x002fc600078e027a */
[----:B------:R-:W3:Y:S01]  /*247a0*/  LDL.LU R93, [R1+0x6a8] ;  /* 0x0006a800015d7983 */ /* 0x000ee20000300800 */
[----:B------:R-:W-:-:S03]  /*247b0*/  IMAD.WIDE R10, R99, 0x4, R122 ;  /* 0x00000004630a7825 */ /* 0x000fc600078e027a */
[----:B------:R-:W-:Y:S01]  /*247c0*/  STL.64 [R1+0x2680], R4 ;  /* 0x0026800401007387 */ /* 0x000fe20000100a00 */
[----:B------:R-:W-:-:S03]  /*247d0*/  IMAD R103, R103, UR41, RZ ;  /* 0x0000002967677c24 */ /* 0x000fc6000f8e02ff */
[----:B------:R1:W-:Y:S01]  /*247e0*/  STL.64 [R1+0x2678], R10 ;  /* 0x0026780a01007387 */ /* 0x0003e20000100a00 */
[----:B------:R-:W-:Y:S01]  /*247f0*/  IMAD R151, R151, UR48, RZ ;  /* 0x0000003097977c24 */ /* 0x000fe2000f8e02ff */
[----:B------:R-:W4:Y:S02]  /*24800*/  LDCU UR48, c[0x0][0x3b0] ;  /* 0x00007600ff3077ac */ /* 0x000f240008000800 */
[----:B------:R-:W3:Y:S01]  /*24810*/  LDL.LU R98, [R1+0x648] ;  /* 0x0006480001627983 */ /* 0x000ee20000300800 */
[----:B----4-:R-:W-:Y:S01]  /*24820*/  IMAD R116, R116, UR14, RZ ;  /* 0x0000000e74747c24 */ /* 0x010fe2000f8e02ff */
[----:B------:R-:W4:Y:S01]  /*24830*/  LDCU UR41, c[0x0][0x3b0] ;  /* 0x00007600ff2977ac */ /* 0x000f220008000800 */
[----:B-1----:R-:W-:-:S04]  /*24840*/  IMAD.WIDE R10, R103, 0x4, R122 ;  /* 0x00000004670a7825 */ /* 0x002fc800078e027a */
[----:B------:R-:W-:-:S05]  /*24850*/  IMAD.WIDE R4, R86, 0x4, R122 ;  /* 0x0000000456047825 */ /* 0x000fca00078e027a */
[----:B------:R1:W-:Y:S04]  /*24860*/  STL.64 [R1+0x2670], R4 ;  /* 0x0026700401007387 */ /* 0x0003e80000100a00 */
[----:B------:R1:W-:Y:S04]  /*24870*/  STL.64 [R1+0x2668], R10 ;  /* 0x0026680a01007387 */ /* 0x0003e80000100a00 */
[----:B------:R-:W4:Y:S01]  /*24880*/  LDL.LU R104, [R1+0x694] ;  /* 0x0006940001687983 */ /* 0x000f220000300800 */
[----:B-1----:R-:W-:-:S04]  /*24890*/  IMAD.WIDE R4, R105, 0x4, R122 ;  /* 0x0000000469047825 */ /* 0x002fc800078e027a */
[--C-:B------:R-:W-:Y:S01]  /*248a0*/  IMAD.WIDE R10, R100, 0x4, R122.reuse ;  /* 0x00000004640a7825 */ /* 0x100fe200078e027a */
[----:B------:R1:W-:Y:S03]  /*248b0*/  STL.64 [R1+0x2660], R4 ;  /* 0x0026600401007387 */ /* 0x0003e60000100a00 */
[----:B------:R-:W-:Y:S01]  /*248c0*/  IMAD R115, R115, UR25, RZ ;  /* 0x0000001973737c24 */ /* 0x000fe2000f8e02ff */
[----:B------:R1:W-:Y:S04]  /*248d0*/  STL.64 [R1+0x2658], R10 ;  /* 0x0026580a01007387 */ /* 0x0003e80000100a00 */
[----:B------:R-:W4:Y:S01]  /*248e0*/  LDL.LU R106, [R1+0x680] ;  /* 0x00068000016a7983 */ /* 0x000f220000300800 */
[----:B-1----:R-:W-:-:S04]  /*248f0*/  IMAD.WIDE R4, R114, 0x4, R122 ;  /* 0x0000000472047825 */ /* 0x002fc800078e027a */
[--C-:B------:R-:W-:Y:S01]  /*24900*/  IMAD.WIDE R10, R116, 0x4, R122.reuse ;  /* 0x00000004740a7825 */ /* 0x100fe200078e027a */
[----:B------:R1:W-:Y:S04]  /*24910*/  STL.64 [R1+0x2650], R4 ;  /* 0x0026500401007387 */ /* 0x0003e80000100a00 */
[----:B------:R-:W4:Y:S04]  /*24920*/  LDL.LU R107, [R1+0x670] ;  /* 0x00067000016b7983 */ /* 0x000f280000300800 */
[----:B------:R-:W-:Y:S01]  /*24930*/  STL.64 [R1+0x2648], R10 ;  /* 0x0026480a01007387 */ /* 0x000fe20000100a00 */
[----:B-1----:R-:W-:-:S03]  /*24940*/  IMAD.WIDE R4, R115, 0x4, R122 ;  /* 0x0000000473047825 */ /* 0x002fc600078e027a */
[----:B------:R-:W4:Y:S04]  /*24950*/  LDL.LU R108, [R1+0x658] ;  /* 0x00065800016c7983 */ /* 0x000f280000300800 */
[----:B------:R1:W-:Y:S01]  /*24960*/  STL.64 [R1+0x2640], R4 ;  /* 0x0026400401007387 */ /* 0x0003e20000100a00 */
[----:B------:R-:W-:-:S03]  /*24970*/  IMAD R112, R112, UR48, RZ ;  /* 0x0000003070707c24 */ /* 0x000fc6000f8e02ff */
[----:B------:R-:W4:Y:S01]  /*24980*/  LDL.LU R109, [R1+0x698] ;  /* 0x00069800016d7983 */ /* 0x000f220000300800 */
[----:B-1----:R-:W-:-:S04]  /*24990*/  IMAD.WIDE R4, R113, 0x4, R122 ;  /* 0x0000000471047825 */ /* 0x002fc800078e027a */
[----:B------:R-:W-:-:S05]  /*249a0*/  IMAD.WIDE R10, R226, 0x4, R122 ;  /* 0x00000004e20a7825 */ /* 0x000fca00078e027a */
[----:B------:R1:W-:Y:S04]  /*249b0*/  STL.64 [R1+0x2638], R10 ;  /* 0x0026380a01007387 */ /* 0x0003e80000100a00 */
[----:B------:R1:W-:Y:S04]  /*249c0*/  STL.64 [R1+0x2630], R4 ;  /* 0x0026300401007387 */ /* 0x0003e80000100a00 */
[----:B------:R-:W4:Y:S01]  /*249d0*/  LDL.LU R148, [R1+0x684] ;  /* 0x0006840001947983 */ /* 0x000f220000300800 */
[----:B-1----:R-:W-:-:S04]  /*249e0*/  IMAD.WIDE R10, R88, 0x4, R122 ;  /* 0x00000004580a7825 */ /* 0x002fc800078e027a */
[--C-:B------:R-:W-:Y:S01]  /*249f0*/  IMAD.WIDE R4, R112, 0x4, R122.reuse ;  /* 0x0000000470047825 */ /* 0x100fe200078e027a */
[----:B------:R1:W-:Y:S04]  /*24a00*/  STL.64 [R1+0x2628], R10 ;  /* 0x0026280a01007387 */ /* 0x0003e80000100a00 */
[----:B------:R-:W4:Y:S04]  /*24a10*/  LDL.LU R111, [R1+0x674] ;  /* 0x00067400016f7983 */ /* 0x000f280000300800 */
[----:B------:R1:W-:Y:S02]  /*24a20*/  STL.64 [R1+0x2620], R4 ;  /* 0x0026200401007387 */ /* 0x0003e40000100a00 */
[----:B-1----:R-:W-:-:S02]  /*24a30*/  IMAD.WIDE R10, R110, 0x4, R122 ;  /* 0x000000046e0a7825 */ /* 0x002fc400078e027a */
[----:B------:R-:W4:Y:S04]  /*24a40*/  LDL.LU R229, [R1+0x65c] ;  /* 0x00065c0001e57983 */ /* 0x000f280000300800 */
[----:B------:R2:W-:Y:S01]  /*24a50*/  STL.64 [R1+0x2618], R10 ;  /* 0x0026180a01007387 */ /* 0x0005e20000100a00 */
[----:B------:R-:W-:-:S03]  /*24a60*/  IMAD.WIDE R4, R102, 0x4, R122 ;  /* 0x0000000466047825 */ /* 0x000fc600078e027a */
[----:B------:R-:W4:Y:S04]  /*24a70*/  LDL.LU R117, [R1+0x69c] ;  /* 0x00069c0001757983 */ /* 0x000f280000300800 */
[----:B------:R3:W-:Y:S01]  /*24a80*/  STL.64 [R1+0x2610], R4 ;  /* 0x0026100401007387 */ /* 0x0007e20000100a00 */
[----:B--2---:R-:W-:-:S05]  /*24a90*/  IMAD.WIDE R10, R252, 0x4, R122 ;  /* 0x00000004fc0a7825 */ /* 0x004fca00078e027a */
[----:B------:R1:W-:Y:S04]  /*24aa0*/  STL.64 [R1+0x1320], R10 ;  /* 0x0013200a01007387 */ /* 0x0003e80000100a00 */
[----:B------:R-:W2:Y:S01]  /*24ab0*/  LDL.LU R118, [R1+0x688] ;  /* 0x0006880001767983 */ /* 0x000ea20000300800 */
[----:B---3--:R-:W-:-:S04]  /*24ac0*/  IMAD.WIDE R4, R208, 0x4, R122 ;  /* 0x00000004d0047825 */ /* 0x008fc800078e027a */
[--C-:B-1----:R-:W-:Y:S01]  /*24ad0*/  IMAD.WIDE R10, R221, 0x4, R122.reuse ;  /* 0x00000004dd0a7825 */ /* 0x102fe200078e027a */
[----:B------:R1:W-:Y:S04]  /*24ae0*/  STL.64 [R1+0x1490], R4 ;  /* 0x0014900401007387 */ /* 0x0003e80000100a00 */
[----:B------:R-:W3:Y:S04]  /*24af0*/  LDL.LU R128, [R1+0x678] ;  /* 0x0006780001807983 */ /* 0x000ee80000300800 */
[----:B------:R1:W-:Y:S02]  /*24b00*/  STL.64 [R1+0x1610], R10 ;  /* 0x0016100a01007387 */ /* 0x0003e40000100a00 */
[----:B-1----:R-:W-:-:S02]  /*24b10*/  IMAD.WIDE R4, R130, 0x4, R122 ;  /* 0x0000000482047825 */ /* 0x002fc400078e027a */
[----:B------:R-:W2:Y:S04]  /*24b20*/  LDL R188, [R1+0x17c] ;  /* 0x00017c0001bc7983 */ /* 0x000ea80000100800 */
[----:B------:R-:W3:Y:S04]  /*24b30*/  LDL.LU R127, [R1+0x660] ;  /* 0x00066000017f7983 */ /* 0x000ee80000300800 */
[----:B------:R1:W-:Y:S01]  /*24b40*/  STL.64 [R1+0x1e38], R4 ;  /* 0x001e380401007387 */ /* 0x0003e20000100a00 */
[----:B------:R-:W-:-:S03]  /*24b50*/  IMAD.WIDE R10, R80, 0x4, R122 ;  /* 0x00000004500a7825 */ /* 0x000fc600078e027a */
[----:B------:R-:W3:Y:S01]  /*24b60*/  LDL.LU R126, [R1+0x6a0] ;  /* 0x0006a000017e7983 */ /* 0x000ee20000300800 */
[----:B-1----:R-:W-:-:S05]  /*24b70*/  IMAD.WIDE R4, R75, 0x4, R122 ;  /* 0x000000044b047825 */ /* 0x002fca00078e027a */
[----:B------:R1:W-:Y:S04]  /*24b80*/  STL.64 [R1+0x2080], R4 ;  /* 0x0020800401007387 */ /* 0x0003e80000100a00 */
[----:B------:R1:W-:Y:S04]  /*24b90*/  STL.64 [R1+0x24c0], R10 ;  /* 0x0024c00a01007387 */ /* 0x0003e80000100a00 */
[----:B------:R-:W3:Y:S01]  /*24ba0*/  LDL R252, [R1+0x134] ;  /* 0x0001340001fc7983 */ /* 0x000ee20000100800 */
[----:B-1----:R-:W-:-:S03]  /*24bb0*/  IMAD.WIDE R4, R81, 0x4, R122 ;  /* 0x0000000451047825 */ /* 0x002fc600078e027a */
[----:B------:R-:W3:Y:S01]  /*24bc0*/  LDL.LU R230, [R1+0x68c] ;  /* 0x00068c0001e67983 */ /* 0x000ee20000300800 */
[----:B------:R-:W-:-:S03]  /*24bd0*/  IMAD.WIDE R10, R74, 0x4, R122 ;  /* 0x000000044a0a7825 */ /* 0x000fc600078e027a */
[----:B------:R1:W-:Y:S04]  /*24be0*/  STL.64 [R1+0x2db0], R4 ;  /* 0x002db00401007387 */ /* 0x0003e80000100a00 */
[----:B------:R-:W3:Y:S04]  /*24bf0*/  LDL.LU R121, [R1+0x67c] ;  /* 0x00067c0001797983 */ /* 0x000ee80000300800 */
[----:B------:R1:W-:Y:S04]  /*24c00*/  STL.64 [R1+0x2c10], R10 ;  /* 0x002c100a01007387 */ /* 0x0003e80000100a00 */
[----:B------:R-:W3:Y:S01]  /*24c10*/  LDL R208, [R1+0x44] ;  /* 0x0000440001d07983 */ /* 0x000ee20000100800 */
[----:B------:R-:W-:Y:S01]  /*24c20*/  IMAD R76, R76, UR46, RZ ;  /* 0x0000002e4c4c7c24 */ /* 0x000fe2000f8e02ff */
[----:B------:R-:W2:Y:S01]  /*24c30*/  LDCU UR46, c[0x0][0x3b0] ;  /* 0x00007600ff2e77ac */ /* 0x000ea20008000800 */
[----:B------:R-:W-:Y:S01]  /*24c40*/  IMAD R55, R55, UR53, RZ ;  /* 0x0000003537377c24 */ /* 0x000fe2000f8e02ff */
[----:B------:R-:W3:Y:S01]  /*24c50*/  LDL.LU R120, [R1+0x664] ;  /* 0x0006640001787983 */ /* 0x000ee20000300800 */
[--C-:B-1----:R-:W-:Y:S01]  /*24c60*/  IMAD.WIDE R4, R76, 0x4, R122.reuse ;  /* 0x000000044c047825 */ /* 0x102fe200078e027a */
[----:B------:R-:W1:Y:S04]  /*24c70*/  LDCU UR53, c[0x0][0x3b0] ;  /* 0x00007600ff3577ac */ /* 0x000e680008000800 */
[----:B------:R1:W-:Y:S01]  /*24c80*/  STL.64 [R1+0x2bd0], R4 ;  /* 0x002bd00401007387 */ /* 0x0003e20000100a00 */
[----:B------:R-:W-:-:S03]  /*24c90*/  IMAD.WIDE R10, R79, 0x4, R122 ;  /* 0x000000044f0a7825 */ /* 0x000fc600078e027a */
[----:B------:R-:W3:Y:S01]  /*24ca0*/  LDL.LU R231, [R1+0x6a4] ;  /* 0x0006a40001e77983 */ /* 0x000ee20000300800 */
[----:B-1----:R-:W-:-:S05]  /*24cb0*/  IMAD.WIDE R4, R78, 0x4, R122 ;  /* 0x000000044e047825 */ /* 0x002fca00078e027a */
[----:B------:R1:W-:Y:S01]  /*24cc0*/  STL.64 [R1+0x2bc0], R4 ;  /* 0x002bc00401007387 */ /* 0x0003e20000100a00 */
[----:B------:R-:W-:-:S03]  /*24cd0*/  IMAD R95, R95, UR19, RZ ;  /* 0x000000135f5f7c24 */ /* 0x000fc6000f8e02ff */
[----:B------:R1:W-:Y:S04]  /*24ce0*/  STL.64 [R1+0x2bb0], R10 ;  /* 0x002bb00a01007387 */ /* 0x0003e80000100a00 */
[----:B------:R-:W3:Y:S01]  /*24cf0*/  LDL.LU R119, [R1+0x690] ;  /* 0x0006900001777983 */ /* 0x000ee20000300800 */
[----:B-1----:R-:W-:-:S04]  /*24d00*/  IMAD.WIDE R4, R227, 0x4, R122 ;  /* 0x00000004e3047825 */ /* 0x002fc800078e027a */
[----:B------:R-:W-:Y:S01]  /*24d10*/  IMAD.WIDE R10, R94, 0x4, R122 ;  /* 0x000000045e0a7825 */ /* 0x000fe200078e027a */
[----:B------:R1:W-:Y:S04]  /*24d20*/  STL.64 [R1+0x2ba8], R4 ;  /* 0x002ba80401007387 */ /* 0x0003e80000100a00 */
[----:B------:R-:W3:Y:S01]  /*24d30*/  LDL.LU R232, [R1+0x668] ;  /* 0x0006680001e87983 */ /* 0x000ee20000300800 */
[----:B------:R-:W-:-:S03]  /*24d40*/  IMAD R90, R90, UR53, RZ ;  /* 0x000000355a5a7c24 */ /* 0x000fc6000f8e02ff */
[----:B------:R1:W-:Y:S02]  /*24d50*/  STL.64 [R1+0x2ba0], R10 ;  /* 0x002ba00a01007387 */ /* 0x0003e40000100a00 */
[--C-:B-1----:R-:W-:Y:S02]  /*24d60*/  IMAD.WIDE R4, R95, 0x4, R122.reuse ;  /* 0x000000045f047825 */ /* 0x102fe400078e027a */
[----:B------:R-:W3:Y:S04]  /*24d70*/  LDL.LU R233, [R1+0x654] ;  /* 0x0006540001e97983 */ /* 0x000ee80000300800 */
[----:B------:R1:W-:Y:S01]  /*24d80*/  STL.64 [R1+0x2b90], R4 ;  /* 0x002b900401007387 */ /* 0x0003e20000100a00 */
[----:B------:R-:W-:-:S03]  /*24d90*/  IMAD.WIDE R10, R92, 0x4, R122 ;  /* 0x000000045c0a7825 */ /* 0x000fc600078e027a */
[----:B------:R-:W3:Y:S04]  /*24da0*/  LDL.LU R29, [R1+0x6b8] ;  /* 0x0006b800011d7983 */ /* 0x000ee80000300800 */
[----:B------:R1:W-:Y:S02]  /*24db0*/  STL.64 [R1+0x2b80], R10 ;  /* 0x002b800a01007387 */ /* 0x0003e40000100a00 */
[----:B-1----:R-:W-:-:S05]  /*24dc0*/  IMAD.WIDE R4, R91, 0x4, R122 ;  /* 0x000000045b047825 */ /* 0x002fca00078e027a */
[----:B------:R1:W-:Y:S01]  /*24dd0*/  STL.64 [R1+0x2b70], R4 ;  /* 0x002b700401007387 */ /* 0x0003e20000100a00 */
[----:B------:R-:W-:-:S03]  /*24de0*/  IMAD.WIDE R10, R90, 0x4, R122 ;  /* 0x000000045a0a7825 */ /* 0x000fc600078e027a */
[----:B------:R-:W3:Y:S04]  /*24df0*/  LDL.LU R225, [R1+0x6b4] ;  /* 0x0006b40001e17983 */ /* 0x000ee80000300800 */
[----:B------:R4:W-:Y:S01]  /*24e00*/  STL.64 [R1+0x2b60], R10 ;  /* 0x002b600a01007387 */ /* 0x0009e20000100a00 */
[----:B-1----:R-:W-:-:S03]  /*24e10*/  IMAD.WIDE R4, R93, 0x4, R122 ;  /* 0x000000045d047825 */ /* 0x002fc600078e027a */
[----:B------:R-:W3:Y:S04]  /*24e20*/  LDL.LU R198, [R1+0x6b0] ;  /* 0x0006b00001c67983 */ /* 0x000ee80000300800 */
[----:B------:R1:W-:Y:S01]  /*24e30*/  STL.64 [R1+0x2b58], R4 ;  /* 0x002b580401007387 */ /* 0x0003e20000100a00 */
[----:B----4-:R-:W-:-:S03]  /*24e40*/  IMAD.WIDE R10, R89, 0x4, R122 ;  /* 0x00000004590a7825 */ /* 0x010fc600078e027a */
[----:B------:R-:W4:Y:S04]  /*24e50*/  LDL.LU R129, [R1+0x6ac] ;  /* 0x0006ac0001817983 */ /* 0x000f280000300800 */
[----:B------:R1:W-:Y:S02]  /*24e60*/  STL.64 [R1+0x2b50], R10 ;  /* 0x002b500a01007387 */ /* 0x0003e40000100a00 */
[----:B-1----:R-:W-:-:S05]  /*24e70*/  IMAD.WIDE R4, R98, 0x4, R122 ;  /* 0x0000000462047825 */ /* 0x002fca00078e027a */
[----:B------:R1:W-:Y:S01]  /*24e80*/  STL.64 [R1+0x2b48], R4 ;  /* 0x002b480401007387 */ /* 0x0003e20000100a00 */
[----:B------:R-:W-:-:S04]  /*24e90*/  IMAD.WIDE R10, R104, 0x4, R122 ;  /* 0x00000004680a7825 */ /* 0x000fc800078e027a */
[----:B-1----:R-:W-:-:S04]  /*24ea0*/  IMAD.WIDE R4, R106, 0x4, R122 ;  /* 0x000000046a047825 */ /* 0x002fc800078e027a */
[----:B--2---:R-:W-:-:S05]  /*24eb0*/  IMAD.WIDE R12, R188, 0x4, R122 ;  /* 0x00000004bc0c7825 */ /* 0x004fca00078e027a */
[----:B------:R-:W-:Y:S04]  /*24ec0*/  STL.64 [R1+0x12a8], R12 ;  /* 0x0012a80c01007387 */ /* 0x000fe80000100a00 */
[----:B------:R-:W2:Y:S04]  /*24ed0*/  LDL.LU R237, [R1+0x6bc] ;  /* 0x0006bc0001ed7983 */ /* 0x000ea80000300800 */
[----:B------:R1:W-:Y:S04]  /*24ee0*/  STL.64 [R1+0x1368], R10 ;  /* 0x0013680a01007387 */ /* 0x0003e80000100a00 */
[----:B------:R1:W-:Y:S02]  /*24ef0*/  STL.64 [R1+0x13b0], R4 ;  /* 0x0013b00401007387 */ /* 0x0003e40000100a00 */
[----:B-1----:R-:W-:-:S04]  /*24f00*/  IMAD.WIDE R10, R107, 0x4, R122 ;  /* 0x000000046b0a7825 */ /* 0x002fc800078e027a */
[--C-:B------:R-:W-:Y:S01]  /*24f10*/  IMAD.WIDE R4, R108, 0x4, R122.reuse ;  /* 0x000000046c047825 */ /* 0x100fe200078e027a */
[----:B------:R1:W-:Y:S03]  /*24f20*/  STL.64 [R1+0x1400], R10 ;  /* 0x0014000a01007387 */ /* 0x0003e60000100a00 */
[--C-:B---3--:R-:W-:Y:S01]  /*24f30*/  IMAD.WIDE R12, R252, 0x4, R122.reuse ;  /* 0x00000004fc0c7825 */ /* 0x108fe200078e027a */
[----:B------:R3:W-:Y:S04]  /*24f40*/  STL.64 [R1+0x1450], R4 ;  /* 0x0014500401007387 */ /* 0x0007e80000100a00 */
[----:B------:R3:W-:Y:S01]  /*24f50*/  STL.64 [R1+0x1498], R12 ;  /* 0x0014980c01007387 */ /* 0x0007e20000100a00 */
[----:B-1----:R-:W-:-:S04]  /*24f60*/  IMAD.WIDE R10, R109, 0x4, R122 ;  /* 0x000000046d0a7825 */ /* 0x002fc800078e027a */
[--C-:B---3--:R-:W-:Y:S01]  /*24f70*/  IMAD.WIDE R4, R148, 0x4, R122.reuse ;  /* 0x0000000494047825 */ /* 0x108fe200078e027a */
[----:B------:R1:W-:Y:S03]  /*24f80*/  STL.64 [R1+0x1618], R10 ;  /* 0x0016180a01007387 */ /* 0x0003e60000100a00 */
[--C-:B------:R-:W-:Y:S01]  /*24f90*/  IMAD.WIDE R12, R111, 0x4, R122.reuse ;  /* 0x000000046f0c7825 */ /* 0x100fe200078e027a */
[----:B------:R3:W-:Y:S04]  /*24fa0*/  STL.64 [R1+0x1668], R4 ;  /* 0x0016680401007387 */ /* 0x0007e80000100a00 */
[----:B------:R3:W-:Y:S01]  /*24fb0*/  STL.64 [R1+0x16b8], R12 ;  /* 0x0016b80c01007387 */ /* 0x0007e20000100a00 */
[----:B-1----:R-:W-:-:S03]  /*24fc0*/  IMAD.WIDE R10, R229, 0x4, R122 ;  /* 0x00000004e50a7825 */ /* 0x002fc600078e027a */
[----:B------:R-:W2:Y:S01]  /*24fd0*/  LDL R212, [R1+0x12c] ;  /* 0x00012c0001d47983 */ /* 0x000ea20000100800 */
[----:B---3--:R-:W-:-:S03]  /*24fe0*/  IMAD.WIDE R4, R208, 0x4, R122 ;  /* 0x00000004d0047825 */ /* 0x008fc600078e027a */
[----:B------:R1:W-:Y:S04]  /*24ff0*/  STL.64 [R1+0x1700], R10 ;  /* 0x0017000a01007387 */ /* 0x0003e80000100a00 */
[----:B------:R-:W3:Y:S04]  /*25000*/  LDL R192, [R1+0xc8] ;  /* 0x0000c80001c07983 */ /* 0x000ee80000100800 */
[----:B------:R1:W-:Y:S04]  /*25010*/  STL.64 [R1+0x1dd0], R4 ;  /* 0x001dd00401007387 */ /* 0x0003e80000100a00 */
[----:B------:R-:W3:Y:S04]  /*25020*/  LDL R210, [R1+0xb4] ;  /* 0x0000b40001d27983 */ /* 0x000ee80000100800 */
[----:B------:R-:W3:Y:S04]  /*25030*/  LDL R209, [R1+0x98] ;  /* 0x0000980001d17983 */ /* 0x000ee80000100800 */
[----:B------:R-:W3:Y:S04]  /*25040*/  LDL R190, [R1+0x60] ;  /* 0x0000600001be7983 */ /* 0x000ee80000100800 */
[----:B------:R-:W3:Y:S04]  /*25050*/  LDL R188, [R1+0x54] ;  /* 0x0000540001bc7983 */ /* 0x000ee80000100800 */
[----:B------:R-:W3:Y:S04]  /*25060*/  LDL R252, [R1+0x3c] ;  /* 0x00003c0001fc7983 */ /* 0x000ee80000100800 */
[----:B------:R-:W3:Y:S01]  /*25070*/  LDL R208, [R1] ;  /* 0x0000000001d07983 */ /* 0x000ee20000100800 */
[----:B------:R-:W-:-:S04]  /*25080*/  IMAD.WIDE R12, R117, 0x4, R122 ;  /* 0x00000004750c7825 */ /* 0x000fc800078e027a */
[--C-:B-1----:R-:W-:Y:S01]  /*25090*/  IMAD.WIDE R10, R118, 0x4, R122.reuse ;  /* 0x00000004760a7825 */ /* 0x102fe200078e027a */
[----:B------:R1:W-:Y:S03]  /*250a0*/  STL.64 [R1+0x2000], R12 ;  /* 0x0020000c01007387 */ /* 0x0003e60000100a00 */
[--C-:B------:R-:W-:Y:S01]  /*250b0*/  IMAD.WIDE R4, R128, 0x4, R122.reuse ;  /* 0x0000000480047825 */ /* 0x100fe200078e027a */
[----:B------:R1:W-:Y:S04]  /*250c0*/  STL.64 [R1+0x2088], R10 ;  /* 0x0020880a01007387 */ /* 0x0003e80000100a00 */
[----:B------:R1:W-:Y:S02]  /*250d0*/  STL.64 [R1+0x2100], R4 ;  /* 0x0021000401007387 */ /* 0x0003e40000100a00 */
[----:B-1----:R-:W-:-:S04]  /*250e0*/  IMAD.WIDE R12, R127, 0x4, R122 ;  /* 0x000000047f0c7825 */ /* 0x002fc800078e027a */
[--C-:B------:R-:W-:Y:S01]  /*250f0*/  IMAD.WIDE R10, R60, 0x4, R122.reuse ;  /* 0x000000043c0a7825 */ /* 0x100fe200078e027a */
[----:B------:R1:W-:Y:S03]  /*25100*/  STL.64 [R1+0x2180], R12 ;  /* 0x0021800c01007387 */ /* 0x0003e60000100a00 */
[--C-:B------:R-:W-:Y:S01]  /*25110*/  IMAD.WIDE R4, R126, 0x4, R122.reuse ;  /* 0x000000047e047825 */ /* 0x100fe200078e027a */
[----:B------:R1:W-:Y:S03]  /*25120*/  STL.64 [R1+0x2400], R10 ;  /* 0x0024000a01007387 */ /* 0x0003e60000100a00 */
[----:B------:R-:W-:Y:S01]  /*25130*/  IMAD R71, R71, UR54, RZ ;  /* 0x0000003647477c24 */ /* 0x000fe2000f8e02ff */
[----:B------:R1:W-:Y:S01]  /*25140*/  STL.64 [R1+0x2760], R4 ;  /* 0x0027600401007387 */ /* 0x0003e20000100a00 */
[----:B------:R-:W2:Y:S01]  /*25150*/  LDCU UR54, c[0x0][0x3b0] ;  /* 0x00007600ff3677ac */ /* 0x000ea20008000800 */
[----:B-1----:R-:W-:-:S04]  /*25160*/  IMAD.WIDE R12, R230, 0x4, R122 ;  /* 0x00000004e60c7825 */ /* 0x002fc800078e027a */
[--C-:B------:R-:W-:Y:S01]  /*25170*/  IMAD.WIDE R10, R121, 0x4, R122.reuse ;  /* 0x00000004790a7825 */ /* 0x100fe200078e027a */
[----:B------:R1:W-:Y:S03]  /*25180*/  STL.64 [R1+0x27f8], R12 ;  /* 0x0027f80c01007387 */ /* 0x0003e60000100a00 */
[--C-:B------:R-:W-:Y:S01]  /*25190*/  IMAD.WIDE R4, R120, 0x4, R122.reuse ;  /* 0x0000000478047825 */ /* 0x100fe200078e027a */
[----:B------:R1:W-:Y:S04]  /*251a0*/  STL.64 [R1+0x2da8], R10 ;  /* 0x002da80a01007387 */ /* 0x0003e80000100a00 */
[----:B------:R4:W-:Y:S01]  /*251b0*/  STL.64 [R1+0x2d80], R4 ;  /* 0x002d800401007387 */ /* 0x0009e20000100a00 */
[----:B-1----:R-:W-:-:S04]  /*251c0*/  IMAD.WIDE R12, R71, 0x4, R122 ;  /* 0x00000004470c7825 */ /* 0x002fc800078e027a */
[--C-:B------:R-:W-:Y:S01]  /*251d0*/  IMAD.WIDE R10, R231, 0x4, R122.reuse ;  /* 0x00000004e70a7825 */ /* 0x100fe200078e027a */
[----:B------:R1:W-:Y:S03]  /*251e0*/  STL.64 [R1+0x2d58], R12 ;  /* 0x002d580c01007387 */ /* 0x0003e60000100a00 */
[--C-:B----4-:R-:W-:Y:S01]  /*251f0*/  IMAD.WIDE R4, R119, 0x4, R122.reuse ;  /* 0x0000000477047825 */ /* 0x110fe200078e027a */
[----:B------:R4:W-:Y:S04]  /*25200*/  STL.64 [R1+0x2cb0], R10 ;  /* 0x002cb00a01007387 */ /* 0x0009e80000100a00 */
[----:B------:R4:W-:Y:S01]  /*25210*/  STL.64 [R1+0x2c88], R4 ;  /* 0x002c880401007387 */ /* 0x0009e20000100a00 */
[----:B-1----:R-:W-:-:S04]  /*25220*/  IMAD.WIDE R12, R232, 0x4, R122 ;  /* 0x00000004e80c7825 */ /* 0x002fc800078e027a */
[--C-:B----4-:R-:W-:Y:S01]  /*25230*/  IMAD.WIDE R10, R233, 0x4, R122.reuse ;  /* 0x00000004e90a7825 */ /* 0x110fe200078e027a */
[----:B------:R1:W-:Y:S03]  /*25240*/  STL.64 [R1+0x2c60], R12 ;  /* 0x002c600c01007387 */ /* 0x0003e60000100a00 */
[--C-:B------:R-:W-:Y:S01]  /*25250*/  IMAD.WIDE R4, R69, 0x4, R122.reuse ;  /* 0x0000000445047825 */ /* 0x100fe200078e027a */
        /* <DEDUP_REMOVED lines=14> */
[----:B-1----:R-:W-:-:S05]  /*25340*/  IMAD.WIDE R12, R70, 0x4, R122 ;  /* 0x00000004460c7825 */ /* 0x002fca00078e027a */
[----:B------:R3:W-:Y:S01]  /*25350*/  STL.64 [R1+0x2950], R12 ;  /* 0x0029500c01007387 */ /* 0x0007e20000100a00 */
[----:B--2---:R-:W-:-:S05]  /*25360*/  IMAD.WIDE R10, R237, 0x4, R122 ;  /* 0x00000004ed0a7825 */ /* 0x004fca00078e027a */
[----:B------:R1:W-:Y:S01]  /*25370*/  STL.64 [R1+0x1dd8], R10 ;  /* 0x001dd80a01007387 */ /* 0x0003e20000100a00 */
[----:B----4-:R-:W-:-:S05]  /*25380*/  IMAD.WIDE R4, R212, 0x4, R122 ;  /* 0x00000004d4047825 */ /* 0x010fca00078e027a */
[----:B------:R2:W-:Y:S01]  /*25390*/  STL.64 [R1+0x1eb8], R4 ;  /* 0x001eb80401007387 */ /* 0x0005e20000100a00 */
[----:B---3--:R-:W-:-:S05]  /*253a0*/  IMAD.WIDE R12, R192, 0x4, R122 ;  /* 0x00000004c00c7825 */ /* 0x008fca00078e027a */
        /* <DEDUP_REMOVED lines=31> */
[----:B-1----:R-:W-:-:S03]  /*255a0*/  IMAD.WIDE R10, R32, 0x4, R122 ;  /* 0x00000004200a7825 */ /* 0x002fc600078e027a */
[----:B------:R-:W4:Y:S01]  /*255b0*/  LDL R190, [R1+0x27c] ;  /* 0x00027c0001be7983 */ /* 0x000f220000100800 */
[----:B--2---:R-:W-:-:S03]  /*255c0*/  IMAD.WIDE R4, R33, 0x4, R122 ;  /* 0x0000000421047825 */ /* 0x004fc600078e027a */
[----:B------:R-:W-:Y:S04]  /*255d0*/  STL.64 [R1+0x2d30], R10 ;  /* 0x002d300a01007387 */ /* 0x000fe80000100a00 */
[----:B------:R-:W2:Y:S04]  /*255e0*/  LDL R188, [R1+0x274] ;  /* 0x0002740001bc7983 */ /* 0x000ea80000100800 */
[----:B------:R1:W-:Y:S04]  /*255f0*/  STL.64 [R1+0x2d10], R4 ;  /* 0x002d100401007387 */ /* 0x0003e80000100a00 */
[----:B------:R-:W2:Y:S04]  /*25600*/  LDL R252, [R1+0x25c] ;  /* 0x00025c0001fc7983 */ /* 0x000ea80000100800 */
[----:B------:R-:W2:Y:S01]  /*25610*/  LDL R208, [R1+0x258] ;  /* 0x0002580001d07983 */ /* 0x000ea20000100800 */
[----:B---3--:R-:W-:-:S04]  /*25620*/  IMAD.WIDE R12, R35, 0x4, R122 ;  /* 0x00000004230c7825 */ /* 0x008fc800078e027a */
[----:B-1----:R-:W-:-:S04]  /*25630*/  IMAD.WIDE R4, R34, 0x4, R122 ;  /* 0x0000000422047825 */ /* 0x002fc800078e027a */
[--C-:B------:R-:W-:Y:S01]  /*25640*/  IMAD.WIDE R10, R36, 0x4, R122.reuse ;  /* 0x00000004240a7825 */ /* 0x100fe200078e027a */
[----:B------:R1:W-:Y:S04]  /*25650*/  STL.64 [R1+0x2cf0], R4 ;  /* 0x002cf00401007387 */ /* 0x0003e80000100a00 */
        /* <DEDUP_REMOVED lines=8> */
[----:B-1----:R-:W-:-:S04]  /*256e0*/  IMAD.WIDE R4, R47, 0x4, R122 ;  /* 0x000000042f047825 */ /* 0x002fc800078e027a */
[--C-:B---3--:R-:W-:Y:S01]  /*256f0*/  IMAD.WIDE R12, R49, 0x4, R122.reuse ;  /* 0x00000004310c7825 */ /* 0x108fe200078e027a */
[----:B------:R1:W-:Y:S03]  /*25700*/  STL.64 [R1+0x2c00], R4 ;  /* 0x002c000401007387 */ /* 0x0003e60000100a00 */
[--C-:B------:R-:W-:Y:S01]  /*25710*/  IMAD.WIDE R10, R52, 0x4, R122.reuse ;  /* 0x00000004340a7825 */ /* 0x100fe200078e027a */
[----:B------:R3:W-:Y:S03]  /*25720*/  STL.64 [R1+0x2be0], R12 ;  /* 0x002be00c01007387 */ /* 0x0007e60000100a00 */
[----:B------:R-:W-:Y:S01]  /*25730*/  IMAD R53, R53, UR64, RZ ;  /* 0x0000004035357c24 */ /* 0x000fe2000f8e02ff */
[----:B------:R3:W-:Y:S01]  /*25740*/  STL.64 [R1+0x2b98], R10 ;  /* 0x002b980a01007387 */ /* 0x0007e20000100a00 */
[----:B------:R-:W-:Y:S01]  /*25750*/  IMAD R200, R200, UR49, RZ ;  /* 0x00000031c8c87c24 */ /* 0x000fe2000f8e02ff */
[----:B------:R-:W3:Y:S01]  /*25760*/  LDCU UR49, c[0x0][0x3b0] ;  /* 0x00007600ff3177ac */ /* 0x000ee20008000800 */
[--C-:B-1----:R-:W-:Y:S01]  /*25770*/  IMAD.WIDE R4, R61, 0x4, R122.reuse ;  /* 0x000000043d047825 */ /* 0x102fe200078e027a */
[----:B------:R-:W1:Y:S03]  /*25780*/  LDCU UR64, c[0x0][0x3b0] ;  /* 0x00007600ff4077ac */ /* 0x000e660008000800 */
[----:B---3--:R-:W-:Y:S01]  /*25790*/  IMAD.WIDE R12, R55, 0x4, R122 ;  /* 0x00000004370c7825 */ /* 0x008fe200078e027a */
[----:B------:R3:W-:Y:S03]  /*257a0*/  STL.64 [R1+0x2b40], R4 ;  /* 0x002b400401007387 */ /* 0x0007e60000100a00 */
[----:B------:R-:W-:-:S02]  /*257b0*/  IMAD R57, R57, UR69, RZ ;  /* 0x0000004539397c24 */ /* 0x000fc4000f8e02ff */
[--C-:B------:R-:W-:Y:S01]  /*257c0*/  IMAD.WIDE R10, R56, 0x4, R122.reuse ;  /* 0x00000004380a7825 */ /* 0x100fe200078e027a */
[----:B------:R1:W-:Y:S01]  /*257d0*/  STL.64 [R1+0x2b20], R12 ;  /* 0x002b200c01007387 */ /* 0x0003e20000100a00 */
[----:B------:R-:W2:Y:S02]  /*257e0*/  LDCU UR69, c[0x0][0x3b0] ;  /* 0x00007600ff4577ac */ /* 0x000ea40008000800 */
[----:B------:R-:W-:Y:S01]  /*257f0*/  IMAD R150, R150, UR54, RZ ;  /* 0x0000003696967c24 */ /* 0x000fe2000f8e02ff */
[----:B------:R-:W1:Y:S01]  /*25800*/  LDCU UR54, c[0x0][0x3b0] ;  /* 0x00007600ff3677ac */ /* 0x000e620008000800 */
[--C-:B---3--:R-:W-:Y:S01]  /*25810*/  IMAD.WIDE R4, R53, 0x4, R122.reuse ;  /* 0x0000000435047825 */ /* 0x108fe200078e027a */
[----:B------:R3:W-:Y:S03]  /*25820*/  STL.64 [R1+0x2b00], R10 ;  /* 0x002b000a01007387 */ /* 0x0007e60000100a00 */
[--C-:B-1----:R-:W-:Y:S01]  /*25830*/  IMAD.WIDE R12, R57, 0x4, R122.reuse ;  /* 0x00000004390c7825 */ /* 0x102fe200078e027a */
[----:B------:R1:W-:Y:S03]  /*25840*/  STL.64 [R1+0x2ae0], R4 ;  /* 0x002ae00401007387 */ /* 0x0003e60000100a00 */
        /* <DEDUP_REMOVED lines=8> */
[----:B---3--:R-:W-:Y:S01]  /*258d0*/  IMAD.WIDE R4, R62, 0x4, R122 ;  /* 0x000000043e047825 */ /* 0x008fe200078e027a */
[----:B------:R3:W-:Y:S03]  /*258e0*/  STL.64 [R1+0x2a30], R10 ;  /* 0x002a300a01007387 */ /* 0x0007e60000100a00 */
[----:B------:R-:W-:-:S02]  /*258f0*/  IMAD R50, R50, UR49, RZ ;  /* 0x0000003132327c24 */ /* 0x000fc4000f8e02ff */
[--C-:B-1----:R-:W-:Y:S01]  /*25900*/  IMAD.WIDE R12, R58, 0x4, R122.reuse ;  /* 0x000000043a0c7825 */ /* 0x102fe200078e027a */
[----:B------:R1:W-:Y:S03]  /*25910*/  STL.64 [R1+0x2a08], R4 ;  /* 0x002a080401007387 */ /* 0x0003e60000100a00 */
[----:B------:R-:W-:Y:S02]  /*25920*/  IMAD R48, R48, UR54, RZ ;  /* 0x0000003630307c24 */ /* 0x000fe4000f8e02ff */
        /* <DEDUP_REMOVED lines=13> */
[----:B------:R2:W-:Y:S04]  /*25a00*/  STL.64 [R1+0x2908], R12 ;  /* 0x0029080c01007387 */ /* 0x0005e80000100a00 */
[----:B------:R1:W-:Y:S01]  /*25a10*/  STL.64 [R1+0x28e8], R10 ;  /* 0x0028e80a01007387 */ /* 0x0003e20000100a00 */
[----:B----4-:R-:W-:-:S05]  /*25a20*/  IMAD.WIDE R4, R190, 0x4, R122 ;  /* 0x00000004be047825 */ /* 0x010fca00078e027a */
[----:B------:R3:W-:Y:S01]  /*25a30*/  STL.64 [R1+0x12b8], R4 ;  /* 0x0012b80401007387 */ /* 0x0007e20000100a00 */
[----:B--2---:R-:W-:-:S05]  /*25a40*/  IMAD.WIDE R12, R188, 0x4, R122 ;  /* 0x00000004bc0c7825 */ /* 0x004fca00078e027a */
[----:B------:R-:W-:Y:S01]  /*25a50*/  STL.64 [R1+0x12f8], R12 ;  /* 0x0012f80c01007387 */ /* 0x000fe20000100a00 */
[----:B-1----:R-:W-:-:S03]  /*25a60*/  IMAD.WIDE R10, R252, 0x4, R122 ;  /* 0x00000004fc0a7825 */ /* 0x002fc600078e027a */
[----:B------:R-:W2:Y:S01]  /*25a70*/  LDL R164, [R1+0x24c] ;  /* 0x00024c0001a47983 */ /* 0x000ea20000100800 */
[----:B---3--:R-:W-:-:S03]  /*25a80*/  IMAD.WIDE R4, R208, 0x4, R122 ;  /* 0x00000004d0047825 */ /* 0x008fc600078e027a */
[----:B------:R-:W-:Y:S04]  /*25a90*/  STL.64 [R1+0x1338], R10 ;  /* 0x0013380a01007387 */ /* 0x000fe80000100a00 */
[----:B------:R-:W3:Y:S04]  /*25aa0*/  LDL R163, [R1+0x248] ;  /* 0x0002480001a37983 */ /* 0x000ee80000100800 */
        /* <DEDUP_REMOVED lines=30> */
[----:B--2---:R-:W-:-:S05]  /*25c90*/  IMAD.WIDE R4, R164, 0x4, R122 ;  /* 0x00000004a4047825 */ /* 0x004fca00078e027a */
[----:B------:R1:W-:Y:S01]  /*25ca0*/  STL.64 [R1+0x13c8], R4 ;  /* 0x0013c80401007387 */ /* 0x0003e20000100a00 */
[----:B---3--:R-:W-:-:S05]  /*25cb0*/  IMAD.WIDE R12, R163, 0x4, R122 ;  /* 0x00000004a30c7825 */ /* 0x008fca00078e027a */
        /* <DEDUP_REMOVED lines=78> */
[----:B------:R-:W4:Y:S01]  /*261a0*/  LDL R208, [R1+0x2b4] ;  /* 0x0002b40001d07983 */ /* 0x000f220000100800 */
[----:B-1----:R-:W-:-:S04]  /*261b0*/  IMAD.WIDE R4, R168, 0x4, R122 ;  /* 0x00000004a8047825 */ /* 0x002fc800078e027a */
[--C-:B------:R-:W-:Y:S01]  /*261c0*/  IMAD.WIDE R12, R167, 0x4, R122.reuse ;  /* 0x00000004a70c7825 */ /* 0x100fe200078e027a */
        /* <DEDUP_REMOVED lines=10> */
[----:B------:R1:W-:Y:S02]  /*26270*/  STL.64 [R1+0x2b38], R10 ;  /* 0x002b380a01007387 */ /* 0x0003e40000100a00 */
[----:B-1----:R-:W-:-:S04]  /*26280*/  IMAD.WIDE R4, R150, 0x4, R122 ;  /* 0x0000000496047825 */ /* 0x002fc800078e027a */
[--C-:B------:R-:W-:Y:S01]  /*26290*/  IMAD.WIDE R12, R134, 0x4, R122.reuse ;  /* 0x00000004860c7825 */ /* 0x100fe200078e027a */
[----:B------:R1:W-:Y:S03]  /*262a0*/  STL.64 [R1+0x2b18], R4 ;  /* 0x002b180401007387 */ /* 0x0003e60000100a00 */
[--C-:B------:R-:W-:Y:S01]  /*262b0*/  IMAD.WIDE R10, R133, 0x4, R122.reuse ;  /* 0x00000004850a7825 */ /* 0x100fe200078e027a */
[----:B------:R1:W-:Y:S03]  /*262c0*/  STL.64 [R1+0x2af8], R12 ;  /* 0x002af80c01007387 */ /* 0x0003e60000100a00 */
[----:B------:R-:W-:Y:S01]  /*262d0*/  IMAD R189, R189, UR67, RZ ;  /* 0x00000043bdbd7c24 */ /* 0x000fe2000f8e02ff */
[----:B------:R-:W1:Y:S01]  /*262e0*/  LDCU UR67, c[0x0][0x3b0] ;  /* 0x00007600ff4377ac */ /* 0x000e620008000800 */
[----:B------:R1:W-:Y:S02]  /*262f0*/  STL.64 [R1+0x2ad8], R10 ;  /* 0x002ad80a01007387 */ /* 0x0003e40000100a00 */
        /* <DEDUP_REMOVED lines=27> */
[----:B------:R2:W-:Y:S04]  /*264b0*/  STL.64 [R1+0x2900], R4 ;  /* 0x0029000401007387 */ /* 0x0005e80000100a00 */
[----:B------:R4:W-:Y:S01]  /*264c0*/  STL.64 [R1+0x28e0], R12 ;  /* 0x0028e00c01007387 */ /* 0x0009e20000100a00 */
        /* <DEDUP_REMOVED lines=13> */
[----:B---3--:R-:W-:Y:S01]  /*265a0*/  IMAD.WIDE R4, R208, 0x4, R122 ;  /* 0x00000004d0047825 */ /* 0x008fe200078e027a */
[----:B------:R-:W1:Y:S04]  /*265b0*/  LDL R164, [R1+0x2a4] ;  /* 0x0002a40001a47983 */ /* 0x000e680000100800 */
[----:B------:R2:W-:Y:S04]  /*265c0*/  STL.64 [R1+0x1468], R10 ;  /* 0x0014680a01007387 */ /* 0x0005e80000100a00 */
[----:B------:R-:W2:Y:S04]  /*265d0*/  LDL R163, [R1+0x2a0] ;  /* 0x0002a00001a37983 */ /* 0x000ea80000100800 */
[----:B------:R3:W-:Y:S04]  /*265e0*/  STL.64 [R1+0x14b8], R4 ;  /* 0x0014b80401007387 */ /* 0x0007e80000100a00 */
[----:B------:R-:W3:Y:S04]  /*265f0*/  LDL R162, [R1+0x298] ;  /* 0x0002980001a27983 */ /* 0x000ee80000100800 */
        /* <DEDUP_REMOVED lines=36> */
[----:B-1----:R-:W-:-:S05]  /*26840*/  IMAD.WIDE R12, R164, 0x4, R122 ;  /* 0x00000004a40c7825 */ /* 0x002fca00078e027a */
[----:B------:R4:W-:Y:S01]  /*26850*/  STL.64 [R1+0x1500], R12 ;  /* 0x0015000c01007387 */ /* 0x0009e20000100a00 */
[----:B--2---:R-:W-:-:S05]  /*26860*/  IMAD.WIDE R10, R163, 0x4, R122 ;  /* 0x00000004a30a7825 */ /* 0x004fca00078e027a */
[----:B------:R1:W-:Y:S01]  /*26870*/  STL.64 [R1+0x1540], R10 ;  /* 0x0015400a01007387 */ /* 0x0003e20000100a00 */
[----:B---3--:R-:W-:-:S04]  /*26880*/  IMAD.WIDE R4, R162, 0x4, R122 ;  /* 0x00000004a2047825 */ /* 0x008fc800078e027a */
        /* <DEDUP_REMOVED lines=70> */
[----:B------:R-:W2:Y:S01]  /*26cf0*/  LDL R213, [R1+0x4f0] ;  /* 0x0004f00001d57983 */ /* 0x000ea20000100800 */
[----:B-1----:R-:W-:-:S03]  /*26d00*/  IMAD.WIDE R4, R200, 0x4, R122 ;  /* 0x00000004c8047825 */ /* 0x002fc600078e027a */
[----:B------:R1:W-:Y:S04]  /*26d10*/  STL.64 [R1+0x2b78], R10 ;  /* 0x002b780a01007387 */ /* 0x0003e80000100a00 */
[----:B------:R-:W3:Y:S04]  /*26d20*/  LDL R194, [R1+0x41c] ;  /* 0x00041c0001c27983 */ /* 0x000ee80000100800 */
[----:B------:R4:W-:Y:S04]  /*26d30*/  STL.64 [R1+0x2b30], R4 ;  /* 0x002b300401007387 */ /* 0x0009e80000100a00 */
[----:B------:R-:W3:Y:S01]  /*26d40*/  LDL R212, [R1+0x3a0] ;  /* 0x0003a00001d47983 */ /* 0x000ee20000100800 */
[----:B-1----:R-:W-:-:S03]  /*26d50*/  IMAD.WIDE R10, R184, 0x4, R122 ;  /* 0x00000004b80a7825 */ /* 0x002fc600078e027a */
[----:B------:R-:W3:Y:S04]  /*26d60*/  LDL R192, [R1+0x37c] ;  /* 0x00037c0001c07983 */ /* 0x000ee80000100800 */
[----:B------:R-:W3:Y:S01]  /*26d70*/  LDL R210, [R1+0x32c] ;  /* 0x00032c0001d27983 */ /* 0x000ee20000100800 */
[----:B----4-:R-:W-:-:S03]  /*26d80*/  IMAD.WIDE R4, R182, 0x4, R122 ;  /* 0x00000004b6047825 */ /* 0x010fc600078e027a */
[----:B------:R-:W4:Y:S04]  /*26d90*/  LDL R209, [R1+0x328] ;  /* 0x0003280001d17983 */ /* 0x000f280000100800 */
[----:B------:R-:W4:Y:S04]  /*26da0*/  LDL R190, [R1+0x324] ;  /* 0x0003240001be7983 */ /* 0x000f280000100800 */
[----:B------:R-:W4:Y:S04]  /*26db0*/  LDL R188, [R1+0x320] ;  /* 0x0003200001bc7983 */ /* 0x000f280000100800 */
[----:B------:R-:W4:Y:S01]  /*26dc0*/  LDL R208, [R1+0x31c] ;  /* 0x00031c0001d07983 */ /* 0x000f220000100800 */
[----:B------:R-:W-:-:S03]  /*26dd0*/  IMAD.WIDE R12, R179, 0x4, R122 ;  /* 0x00000004b30c7825 */ /* 0x000fc600078e027a */
[----:B------:R-:W4:Y:S04]  /*26de0*/  LDL.LU R101, [R1+0x314] ;  /* 0x0003140001657983 */ /* 0x000f280000300800 */
[----:B------:R-:W4:Y:S04]  /*26df0*/  LDL.LU R222, [R1+0x310] ;  /* 0x0003100001de7983 */ /* 0x000f280000300800 */
[----:B------:R-:W4:Y:S04]  /*26e00*/  LDL.LU R2, [R1+0x30c] ;  /* 0x00030c0001027983 */ /* 0x000f280000300800 */
[----:B------:R-:W4:Y:S04]  /*26e10*/  LDL.LU R252, [R1+0x308] ;  /* 0x0003080001fc7983 */ /* 0x000f280000300800 */
[----:B------:R1:W-:Y:S04]  /*26e20*/  STL.64 [R1+0x2b10], R10 ;  /* 0x002b100a01007387 */ /* 0x0003e80000100a00 */
        /* <DEDUP_REMOVED lines=25> */
[----:B------:R-:W-:Y:S01]  /*26fc0*/  STL.64 [R1+0x2918], R12 ;  /* 0x0029180c01007387 */ /* 0x000fe20000100a00 */
[----:B-1----:R-:W-:-:S03]  /*26fd0*/  IMAD.WIDE R10, R149, 0x4, R122 ;  /* 0x00000004950a7825 */ /* 0x002fc600078e027a */
[----:B------:R1:W-:Y:S01]  /*26fe0*/  STL [R1+0x5170], R171 ;  /* 0x005170ab01007387 */ /* 0x0003e20000100800 */
[----:B------:R-:W-:-:S03]  /*26ff0*/  IMAD.WIDE R4, R171, 0x4, R122 ;  /* 0x00000004ab047825 */ /* 0x000fc600078e027a */
[----:B------:R2:W-:Y:S04]  /*27000*/  STL.64 [R1+0x28f8], R10 ;  /* 0x0028f80a01007387 */ /* 0x0005e80000100a00 */
[----:B-1----:R-:W4:Y:S04]  /*27010*/  LDL.LU R171, [R1+0x318] ;  /* 0x0003180001ab7983 */ /* 0x002f280000300800 */
[----:B------:R3:W-:Y:S01]  /*27020*/  STL.64 [R1+0x28d8], R4 ;  /* 0x0028d80401007387 */ /* 0x0007e20000100a00 */
[----:B--2---:R-:W-:-:S05]  /*27030*/  IMAD.WIDE R10, R213, 0x4, R122 ;  /* 0x00000004d50a7825 */ /* 0x004fca00078e027a */
[----:B------:R1:W-:Y:S01]  /*27040*/  STL.64 [R1+0x12c8], R10 ;  /* 0x0012c80a01007387 */ /* 0x0003e20000100a00 */
[----:B---3--:R-:W-:-:S05]  /*27050*/  IMAD.WIDE R4, R194, 0x4, R122 ;  /* 0x00000004c2047825 */ /* 0x008fca00078e027a */
[----:B------:R2:W-:Y:S01]  /*27060*/  STL.64 [R1+0x1308], R4 ;  /* 0x0013080401007387 */ /* 0x0005e20000100a00 */
[----:B------:R-:W-:-:S04]  /*27070*/  IMAD.WIDE R12, R212, 0x4, R122 ;  /* 0x00000004d40c7825 */ /* 0x000fc800078e027a */
[--C-:B-1----:R-:W-:Y:S01]  /*27080*/  IMAD.WIDE R10, R192, 0x4, R122.reuse ;  /* 0x00000004c00a7825 */ /* 0x102fe200078e027a */
[----:B------:R4:W-:Y:S03]  /*27090*/  STL.64 [R1+0x1348], R12 ;  /* 0x0013480c01007387 */ /* 0x0009e60000100a00 */
[--C-:B--2---:R-:W-:Y:S01]  /*270a0*/  IMAD.WIDE R4, R210, 0x4, R122.reuse ;  /* 0x00000004d2047825 */ /* 0x104fe200078e027a */
[----:B------:R1:W-:Y:S04]  /*270b0*/  STL.64 [R1+0x1388], R10 ;  /* 0x0013880a01007387 */ /* 0x0003e80000100a00 */
[----:B------:R2:W-:Y:S01]  /*270c0*/  STL.64 [R1+0x13d8], R4 ;  /* 0x0013d80401007387 */ /* 0x0005e20000100a00 */
[----:B----4-:R-:W-:-:S04]  /*270d0*/  IMAD.WIDE R12, R209, 0x4, R122 ;  /* 0x00000004d10c7825 */ /* 0x010fc800078e027a */
[--C-:B-1----:R-:W-:Y:S01]  /*270e0*/  IMAD.WIDE R10, R190, 0x4, R122.reuse ;  /* 0x00000004be0a7825 */ /* 0x102fe200078e027a */
[----:B------:R1:W-:Y:S03]  /*270f0*/  STL.64 [R1+0x1428], R12 ;  /* 0x0014280c01007387 */ /* 0x0003e60000100a00 */
[--C-:B--2---:R-:W-:Y:S01]  /*27100*/  IMAD.WIDE R4, R188, 0x4, R122.reuse ;  /* 0x00000004bc047825 */ /* 0x104fe200078e027a */
[----:B------:R-:W-:Y:S04]  /*27110*/  STL.64 [R1+0x1470], R10 ;  /* 0x0014700a01007387 */ /* 0x000fe80000100a00 */
[----:B------:R2:W-:Y:S01]  /*27120*/  STL.64 [R1+0x14c0], R4 ;  /* 0x0014c00401007387 */ /* 0x0005e20000100a00 */
[----:B-1----:R-:W-:-:S05]  /*27130*/  IMAD.WIDE R12, R208, 0x4, R122 ;  /* 0x00000004d00c7825 */ /* 0x002fca00078e027a */
[----:B------:R1:W-:Y:S01]  /*27140*/  STL.64 [R1+0x1508], R12 ;  /* 0x0015080c01007387 */ /* 0x0003e20000100a00 */
[----:B--2---:R-:W-:-:S04]  /*27150*/  IMAD.WIDE R4, R101, 0x4, R122 ;  /* 0x0000000465047825 */ /* 0x004fc800078e027a */
[----:B-1----:R-:W-:-:S04]  /*27160*/  IMAD.WIDE R12, R222, 0x4, R122 ;  /* 0x00000004de0c7825 */ /* 0x002fc800078e027a */
[----:B------:R-:W-:-:S05]  /*27170*/  IMAD.WIDE R10, R171, 0x4, R122 ;  /* 0x00000004ab0a7825 */ /* 0x000fca00078e027a */
[----:B------:R1:W-:Y:S04]  /*27180*/  STL.64 [R1+0x1548], R10 ;  /* 0x0015480a01007387 */ /* 0x0003e80000100a00 */
[----:B------:R2:W-:Y:S04]  /*27190*/  STL.64 [R1+0x1598], R4 ;  /* 0x0015980401007387 */ /* 0x0005e80000100a00 */
[----:B------:R-:W-:Y:S01]  /*271a0*/  STL.64 [R1+0x15f0], R12 ;  /* 0x0015f00c01007387 */ /* 0x000fe20000100a00 */
[----:B-1----:R-:W-:-:S03]  /*271b0*/  IMAD.WIDE R10, R2, 0x4, R122 ;  /* 0x00000004020a7825 */ /* 0x002fc600078e027a */
[----:B------:R-:W3:Y:S01]  /*271c0*/  LDL.LU R208, [R1+0x2ec] ;  /* 0x0002ec0001d07983 */ /* 0x000ee20000300800 */
[----:B--2---:R-:W-:-:S03]  /*271d0*/  IMAD.WIDE R4, R252, 0x4, R122 ;  /* 0x00000004fc047825 */ /* 0x004fc600078e027a */
[----:B------:R3:W-:Y:S04]  /*271e0*/  STL.64 [R1+0x1640], R10 ;  /* 0x0016400a01007387 */ /* 0x0007e80000100a00 */
[----:B------:R-:W2:Y:S04]  /*271f0*/  LDL.LU R194, [R1+0x2e4] ;  /* 0x0002e40001c27983 */ /* 0x000ea80000300800 */
[----:B------:R2:W-:Y:S04]  /*27200*/  STL.64 [R1+0x1690], R4 ;  /* 0x0016900401007387 */ /* 0x0005e80000100a00 */
        /* <DEDUP_REMOVED lines=28> */
[----:B------:R-:W4:Y:S01]  /*273d0*/  LDL.LU R209, [R1+0xf0] ;  /* 0x0000f00001d17983 */ /* 0x000f220000300800 */
[----:B------:R-:W-:-:S02]  /*273e0*/  IMAD R211, R211, UR8, RZ ;  /* 0x00000008d3d37c24 */ /* 0x000fc4000f8e02ff */
[----:B------:R-:W-:-:S04]  /*273f0*/  IMAD.WIDE R84, R186, 0x4, R122 ;  /* 0x00000004ba547825 */ /* 0x000fc800078e027a */
[----:B------:R-:W-:Y:S02]  /*27400*/  IMAD R174, R174, UR41, RZ ;  /* 0x00000029aeae7c24 */ /* 0x000fe4000f8e02ff */
[----:B------:R-:W-:Y:S02]  /*27410*/  IMAD R177, R177, UR46, RZ ;  /* 0x0000002eb1b17c24 */ /* 0x000fe4000f8e02ff */
[----:B------:R-:W-:Y:S02]  /*27420*/  IMAD R157, R157, UR64, RZ ;  /* 0x000000409d9d7c24 */ /* 0x000fe4000f8e02ff */
[----:B------:R-:W-:Y:S01]  /*27430*/  IMAD R160, R160, UR69, RZ ;  /* 0x00000045a0a07c24 */ /* 0x000fe2000f8e02ff */
[----:B------:R-:W1:Y:S01]  /*27440*/  S2UR UR4, SR_CgaCtaId ;  /* 0x00000000000479c3 */ /* 0x000e620000008800 */
[----:B------:R-:W-:Y:S01]  /*27450*/  IMAD R155, R155, UR76, RZ ;  /* 0x0000004c9b9b7c24 */ /* 0x000fe2000f8e02ff */
[----:B------:R-:W1:Y:S01]  /*27460*/  LDCU.64 UR8, c[0x0][0x380] ;  /* 0x00007000ff0877ac */ /* 0x000e620008000a00 */
[----:B---3--:R-:W-:-:S04]  /*27470*/  IMAD.WIDE R10, R208, 0x4, R122 ;  /* 0x00000004d00a7825 */ /* 0x008fc800078e027a */
[--C-:B--2---:R-:W-:Y:S01]  /*27480*/  IMAD.WIDE R4, R194, 0x4, R122.reuse ;  /* 0x00000004c2047825 */ /* 0x104fe200078e027a */
[----:B------:R2:W-:Y:S03]  /*27490*/  STL.64 [R1+0x16e0], R10 ;  /* 0x0016e00a01007387 */ /* 0x0005e60000100a00 */
[--C-:B----4-:R-:W-:Y:S01]  /*274a0*/  IMAD.WIDE R12, R188, 0x4, R122.reuse ;  /* 0x00000004bc0c7825 */ /* 0x110fe200078e027a */
[----:B------:R3:W-:Y:S03]  /*274b0*/  STL.64 [R1+0x1728], R4 ;  /* 0x0017280401007387 */ /* 0x0007e60000100a00 */
[--C-:B--2---:R-:W-:Y:S01]  /*274c0*/  IMAD.WIDE R10, R192, 0x4, R122.reuse ;  /* 0x00000004c00a7825 */ /* 0x104fe200078e027a */
[----:B------:R2:W-:Y:S03]  /*274d0*/  STL.64 [R1+0x1e08], R12 ;  /* 0x001e080c01007387 */ /* 0x0005e60000100a00 */
[--C-:B---3--:R-:W-:Y:S01]  /*274e0*/  IMAD.WIDE R4, R190, 0x4, R122.reuse ;  /* 0x00000004be047825 */ /* 0x108fe200078e027a */
[----:B------:R3:W-:Y:S03]  /*274f0*/  STL.64 [R1+0x1e78], R10 ;  /* 0x001e780a01007387 */ /* 0x0007e60000100a00 */
[--C-:B--2---:R-:W-:Y:S01]  /*27500*/  IMAD.WIDE R12, R22, 0x4, R122.reuse ;  /* 0x00000004160c7825 */ /* 0x104fe200078e027a */
[----:B------:R2:W-:Y:S04]  /*27510*/  STL.64 [R1+0x1ee8], R4 ;  /* 0x001ee80401007387 */ /* 0x0005e80000100a00 */
[----:B------:R4:W-:Y:S01]  /*27520*/  STL.64 [R1+0x1f58], R12 ;  /* 0x001f580c01007387 */ /* 0x0009e20000100a00 */
[----:B---3--:R-:W-:-:S04]  /*27530*/  IMAD.WIDE R10, R165, 0x4, R122 ;  /* 0x00000004a50a7825 */ /* 0x008fc800078e027a */
[--C-:B--2---:R-:W-:Y:S01]  /*27540*/  IMAD.WIDE R4, R164, 0x4, R122.reuse ;  /* 0x00000004a4047825 */ /* 0x104fe200078e027a */
[----:B------:R2:W-:Y:S03]  /*27550*/  STL.64 [R1+0x1fc8], R10 ;  /* 0x001fc80a01007387 */ /* 0x0005e60000100a00 */
[--C-:B----4-:R-:W-:Y:S01]  /*27560*/  IMAD.WIDE R12, R163, 0x4, R122.reuse ;  /* 0x00000004a30c7825 */ /* 0x110fe200078e027a */
[----:B------:R3:W-:Y:S04]  /*27570*/  STL.64 [R1+0x2040], R4 ;  /* 0x0020400401007387 */ /* 0x0007e80000100a00 */
[----:B------:R4:W-:Y:S01]  /*27580*/  STL.64 [R1+0x20c8], R12 ;  /* 0x0020c80c01007387 */ /* 0x0009e20000100a00 */
[----:B--2---:R-:W-:-:S04]  /*27590*/  IMAD.WIDE R10, R162, 0x4, R122 ;  /* 0x00000004a20a7825 */ /* 0x004fc800078e027a */
[--C-:B---3--:R-:W-:Y:S01]  /*275a0*/  IMAD.WIDE R4, R161, 0x4, R122.reuse ;  /* 0x00000004a1047825 */ /* 0x108fe200078e027a */
        /* <DEDUP_REMOVED lines=52> */
[----:B--2---:R-:W-:-:S03]  /*278f0*/  IMAD.WIDE R10, R187, 0x4, R122 ;  /* 0x00000004bb0a7825 */ /* 0x004fc600078e027a */
[----:B------:R-:W2:Y:S01]  /*27900*/  LDL.LU R83, [R1+0x644] ;  /* 0x0006440001537983 */ /* 0x000ea20000300800 */
[----:B---3--:R-:W-:-:S03]  /*27910*/  IMAD.WIDE R4, R211, 0x4, R122 ;  /* 0x00000004d3047825 */ /* 0x008fc600078e027a */
[----:B------:R3:W-:Y:S04]  /*27920*/  STL.64 [R1+0x2aa8], R10 ;  /* 0x002aa80a01007387 */ /* 0x0007e80000100a00 */
[----:B------:R-:W2:Y:S04]  /*27930*/  LDL.LU R246, [R1+0x58] ;  /* 0x0000580001f67983 */ /* 0x000ea80000300800 */
[----:B------:R1:W-:Y:S04]  /*27940*/  STL.64 [R1+0x2a88], R4 ;  /* 0x002a880401007387 */ /* 0x0003e80000100a00 */
[----:B------:R-:W2:Y:S04]  /*27950*/  LDL.LU R247, [R1+0x5c] ;  /* 0x00005c0001f77983 */ /* 0x000ea80000300800 */
        /* <DEDUP_REMOVED lines=8> */
[----:B----4-:R-:W4:Y:S04]  /*279e0*/  LDL.LU R12, [R1+0x28] ;  /* 0x00002800010c7983 */ /* 0x010f280000300800 */
[----:B------:R-:W4:Y:S04]  /*279f0*/  LDL.LU R13, [R1+0x30] ;  /* 0x00003000010d7983 */ /* 0x000f280000300800 */
[----:B---3--:R-:W3:Y:S04]  /*27a00*/  LDL.LU R10, [R1+0x34] ;  /* 0x00003400010a7983 */ /* 0x008ee80000300800 */
[----:B------:R-:W3:Y:S04]  /*27a10*/  LDL.LU R11, [R1+0x1c] ;  /* 0x00001c00010b7983 */ /* 0x000ee80000300800 */
[----:B-1----:R-:W3:Y:S04]  /*27a20*/  LDL.LU R4, [R1+0x10] ;  /* 0x0000100001047983 */ /* 0x002ee80000300800 */
[----:B------:R-:W3:Y:S04]  /*27a30*/  LDL.LU R5, [R1+0x8] ;  /* 0x0000080001057983 */ /* 0x000ee80000300800 */
[----:B------:R1:W-:Y:S02]  /*27a40*/  STL.64 [R1+0x2a68], R84 ;  /* 0x002a685401007387 */ /* 0x0003e40000100a00 */
[----:B-1----:R-:W-:-:S05]  /*27a50*/  IMAD.WIDE R84, R185, 0x4, R122 ;  /* 0x00000004b9547825 */ /* 0x002fca00078e027a */
        /* <DEDUP_REMOVED lines=19> */
[----:B-1----:R-:W-:Y:S02]  /*27b90*/  IMAD.WIDE R84, R155, 0x4, R122 ;  /* 0x000000049b547825 */ /* 0x002fe400078e027a */
[----:B------:R-:W3:Y:S04]  /*27ba0*/  LDL.LU R123, [R1+0x4] ;  /* 0x00000400017b7983 */ /* 0x000ee80000300800 */
[----:B------:R1:W-:Y:S02]  /*27bb0*/  STL.64 [R1+0x2830], R84 ;  /* 0x0028305401007387 */ /* 0x0003e40000100a00 */
[----:B-1----:R-:W-:-:S05]  /*27bc0*/  IMAD.WIDE R84, R250, 0x4, R124 ;  /* 0x00000004fa547825 */ /* 0x002fca00078e027c */
[----:B------:R1:W-:Y:S04]  /*27bd0*/  STL.64 [R1+0x2828], R84 ;  /* 0x0028285401007387 */ /* 0x0003e80000100a00 */
[----:B-1----:R-:W3:Y:S01]  /*27be0*/  LDL.LU.64 R84, [R1+0x5298] ;  /* 0x0052980001547983 */ /* 0x002ee20000300a00 */
[----:B--2---:R-:W-:-:S05]  /*27bf0*/  IMAD.WIDE R82, R83, 0x4, R124 ;  /* 0x0000000453527825 */ /* 0x004fca00078e027c */
[----:B------:R1:W-:Y:S02]  /*27c00*/  STL.64 [R1+0x2820], R82 ;  /* 0x0028205201007387 */ /* 0x0003e40000100a00 */
[----:B-1----:R-:W-:-:S04]  /*27c10*/  IMAD.WIDE R82, R246, 0x4, R124 ;  /* 0x00000004f6527825 */ /* 0x002fc800078e027c */
[--C-:B------:R-:W-:Y:S01]  /*27c20*/  IMAD.WIDE R246, R247, 0x4, R124.reuse ;  /* 0x00000004f7f67825 */ /* 0x100fe200078e027c */
[----:B------:R1:W-:Y:S04]  /*27c30*/  STL.64 [R1+0x2868], R82 ;  /* 0x0028685201007387 */ /* 0x0003e80000100a00 */
[----:B-1----:R-:W2:Y:S04]  /*27c40*/  LDL.LU.64 R82, [R1+0x5290] ;  /* 0x0052900001527983 */ /* 0x002ea80000300a00 */
        /* <DEDUP_REMOVED lines=21> */
[----:B----4-:R-:W-:-:S04]  /*27da0*/  IMAD.WIDE R14, R12, 0x4, R124 ;  /* 0x000000040c0e7825 */ /* 0x010fc800078e027c */
[--C-:B------:R-:W-:Y:S01]  /*27db0*/  IMAD.WIDE R12, R13, 0x4, R124.reuse ;  /* 0x000000040d0c7825 */ /* 0x100fe200078e027c */
[----:B------:R1:W-:Y:S04]  /*27dc0*/  STL.64 [R1+0x25f0], R14 ;  /* 0x0025f00e01007387 */ /* 0x0003e80000100a00 */
[----:B-1----:R-:W4:Y:S04]  /*27dd0*/  LDL.LU.64 R14, [R1+0x5268] ;  /* 0x00526800010e7983 */ /* 0x002f280000300a00 */
[----:B------:R3:W-:Y:S02]  /*27de0*/  STL.64 [R1+0x25e8], R12 ;  /* 0x0025e80c01007387 */ /* 0x0007e40000100a00 */
[----:B---3--:R-:W-:-:S04]  /*27df0*/  IMAD.WIDE R12, R10, 0x4, R124 ;  /* 0x000000040a0c7825 */ /* 0x008fc800078e027c */
[--C-:B------:R-:W-:Y:S01]  /*27e00*/  IMAD.WIDE R10, R11, 0x4, R124.reuse ;  /* 0x000000040b0a7825 */ /* 0x100fe200078e027c */
[----:B------:R1:W-:Y:S04]  /*27e10*/  STL.64 [R1+0x25e0], R12 ;  /* 0x0025e00c01007387 */ /* 0x0003e80000100a00 */
[----:B-1----:R-:W3:Y:S04]  /*27e20*/  LDL.LU.64 R12, [R1+0x5260] ;  /* 0x00526000010c7983 */ /* 0x002ee80000300a00 */
[----:B------:R1:W-:Y:S02]  /*27e30*/  STL.64 [R1+0x25d8], R10 ;  /* 0x0025d80a01007387 */ /* 0x0003e40000100a00 */
[----:B-1----:R-:W-:-:S04]  /*27e40*/  IMAD.WIDE R10, R4, 0x4, R124 ;  /* 0x00000004040a7825 */ /* 0x002fc800078e027c */
[--C-:B------:R-:W-:Y:S01]  /*27e50*/  IMAD.WIDE R4, R5, 0x4, R124.reuse ;  /* 0x0000000405047825 */ /* 0x100fe200078e027c */
[----:B------:R1:W-:Y:S04]  /*27e60*/  STL.64 [R1+0x25d0], R10 ;  /* 0x0025d00a01007387 */ /* 0x0003e80000100a00 */
[----:B-1----:R-:W3:Y:S04]  /*27e70*/  LDL.LU.64 R10, [R1+0x5258] ;  /* 0x00525800010a7983 */ /* 0x002ee80000300a00 */
[----:B------:R1:W-:Y:S04]  /*27e80*/  STL.64 [R1+0x25c8], R4 ;  /* 0x0025c80401007387 */ /* 0x0003e80000100a00 */
[----:B-1----:R-:W3:Y:S01]  /*27e90*/  LDL.LU.64 R4, [R1+0x5250] ;  /* 0x0052500001047983 */ /* 0x002ee20000300a00 */
[----:B------:R-:W-:-:S04]  /*27ea0*/  IMAD.WIDE R122, R123, 0x4, R124 ;  /* 0x000000047b7a7825 */ /* 0x000fc800078e027c */
[--C-:B------:R-:W-:Y:S01]  /*27eb0*/  IMAD.WIDE R250, R251, 0x4, R124.reuse ;  /* 0x00000004fbfa7825 */ /* 0x100fe200078e027c */
[----:B------:R1:W-:Y:S04]  /*27ec0*/  STL.64 [R1+0x25c0], R122 ;  /* 0x0025c07a01007387 */ /* 0x0003e80000100a00 */
[----:B------:R-:W-:Y:S01]  /*27ed0*/  STL.64 [R1+0x25b8], R250 ;  /* 0x0025b8fa01007387 */ /* 0x000fe20000100a00 */
[----:B-1----:R-:W-:-:S05]  /*27ee0*/  IMAD.WIDE R122, R144, 0x4, R124 ;  /* 0x00000004907a7825 */ /* 0x002fca00078e027c */
[----:B------:R1:W-:Y:S02]  /*27ef0*/  STL.64 [R1+0x1298], R122 ;  /* 0x0012987a01007387 */ /* 0x0003e40000100a00 */
[----:B-1----:R-:W-:-:S04]  /*27f00*/  IMAD.WIDE R122, R0, 0x4, R124 ;  /* 0x00000004007a7825 */ /* 0x002fc800078e027c */
[----:B--2---:R-:W-:-:S05]  /*27f10*/  IMAD.WIDE R250, R240, 0x4, R124 ;  /* 0x00000004f0fa7825 */ /* 0x004fca00078e027c */
[----:B------:R3:W-:Y:S04]  /*27f20*/  STL.64 [R1+0x22e0], R250 ;  /* 0x0022e0fa01007387 */ /* 0x0007e80000100a00 */
[----:B------:R1:W-:Y:S01]  /*27f30*/  STL.64 [R1+0x22d8], R122 ;  /* 0x0022d87a01007387 */ /* 0x0003e20000100a00 */
[----:B---3--:R-:W-:-:S04]  /*27f40*/  IMAD.WIDE R250, R4, 0x4, R124 ;  /* 0x0000000404fa7825 */ /* 0x008fc800078e027c */
[--C-:B-1----:R-:W-:Y:S01]  /*27f50*/  IMAD.WIDE R122, R5, 0x4, R124.reuse ;  /* 0x00000004057a7825 */ /* 0x102fe200078e027c */
[----:B------:R1:W-:Y:S03]  /*27f60*/  STL.64 [R1+0x22d0], R250 ;  /* 0x0022d0fa01007387 */ /* 0x0003e60000100a00 */
[--C-:B------:R-:W-:Y:S01]  /*27f70*/  IMAD.WIDE R4, R6, 0x4, R124.reuse ;  /* 0x0000000406047825 */ /* 0x100fe200078e027c */
[----:B------:R2:W-:Y:S04]  /*27f80*/  STL.64 [R1+0x22c8], R122 ;  /* 0x0022c87a01007387 */ /* 0x0005e80000100a00 */
[----:B------:R3:W-:Y:S01]  /*27f90*/  STL.64 [R1+0x22c0], R4 ;  /* 0x0022c00401007387 */ /* 0x0007e20000100a00 */
[----:B-1----:R-:W-:-:S04]  /*27fa0*/  IMAD.WIDE R250, R9, 0x4, R124 ;  /* 0x0000000409fa7825 */ /* 0x002fc800078e027c */
[--C-:B--2---:R-:W-:Y:S01]  /*27fb0*/  IMAD.WIDE R122, R10, 0x4, R124.reuse ;  /* 0x000000040a7a7825 */ /* 0x104fe200078e027c */
[----:B------:R-:W-:Y:S03]  /*27fc0*/  STL.64 [R1+0x22b8], R250 ;  /* 0x0022b8fa01007387 */ /* 0x000fe60000100a00 */
[--C-:B---3--:R-:W-:Y:S01]  /*27fd0*/  IMAD.WIDE R4, R11, 0x4, R124.reuse ;  /* 0x000000040b047825 */ /* 0x108fe200078e027c */
[----:B------:R1:W-:Y:S03]  /*27fe0*/  STL.64 [R1+0x22b0], R122 ;  /* 0x0022b07a01007387 */ /* 0x0003e60000100a00 */
[--C-:B----4-:R-:W-:Y:S01]  /*27ff0*/  IMAD.WIDE R10, R15, 0x4, R124.reuse ;  /* 0x000000040f0a7825 */ /* 0x110fe200078e027c */
[----:B------:R2:W-:Y:S04]  /*28000*/  STL.64 [R1+0x22a8], R4 ;  /* 0x0022a80401007387 */ /* 0x0005e80000100a00 */
[----:B------:R3:W-:Y:S01]  /*28010*/  STL.64 [R1+0x22a0], R10 ;  /* 0x0022a00a01007387 */ /* 0x0007e20000100a00 */
[----:B-1----:R-:W-:-:S04]  /*28020*/  IMAD.WIDE R122, R12, 0x4, R124 ;  /* 0x000000040c7a7825 */ /* 0x002fc800078e027c */
[--C-:B--2---:R-:W-:Y:S01]  /*28030*/  IMAD.WIDE R4, R16, 0x4, R124.reuse ;  /* 0x0000000410047825 */ /* 0x104fe200078e027c */
[----:B------:R-:W-:Y:S03]  /*28040*/  STL.64 [R1+0x2298], R122 ;  /* 0x0022987a01007387 */ /* 0x000fe60000100a00 */
[--C-:B---3--:R-:W-:Y:S01]  /*28050*/  IMAD.WIDE R10, R13, 0x4, R124.reuse ;  /* 0x000000040d0a7825 */ /* 0x108fe200078e027c */
[----:B------:R1:W-:Y:S03]  /*28060*/  STL.64 [R1+0x2288], R4 ;  /* 0x0022880401007387 */ /* 0x0003e60000100a00 */
[--C-:B------:R-:W-:Y:S01]  /*28070*/  IMAD.WIDE R12, R19, 0x4, R124.reuse ;  /* 0x00000004130c7825 */ /* 0x100fe200078e027c */
[----:B------:R2:W-:Y:S04]  /*28080*/  STL.64 [R1+0x2208], R10 ;  /* 0x0022080a01007387 */ /* 0x0005e80000100a00 */
[----:B------:R-:W-:Y:S01]  /*28090*/  STL.64 [R1+0x21e8], R12 ;  /* 0x0021e80c01007387 */ /* 0x000fe20000100a00 */
[----:B-1----:R-:W-:-:S04]  /*280a0*/  IMAD.WIDE R4, R14, 0x4, R124 ;  /* 0x000000040e047825 */ /* 0x002fc800078e027c */
[--C-:B--2---:R-:W-:Y:S02]  /*280b0*/  IMAD.WIDE R10, R237, 0x4, R124.reuse ;  /* 0x00000004ed0a7825 */ /* 0x104fe400078e027c */
[----:B------:R-:W2:Y:S04]  /*280c0*/  LDL.LU R237, [R1+0x5248] ;  /* 0x0052480001ed7983 */ /* 0x000ea80000300800 */
[----:B------:R1:W-:Y:S02]  /*280d0*/  STL.64 [R1+0x2160], R4 ;  /* 0x0021600401007387 */ /* 0x0003e40000100a00 */
[--C-:B-1----:R-:W-:Y:S02]  /*280e0*/  IMAD.WIDE R4, R129, 0x4, R124.reuse ;  /* 0x0000000481047825 */ /* 0x102fe400078e027c */
[----:B------:R-:W3:Y:S04]  /*280f0*/  LDL.LU R129, [R1+0x5244] ;  /* 0x0052440001817983 */ /* 0x000ee80000300800 */
[----:B------:R1:W-:Y:S02]  /*28100*/  STL.64 [R1+0x1718], R10 ;  /* 0x0017180a01007387 */ /* 0x0003e40000100a00 */
[----:B-1----:R-:W-:-:S02]  /*28110*/  IMAD.WIDE R10, R198, 0x4, R124 ;  /* 0x00000004c60a7825 */ /* 0x002fc400078e027c */
[----:B------:R-:W4:Y:S04]  /*28120*/  LDL.LU R198, [R1+0x5240] ;  /* 0x0052400001c67983 */ /* 0x000f280000300800 */
[----:B------:R1:W-:Y:S02]  /*28130*/  STL.64 [R1+0x27a8], R4 ;  /* 0x0027a80401007387 */ /* 0x0003e40000100a00 */
[--C-:B-1----:R-:W-:Y:S02]  /*28140*/  IMAD.WIDE R4, R225, 0x4, R124.reuse ;  /* 0x00000004e1047825 */ /* 0x102fe400078e027c */
[----:B------:R-:W2:Y:S04]  /*28150*/  LDL.LU R225, [R1+0x523c] ;  /* 0x00523c0001e17983 */ /* 0x000ea80000300800 */
[----:B------:R1:W-:Y:S02]  /*28160*/  STL.64 [R1+0x27a0], R10 ;  /* 0x0027a00a01007387 */ /* 0x0003e40000100a00 */
[----:B-1----:R-:W-:-:S02]  /*28170*/  IMAD.WIDE R10, R29, 0x4, R124 ;  /* 0x000000041d0a7825 */ /* 0x002fc400078e027c */
[----:B------:R-:W2:Y:S04]  /*28180*/  LDL.LU R29, [R1+0x5238] ;  /* 0x00523800011d7983 */ /* 0x000ea80000300800 */
        /* <DEDUP_REMOVED lines=68> */
[----:B------:R-:W3:Y:S04]  /*285d0*/  LDL.LU R227, [R1+0x51dc] ;  /* 0x0051dc0001e37983 */ /* 0x000ee80000300800 */
[----:B------:R1:W-:Y:S02]  /*285e0*/  STL.64 [R1+0x27c0], R10 ;  /* 0x0027c00a01007387 */ /* 0x0003e40000100a00 */
[----:B-1----:R-:W-:-:S02]  /*285f0*/  IMAD.WIDE R10, R88, 0x4, R124 ;  /* 0x00000004580a7825 */ /* 0x002fc400078e027c */
[----:B------:R-:W3:Y:S04]  /*28600*/  LDL.LU R88, [R1+0x51d8] ;  /* 0x0051d80001587983 */ /* 0x000ee80000300800 */
        /* <DEDUP_REMOVED lines=20> */
[----:B------:R-:W4:Y:S04]  /*28750*/  LDL.LU R248, [R1+0x51bc] ;  /* 0x0051bc0001f87983 */ /* 0x000f280000300800 */
[----:B------:R1:W-:Y:S02]  /*28760*/  STL.64 [R1+0x2510], R10 ;  /* 0x0025100a01007387 */ /* 0x0003e40000100a00 */
[----:B-1----:R-:W-:-:S02]  /*28770*/  IMAD.WIDE R10, R247, 0x4, R124 ;  /* 0x00000004f70a7825 */ /* 0x002fc400078e027c */
[----:B------:R-:W4:Y:S04]  /*28780*/  LDL.LU R247, [R1+0x51b8] ;  /* 0x0051b80001f77983 */ /* 0x000f280000300800 */
        /* <DEDUP_REMOVED lines=15> */
[----:B------:R1:W-:Y:S04]  /*28880*/  STL.64 [R1+0x2078], R10 ;  /* 0x0020780a01007387 */ /* 0x0003e80000100a00 */
[----:B------:R-:W4:Y:S04]  /*28890*/  LDL.LU R122, [R1+0xc] ;  /* 0x00000c00017a7983 */ /* 0x000f280000300800 */
[----:B------:R2:W-:Y:S01]  /*288a0*/  STL.64 [R1+0x1660], R4 ;  /* 0x0016600401007387 */ /* 0x0005e20000100a00 */
[----:B-1----:R-:W-:-:S03]  /*288b0*/  IMAD.WIDE R10, R241, 0x4, R124 ;  /* 0x00000004f10a7825 */ /* 0x002fc600078e027c */
[----:B------:R-:W4:Y:S01]  /*288c0*/  LDL.LU R241, [R1+0x51a0] ;  /* 0x0051a00001f17983 */ /* 0x000f220000300800 */
[----:B--2---:R-:W-:-:S03]  /*288d0*/  IMAD.WIDE R4, R239, 0x4, R124 ;  /* 0x00000004ef047825 */ /* 0x004fc600078e027c */
[----:B------:R-:W2:Y:S04]  /*288e0*/  LDL.LU R239, [R1+0x519c] ;  /* 0x00519c0001ef7983 */ /* 0x000ea80000300800 */
[----:B------:R1:W-:Y:S02]  /*288f0*/  STL.64 [R1+0x1608], R10 ;  /* 0x0016080a01007387 */ /* 0x0003e40000100a00 */
[--C-:B-1----:R-:W-:Y:S02]  /*28900*/  IMAD.WIDE R10, R237, 0x4, R124.reuse ;  /* 0x00000004ed0a7825 */ /* 0x102fe400078e027c */
[----:B------:R-:W2:Y:S04]  /*28910*/  LDL.LU R237, [R1+0x5198] ;  /* 0x0051980001ed7983 */ /* 0x000ea80000300800 */
[----:B------:R1:W-:Y:S02]  /*28920*/  STL.64 [R1+0x15c0], R4 ;  /* 0x0015c00401007387 */ /* 0x0003e40000100a00 */
[----:B-1----:R-:W-:-:S02]  /*28930*/  IMAD.WIDE R4, R29, 0x4, R124 ;  /* 0x000000041d047825 */ /* 0x002fc400078e027c */
[----:B------:R-:W2:Y:S04]  /*28940*/  LDL.LU R29, [R1+0x5194] ;  /* 0x00519400011d7983 */ /* 0x000ea80000300800 */
[----:B------:R1:W-:Y:S04]  /*28950*/  STL.64 [R1+0x1570], R10 ;  /* 0x0015700a01007387 */ /* 0x0003e80000100a00 */
[----:B------:R-:W2:Y:S04]  /*28960*/  LDL.LU R123, [R1+0x64] ;  /* 0x00006400017b7983 */ /* 0x000ea80000300800 */
[----:B------:R1:W-:Y:S02]  /*28970*/  STL.64 [R1+0x1278], R4 ;  /* 0x0012780401007387 */ /* 0x0003e40000100a00 */
[----:B-1----:R-:W-:-:S02]  /*28980*/  IMAD.WIDE R10, R233, 0x4, R124 ;  /* 0x00000004e90a7825 */ /* 0x002fc400078e027c */
[----:B------:R-:W2:Y:S02]  /*28990*/  LDL.LU R233, [R1+0x5190] ;  /* 0x0051900001e97983 */ /* 0x000ea40000300800 */
[--C-:B------:R-:W-:Y:S02]  /*289a0*/  IMAD.WIDE R4, R232, 0x4, R124.reuse ;  /* 0x00000004e8047825 */ /* 0x100fe400078e027c */
        /* <DEDUP_REMOVED lines=14> */
[----:B---3--:R-:W-:-:S02]  /*28a90*/  IMAD.WIDE R10, R227, 0x4, R124 ;  /* 0x00000004e30a7825 */ /* 0x008fc400078e027c */
[----:B------:R-:W3:Y:S04]  /*28aa0*/  LDL.LU R227, [R1+0x5178] ;  /* 0x0051780001e37983 */ /* 0x000ee80000300800 */
[----:B------:R1:W-:Y:S02]  /*28ab0*/  STL.64 [R1+0x2240], R4 ;  /* 0x0022400401007387 */ /* 0x0003e40000100a00 */
[--C-:B-1----:R-:W-:Y:S02]  /*28ac0*/  IMAD.WIDE R4, R226, 0x4, R124.reuse ;  /* 0x00000004e2047825 */ /* 0x102fe400078e027c */
[----:B------:R-:W3:Y:S02]  /*28ad0*/  LDL.LU R226, [R1+0x5174] ;  /* 0x0051740001e27983 */ /* 0x000ee40000300800 */
[----:B----4-:R-:W-:-:S02]  /*28ae0*/  IMAD.WIDE R12, R248, 0x4, R124 ;  /* 0x00000004f80c7825 */ /* 0x010fc400078e027c */
[----:B------:R1:W-:Y:S04]  /*28af0*/  STL.64 [R1+0x2230], R10 ;  /* 0x0022300a01007387 */ /* 0x0003e80000100a00 */
[----:B------:R4:W-:Y:S04]  /*28b00*/  STL.64 [R1+0x2218], R4 ;  /* 0x0022180401007387 */ /* 0x0009e80000100a00 */
[----:B------:R4:W-:Y:S01]  /*28b10*/  STL.64 [R1+0x1f70], R12 ;  /* 0x001f700c01007387 */ /* 0x0009e20000100a00 */
[----:B-1----:R-:W-:-:S05]  /*28b20*/  IMAD.WIDE R10, R247, 0x4, R124 ;  /* 0x00000004f70a7825 */ /* 0x002fca00078e027c */
[----:B------:R1:W-:Y:S01]  /*28b30*/  STL.64 [R1+0x1f00], R10 ;  /* 0x001f000a01007387 */ /* 0x0003e20000100a00 */
[----:B----4-:R-:W-:-:S05]  /*28b40*/  IMAD.WIDE R4, R246, 0x4, R124 ;  /* 0x00000004f6047825 */ /* 0x010fca00078e027c */
[----:B------:R4:W-:Y:S01]  /*28b50*/  STL.64 [R1+0x1e90], R4 ;  /* 0x001e900401007387 */ /* 0x0009e20000100a00 */
[----:B------:R-:W-:-:S05]  /*28b60*/  IMAD.WIDE R12, R243, 0x4, R124 ;  /* 0x00000004f30c7825 */ /* 0x000fca00078e027c */
[----:B------:R2:W-:Y:S01]  /*28b70*/  STL.64 [R1+0x1740], R12 ;  /* 0x0017400c01007387 */ /* 0x0005e20000100a00 */
[----:B------:R-:W-:-:S04]  /*28b80*/  IMAD.WIDE R14, R77, 0x4, R124 ;  /* 0x000000044d0e7825 */ /* 0x000fc800078e027c */
[----:B-1----:R-:W-:-:S05]  /*28b90*/  IMAD.WIDE R10, R242, 0x4, R124 ;  /* 0x00000004f20a7825 */ /* 0x002fca00078e027c */
[----:B------:R1:W-:Y:S01]  /*28ba0*/  STL.64 [R1+0x1650], R10 ;  /* 0x0016500a01007387 */ /* 0x0003e20000100a00 */
[----:B----4-:R-:W-:-:S05]  /*28bb0*/  IMAD.WIDE R4, R241, 0x4, R124 ;  /* 0x00000004f1047825 */ /* 0x010fca00078e027c */
[----:B------:R4:W-:Y:S01]  /*28bc0*/  STL.64 [R1+0x2120], R4 ;  /* 0x0021200401007387 */ /* 0x0009e20000100a00 */
[----:B--2---:R-:W-:-:S05]  /*28bd0*/  IMAD.WIDE R12, R239, 0x4, R124 ;  /* 0x00000004ef0c7825 */ /* 0x004fca00078e027c */
[----:B------:R2:W-:Y:S01]  /*28be0*/  STL.64 [R1+0x15b0], R12 ;  /* 0x0015b00c01007387 */ /* 0x0005e20000100a00 */
[----:B-1----:R-:W-:-:S05]  /*28bf0*/  IMAD.WIDE R10, R237, 0x4, R124 ;  /* 0x00000004ed0a7825 */ /* 0x002fca00078e027c */
[----:B------:R1:W-:Y:S01]  /*28c00*/  STL.64 [R1+0x1560], R10 ;  /* 0x0015600a01007387 */ /* 0x0003e20000100a00 */
[----:B----4-:R-:W-:-:S05]  /*28c10*/  IMAD.WIDE R4, R233, 0x4, R124 ;  /* 0x00000004e9047825 */ /* 0x010fca00078e027c */
[----:B------:R4:W-:Y:S01]  /*28c20*/  STL.64 [R1+0x1488], R4 ;  /* 0x0014880401007387 */ /* 0x0009e20000100a00 */
[----:B--2---:R-:W-:-:S05]  /*28c30*/  IMAD.WIDE R12, R232, 0x4, R124 ;  /* 0x00000004e80c7825 */ /* 0x004fca00078e027c */
[----:B------:R2:W-:Y:S01]  /*28c40*/  STL.64 [R1+0x1440], R12 ;  /* 0x0014400c01007387 */ /* 0x0005e20000100a00 */
[----:B-1----:R-:W-:-:S05]  /*28c50*/  IMAD.WIDE R10, R231, 0x4, R124 ;  /* 0x00000004e70a7825 */ /* 0x002fca00078e027c */
[----:B------:R-:W-:Y:S01]  /*28c60*/  STL.64 [R1+0x13f0], R10 ;  /* 0x0013f00a01007387 */ /* 0x000fe20000100a00 */
[----:B----4-:R-:W-:-:S05]  /*28c70*/  IMAD.WIDE R4, R230, 0x4, R124 ;  /* 0x00000004e6047825 */ /* 0x010fca00078e027c */
[----:B------:R-:W-:Y:S01]  /*28c80*/  STL.64 [R1+0x13a0], R4 ;  /* 0x0013a00401007387 */ /* 0x000fe20000100a00 */
[----:B--2---:R-:W-:-:S05]  /*28c90*/  IMAD.WIDE R12, R229, 0x4, R124 ;  /* 0x00000004e50c7825 */ /* 0x004fca00078e027c */
[----:B------:R1:W-:Y:S02]  /*28ca0*/  STL.64 [R1+0x1260], R12 ;  /* 0x0012600c01007387 */ /* 0x0003e40000100a00 */
[--C-:B-1----:R-:W-:Y:S01]  /*28cb0*/  IMAD.WIDE R12, R148, 0x4, R124.reuse ;  /* 0x00000004940c7825 */ /* 0x102fe200078e027c */
[----:B------:R-:W1:Y:S01]  /*28cc0*/  LDCU.64 UR74, c[0x0][0x358] ;  /* 0x00006b00ff4a77ac */ /* 0x000e620008000a00 */
[----:B------:R-:W2:Y:S02]  /*28cd0*/  LDC R148, c[0x0][0x3a8] ;  /* 0x0000ea00ff947b82 */ /* 0x000ea40000000800 */
[----:B---3--:R-:W-:-:S05]  /*28ce0*/  IMAD.WIDE R10, R227, 0x4, R124 ;  /* 0x00000004e30a7825 */ /* 0x008fca00078e027c */
[----:B------:R3:W-:Y:S01]  /*28cf0*/  STL.64 [R1+0x1258], R10 ;  /* 0x0012580a01007387 */ /* 0x0007e20000100a00 */
[----:B------:R-:W-:-:S04]  /*28d00*/  IMAD.WIDE R4, R226, 0x4, R124 ;  /* 0x00000004e2047825 */ /* 0x000fc800078e027c */
[--C-:B---3--:R-:W-:Y:S01]  /*28d10*/  IMAD.WIDE R10, R29, 0x4, R124.reuse ;  /* 0x000000041d0a7825 */ /* 0x108fe200078e027c */
[----:B------:R3:W-:Y:S04]  /*28d20*/  STL.64 [R1+0x1250], R4 ;  /* 0x0012500401007387 */ /* 0x0007e80000100a00 */
[----:B------:R4:W-:Y:S04]  /*28d30*/  STL.64 [R1+0x1248], R12 ;  /* 0x0012480c01007387 */ /* 0x0009e80000100a00 */
[----:B------:R1:W-:Y:S01]  /*28d40*/  STL.64 [R1+0x14d0], R10 ;  /* 0x0014d00a01007387 */ /* 0x0003e20000100a00 */
[----:B---3--:R-:W-:-:S04]  /*28d50*/  IMAD.WIDE R4, R122, 0x4, R124 ;  /* 0x000000047a047825 */ /* 0x008fc800078e027c */
[--C-:B----4-:R-:W-:Y:S01]  /*28d60*/  IMAD.WIDE R12, R38, 0x4, R124.reuse ;  /* 0x00000004260c7825 */ /* 0x110fe200078e027c */
[----:B------:R3:W-:Y:S01]  /*28d70*/  STL.64 [R1+0x14a8], R4 ;  /* 0x0014a80401007387 */ /* 0x0007e20000100a00 */
[----:B------:R-:W-:Y:S01]  /*28d80*/  UMOV UR7, 0x400 ;  /* 0x0000040000077882 */ /* 0x000fe20000000000 */
[----:B------:R-:W4:Y:S01]  /*28d90*/  LDC R38, c[0x0][0x3a0] ;  /* 0x0000e800ff267b82 */ /* 0x000f220000000800 */
[--C-:B-1----:R-:W-:Y:S01]  /*28da0*/  IMAD.WIDE R10, R42, 0x4, R124.reuse ;  /* 0x000000042a0a7825 */ /* 0x102fe200078e027c */
[----:B------:R1:W-:Y:S04]  /*28db0*/  STL.64 [R1+0x1698], R12 ;  /* 0x0016980c01007387 */ /* 0x0003e80000100a00 */
[----:B------:R2:W-:Y:S01]  /*28dc0*/  STL.64 [R1+0x1240], R10 ;  /* 0x0012400a01007387 */ /* 0x0005e20000100a00 */
[----:B---3--:R-:W-:-:S04]  /*28dd0*/  IMAD.WIDE R4, R65, 0x4, R124 ;  /* 0x0000000441047825 */ /* 0x008fc800078e027c */
[--C-:B-1----:R-:W-:Y:S01]  /*28de0*/  IMAD.WIDE R12, R66, 0x4, R124.reuse ;  /* 0x00000004420c7825 */ /* 0x102fe200078e027c */
[----:B------:R1:W-:Y:S01]  /*28df0*/  STL.64 [R1+0x1238], R4 ;  /* 0x0012380401007387 */ /* 0x0003e20000100a00 */
[----:B------:R-:W-:Y:S01]  /*28e00*/  ULEA UR4, UR4, UR7, 0x18 ;  /* 0x0000000704047291 */ /* 0x000fe2000f8ec0ff */
[----:B------:R-:W3:Y:S01]  /*28e10*/  LDC R66, c[0x0][0x3a0] ;  /* 0x0000e800ff427b82 */ /* 0x000ee20000000800 */
[--C-:B--2---:R-:W-:Y:S01]  /*28e20*/  IMAD.WIDE R10, R123, 0x4, R124.reuse ;  /* 0x000000047b0a7825 */ /* 0x104fe200078e027c */
[----:B-1----:R-:W2:Y:S04]  /*28e30*/  LDL.LU R5, [R1+0x150] ;  /* 0x0001500001057983 */ /* 0x002ea80000300800 */
[----:B------:R1:W-:Y:S04]  /*28e40*/  STL.64 [R1+0x1230], R12 ;  /* 0x0012300c01007387 */ /* 0x0003e80000100a00 */
[----:B------:R-:W3:Y:S04]  /*28e50*/  LDL.LU R4, [R1+0x178] ;  /* 0x0001780001047983 */ /* 0x000ee80000300800 */
[----:B------:R4:W-:Y:S04]  /*28e60*/  STL.64 [R1+0x1228], R10 ;  /* 0x0012280a01007387 */ /* 0x0009e80000100a00 */
[----:B------:R-:W3:Y:S04]  /*28e70*/  LDL.LU R0, [R1+0x18c] ;  /* 0x00018c0001007983 */ /* 0x000ee80000300800 */
[----:B------:R-:W3:Y:S01]  /*28e80*/  LDL.LU R240, [R1+0x1d4] ;  /* 0x0001d40001f07983 */ /* 0x000ee20000300800 */
[----:B-1----:R-:W-:-:S03]  /*28e90*/  IMAD.WIDE R12, R84, 0x4, R124 ;  /* 0x00000004540c7825 */ /* 0x002fc600078e027c */
[----:B------:R-:W-:Y:S01]  /*28ea0*/  STL.64 [R1+0x1220], R14 ;  /* 0x0012200e01007387 */ /* 0x000fe20000100a00 */
[----:B----4-:R-:W-:-:S03]  /*28eb0*/  IMAD.WIDE R10, R86, 0x4, R124 ;  /* 0x00000004560a7825 */ /* 0x010fc600078e027c */
[----:B------:R-:W4:Y:S04]  /*28ec0*/  LDL.LU R144, [R1+0x484] ;  /* 0x0004840001907983 */ /* 0x000f280000300800 */
[----:B------:R1:W-:Y:S04]  /*28ed0*/  STL.64 [R1+0x1218], R12 ;  /* 0x0012180c01007387 */ /* 0x0003e80000100a00 */
[----:B------:R-:W4:Y:S04]  /*28ee0*/  LDL.LU R251, [R1+0x520] ;  /* 0x0005200001fb7983 */ /* 0x000f280000300800 */
[----:B------:R1:W-:Y:S04]  /*28ef0*/  STL.64 [R1+0x1210], R10 ;  /* 0x0012100a01007387 */ /* 0x0003e80000100a00 */
[----:B------:R-:W4:Y:S04]  /*28f00*/  LDL.LU R250, [R1+0x538] ;  /* 0x0005380001fa7983 */ /* 0x000f280000300800 */
[----:B------:R-:W4:Y:S01]  /*28f10*/  LDL.LU R123, [R1+0x548] ;  /* 0x00054800017b7983 */ /* 0x000f220000300800 */
        /* <DEDUP_REMOVED lines=12> */
[----:B-1----:R-:W-:-:S02]  /*28fe0*/  IMAD.WIDE R12, R108, 0x4, R124 ;  /* 0x000000046c0c7825 */ /* 0x002fc400078e027c */
[----:B------:R-:W1:Y:S02]  /*28ff0*/  LDC R108, c[0x0][0x3a8] ;  /* 0x0000ea00ff6c7b82 */ /* 0x000e640000000800 */
[--C-:B------:R-:W-:Y:S01]  /*29000*/  IMAD.WIDE R10, R109, 0x4, R124.reuse ;  /* 0x000000046d0a7825 */ /* 0x100fe200078e027c */
[----:B------:R1:W-:Y:S03]  /*29010*/  STL.64 [R1+0x11a0], R12 ;  /* 0x0011a00c01007387 */ /* 0x0003e60000100a00 */
[--C-:B------:R-:W-:Y:S01]  /*29020*/  IMAD.WIDE R14, R111, 0x4, R124.reuse ;  /* 0x000000046f0e7825 */ /* 0x100fe200078e027c */
[----:B------:R1:W-:Y:S04]  /*29030*/  STL.64 [R1+0x1198], R10 ;  /* 0x0011980a01007387 */ /* 0x0003e80000100a00 */
[----:B------:R1:W-:Y:S02]  /*29040*/  STL.64 [R1+0x1190], R14 ;  /* 0x0011900e01007387 */ /* 0x0003e40000100a00 */
[----:B-1----:R-:W-:-:S02]  /*29050*/  IMAD.WIDE R12, R117, 0x4, R124 ;  /* 0x00000004750c7825 */ /* 0x002fc400078e027c */
[----:B------:R-:W4:Y:S02]  /*29060*/  LDL.LU R122, [R1+0x590] ;  /* 0x00059000017a7983 */ /* 0x000f240000300800 */
[--C-:B------:R-:W-:Y:S02]  /*29070*/  IMAD.WIDE R10, R118, 0x4, R124.reuse ;  /* 0x00000004760a7825 */ /* 0x100fe400078e027c */
[----:B------:R1:W-:Y:S01]  /*29080*/  STL.64 [R1+0x1188], R12 ;  /* 0x0011880c01007387 */ /* 0x0003e20000100a00 */
[----:B------:R-:W2:Y:S01]  /*29090*/  LDC R118, c[0x0][0x3a8] ;  /* 0x0000ea00ff767b82 */ /* 0x000ea20000000800 */
[--C-:B------:R-:W-:Y:S02]  /*290a0*/  IMAD.WIDE R14, R128, 0x4, R124.reuse ;  /* 0x00000004800e7825 */ /* 0x100fe400078e027c */
[----:B------:R1:W-:Y:S04]  /*290b0*/  STL.64 [R1+0x1180], R10 ;  /* 0x0011800a01007387 */ /* 0x0003e80000100a00 */
[----:B------:R1:W-:Y:S02]  /*290c0*/  STL.64 [R1+0x1178], R14 ;  /* 0x0011780e01007387 */ /* 0x0003e40000100a00 */
[----:B-1----:R-:W-:-:S02]  /*290d0*/  IMAD.WIDE R12, R126, 0x4, R124 ;  /* 0x000000047e0c7825 */ /* 0x002fc400078e027c */
[----:B------:R-:W1:Y:S02]  /*290e0*/  LDC R126, c[0x0][0x3a0] ;  /* 0x0000e800ff7e7b82 */ /* 0x000e640000000800 */
[----:B------:R-:W-:-:S04]  /*290f0*/  IMAD.WIDE R10, R127, 0x4, R124 ;  /* 0x000000047f0a7825 */ /* 0x000fc800078e027c */
[--C-:B------:R-:W-:Y:S01]  /*29100*/  IMAD.WIDE R14, R121, 0x4, R124.reuse ;  /* 0x00000004790e7825 */ /* 0x100fe200078e027c */
[----:B------:R1:W-:Y:S01]  /*29110*/  STL.64 [R1+0x1170], R10 ;  /* 0x0011700a01007387 */ /* 0x0003e20000100a00 */
[----:B------:R-:W2:Y:S03]  /*29120*/  LDC R127, c[0x0][0x3a8] ;  /* 0x0000ea00ff7f7b82 */ /* 0x000ea60000000800 */
        /* <DEDUP_REMOVED lines=8> */
[----:B-1----:R-:W-:-:S02]  /*291b0*/  IMAD.WIDE R10, R198, 0x4, R124 ;  /* 0x00000004c60a7825 */ /* 0x002fc400078e027c */
[----:B------:R-:W1:Y:S03]  /*291c0*/  LDC R198, c[0x0][0x3a8] ;  /* 0x0000ea00ffc67b82 */ /* 0x000e660000000800 */
[----:B------:R1:W-:Y:S01]  /*291d0*/  STL.64 [R1+0x11f8], R10 ;  /* 0x0011f80a01007387 */ /* 0x0003e20000100a00 */
[----:B--2---:R-:W-:-:S05]  /*291e0*/  IMAD.WIDE R12, R5, 0x4, R124 ;  /* 0x00000004050c7825 */ /* 0x004fca00078e027c */
        /* <DEDUP_REMOVED lines=12> */
[--C-:B----4-:R-:W-:Y:S01]  /*292b0*/  IMAD.WIDE R4, R144, 0x4, R124.reuse ;  /* 0x0000000490047825 */ /* 0x110fe200078e027c */
[----:B------:R2:W-:Y:S04]  /*292c0*/  STL.64 [R1+0x1140], R12 ;  /* 0x0011400c01007387 */ /* 0x0005e80000100a00 */
[----:B------:R3:W-:Y:S01]  /*292d0*/  STL.64 [R1+0x1138], R4 ;  /* 0x0011380401007387 */ /* 0x0007e20000100a00 */
[----:B-1----:R-:W-:-:S04]  /*292e0*/  IMAD.WIDE R10, R251, 0x4, R124 ;  /* 0x00000004fb0a7825 */ /* 0x002fc800078e027c */
[--C-:B--2---:R-:W-:Y:S01]  /*292f0*/  IMAD.WIDE R12, R250, 0x4, R124.reuse ;  /* 0x00000004fa0c7825 */ /* 0x104fe200078e027c */
[----:B------:R1:W-:Y:S03]  /*29300*/  STL.64 [R1+0x1130], R10 ;  /* 0x0011300a01007387 */ /* 0x0003e60000100a00 */
[--C-:B---3--:R-:W-:Y:S01]  /*29310*/  IMAD.WIDE R4, R123, 0x4, R124.reuse ;  /* 0x000000047b047825 */ /* 0x108fe200078e027c */
[----:B-1----:R-:W2:Y:S04]  /*29320*/  LDL.LU R10, [R1+0x6c0] ;  /* 0x0006c000010a7983 */ /* 0x002ea80000300800 */
[----:B------:R-:W-:Y:S04]  /*29330*/  STL.64 [R1+0x1128], R12 ;  /* 0x0011280c01007387 */ /* 0x000fe80000100a00 */
[----:B------:R-:W3:Y:S04]  /*29340*/  LDL.LU R9, [R1+0x6c4] ;  /* 0x0006c40001097983 */ /* 0x000ee80000300800 */
[----:B------:R1:W-:Y:S04]  /*29350*/  STL.64 [R1+0x1120], R4 ;  /* 0x0011200401007387 */ /* 0x0003e80000100a00 */
[----:B------:R-:W4:Y:S04]  /*29360*/  LDL.LU R6, [R1+0xb0] ;  /* 0x0000b00001067983 */ /* 0x000f280000300800 */
[----:B-1----:R-:W4:Y:S04]  /*29370*/  LDL.LU R5, [R1+0x6c8] ;  /* 0x0006c80001057983 */ /* 0x002f280000300800 */
[----:B------:R-:W4:Y:S04]  /*29380*/  LDL.LU R4, [R1+0x6cc] ;  /* 0x0006cc0001047983 */ /* 0x000f280000300800 */
[----:B------:R-:W4:Y:S04]  /*29390*/  LDL.LU R0, [R1+0x6d0] ;  /* 0x0006d00001007983 */ /* 0x000f280000300800 */
[----:B------:R-:W4:Y:S04]  /*293a0*/  LDL.LU R240, [R1+0x6d4] ;  /* 0x0006d40001f07983 */ /* 0x000f280000300800 */
[----:B------:R-:W4:Y:S01]  /*293b0*/  LDL.LU R123, [R1+0x40] ;  /* 0x00004000017b7983 */ /* 0x000f220000300800 */
[----:B------:R-:W-:-:S03]  /*293c0*/  IMAD.WIDE R12, R59, 0x4, R124 ;  /* 0x000000043b0c7825 */ /* 0x000fc600078e027c */
[----:B------:R-:W4:Y:S01]  /*293d0*/  LDL.LU R144, [R1+0x6d8] ;  /* 0x0006d80001907983 */ /* 0x000f220000300800 */
[----:B------:R-:W-:-:S03]  /*293e0*/  IMAD.WIDE R14, R82, 0x4, R124 ;  /* 0x00000004520e7825 */ /* 0x000fc600078e027c */
[----:B------:R1:W-:Y:S04]  /*293f0*/  STL.64 [R1+0x1118], R12 ;  /* 0x0011180c01007387 */ /* 0x0003e80000100a00 */
[----:B------:R1:W-:Y:S01]  /*29400*/  STL.64 [R1+0x1060], R14 ;  /* 0x0010600e01007387 */ /* 0x0003e20000100a00 */
[----:B------:R-:W-:-:S03]  /*29410*/  IMAD.WIDE R42, R87, 0x4, R124 ;  /* 0x00000004572a7825 */ /* 0x000fc600078e027c */
[----:B------:R-:W4:Y:S01]  /*29420*/  LDL.LU R251, [R1+0x6dc] ;  /* 0x0006dc0001fb7983 */ /* 0x000f220000300800 */
[----:B-1----:R-:W-:-:S04]  /*29430*/  IMAD.WIDE R12, R122, 0x4, R124 ;  /* 0x000000047a0c7825 */ /* 0x002fc800078e027c */
[--C-:B------:R-:W-:Y:S01]  /*29440*/  IMAD.WIDE R14, R83, 0x4, R124.reuse ;  /* 0x00000004530e7825 */ /* 0x100fe200078e027c */
[----:B------:R1:W-:Y:S04]  /*29450*/  STL.64 [R1+0x1058], R12 ;  /* 0x0010580c01007387 */ /* 0x0003e80000100a00 */
[----:B------:R1:W-:Y:S02]  /*29460*/  STL.64 [R1+0x2460], R14 ;  /* 0x0024600e01007387 */ /* 0x0003e40000100a00 */
[----:B-1----:R-:W-:-:S04]  /*29470*/  IMAD.WIDE R12, R85, 0x4, R124 ;  /* 0x00000004550c7825 */ /* 0x002fc800078e027c */
[--C-:B------:R-:W-:Y:S01]  /*29480*/  IMAD.WIDE R14, R96, 0x4, R124.reuse ;  /* 0x00000004600e7825 */ /* 0x100fe200078e027c */
[----:B------:R1:W-:Y:S04]  /*29490*/  STL.64 [R1+0x2458], R12 ;  /* 0x0024580c01007387 */ /* 0x0003e80000100a00 */
[----:B------:R1:W-:Y:S04]  /*294a0*/  STL.64 [R1+0x2448], R42 ;  /* 0x0024482a01007387 */ /* 0x0003e80000100a00 */
[----:B------:R-:W4:Y:S01]  /*294b0*/  LDL.LU R250, [R1+0x6e0] ;  /* 0x0006e00001fa7983 */ /* 0x000f220000300800 */
[----:B-1----:R-:W-:-:S03]  /*294c0*/  IMAD.WIDE R12, R97, 0x4, R124 ;  /* 0x00000004610c7825 */ /* 0x002fc600078e027c */
[----:B------:R1:W-:Y:S01]  /*294d0*/  STL.64 [R1+0x2440], R14 ;  /* 0x0024400e01007387 */ /* 0x0003e20000100a00 */
[----:B------:R-:W-:-:S03]  /*294e0*/  IMAD.WIDE R42, R103, 0x4, R124 ;  /* 0x00000004672a7825 */ /* 0x000fc600078e027c */
        /* <DEDUP_REMOVED lines=14> */
[----:B------:R1:W-:Y:S02]  /*295d0*/  STL.64 [R1+0x1048], R14 ;  /* 0x0010480e01007387 */ /* 0x0003e40000100a00 */
[----:B-1----:R-:W-:-:S04]  /*295e0*/  IMAD.WIDE R12, R113, 0x4, R124 ;  /* 0x00000004710c7825 */ /* 0x002fc800078e027c */
[--C-:B------:R-:W-:Y:S01]  /*295f0*/  IMAD.WIDE R42, R112, 0x4, R124.reuse ;  /* 0x00000004702a7825 */ /* 0x100fe200078e027c */
[----:B------:R1:W-:Y:S03]  /*29600*/  STL.64 [R1+0x1040], R12 ;  /* 0x0010400c01007387 */ /* 0x0003e60000100a00 */
[--C-:B------:R-:W-:Y:S01]  /*29610*/  IMAD.WIDE R14, R110, 0x4, R124.reuse ;  /* 0x000000046e0e7825 */ /* 0x100fe200078e027c */
[----:B------:R-:W-:Y:S04]  /*29620*/  STL.64 [R1+0x1038], R42 ;  /* 0x0010382a01007387 */ /* 0x000fe80000100a00 */
[----:B------:R3:W-:Y:S01]  /*29630*/  STL.64 [R1+0x1030], R14 ;  /* 0x0010300e01007387 */ /* 0x0007e20000100a00 */
[----:B-1----:R-:W-:-:S05]  /*29640*/  IMAD.WIDE R12, R102, 0x4, R124 ;  /* 0x00000004660c7825 */ /* 0x002fca00078e027c */
[----:B------:R4:W-:Y:S01]  /*29650*/  STL.64 [R1+0x1028], R12 ;  /* 0x0010280c01007387 */ /* 0x0009e20000100a00 */
[----:B--2---:R-:W-:-:S05]  /*29660*/  IMAD.WIDE R10, R10, 0x4, R124 ;  /* 0x000000040a0a7825 */ /* 0x004fca00078e027c */
[----:B------:R1:W-:Y:S01]  /*29670*/  STL.64 [R1+0x1110], R10 ;  /* 0x0011100a01007387 */ /* 0x0003e20000100a00 */
[----:B---3--:R-:W-:-:S04]  /*29680*/  IMAD.WIDE R14, R9, 0x4, R124 ;  /* 0x00000004090e7825 */ /* 0x008fc800078e027c */
[--C-:B----4-:R-:W-:Y:S01]  /*29690*/  IMAD.WIDE R12, R6, 0x4, R124.reuse ;  /* 0x00000004060c7825 */ /* 0x110fe200078e027c */
[----:B------:R-:W-:Y:S04]  /*296a0*/  STL.64 [R1+0x1108], R14 ;  /* 0x0011080e01007387 */ /* 0x000fe80000100a00 */
[----:B------:R2:W-:Y:S01]  /*296b0*/  STL.64 [R1+0x1100], R12 ;  /* 0x0011000c01007387 */ /* 0x0005e20000100a00 */
[----:B-1----:R-:W-:-:S04]  /*296c0*/  IMAD.WIDE R10, R5, 0x4, R124 ;  /* 0x00000004050a7825 */ /* 0x002fc800078e027c */
[--C-:B------:R-:W-:Y:S01]  /*296d0*/  IMAD.WIDE R4, R4, 0x4, R124.reuse ;  /* 0x0000000404047825 */ /* 0x100fe200078e027c */
[----:B------:R1:W-:Y:S03]  /*296e0*/  STL.64 [R1+0x10f8], R10 ;  /* 0x0010f80a01007387 */ /* 0x0003e60000100a00 */
[--C-:B--2---:R-:W-:Y:S01]  /*296f0*/  IMAD.WIDE R12, R0, 0x4, R124.reuse ;  /* 0x00000004000c7825 */ /* 0x104fe200078e027c */
[----:B------:R2:W-:Y:S04]  /*29700*/  STL.64 [R1+0x10f0], R4 ;  /* 0x0010f00401007387 */ /* 0x0005e80000100a00 */
[----:B------:R-:W-:Y:S01]  /*29710*/  STL.64 [R1+0x10e8], R12 ;  /* 0x0010e80c01007387 */ /* 0x000fe20000100a00 */
[----:B-1----:R-:W-:-:S03]  /*29720*/  IMAD.WIDE R10, R240, 0x4, R124 ;  /* 0x00000004f00a7825 */ /* 0x002fc600078e027c */
[----:B------:R-:W3:Y:S01]  /*29730*/  LDL.LU R239, [R1+0x6e8] ;  /* 0x0006e80001ef7983 */ /* 0x000ee20000300800 */
[----:B--2---:R-:W-:-:S03]  /*29740*/  IMAD.WIDE R4, R123, 0x4, R124 ;  /* 0x000000047b047825 */ /* 0x004fc600078e027c */
[----:B------:R-:W-:Y:S04]  /*29750*/  STL.64 [R1+0x10e0], R10 ;  /* 0x0010e00a01007387 */ /* 0x000fe80000100a00 */
[----:B------:R-:W2:Y:S04]  /*29760*/  LDL.LU R123, [R1+0x6ec] ;  /* 0x0006ec00017b7983 */ /* 0x000ea80000300800 */
[----:B------:R1:W-:Y:S04]  /*29770*/  STL.64 [R1+0x10d8], R4 ;  /* 0x0010d80401007387 */ /* 0x0003e80000100a00 */
[----:B------:R-:W4:Y:S04]  /*29780*/  LDL.LU R241, [R1+0x6f0] ;  /* 0x0006f00001f17983 */ /* 0x000f280000300800 */
[----:B------:R-:W4:Y:S01]  /*29790*/  LDL.LU R242, [R1+0x6f4] ;  /* 0x0006f40001f27983 */ /* 0x000f220000300800 */
[----:B-1----:R-:W-:-:S05]  /*297a0*/  IMAD.WIDE R4, R144, 0x4, R124 ;  /* 0x0000000490047825 */ /* 0x002fca00078e027c */
[----:B------:R1:W-:Y:S04]  /*297b0*/  STL.64 [R1+0x10d0], R4 ;  /* 0x0010d00401007387 */ /* 0x0003e80000100a00 */
[----:B------:R-:W4:Y:S04]  /*297c0*/  LDL.LU R243, [R1+0x6f8] ;  /* 0x0006f80001f37983 */ /* 0x000f280000300800 */
[----:B------:R-:W4:Y:S01]  /*297d0*/  LDL.LU R246, [R1+0x6fc] ;  /* 0x0006fc0001f67983 */ /* 0x000f220000300800 */
[----:B-1----:R-:W-:-:S05]  /*297e0*/  IMAD.WIDE R4, R251, 0x4, R124 ;  /* 0x00000004fb047825 */ /* 0x002fca00078e027c */
[----:B------:R1:W-:Y:S04]  /*297f0*/  STL.64 [R1+0x10c8], R4 ;  /* 0x0010c80401007387 */ /* 0x0003e80000100a00 */
[----:B------:R-:W4:Y:S04]  /*29800*/  LDL.LU R247, [R1+0x700] ;  /* 0x0007000001f77983 */ /* 0x000f280000300800 */
[----:B------:R-:W4:Y:S01]  /*29810*/  LDL.LU R248, [R1+0x704] ;  /* 0x0007040001f87983 */ /* 0x000f220000300800 */
[----:B-1----:R-:W-:-:S03]  /*29820*/  IMAD.WIDE R4, R250, 0x4, R124 ;  /* 0x00000004fa047825 */ /* 0x002fc600078e027c */
[----:B------:R-:W4:Y:S04]  /*29830*/  LDL.LU R14, [R1+0x708] ;  /* 0x00070800010e7983 */ /* 0x000f280000300800 */
[----:B------:R-:W4:Y:S04]  /*29840*/  LDL.LU R19, [R1+0x70c] ;  /* 0x00070c0001137983 */ /* 0x000f280000300800 */
        /* <DEDUP_REMOVED lines=13> */
[----:B-1----:R-:W4:Y:S04]  /*29920*/  LDL.LU R5, [R1+0x730] ;  /* 0x0007300001057983 */ /* 0x002f280000300800 */
[----:B------:R-:W4:Y:S04]  /*29930*/  LDL.LU R4, [R1+0x734] ;  /* 0x0007340001047983 */ /* 0x000f280000300800 */
[----:B------:R-:W4:Y:S04]  /*29940*/  LDL.LU R0, [R1+0x738] ;  /* 0x0007380001007983 */ /* 0x000f280000300800 */
[----:B------:R-:W4:Y:S04]  /*29950*/  LDL.LU R240, [R1+0x73c] ;  /* 0x00073c0001f07983 */ /* 0x000f280000300800 */
[----:B------:R-:W4:Y:S04]  /*29960*/  LDL.LU R144, [R1+0x740] ;  /* 0x0007400001907983 */ /* 0x000f280000300800 */
[----:B------:R-:W4:Y:S04]  /*29970*/  LDL.LU R251, [R1+0x744] ;  /* 0x0007440001fb7983 */ /* 0x000f280000300800 */
[----:B------:R-:W4:Y:S04]  /*29980*/  LDL.LU R250, [R1+0x748] ;  /* 0x0007480001fa7983 */ /* 0x000f280000300800 */
[----:B------:R-:W4:Y:S01]  /*29990*/  LDL.LU R122, [R1+0x74c] ;  /* 0x00074c00017a7983 */ /* 0x000f220000300800 */
[----:B--2---:R-:W-:-:S03]  /*299a0*/  IMAD.WIDE R42, R123, 0x4, R124 ;  /* 0x000000047b2a7825 */ /* 0x004fc600078e027c */
[----:B------:R-:W2:Y:S01]  /*299b0*/  LDL.LU R123, [R1+0x750] ;  /* 0x00075000017b7983 */ /* 0x000ea20000300800 */
[----:B---3--:R-:W-:-:S05]  /*299c0*/  IMAD.WIDE R82, R239, 0x4, R124 ;  /* 0x00000004ef527825 */ /* 0x008fca00078e027c */
[----:B------:R4:W-:Y:S04]  /*299d0*/  STL.64 [R1+0x10a8], R82 ;  /* 0x0010a85201007387 */ /* 0x0009e80000100a00 */
[----:B------:R1:W-:Y:S01]  /*299e0*/  STL.64 [R1+0x10a0], R42 ;  /* 0x0010a02a01007387 */ /* 0x0003e20000100a00 */
[--C-:B------:R-:W-:Y:S02]  /*299f0*/  IMAD.WIDE R84, R130, 0x4, R124.reuse ;  /* 0x0000000482547825 */ /* 0x100fe400078e027c */
[----:B------:R-:W3:Y:S02]  /*29a00*/  LDC R130, c[0x0][0x3a8] ;  /* 0x0000ea00ff827b82 */ /* 0x000ee40000000800 */
[----:B----4-:R-:W-:-:S04]  /*29a10*/  IMAD.WIDE R82, R241, 0x4, R124 ;  /* 0x00000004f1527825 */ /* 0x010fc800078e027c */
[--C-:B-1----:R-:W-:Y:S01]  /*29a20*/  IMAD.WIDE R42, R242, 0x4, R124.reuse ;  /* 0x00000004f22a7825 */ /* 0x102fe200078e027c */
[----:B------:R1:W-:Y:S04]  /*29a30*/  STL.64 [R1+0x1098], R82 ;  /* 0x0010985201007387 */ /* 0x0003e80000100a00 */
        /* <DEDUP_REMOVED lines=17> */
[--C-:B---3--:R-:W-:Y:S01]  /*29b50*/  IMAD.WIDE R84, R16, 0x4, R124.reuse ;  /* 0x0000000410547825 */ /* 0x108fe200078e027c */
[----:B------:R3:W-:Y:S04]  /*29b60*/  STL.64 [R1+0xfa0], R42 ;  /* 0x000fa02a01007387 */ /* 0x0007e80000100a00 */
[----:B------:R-:W-:Y:S01]  /*29b70*/  STL.64 [R1+0xf98], R84 ;  /* 0x000f985401007387 */ /* 0x000fe20000100a00 */
[----:B-1----:R-:W-:-:S04]  /*29b80*/  IMAD.WIDE R82, R80, 0x4, R124 ;  /* 0x0000000450527825 */ /* 0x002fc800078e027c */
[--C-:B---3--:R-:W-:Y:S01]  /*29b90*/  IMAD.WIDE R42, R12, 0x4, R124.reuse ;  /* 0x000000040c2a7825 */ /* 0x108fe200078e027c */
[----:B------:R-:W-:Y:S03]  /*29ba0*/  STL.64 [R1+0xf90], R82 ;  /* 0x000f905201007387 */ /* 0x000fe60000100a00 */
[--C-:B------:R-:W-:Y:S01]  /*29bb0*/  IMAD.WIDE R12, R15, 0x4, R124.reuse ;  /* 0x000000040f0c7825 */ /* 0x100fe200078e027c */
[----:B------:R-:W-:Y:S03]  /*29bc0*/  STL.64 [R1+0xf88], R42 ;  /* 0x000f882a01007387 */ /* 0x000fe60000100a00 */
[--C-:B------:R-:W-:Y:S01]  /*29bd0*/  IMAD.WIDE R14, R11, 0x4, R124.reuse ;  /* 0x000000040b0e7825 */ /* 0x100fe200078e027c */
[----:B------:R1:W-:Y:S03]  /*29be0*/  STL.64 [R1+0xf80], R12 ;  /* 0x000f800c01007387 */ /* 0x0003e60000100a00 */
[--C-:B------:R-:W-:Y:S01]  /*29bf0*/  IMAD.WIDE R10, R10, 0x4, R124.reuse ;  /* 0x000000040a0a7825 */ /* 0x100fe200078e027c */
[----:B------:R3:W-:Y:S04]  /*29c00*/  STL.64 [R1+0x2470], R14 ;  /* 0x0024700e01007387 */ /* 0x0007e80000100a00 */
[----:B------:R4:W-:Y:S01]  /*29c10*/  STL.64 [R1+0x24a8], R10 ;  /* 0x0024a80a01007387 */ /* 0x0009e20000100a00 */
[----:B-1----:R-:W-:-:S02]  /*29c20*/  IMAD.WIDE R12, R81, 0x4, R124 ;  /* 0x00000004510c7825 */ /* 0x002fc400078e027c */
[----:B------:R-:W1:Y:S02]  /*29c30*/  LDC R81, c[0x0][0x3a0] ;  /* 0x0000e800ff517b82 */ /* 0x000e640000000800 */
[--C-:B---3--:R-:W-:Y:S01]  /*29c40*/  IMAD.WIDE R14, R9, 0x4, R124.reuse ;  /* 0x00000004090e7825 */ /* 0x108fe200078e027c */
[----:B------:R3:W-:Y:S03]  /*29c50*/  STL.64 [R1+0x2538], R12 ;  /* 0x0025380c01007387 */ /* 0x0007e60000100a00 */
[--C-:B----4-:R-:W-:Y:S01]  /*29c60*/  IMAD.WIDE R10, R6, 0x4, R124.reuse ;  /* 0x00000004060a7825 */ /* 0x110fe200078e027c */
[----:B------:R-:W-:Y:S04]  /*29c70*/  STL.64 [R1+0x2530], R14 ;  /* 0x0025300e01007387 */ /* 0x000fe80000100a00 */
[----:B------:R4:W-:Y:S01]  /*29c80*/  STL.64 [R1+0x2528], R10 ;  /* 0x0025280a01007387 */ /* 0x0009e20000100a00 */
[----:B---3--:R-:W-:-:S04]  /*29c90*/  IMAD.WIDE R12, R5, 0x4, R124 ;  /* 0x00000004050c7825 */ /* 0x008fc800078e027c */
[--C-:B------:R-:W-:Y:S01]  /*29ca0*/  IMAD.WIDE R4, R4, 0x4, R124.reuse ;  /* 0x0000000404047825 */ /* 0x100fe200078e027c */
[----:B------:R3:W-:Y:S03]  /*29cb0*/  STL.64 [R1+0x2520], R12 ;  /* 0x0025200c01007387 */ /* 0x0007e60000100a00 */
[--C-:B----4-:R-:W-:Y:S01]  /*29cc0*/  IMAD.WIDE R10, R0, 0x4, R124.reuse ;  /* 0x00000004000a7825 */ /* 0x110fe200078e027c */
[----:B------:R4:W-:Y:S04]  /*29cd0*/  STL.64 [R1+0x2518], R4 ;  /* 0x0025180401007387 */ /* 0x0009e80000100a00 */
[----:B------:R4:W-:Y:S01]  /*29ce0*/  STL.64 [R1+0x2500], R10 ;  /* 0x0025000a01007387 */ /* 0x0009e20000100a00 */
[----:B---3--:R-:W-:-:S04]  /*29cf0*/  IMAD.WIDE R12, R240, 0x4, R124 ;  /* 0x00000004f00c7825 */ /* 0x008fc800078e027c */
[--C-:B----4-:R-:W-:Y:S01]  /*29d00*/  IMAD.WIDE R4, R144, 0x4, R124.reuse ;  /* 0x0000000490047825 */ /* 0x110fe200078e027c */
[----:B------:R3:W-:Y:S03]  /*29d10*/  STL.64 [R1+0x24e8], R12 ;  /* 0x0024e80c01007387 */ /* 0x0007e60000100a00 */
[--C-:B------:R-:W-:Y:S01]  /*29d20*/  IMAD.WIDE R10, R251, 0x4, R124.reuse ;  /* 0x00000004fb0a7825 */ /* 0x100fe200078e027c */
[----:B------:R4:W-:Y:S04]  /*29d30*/  STL.64 [R1+0x24d0], R4 ;  /* 0x0024d00401007387 */ /* 0x0009e80000100a00 */
[----:B------:R1:W-:Y:S01]  /*29d40*/  STL.64 [R1+0xf78], R10 ;  /* 0x000f780a01007387 */ /* 0x0003e20000100a00 */
[----:B---3--:R-:W-:-:S04]  /*29d50*/  IMAD.WIDE R12, R250, 0x4, R124 ;  /* 0x00000004fa0c7825 */ /* 0x008fc800078e027c */
[--C-:B----4-:R-:W-:Y:S01]  /*29d60*/  IMAD.WIDE R4, R122, 0x4, R124.reuse ;  /* 0x000000047a047825 */ /* 0x110fe200078e027c */
[----:B------:R3:W-:Y:S03]  /*29d70*/  STL.64 [R1+0xf70], R12 ;  /* 0x000f700c01007387 */ /* 0x0007e60000100a00 */
[--C-:B-1----:R-:W-:Y:S01]  /*29d80*/  IMAD.WIDE R10, R74, 0x4, R124.reuse ;  /* 0x000000044a0a7825 */ /* 0x102fe200078e027c */
[----:B------:R-:W4:Y:S04]  /*29d90*/  LDL.LU R251, [R1+0x17c] ;  /* 0x00017c0001fb7983 */ /* 0x000f280000300800 */
[----:B------:R-:W-:Y:S04]  /*29da0*/  STL.64 [R1+0xf68], R4 ;  /* 0x000f680401007387 */ /* 0x000fe80000100a00 */
[----:B------:R1:W-:Y:S01]  /*29db0*/  STL.64 [R1+0xf60], R10 ;  /* 0x000f600a01007387 */ /* 0x0003e20000100a00 */
[----:B---3--:R-:W-:-:S04]  /*29dc0*/  IMAD.WIDE R12, R78, 0x4, R124 ;  /* 0x000000044e0c7825 */ /* 0x008fc800078e027c */
[----:B-1----:R-:W-:-:S04]  /*29dd0*/  IMAD.WIDE R10, R76, 0x4, R124 ;  /* 0x000000044c0a7825 */ /* 0x002fc800078e027c */
[----:B--2---:R-:W-:-:S05]  /*29de0*/  IMAD.WIDE R4, R123, 0x4, R124 ;  /* 0x000000047b047825 */ /* 0x004fca00078e027c */
[----:B------:R1:W-:Y:S04]  /*29df0*/  STL.64 [R1+0xf58], R4 ;  /* 0x000f580401007387 */ /* 0x0003e80000100a00 */
[----:B------:R2:W-:Y:S04]  /*29e00*/  STL.64 [R1+0xf50], R10 ;  /* 0x000f500a01007387 */ /* 0x0005e80000100a00 */
[----:B------:R-:W-:Y:S01]  /*29e10*/  STL.64 [R1+0x748], R12 ;  /* 0x0007480c01007387 */ /* 0x000fe20000100a00 */
[----:B-1----:R-:W-:-:S03]  /*29e20*/  IMAD.WIDE R4, R79, 0x4, R124 ;  /* 0x000000044f047825 */ /* 0x002fc600078e027c */
[----:B------:R-:W3:Y:S01]  /*29e30*/  LDL.LU R250, [R1+0x754] ;  /* 0x0007540001fa7983 */ /* 0x000ee20000300800 */
[----:B--2---:R-:W-:-:S03]  /*29e40*/  IMAD.WIDE R10, R94, 0x4, R124 ;  /* 0x000000045e0a7825 */ /* 0x004fc600078e027c */
[----:B------:R1:W-:Y:S01]  /*29e50*/  STL.64 [R1+0x738], R4 ;  /* 0x0007380401007387 */ /* 0x0003e20000100a00 */
[----:B------:R-:W2:Y:S03]  /*29e60*/  LDC R94, c[0x0][0x3a0] ;  /* 0x0000e800ff5e7b82 */ /* 0x000ea60000000800 */
[----:B------:R1:W-:Y:S04]  /*29e70*/  STL.64 [R1+0x728], R10 ;  /* 0x0007280a01007387 */ /* 0x0003e80000100a00 */
[----:B------:R-:W2:Y:S04]  /*29e80*/  LDL.LU R122, [R1+0x758] ;  /* 0x00075800017a7983 */ /* 0x000ea80000300800 */
[----:B------:R-:W2:Y:S01]  /*29e90*/  LDL.LU R123, [R1+0x134] ;  /* 0x00013400017b7983 */ /* 0x000ea20000300800 */
[----:B-1----:R-:W-:-:S02]  /*29ea0*/  IMAD.WIDE R4, R95, 0x4, R124 ;  /* 0x000000045f047825 */ /* 0x002fc400078e027c */
[----:B------:R-:W1:Y:S02]  /*29eb0*/  LDC R95, c[0x0][0x3a0] ;  /* 0x0000e800ff5f7b82 */ /* 0x000e640000000800 */
[--C-:B------:R-:W-:Y:S01]  /*29ec0*/  IMAD.WIDE R10, R92, 0x4, R124.reuse ;  /* 0x000000045c0a7825 */ /* 0x100fe200078e027c */
[----:B------:R1:W-:Y:S04]  /*29ed0*/  STL.64 [R1+0x718], R4 ;  /* 0x0007180401007387 */ /* 0x0003e80000100a00 */
[----:B------:R-:W2:Y:S04]  /*29ee0*/  LDL.LU R241, [R1+0x75c] ;  /* 0x00075c0001f17983 */ /* 0x000ea80000300800 */
[----:B------:R-:W-:Y:S01]  /*29ef0*/  STL.64 [R1+0x708], R10 ;  /* 0x0007080a01007387 */ /* 0x000fe20000100a00 */
[----:B-1----:R-:W-:-:S03]  /*29f00*/  IMAD.WIDE R4, R91, 0x4, R124 ;  /* 0x000000045b047825 */ /* 0x002fc600078e027c */
[----:B------:R-:W2:Y:S04]  /*29f10*/  LDL.LU R242, [R1+0x760] ;  /* 0x0007600001f27983 */ /* 0x000ea80000300800 */
[----:B------:R1:W-:Y:S04]  /*29f20*/  STL.64 [R1+0x6f8], R4 ;  /* 0x0006f80401007387 */ /* 0x0003e80000100a00 */
[----:B------:R-:W2:Y:S04]  /*29f30*/  LDL.LU R243, [R1+0x764] ;  /* 0x0007640001f37983 */ /* 0x000ea80000300800 */
[----:B------:R-:W2:Y:S04]  /*29f40*/  LDL.LU R246, [R1+0x768] ;  /* 0x0007680001f67983 */ /* 0x000ea80000300800 */
[----:B------:R-:W2:Y:S04]  /*29f50*/  LDL.LU R247, [R1+0x44] ;  /* 0x0000440001f77983 */ /* 0x000ea80000300800 */
[----:B------:R-:W2:Y:S04]  /*29f60*/  LDL.LU R248, [R1+0x76c] ;  /* 0x00076c0001f87983 */ /* 0x000ea80000300800 */
[----:B------:R-:W2:Y:S01]  /*29f70*/  LDL.LU R14, [R1+0x770] ;  /* 0x00077000010e7983 */ /* 0x000ea20000300800 */
[----:B-1----:R-:W-:-:S03]  /*29f80*/  IMAD.WIDE R4, R90, 0x4, R124 ;  /* 0x000000045a047825 */ /* 0x002fc600078e027c */
[----:B------:R-:W2:Y:S04]  /*29f90*/  LDL.LU R19, [R1+0x774] ;  /* 0x0007740001137983 */ /* 0x000ea80000300800 */
[----:B------:R-:W2:Y:S04]  /*29fa0*/  LDL.LU R13, [R1+0x778] ;  /* 0x00077800010d7983 */ /* 0x000ea80000300800 */
[----:B------:R-:W2:Y:S04]  /*29fb0*/  LDL.LU R16, [R1+0x77c] ;  /* 0x00077c0001107983 */ /* 0x000ea80000300800 */
[----:B------:R-:W2:Y:S04]  /*29fc0*/  LDL.LU R12, [R1+0x780] ;  /* 0x00078000010c7983 */ /* 0x000ea80000300800 */
[----:B------:R1:W-:Y:S04]  /*29fd0*/  STL.64 [R1+0x6e8], R4 ;  /* 0x0006e80401007387 */ /* 0x0003e80000100a00 */
[----:B------:R-:W2:Y:S04]  /*29fe0*/  LDL.LU R15, [R1+0x784] ;  /* 0x00078400010f7983 */ /* 0x000ea80000300800 */
[----:B------:R-:W2:Y:S01]  /*29ff0*/  LDL.LU R11, [R1+0x788] ;  /* 0x00078800010b7983 */ /* 0x000ea20000300800 */
[----:B-1----:R-:W-:-:S03]  /*2a000*/  IMAD.WIDE R4, R89, 0x4, R124 ;  /* 0x0000000459047825 */ /* 0x002fc600078e027c */
[----:B------:R-:W2:Y:S04]  /*2a010*/  LDL.LU R10, [R1+0x78c] ;  /* 0x00078c00010a7983 */ /* 0x000ea80000300800 */
[----:B------:R-:W2:Y:S04]  /*2a020*/  LDL.LU R9, [R1+0x790] ;  /* 0x0007900001097983 */ /* 0x000ea80000300800 */
[----:B------:R1:W-:Y:S04]  /*2a030*/  STL.64 [R1+0x6d8], R4 ;  /* 0x0006d80401007387 */ /* 0x0003e80000100a00 */
[----:B------:R-:W2:Y:S04]  /*2a040*/  LDL.LU R6, [R1+0x794] ;  /* 0x0007940001067983 */ /* 0x000ea80000300800 */
[----:B-1----:R-:W2:Y:S04]  /*2a050*/  LDL.LU R5, [R1+0x798] ;  /* 0x0007980001057983 */ /* 0x002ea80000300800 */
[----:B------:R-:W2:Y:S04]  /*2a060*/  LDL.LU R4, [R1+0x79c] ;  /* 0x00079c0001047983 */ /* 0x000ea80000300800 */
[----:B------:R-:W2:Y:S01]  /*2a070*/  LDL.LU R0, [R1+0x7a0] ;  /* 0x0007a00001007983 */ /* 0x000ea20000300800 */
[----:B----4-:R-:W-:-:S05]  /*2a080*/  IMAD.WIDE R42, R251, 0x4, R124 ;  /* 0x00000004fb2a7825 */ /* 0x010fca00078e027c */
[----:B------:R3:W-:Y:S04]  /*2a090*/  STL.64 [R1+0x1020], R42 ;  /* 0x0010202a01007387 */ /* 0x0007e80000100a00 */
[----:B------:R-:W4:Y:S04]  /*2a0a0*/  LDL.LU R240, [R1+0x7a4] ;  /* 0x0007a40001f07983 */ /* 0x000f280000300800 */
[----:B------:R-:W4:Y:S04]  /*2a0b0*/  LDL.LU R144, [R1+0x7a8] ;  /* 0x0007a80001907983 */ /* 0x000f280000300800 */
[----:B------:R-:W4:Y:S01]  /*2a0c0*/  LDL.LU R251, [R1+0x7ac] ;  /* 0x0007ac0001fb7983 */ /* 0x000f220000300800 */
[----:B---3--:R-:W-:-:S03]  /*2a0d0*/  IMAD.WIDE R42, R250, 0x4, R124 ;  /* 0x00000004fa2a7825 */ /* 0x008fc600078e027c */
[----:B------:R-:W3:Y:S04]  /*2a0e0*/  LDL.LU R250, [R1+0x7b0] ;  /* 0x0007b00001fa7983 */ /* 0x000ee80000300800 */
[----:B------:R1:W-:Y:S01]  /*2a0f0*/  STL.64 [R1+0x1018], R42 ;  /* 0x0010182a01007387 */ /* 0x0003e20000100a00 */
[----:B--2---:R-:W-:-:S03]  /*2a100*/  IMAD.WIDE R74, R122, 0x4, R124 ;  /* 0x000000047a4a7825 */ /* 0x004fc600078e027c */
[----:B------:R-:W2:Y:S01]  /*2a110*/  LDL.LU R122, [R1+0x7b4] ;  /* 0x0007b400017a7983 */ /* 0x000ea20000300800 */
[----:B-1----:R-:W-:-:S03]  /*2a120*/  IMAD.WIDE R42, R123, 0x4, R124 ;  /* 0x000000047b2a7825 */ /* 0x002fc600078e027c */
[----:B------:R-:W-:Y:S04]  /*2a130*/  STL.64 [R1+0x1010], R74 ;  /* 0x0010104a01007387 */ /* 0x000fe80000100a00 */
[----:B------:R-:W2:Y:S04]  /*2a140*/  LDL.LU R123, [R1+0x7b8] ;  /* 0x0007b800017b7983 */ /* 0x000ea80000300800 */
[----:B------:R1:W-:Y:S01]  /*2a150*/  STL.64 [R1+0x1008], R42 ;  /* 0x0010082a01007387 */ /* 0x0003e20000100a00 */
[----:B------:R-:W-:-:S04]  /*2a160*/  IMAD.WIDE R76, R242, 0x4, R124 ;  /* 0x00000004f24c7825 */ /* 0x000fc800078e027c */
        /* <DEDUP_REMOVED lines=21> */
[----:B------:R-:W-:Y:S03]  /*2a2c0*/  STL.64 [R1+0x9f0], R76 ;  /* 0x0009f04c01007387 */ /* 0x000fe60000100a00 */
[--C-:B------:R-:W-:Y:S01]  /*2a2d0*/  IMAD.WIDE R12, R11, 0x4, R124.reuse ;  /* 0x000000040b0c7825 */ /* 0x100fe200078e027c */
[----:B------:R-:W-:Y:S03]  /*2a2e0*/  STL.64 [R1+0x9c8], R74 ;  /* 0x0009c84a01007387 */ /* 0x000fe60000100a00 */
[----:B-1----:R-:W-:-:S04]  /*2a2f0*/  IMAD.WIDE R42, R15, 0x4, R124 ;  /* 0x000000040f2a7825 */ /* 0x002fc800078e027c */
[--C-:B------:R-:W-:Y:S01]  /*2a300*/  IMAD.WIDE R14, R71, 0x4, R124.reuse ;  /* 0x00000004470e7825 */ /* 0x100fe200078e027c */
[----:B------:R-:W-:Y:S03]  /*2a310*/  STL.64 [R1+0x9a0], R42 ;  /* 0x0009a02a01007387 */ /* 0x000fe60000100a00 */
        /* <DEDUP_REMOVED lines=10> */
[----:B------:R1:W-:Y:S03]  /*2a3c0*/  STL.64 [R1+0x830], R10 ;  /* 0x0008300a01007387 */ /* 0x0003e60000100a00 */
[----:B-1----:R-:W-:-:S05]  /*2a3d0*/  IMAD.WIDE R12, R69, 0x4, R124 ;  /* 0x00000004450c7825 */ /* 0x002fca00078e027c */
[----:B------:R4:W-:Y:S01]  /*2a3e0*/  STL.64 [R1+0x788], R12 ;  /* 0x0007880c01007387 */ /* 0x0009e20000100a00 */
[----:B------:R-:W-:-:S03]  /*2a3f0*/  IMAD.WIDE R10, R0, 0x4, R124 ;  /* 0x00000004000a7825 */ /* 0x000fc600078e027c */
[----:B------:R1:W-:Y:S04]  /*2a400*/  STL.64 [R1+0x760], R4 ;  /* 0x0007600401007387 */ /* 0x0003e80000100a00 */
[----:B------:R1:W-:Y:S01]  /*2a410*/  STL.64 [R1+0x720], R10 ;  /* 0x0007200a01007387 */ /* 0x0003e20000100a00 */
[----:B----4-:R-:W-:-:S04]  /*2a420*/  IMAD.WIDE R12, R240, 0x4, R124 ;  /* 0x00000004f00c7825 */ /* 0x010fc800078e027c */
[--C-:B-1----:R-:W-:Y:S01]  /*2a430*/  IMAD.WIDE R4, R144, 0x4, R124.reuse ;  /* 0x0000000490047825 */ /* 0x102fe200078e027c */
[----:B------:R-:W-:Y:S03]  /*2a440*/  STL.64 [R1+0x6d0], R12 ;  /* 0x0006d00c01007387 */ /* 0x000fe60000100a00 */
[--C-:B------:R-:W-:Y:S01]  /*2a450*/  IMAD.WIDE R10, R251, 0x4, R124.reuse ;  /* 0x00000004fb0a7825 */ /* 0x100fe200078e027c */
[----:B------:R-:W4:Y:S04]  /*2a460*/  LDL.LU R233, [R1+0x7bc] ;  /* 0x0007bc0001e97983 */ /* 0x000f280000300800 */
[----:B------:R3:W-:Y:S04]  /*2a470*/  STL.64 [R1+0x6a8], R4 ;  /* 0x0006a80401007387 */ /* 0x0007e80000100a00 */
[----:B------:R2:W-:Y:S04]  /*2a480*/  STL.64 [R1+0x680], R10 ;  /* 0x0006800a01007387 */ /* 0x0005e80000100a00 */
[----:B------:R-:W4:Y:S04]  /*2a490*/  LDL.LU R237, [R1+0x7c0] ;  /* 0x0007c00001ed7983 */ /* 0x000f280000300800 */
[----:B------:R-:W4:Y:S01]  /*2a4a0*/  LDL.LU R239, [R1+0x7c4] ;  /* 0x0007c40001ef7983 */ /* 0x000f220000300800 */
[----:B---3--:R-:W-:-:S05]  /*2a4b0*/  IMAD.WIDE R4, R250, 0x4, R124 ;  /* 0x00000004fa047825 */ /* 0x008fca00078e027c */
[----:B------:R1:W-:Y:S04]  /*2a4c0*/  STL.64 [R1+0x658], R4 ;  /* 0x0006580401007387 */ /* 0x0003e80000100a00 */
[----:B------:R-:W3:Y:S01]  /*2a4d0*/  LDL.LU R241, [R1+0x7c8] ;  /* 0x0007c80001f17983 */ /* 0x000ee20000300800 */
[----:B--2---:R-:W-:-:S05]  /*2a4e0*/  IMAD.WIDE R10, R122, 0x4, R124 ;  /* 0x000000047a0a7825 */ /* 0x004fca00078e027c */
[----:B------:R2:W-:Y:S01]  /*2a4f0*/  STL.64 [R1+0x630], R10 ;  /* 0x0006300a01007387 */ /* 0x0005e20000100a00 */
[----:B-1----:R-:W-:-:S03]  /*2a500*/  IMAD.WIDE R4, R123, 0x4, R124 ;  /* 0x000000047b047825 */ /* 0x002fc600078e027c */
[----:B------:R-:W3:Y:S04]  /*2a510*/  LDL.LU R242, [R1+0x7cc] ;  /* 0x0007cc0001f27983 */ /* 0x000ee80000300800 */
[----:B------:R1:W-:Y:S04]  /*2a520*/  STL.64 [R1+0x608], R4 ;  /* 0x0006080401007387 */ /* 0x0003e80000100a00 */
[----:B------:R-:W3:Y:S04]  /*2a530*/  LDL.LU R243, [R1+0x7d0] ;  /* 0x0007d00001f37983 */ /* 0x000ee80000300800 */
        /* <DEDUP_REMOVED lines=9> */
[----:B--2---:R-:W2:Y:S04]  /*2a5d0*/  LDL.LU R11, [R1+0x7f8] ;  /* 0x0007f800010b7983 */ /* 0x004ea80000300800 */
[----:B------:R-:W2:Y:S04]  /*2a5e0*/  LDL.LU R10, [R1+0x7fc] ;  /* 0x0007fc00010a7983 */ /* 0x000ea80000300800 */
[----:B------:R-:W2:Y:S04]  /*2a5f0*/  LDL.LU R9, [R1+0x800] ;  /* 0x0008000001097983 */ /* 0x000ea80000300800 */
[----:B------:R-:W2:Y:S04]  /*2a600*/  LDL.LU R6, [R1+0x804] ;  /* 0x0008040001067983 */ /* 0x000ea80000300800 */
[----:B-1----:R-:W2:Y:S04]  /*2a610*/  LDL.LU R5, [R1+0x808] ;  /* 0x0008080001057983 */ /* 0x002ea80000300800 */
[----:B------:R-:W2:Y:S04]  /*2a620*/  LDL.LU R4, [R1+0x12c] ;  /* 0x00012c0001047983 */ /* 0x000ea80000300800 */
[----:B------:R-:W2:Y:S04]  /*2a630*/  LDL.LU R0, [R1+0xc8] ;  /* 0x0000c80001007983 */ /* 0x000ea80000300800 */
[----:B------:R-:W2:Y:S04]  /*2a640*/  LDL.LU R240, [R1+0xb4] ;  /* 0x0000b40001f07983 */ /* 0x000ea80000300800 */
[----:B------:R-:W2:Y:S04]  /*2a650*/  LDL.LU R144, [R1+0x98] ;  /* 0x0000980001907983 */ /* 0x000ea80000300800 */
[----:B------:R-:W2:Y:S04]  /*2a660*/  LDL.LU R251, [R1+0x60] ;  /* 0x0000600001fb7983 */ /* 0x000ea80000300800 */
[----:B------:R-:W2:Y:S04]  /*2a670*/  LDL.LU R250, [R1+0x54] ;  /* 0x0000540001fa7983 */ /* 0x000ea80000300800 */
[----:B------:R-:W2:Y:S04]  /*2a680*/  LDL.LU R122, [R1+0x3c] ;  /* 0x00003c00017a7983 */ /* 0x000ea80000300800 */
[----:B------:R-:W2:Y:S01]  /*2a690*/  LDL.LU R123, [R1] ;  /* 0x00000000017b7983 */ /* 0x000ea20000300800 */
[----:B------:R-:W-:-:S04]  /*2a6a0*/  IMAD.WIDE R42, R73, 0x4, R124 ;  /* 0x00000004492a7825 */ /* 0x000fc800078e027c */
[----:B----4-:R-:W-:-:S05]  /*2a6b0*/  IMAD.WIDE R74, R233, 0x4, R124 ;  /* 0x00000004e94a7825 */ /* 0x010fca00078e027c */
[----:B------:R1:W-:Y:S04]  /*2a6c0*/  STL.64 [R1+0x5e0], R74 ;  /* 0x0005e04a01007387 */ /* 0x0003e80000100a00 */
[----:B------:R4:W-:Y:S01]  /*2a6d0*/  STL.64 [R1+0x538], R42 ;  /* 0x0005382a01007387 */ /* 0x0009e20000100a00 */
[----:B------:R-:W-:-:S04]  /*2a6e0*/  IMAD.WIDE R76, R237, 0x4, R124 ;  /* 0x00000004ed4c7825 */ /* 0x000fc800078e027c */
[--C-:B-1----:R-:W-:Y:S01]  /*2a6f0*/  IMAD.WIDE R74, R239, 0x4, R124.reuse ;  /* 0x00000004ef4a7825 */ /* 0x102fe200078e027c */
[----:B------:R-:W-:Y:S03]  /*2a700*/  STL.64 [R1+0x510], R76 ;  /* 0x0005104c01007387 */ /* 0x000fe60000100a00 */
[--C-:B----4-:R-:W-:Y:S01]  /*2a710*/  IMAD.WIDE R42, R72, 0x4, R124.reuse ;  /* 0x00000004482a7825 */ /* 0x110fe200078e027c */
[----:B------:R-:W-:Y:S03]  /*2a720*/  STL.64 [R1+0x4e8], R74 ;  /* 0x0004e84a01007387 */ /* 0x000fe60000100a00 */
[--C-:B------:R-:W-:Y:S01]  /*2a730*/  IMAD.WIDE R72, R70, 0x4, R124.reuse ;  /* 0x0000000446487825 */ /* 0x100fe200078e027c */
[----:B------:R1:W-:Y:S04]  /*2a740*/  STL.64 [R1+0x4d0], R42 ;  /* 0x0004d02a01007387 */ /* 0x0003e80000100a00 */
[----:B------:R4:W-:Y:S01]  /*2a750*/  STL.64 [R1+0x4c0], R72 ;  /* 0x0004c04801007387 */ /* 0x0009e20000100a00 */
[----:B---3--:R-:W-:-:S05]  /*2a760*/  IMAD.WIDE R70, R241, 0x4, R124 ;  /* 0x00000004f1467825 */ /* 0x008fca00078e027c */
[----:B------:R3:W-:Y:S01]  /*2a770*/  STL.64 [R1+0xf48], R70 ;  /* 0x000f484601007387 */ /* 0x0007e20000100a00 */
[----:B-1----:R-:W-:-:S05]  /*2a780*/  IMAD.WIDE R42, R242, 0x4, R124 ;  /* 0x00000004f22a7825 */ /* 0x002fca00078e027c */
[----:B------:R1:W-:Y:S01]  /*2a790*/  STL.64 [R1+0xf40], R42 ;  /* 0x000f402a01007387 */ /* 0x0003e20000100a00 */
[----:B----4-:R-:W-:-:S04]  /*2a7a0*/  IMAD.WIDE R72, R243, 0x4, R124 ;  /* 0x00000004f3487825 */ /* 0x010fc800078e027c */
[--C-:B---3--:R-:W-:Y:S01]  /*2a7b0*/  IMAD.WIDE R70, R246, 0x4, R124.reuse ;  /* 0x00000004f6467825 */ /* 0x108fe200078e027c */
[----:B------:R3:W-:Y:S03]  /*2a7c0*/  STL.64 [R1+0xf38], R72 ;  /* 0x000f384801007387 */ /* 0x0007e60000100a00 */
[--C-:B-1----:R-:W-:Y:S01]  /*2a7d0*/  IMAD.WIDE R42, R247, 0x4, R124.reuse ;  /* 0x00000004f72a7825 */ /* 0x102fe200078e027c */
[----:B------:R1:W-:Y:S04]  /*2a7e0*/  STL.64 [R1+0xf30], R70 ;  /* 0x000f304601007387 */ /* 0x0003e80000100a00 */
[----:B------:R4:W-:Y:S01]  /*2a7f0*/  STL.64 [R1+0xf28], R42 ;  /* 0x000f282a01007387 */ /* 0x0009e20000100a00 */
[----:B---3--:R-:W-:-:S04]  /*2a800*/  IMAD.WIDE R72, R248, 0x4, R124 ;  /* 0x00000004f8487825 */ /* 0x008fc800078e027c */
[--C-:B-1----:R-:W-:Y:S01]  /*2a810*/  IMAD.WIDE R70, R14, 0x4, R124.reuse ;  /* 0x000000040e467825 */ /* 0x102fe200078e027c */
[----:B------:R1:W-:Y:S03]  /*2a820*/  STL.64 [R1+0xf20], R72 ;  /* 0x000f204801007387 */ /* 0x0003e60000100a00 */
[--C-:B----4-:R-:W-:Y:S01]  /*2a830*/  IMAD.WIDE R42, R19, 0x4, R124.reuse ;  /* 0x00000004132a7825 */ /* 0x110fe200078e027c */
[----:B------:R3:W-:Y:S04]  /*2a840*/  STL.64 [R1+0xf18], R70 ;  /* 0x000f184601007387 */ /* 0x0007e80000100a00 */
[----:B------:R4:W-:Y:S01]  /*2a850*/  STL.64 [R1+0xf10], R42 ;  /* 0x000f102a01007387 */ /* 0x0009e20000100a00 */
[----:B-1----:R-:W-:-:S04]  /*2a860*/  IMAD.WIDE R72, R13, 0x4, R124 ;  /* 0x000000040d487825 */ /* 0x002fc800078e027c */
[--C-:B---3--:R-:W-:Y:S01]  /*2a870*/  IMAD.WIDE R70, R16, 0x4, R124.reuse ;  /* 0x0000000410467825 */ /* 0x108fe200078e027c */
[----:B------:R-:W-:Y:S03]  /*2a880*/  STL.64 [R1+0xf08], R72 ;  /* 0x000f084801007387 */ /* 0x000fe60000100a00 */
[--C-:B----4-:R-:W-:Y:S01]  /*2a890*/  IMAD.WIDE R42, R12, 0x4, R124.reuse ;  /* 0x000000040c2a7825 */ /* 0x110fe200078e027c */
[----:B------:R-:W-:Y:S03]  /*2a8a0*/  STL.64 [R1+0xf00], R70 ;  /* 0x000f004601007387 */ /* 0x000fe60000100a00 */
[--C-:B------:R-:W-:Y:S01]  /*2a8b0*/  IMAD.WIDE R14, R15, 0x4, R124.reuse ;  /* 0x000000040f0e7825 */ /* 0x100fe200078e027c */
[----:B------:R-:W-:Y:S03]  /*2a8c0*/  STL.64 [R1+0xef8], R42 ;  /* 0x000ef82a01007387 */ /* 0x000fe60000100a00 */
[--C-:B--2---:R-:W-:Y:S01]  /*2a8d0*/  IMAD.WIDE R12, R11, 0x4, R124.reuse ;  /* 0x000000040b0c7825 */ /* 0x104fe200078e027c */
        /* <DEDUP_REMOVED lines=30> */
[----:B-1----:R-:W-:-:S02]  /*2aac0*/  IMAD.WIDE R12, R197, 0x4, R124 ;  /* 0x00000004c50c7825 */ /* 0x002fc400078e027c */
[----:B------:R-:W1:Y:S02]  /*2aad0*/  LDC R197, c[0x0][0x3a8] ;  /* 0x0000ea00ffc57b82 */ /* 0x000e640000000800 */
[--C-:B--2---:R-:W-:Y:S01]  /*2aae0*/  IMAD.WIDE R10, R173, 0x4, R124.reuse ;  /* 0x00000004ad0a7825 */ /* 0x104fe200078e027c */
[----:B------:R2:W-:Y:S03]  /*2aaf0*/  STL.64 [R1+0x998], R12 ;  /* 0x0009980c01007387 */ /* 0x0005e60000100a00 */
[--C-:B---3--:R-:W-:Y:S01]  /*2ab00*/  IMAD.WIDE R4, R170, 0x4, R124.reuse ;  /* 0x00000004aa047825 */ /* 0x108fe200078e027c */
        /* <DEDUP_REMOVED lines=12> */
[----:B------:R-:W3:Y:S04]  /*2abd0*/  LDL.LU R251, [R1+0x27c] ;  /* 0x00027c0001fb7983 */ /* 0x000ee80000300800 */
[----:B------:R-:W-:Y:S04]  /*2abe0*/  STL.64 [R1+0x8a0], R10 ;  /* 0x0008a00a01007387 */ /* 0x000fe80000100a00 */
[----:B------:R-:W4:Y:S04]  /*2abf0*/  LDL.LU R250, [R1+0x274] ;  /* 0x0002740001fa7983 */ /* 0x000f280000300800 */
[----:B------:R1:W-:Y:S04]  /*2ac00*/  STL.64 [R1+0x878], R4 ;  /* 0x0008780401007387 */ /* 0x0003e80000100a00 */
[----:B------:R-:W4:Y:S04]  /*2ac10*/  LDL.LU R122, [R1+0x25c] ;  /* 0x00025c00017a7983 */ /* 0x000f280000300800 */
[----:B------:R-:W4:Y:S01]  /*2ac20*/  LDL.LU R123, [R1+0x258] ;  /* 0x00025800017b7983 */ /* 0x000f220000300800 */
[----:B--2---:R-:W-:-:S04]  /*2ac30*/  IMAD.WIDE R12, R35, 0x4, R124 ;  /* 0x00000004230c7825 */ /* 0x004fc800078e027c */
[----:B-1----:R-:W-:-:S04]  /*2ac40*/  IMAD.WIDE R4, R34, 0x4, R124 ;  /* 0x0000000422047825 */ /* 0x002fc800078e027c */
[--C-:B------:R-:W-:Y:S01]  /*2ac50*/  IMAD.WIDE R10, R36, 0x4, R124.reuse ;  /* 0x00000004240a7825 */ /* 0x100fe200078e027c */
[----:B------:R1:W-:Y:S01]  /*2ac60*/  STL.64 [R1+0x850], R4 ;  /* 0x0008500401007387 */ /* 0x0003e20000100a00 */
[----:B------:R-:W2:Y:S03]  /*2ac70*/  LDC R36, c[0x0][0x3a0] ;  /* 0x0000e800ff247b82 */ /* 0x000ea60000000800 */
[----:B------:R1:W-:Y:S04]  /*2ac80*/  STL.64 [R1+0x828], R12 ;  /* 0x0008280c01007387 */ /* 0x0003e80000100a00 */
[----:B------:R1:W-:Y:S02]  /*2ac90*/  STL.64 [R1+0x808], R10 ;  /* 0x0008080a01007387 */ /* 0x0003e40000100a00 */
[----:B-1----:R-:W-:-:S02]  /*2aca0*/  IMAD.WIDE R4, R37, 0x4, R124 ;  /* 0x0000000425047825 */ /* 0x002fc400078e027c */
[----:B------:R-:W1:Y:S02]  /*2acb0*/  LDC R37, c[0x0][0x3a0] ;  /* 0x0000e800ff257b82 */ /* 0x000e640000000800 */
[--C-:B------:R-:W-:Y:S01]  /*2acc0*/  IMAD.WIDE R12, R39, 0x4, R124.reuse ;  /* 0x00000004270c7825 */ /* 0x100fe200078e027c */
[----:B------:R2:W-:Y:S03]  /*2acd0*/  STL.64 [R1+0x7e8], R4 ;  /* 0x0007e80401007387 */ /* 0x0005e60000100a00 */
[--C-:B------:R-:W-:Y:S01]  /*2ace0*/  IMAD.WIDE R10, R44, 0x4, R124.reuse ;  /* 0x000000042c0a7825 */ /* 0x100fe200078e027c */
[----:B------:R2:W-:Y:S01]  /*2acf0*/  STL.64 [R1+0x7c8], R12 ;  /* 0x0007c80c01007387 */ /* 0x0005e20000100a00 */
[----:B------:R-:W1:Y:S03]  /*2ad00*/  LDC R39, c[0x0][0x3a0] ;  /* 0x0000e800ff277b82 */ /* 0x000e660000000800 */
[----:B------:R2:W-:Y:S02]  /*2ad10*/  STL.64 [R1+0x7a8], R10 ;  /* 0x0007a80a01007387 */ /* 0x0005e40000100a00 */
[----:B--2---:R-:W-:-:S04]  /*2ad20*/  IMAD.WIDE R4, R47, 0x4, R124 ;  /* 0x000000042f047825 */ /* 0x004fc800078e027c */
[--C-:B------:R-:W-:Y:S01]  /*2ad30*/  IMAD.WIDE R12, R49, 0x4, R124.reuse ;  /* 0x00000004310c7825 */ /* 0x100fe200078e027c */
[----:B------:R2:W-:Y:S03]  /*2ad40*/  STL.64 [R1+0x780], R4 ;  /* 0x0007800401007387 */ /* 0x0005e60000100a00 */
[--C-:B------:R-:W-:Y:S01]  /*2ad50*/  IMAD.WIDE R10, R52, 0x4, R124.reuse ;  /* 0x00000004340a7825 */ /* 0x100fe200078e027c */
[----:B------:R2:W-:Y:S04]  /*2ad60*/  STL.64 [R1+0x758], R12 ;  /* 0x0007580c01007387 */ /* 0x0005e80000100a00 */
[----:B------:R2:W-:Y:S02]  /*2ad70*/  STL.64 [R1+0x710], R10 ;  /* 0x0007100a01007387 */ /* 0x0005e40000100a00 */
[----:B--2---:R-:W-:-:S04]  /*2ad80*/  IMAD.WIDE R4, R61, 0x4, R124 ;  /* 0x000000043d047825 */ /* 0x004fc800078e027c */
[--C-:B------:R-:W-:Y:S01]  /*2ad90*/  IMAD.WIDE R12, R55, 0x4, R124.reuse ;  /* 0x00000004370c7825 */ /* 0x100fe200078e027c */
[----:B------:R2:W-:Y:S03]  /*2ada0*/  STL.64 [R1+0x6c8], R4 ;  /* 0x0006c80401007387 */ /* 0x0005e60000100a00 */
[--C-:B------:R-:W-:Y:S01]  /*2adb0*/  IMAD.WIDE R10, R56, 0x4, R124.reuse ;  /* 0x00000004380a7825 */ /* 0x100fe200078e027c */
[----:B------:R1:W-:Y:S04]  /*2adc0*/  STL.64 [R1+0x6a0], R12 ;  /* 0x0006a00c01007387 */ /* 0x0003e80000100a00 */
[----:B------:R1:W-:Y:S01]  /*2add0*/  STL.64 [R1+0x678], R10 ;  /* 0x0006780a01007387 */ /* 0x0003e20000100a00 */
[----:B--2---:R-:W-:-:S04]  /*2ade0*/  IMAD.WIDE R4, R53, 0x4, R124 ;  /* 0x0000000435047825 */ /* 0x004fc800078e027c */
[--C-:B-1----:R-:W-:Y:S01]  /*2adf0*/  IMAD.WIDE R12, R57, 0x4, R124.reuse ;  /* 0x00000004390c7825 */ /* 0x102fe200078e027c */
[----:B------:R1:W-:Y:S03]  /*2ae00*/  STL.64 [R1+0x650], R4 ;  /* 0x0006500401007387 */ /* 0x0003e60000100a00 */
[--C-:B------:R-:W-:Y:S01]  /*2ae10*/  IMAD.WIDE R10, R67, 0x4, R124.reuse ;  /* 0x00000004430a7825 */ /* 0x100fe200078e027c */
[----:B------:R2:W-:Y:S04]  /*2ae20*/  STL.64 [R1+0x628], R12 ;  /* 0x0006280c01007387 */ /* 0x0005e80000100a00 */
[----:B------:R2:W-:Y:S01]  /*2ae30*/  STL.64 [R1+0x600], R10 ;  /* 0x0006000a01007387 */ /* 0x0005e20000100a00 */
[----:B-1----:R-:W-:-:S04]  /*2ae40*/  IMAD.WIDE R4, R68, 0x4, R124 ;  /* 0x0000000444047825 */ /* 0x002fc800078e027c */
[--C-:B--2---:R-:W-:Y:S01]  /*2ae50*/  IMAD.WIDE R12, R64, 0x4, R124.reuse ;  /* 0x00000004400c7825 */ /* 0x104fe200078e027c */
        /* <DEDUP_REMOVED lines=22> */
[----:B---3--:R-:W-:-:S04]  /*2afc0*/  IMAD.WIDE R4, R251, 0x4, R124 ;  /* 0x00000004fb047825 */ /* 0x008fc800078e027c */
[--C-:B----4-:R-:W-:Y:S01]  /*2afd0*/  IMAD.WIDE R12, R250, 0x4, R124.reuse ;  /* 0x00000004fa0c7825 */ /* 0x110fe200078e027c */
[----:B------:R2:W-:Y:S04]  /*2afe0*/  STL.64 [R1+0xee0], R4 ;  /* 0x000ee00401007387 */ /* 0x0005e80000100a00 */
[----:B------:R3:W-:Y:S01]  /*2aff0*/  STL.64 [R1+0xed8], R12 ;  /* 0x000ed80c01007387 */ /* 0x0007e20000100a00 */
[----:B-1----:R-:W-:-:S03]  /*2b000*/  IMAD.WIDE R10, R122, 0x4, R124 ;  /* 0x000000047a0a7825 */ /* 0x002fc600078e027c */
[----:B------:R-:W4:Y:S01]  /*2b010*/  LDL.LU R230, [R1+0x24c] ;  /* 0x00024c0001e67983 */ /* 0x000f220000300800 */
[----:B--2---:R-:W-:-:S03]  /*2b020*/  IMAD.WIDE R4, R123, 0x4, R124 ;  /* 0x000000047b047825 */ /* 0x004fc600078e027c */
        /* <DEDUP_REMOVED lines=15> */
[----:B---3--:R-:W3:Y:S04]  /*2b120*/  LDL.LU R13, [R1+0x1ac] ;  /* 0x0001ac00010d7983 */ /* 0x008ee80000300800 */
[----:B------:R-:W3:Y:S04]  /*2b130*/  LDL.LU R16, [R1+0x188] ;  /* 0x0001880001107983 */ /* 0x000ee80000300800 */
[----:B------:R-:W3:Y:S04]  /*2b140*/  LDL.LU R12, [R1+0x180] ;  /* 0x00018000010c7983 */ /* 0x000ee80000300800 */
[----:B------:R-:W3:Y:S04]  /*2b150*/  LDL.LU R15, [R1+0x16c] ;  /* 0x00016c00010f7983 */ /* 0x000ee80000300800 */
[----:B-1----:R-:W3:Y:S04]  /*2b160*/  LDL.LU R11, [R1+0x158] ;  /* 0x00015800010b7983 */ /* 0x002ee80000300800 */
        /* <DEDUP_REMOVED lines=11> */
[----:B------:R-:W3:Y:S01]  /*2b220*/  LDL.LU R123, [R1+0x38] ;  /* 0x00003800017b7983 */ /* 0x000ee20000300800 */
[----:B----4-:R-:W-:-:S05]  /*2b230*/  IMAD.WIDE R30, R230, 0x4, R124 ;  /* 0x00000004e61e7825 */ /* 0x010fca00078e027c */
[----:B------:R1:W-:Y:S01]  /*2b240*/  STL.64 [R1+0xec0], R30 ;  /* 0x000ec01e01007387 */ /* 0x0003e20000100a00 */
[----:B--2---:R-:W-:-:S05]  /*2b250*/  IMAD.WIDE R32, R231, 0x4, R124 ;  /* 0x00000004e7207825 */ /* 0x004fca00078e027c */
[----:B------:R2:W-:Y:S01]  /*2b260*/  STL.64 [R1+0xeb8], R32 ;  /* 0x000eb82001007387 */ /* 0x0005e20000100a00 */
[----:B------:R-:W-:-:S04]  /*2b270*/  IMAD.WIDE R34, R232, 0x4, R124 ;  /* 0x00000004e8227825 */ /* 0x000fc800078e027c */
        /* <DEDUP_REMOVED lines=23> */
[----:B---3--:R-:W-:-:S04]  /*2b3f0*/  IMAD.WIDE R34, R13, 0x4, R124 ;  /* 0x000000040d227825 */ /* 0x008fc800078e027c */
[--C-:B-1----:R-:W-:Y:S01]  /*2b400*/  IMAD.WIDE R30, R16, 0x4, R124.reuse ;  /* 0x00000004101e7825 */ /* 0x102fe200078e027c */
[----:B------:R-:W-:Y:S03]  /*2b410*/  STL.64 [R1+0xc10], R34 ;  /* 0x000c102201007387 */ /* 0x000fe60000100a00 */
[--C-:B--2---:R-:W-:Y:S01]  /*2b420*/  IMAD.WIDE R32, R12, 0x4, R124.reuse ;  /* 0x000000040c207825 */ /* 0x104fe200078e027c */
[----:B------:R1:W-:Y:S03]  /*2b430*/  STL.64 [R1+0xc00], R30 ;  /* 0x000c001e01007387 */ /* 0x0003e60000100a00 */
[--C-:B------:R-:W-:Y:S01]  /*2b440*/  IMAD.WIDE R12, R15, 0x4, R124.reuse ;  /* 0x000000040f0c7825 */ /* 0x100fe200078e027c */
[----:B------:R-:W-:Y:S03]  /*2b450*/  STL.64 [R1+0xbf0], R32 ;  /* 0x000bf02001007387 */ /* 0x000fe60000100a00 */
[--C-:B------:R-:W-:Y:S01]  /*2b460*/  IMAD.WIDE R14, R10, 0x4, R124.reuse ;  /* 0x000000040a0e7825 */ /* 0x100fe200078e027c */
[----:B------:R2:W-:Y:S03]  /*2b470*/  STL.64 [R1+0xbe0], R12 ;  /* 0x000be00c01007387 */ /* 0x0005e60000100a00 */
[----:B-1----:R-:W-:-:S04]  /*2b480*/  IMAD.WIDE R30, R11, 0x4, R124 ;  /* 0x000000040b1e7825 */ /* 0x002fc800078e027c */
[--C-:B------:R-:W-:Y:S01]  /*2b490*/  IMAD.WIDE R10, R6, 0x4, R124.reuse ;  /* 0x00000004060a7825 */ /* 0x100fe200078e027c */
[----:B------:R-:W-:Y:S03]  /*2b4a0*/  STL.64 [R1+0xbd0], R30 ;  /* 0x000bd01e01007387 */ /* 0x000fe60000100a00 */
[--C-:B--2---:R-:W-:Y:S01]  /*2b4b0*/  IMAD.WIDE R12, R9, 0x4, R124.reuse ;  /* 0x00000004090c7825 */ /* 0x104fe200078e027c */
[----:B------:R1:W-:Y:S04]  /*2b4c0*/  STL.64 [R1+0xbc0], R14 ;  /* 0x000bc00e01007387 */ /* 0x0003e80000100a00 */
        /* <DEDUP_REMOVED lines=24> */
[----:B------:R1:W-:Y:S01]  /*2b650*/  STL.64 [R1+0x870], R12 ;  /* 0x0008700c01007387 */ /* 0x0003e20000100a00 */
[----:B------:R-:W2:Y:S02]  /*2b660*/  LDC R238, c[0x0][0x3a8] ;  /* 0x0000ea00ffee7b82 */ /* 0x000ea40000000800 */
[--C-:B---3--:R-:W-:Y:S01]  /*2b670*/  IMAD.WIDE R4, R236, 0x4, R124.reuse ;  /* 0x00000004ec047825 */ /* 0x108fe200078e027c */
[----:B------:R3:W-:Y:S04]  /*2b680*/  STL.64 [R1+0x848], R10 ;  /* 0x0008480a01007387 */ /* 0x0007e80000100a00 */
[----:B------:R4:W-:Y:S01]  /*2b690*/  STL.64 [R1+0x820], R4 ;  /* 0x0008200401007387 */ /* 0x0009e20000100a00 */
[----:B-1----:R-:W-:-:S04]  /*2b6a0*/  IMAD.WIDE R12, R228, 0x4, R124 ;  /* 0x00000004e40c7825 */ /* 0x002fc800078e027c */
[--C-:B---3--:R-:W-:Y:S02]  /*2b6b0*/  IMAD.WIDE R10, R218, 0x4, R124.reuse ;  /* 0x00000004da0a7825 */ /* 0x108fe400078e027c */
[----:B------:R-:W1:Y:S01]  /*2b6c0*/  LDC R218, c[0x0][0x3a8] ;  /* 0x0000ea00ffda7b82 */ /* 0x000e620000000800 */
[----:B----4-:R-:W3:Y:S04]  /*2b6d0*/  LDL.LU R4, [R1+0x2f0] ;  /* 0x0002f00001047983 */ /* 0x010ee80000300800 */
[----:B------:R-:W-:Y:S04]  /*2b6e0*/  STL.64 [R1+0x800], R12 ;  /* 0x0008000c01007387 */ /* 0x000fe80000100a00 */
[----:B------:R-:W4:Y:S04]  /*2b6f0*/  LDL.LU R0, [R1+0x2e8] ;  /* 0x0002e80001007983 */ /* 0x000f280000300800 */
[----:B------:R2:W-:Y:S04]  /*2b700*/  STL.64 [R1+0x7e0], R10 ;  /* 0x0007e00a01007387 */ /* 0x0005e80000100a00 */
[----:B------:R-:W4:Y:S04]  /*2b710*/  LDL.LU R240, [R1+0x2e0] ;  /* 0x0002e00001f07983 */ /* 0x000f280000300800 */
[----:B------:R-:W4:Y:S04]  /*2b720*/  LDL.LU R144, [R1+0x2dc] ;  /* 0x0002dc0001907983 */ /* 0x000f280000300800 */
[----:B------:R-:W4:Y:S04]  /*2b730*/  LDL.LU R251, [R1+0x2d4] ;  /* 0x0002d40001fb7983 */ /* 0x000f280000300800 */
[----:B------:R-:W4:Y:S04]  /*2b740*/  LDL.LU R250, [R1+0x2c4] ;  /* 0x0002c40001fa7983 */ /* 0x000f280000300800 */
[----:B------:R-:W4:Y:S04]  /*2b750*/  LDL.LU R122, [R1+0x2bc] ;  /* 0x0002bc00017a7983 */ /* 0x000f280000300800 */
[----:B------:R-:W4:Y:S01]  /*2b760*/  LDL.LU R123, [R1+0x2b4] ;  /* 0x0002b400017b7983 */ /* 0x000f220000300800 */
[----:B--2---:R-:W-:-:S02]  /*2b770*/  IMAD.WIDE R10, R168, 0x4, R124 ;  /* 0x00000004a80a7825 */ /* 0x004fc400078e027c */
[----:B------:R-:W2:Y:S02]  /*2b780*/  LDC R168, c[0x0][0x3a0] ;  /* 0x0000e800ffa87b82 */ /* 0x000ea40000000800 */
[--C-:B------:R-:W-:Y:S01]  /*2b790*/  IMAD.WIDE R14, R167, 0x4, R124.reuse ;  /* 0x00000004a70e7825 */ /* 0x100fe200078e027c */
[----:B------:R1:W-:Y:S03]  /*2b7a0*/  STL.64 [R1+0x7c0], R10 ;  /* 0x0007c00a01007387 */ /* 0x0003e60000100a00 */
[--C-:B------:R-:W-:Y:S01]  /*2b7b0*/  IMAD.WIDE R12, R154, 0x4, R124.reuse ;  /* 0x000000049a0c7825 */ /* 0x100fe200078e027c */
[----:B------:R1:W-:Y:S04]  /*2b7c0*/  STL.64 [R1+0x7a0], R14 ;  /* 0x0007a00e01007387 */ /* 0x0003e80000100a00 */
[----:B------:R1:W-:Y:S02]  /*2b7d0*/  STL.64 [R1+0x778], R12 ;  /* 0x0007780c01007387 */ /* 0x0003e40000100a00 */
[----:B-1----:R-:W-:-:S04]  /*2b7e0*/  IMAD.WIDE R10, R153, 0x4, R124 ;  /* 0x00000004990a7825 */ /* 0x002fc800078e027c */
[--C-:B------:R-:W-:Y:S01]  /*2b7f0*/  IMAD.WIDE R14, R152, 0x4, R124.reuse ;  /* 0x00000004980e7825 */ /* 0x100fe200078e027c */
[----:B------:R1:W-:Y:S01]  /*2b800*/  STL.64 [R1+0x750], R10 ;  /* 0x0007500a01007387 */ /* 0x0003e20000100a00 */
[----:B------:R-:W2:Y:S02]  /*2b810*/  LDC R152, c[0x0][0x3a8] ;  /* 0x0000ea00ff987b82 */ /* 0x000ea40000000800 */
        /* <DEDUP_REMOVED lines=21> */
[----:B------:R2:W-:Y:S01]  /*2b970*/  STL.64 [R1+0x570], R12 ;  /* 0x0005700c01007387 */ /* 0x0005e20000100a00 */
[----:B-1----:R-:W-:-:S02]  /*2b980*/  IMAD.WIDE R10, R23, 0x4, R124 ;  /* 0x00000004170a7825 */ /* 0x002fc400078e027c */
[----:B------:R-:W1:Y:S02]  /*2b990*/  LDC R23, c[0x0][0x3a0] ;  /* 0x0000e800ff177b82 */ /* 0x000e640000000800 */
[--C-:B--2---:R-:W-:Y:S01]  /*2b9a0*/  IMAD.WIDE R14, R21, 0x4, R124.reuse ;  /* 0x00000004150e7825 */ /* 0x104fe200078e027c */
        /* <DEDUP_REMOVED lines=8> */
[----:B------:R-:W-:Y:S03]  /*2ba30*/  STL.64 [R1+0x4a8], R14 ;  /* 0x0004a80e01007387 */ /* 0x000fe60000100a00 */
[--C-:B------:R-:W-:Y:S01]  /*2ba40*/  IMAD.WIDE R8, R3, 0x4, R124.reuse ;  /* 0x0000000403087825 */ /* 0x100fe200078e027c */
[----:B------:R-:W-:Y:S03]  /*2ba50*/  STL.64 [R1+0x488], R12 ;  /* 0x0004880c01007387 */ /* 0x000fe60000100a00 */
[----:B--2---:R-:W-:-:S05]  /*2ba60*/  IMAD.WIDE R10, R7, 0x4, R124 ;  /* 0x00000004070a7825 */ /* 0x004fca00078e027c */
[----:B------:R-:W-:Y:S04]  /*2ba70*/  STL.64 [R1+0x468], R10 ;  /* 0x0004680a01007387 */ /* 0x000fe80000100a00 */
[----:B------:R2:W-:Y:S01]  /*2ba80*/  STL.64 [R1+0x448], R8 ;  /* 0x0004480801007387 */ /* 0x0005e20000100a00 */
[----:B---3--:R-:W-:-:S05]  /*2ba90*/  IMAD.WIDE R6, R4, 0x4, R124 ;  /* 0x0000000404067825 */ /* 0x008fca00078e027c */
[----:B------:R3:W-:Y:S01]  /*2baa0*/  STL.64 [R1+0xbb0], R6 ;  /* 0x000bb00601007387 */ /* 0x0007e20000100a00 */
[----:B----4-:R-:W-:-:S04]  /*2bab0*/  IMAD.WIDE R4, R0, 0x4, R124 ;  /* 0x0000000400047825 */ /* 0x010fc800078e027c */
        /* <DEDUP_REMOVED lines=10> */
[----:B------:R-:W4:Y:S01]  /*2bb60*/  LDL.LU R230, [R1+0x2a4] ;  /* 0x0002a40001e67983 */ /* 0x000f220000300800 */
[----:B--2---:R-:W-:-:S03]  /*2bb70*/  IMAD.WIDE R4, R123, 0x4, R124 ;  /* 0x000000047b047825 */ /* 0x004fc600078e027c */
[----:B------:R2:W-:Y:S04]  /*2bb80*/  STL.64 [R1+0xb50], R6 ;  /* 0x000b500601007387 */ /* 0x0005e80000100a00 */
[----:B------:R-:W4:Y:S04]  /*2bb90*/  LDL.LU R231, [R1+0x2a0] ;  /* 0x0002a00001e77983 */ /* 0x000f280000300800 */
        /* <DEDUP_REMOVED lines=19> */
[----:B---3--:R-:W3:Y:S04]  /*2bcd0*/  LDL.LU R9, [R1+0x190] ;  /* 0x0001900001097983 */ /* 0x008ee80000300800 */
[----:B--2---:R-:W2:Y:S04]  /*2bce0*/  LDL.LU R6, [R1+0x184] ;  /* 0x0001840001067983 */ /* 0x004ea80000300800 */
[----:B-1----:R-:W2:Y:S04]  /*2bcf0*/  LDL.LU R5, [R1+0x174] ;  /* 0x0001740001057983 */ /* 0x002ea80000300800 */
[----:B------:R-:W2:Y:S04]  /*2bd00*/  LDL.LU R4, [R1+0x168] ;  /* 0x0001680001047983 */ /* 0x000ea80000300800 */
[----:B------:R-:W2:Y:S04]  /*2bd10*/  LDL.LU R0, [R1+0x15c] ;  /* 0x00015c0001007983 */ /* 0x000ea80000300800 */
[----:B------:R-:W2:Y:S04]  /*2bd20*/  LDL.LU R240, [R1+0x148] ;  /* 0x0001480001f07983 */ /* 0x000ea80000300800 */
[----:B------:R-:W2:Y:S04]  /*2bd30*/  LDL.LU R144, [R1+0x140] ;  /* 0x0001400001907983 */ /* 0x000ea80000300800 */
[----:B------:R-:W3:Y:S04]  /*2bd40*/  LDL.LU R251, [R1+0x128] ;  /* 0x0001280001fb7983 */ /* 0x000ee80000300800 */
[----:B------:R-:W3:Y:S04]  /*2bd50*/  LDL.LU R250, [R1+0x11c] ;  /* 0x00011c0001fa7983 */ /* 0x000ee80000300800 */
[----:B------:R-:W3:Y:S04]  /*2bd60*/  LDL.LU R122, [R1+0x110] ;  /* 0x00011000017a7983 */ /* 0x000ee80000300800 */
[----:B------:R-:W3:Y:S01]  /*2bd70*/  LDL.LU R123, [R1+0xd0] ;  /* 0x0000d000017b7983 */ /* 0x000ee20000300800 */
[----:B----4-:R-:W-:-:S02]  /*2bd80*/  IMAD.WIDE R24, R230, 0x4, R124 ;  /* 0x00000004e6187825 */ /* 0x010fc400078e027c */
[----:B------:R-:W1:Y:S03]  /*2bd90*/  LDC R230, c[0x0][0x3a8] ;  /* 0x0000ea00ffe67b82 */ /* 0x000e660000000800 */
[----:B------:R4:W-:Y:S01]  /*2bda0*/  STL.64 [R1+0xb30], R24 ;  /* 0x000b301801007387 */ /* 0x0009e20000100a00 */
[----:B------:R-:W-:-:S04]  /*2bdb0*/  IMAD.WIDE R26, R231, 0x4, R124 ;  /* 0x00000004e71a7825 */ /* 0x000fc800078e027c */
[--C-:B------:R-:W-:Y:S01]  /*2bdc0*/  IMAD.WIDE R20, R232, 0x4, R124.reuse ;  /* 0x00000004e8147825 */ /* 0x100fe200078e027c */
[----:B------:R4:W-:Y:S03]  /*2bdd0*/  STL.64 [R1+0xb20], R26 ;  /* 0x000b201a01007387 */ /* 0x0009e60000100a00 */
[--C-:B----4-:R-:W-:Y:S01]  /*2bde0*/  IMAD.WIDE R24, R233, 0x4, R124.reuse ;  /* 0x00000004e9187825 */ /* 0x110fe200078e027c */
[----:B------:R4:W-:Y:S04]  /*2bdf0*/  STL.64 [R1+0xb10], R20 ;  /* 0x000b101401007387 */ /* 0x0009e80000100a00 */
[----:B------:R4:W-:Y:S01]  /*2be00*/  STL.64 [R1+0xb00], R24 ;  /* 0x000b001801007387 */ /* 0x0009e20000100a00 */
[----:B------:R-:W-:-:S04]  /*2be10*/  IMAD.WIDE R26, R237, 0x4, R124 ;  /* 0x00000004ed1a7825 */ /* 0x000fc800078e027c */
[--C-:B----4-:R-:W-:Y:S01]  /*2be20*/  IMAD.WIDE R20, R239, 0x4, R124.reuse ;  /* 0x00000004ef147825 */ /* 0x110fe200078e027c */
[----:B------:R4:W-:Y:S03]  /*2be30*/  STL.64 [R1+0xaf0], R26 ;  /* 0x000af01a01007387 */ /* 0x0009e60000100a00 */
[--C-:B------:R-:W-:Y:S01]  /*2be40*/  IMAD.WIDE R24, R241, 0x4, R124.reuse ;  /* 0x00000004f1187825 */ /* 0x100fe200078e027c */
[----:B------:R1:W-:Y:S04]  /*2be50*/  STL.64 [R1+0xae0], R20 ;  /* 0x000ae01401007387 */ /* 0x0003e80000100a00 */
[----:B------:R4:W-:Y:S02]  /*2be60*/  STL.64 [R1+0xad0], R24 ;  /* 0x000ad01801007387 */ /* 0x0009e40000100a00 */
[----:B----4-:R-:W-:-:S04]  /*2be70*/  IMAD.WIDE R26, R242, 0x4, R124 ;  /* 0x00000004f21a7825 */ /* 0x010fc800078e027c */
[--C-:B-1----:R-:W-:Y:S01]  /*2be80*/  IMAD.WIDE R20, R243, 0x4, R124.reuse ;  /* 0x00000004f3147825 */ /* 0x102fe200078e027c */
[----:B------:R1:W-:Y:S03]  /*2be90*/  STL.64 [R1+0xac0], R26 ;  /* 0x000ac01a01007387 */ /* 0x0003e60000100a00 */
[--C-:B------:R-:W-:Y:S01]  /*2bea0*/  IMAD.WIDE R24, R246, 0x4, R124.reuse ;  /* 0x00000004f6187825 */ /* 0x100fe200078e027c */
[----:B------:R4:W-:Y:S04]  /*2beb0*/  STL.64 [R1+0xab0], R20 ;  /* 0x000ab01401007387 */ /* 0x0009e80000100a00 */
[----:B------:R4:W-:Y:S01]  /*2bec0*/  STL.64 [R1+0xaa0], R24 ;  /* 0x000aa01801007387 */ /* 0x0009e20000100a00 */
[----:B------:R-:W-:-:S04]  /*2bed0*/  IMAD.WIDE R18, R19, 0x4, R124 ;  /* 0x0000000413127825 */ /* 0x000fc800078e027c */
[----:B-1----:R-:W-:-:S04]  /*2bee0*/  IMAD.WIDE R26, R247, 0x4, R124 ;  /* 0x00000004f71a7825 */ /* 0x002fc800078e027c */
[--C-:B----4-:R-:W-:Y:S01]  /*2bef0*/  IMAD.WIDE R20, R248, 0x4, R124.reuse ;  /* 0x00000004f8147825 */ /* 0x110fe200078e027c */
[----:B------:R-:W-:Y:S03]  /*2bf00*/  STL.64 [R1+0xa90], R26 ;  /* 0x000a901a01007387 */ /* 0x000fe60000100a00 */
[--C-:B------:R-:W-:Y:S01]  /*2bf10*/  IMAD.WIDE R24, R14, 0x4, R124.reuse ;  /* 0x000000040e187825 */ /* 0x100fe200078e027c */
[----:B------:R1:W-:Y:S03]  /*2bf20*/  STL.64 [R1+0xa80], R20 ;  /* 0x000a801401007387 */ /* 0x0003e60000100a00 */
[--C-:B------:R-:W-:Y:S01]  /*2bf30*/  IMAD.WIDE R16, R16, 0x4, R124.reuse ;  /* 0x0000000410107825 */ /* 0x100fe200078e027c */
[----:B------:R-:W-:Y:S04]  /*2bf40*/  STL.64 [R1+0xa70], R24 ;  /* 0x000a701801007387 */ /* 0x000fe80000100a00 */
[----:B------:R4:W-:Y:S01]  /*2bf50*/  STL.64 [R1+0xa60], R18 ;  /* 0x000a601201007387 */ /* 0x0009e20000100a00 */
[----:B-1----:R-:W-:-:S05]  /*2bf60*/  IMAD.WIDE R20, R13, 0x4, R124 ;  /* 0x000000040d147825 */ /* 0x002fca00078e027c */
[----:B------:R-:W-:Y:S01]  /*2bf70*/  STL.64 [R1+0xa50], R20 ;  /* 0x000a501401007387 */ /* 0x000fe20000100a00 */
[----:B----4-:R-:W-:-:S03]  /*2bf80*/  IMAD.WIDE R18, R12, 0x4, R124 ;  /* 0x000000040c127825 */ /* 0x010fc600078e027c */
[----:B------:R1:W-:Y:S01]  /*2bf90*/  STL.64 [R1+0xa40], R16 ;  /* 0x000a401001007387 */ /* 0x0003e20000100a00 */
[----:B------:R-:W-:-:S03]  /*2bfa0*/  IMAD.WIDE R12, R15, 0x4, R124 ;  /* 0x000000040f0c7825 */ /* 0x000fc600078e027c */
[----:B------:R-:W-:Y:S01]  /*2bfb0*/  STL.64 [R1+0xa28], R18 ;  /* 0x000a281201007387 */ /* 0x000fe20000100a00 */
[----:B------:R-:W-:-:S03]  /*2bfc0*/  IMAD.WIDE R14, R10, 0x4, R124 ;  /* 0x000000040a0e7825 */ /* 0x000fc600078e027c */
[----:B------:R3:W-:Y:S01]  /*2bfd0*/  STL.64 [R1+0xa00], R12 ;  /* 0x000a000c01007387 */ /* 0x0007e20000100a00 */
[----:B-1----:R-:W-:-:S04]  /*2bfe0*/  IMAD.WIDE R16, R11, 0x4, R124 ;  /* 0x000000040b107825 */ /* 0x002fc800078e027c */
[--C-:B--2---:R-:W-:Y:S01]  /*2bff0*/  IMAD.WIDE R10, R6, 0x4, R124.reuse ;  /* 0x00000004060a7825 */ /* 0x104fe200078e027c */
[----:B------:R-:W-:Y:S03]  /*2c000*/  STL.64 [R1+0x9d8], R16 ;  /* 0x0009d81001007387 */ /* 0x000fe60000100a00 */
[--C-:B---3--:R-:W-:Y:S01]  /*2c010*/  IMAD.WIDE R12, R9, 0x4, R124.reuse ;  /* 0x00000004090c7825 */ /* 0x108fe200078e027c */
[----:B------:R-:W-:Y:S03]  /*2c020*/  STL.64 [R1+0x9b0], R14 ;  /* 0x0009b00e01007387 */ /* 0x000fe60000100a00 */
[--C-:B------:R-:W-:Y:S01]  /*2c030*/  IMAD.WIDE R8, R5, 0x4, R124.reuse ;  /* 0x0000000405087825 */ /* 0x100fe200078e027c */
[----:B------:R1:W-:Y:S03]  /*2c040*/  STL.64 [R1+0x988], R12 ;  /* 0x0009880c01007387 */ /* 0x0003e60000100a00 */
[--C-:B------:R-:W-:Y:S01]  /*2c050*/  IMAD.WIDE R6, R4, 0x4, R124.reuse ;  /* 0x0000000404067825 */ /* 0x100fe200078e027c */
[----:B------:R-:W-:Y:S03]  /*2c060*/  STL.64 [R1+0x960], R10 ;  /* 0x0009600a01007387 */ /* 0x000fe60000100a00 */
[--C-:B------:R-:W-:Y:S01]  /*2c070*/  IMAD.WIDE R4, R0, 0x4, R124.reuse ;  /* 0x0000000400047825 */ /* 0x100fe200078e027c */
[----:B------:R2:W-:Y:S04]  /*2c080*/  STL.64 [R1+0x940], R8 ;  /* 0x0009400801007387 */ /* 0x0005e80000100a00 */
[----:B------:R3:W-:Y:S01]  /*2c090*/  STL.64 [R1+0x920], R6 ;  /* 0x0009200601007387 */ /* 0x0007e20000100a00 */
[----:B-1----:R-:W1:Y:S03]  /*2c0a0*/  LDC R12, c[0x0][0x3a0] ;  /* 0x0000e800ff0c7b82 */ /* 0x002e660000000800 */
        /* <DEDUP_REMOVED lines=15> */
[----:B------:R-:W2:Y:S01]  /*2c1a0*/  S2R R247, SR_TID.X ;  /* 0x0000000000f77919 */ /* 0x000ea20000002100 */
[----:B------:R-:W3:Y:S01]  /*2c1b0*/  LDC R234, c[0x0][0x3a8] ;  /* 0x0000ea00ffea7b82 */ /* 0x000ee20000000800 */
[----:B----4-:R-:W4:Y:S04]  /*2c1c0*/  LDL.LU R5, [R1+0x4f0] ;  /* 0x0004f00001057983 */ /* 0x010f280000300800 */
[----:B------:R-:W-:Y:S04]  /*2c1d0*/  STL.64 [R1+0x7f8], R8 ;  /* 0x0007f80801007387 */ /* 0x000fe80000100a00 */
[----:B------:R-:W2:Y:S04]  /*2c1e0*/  LDL.LU R4, [R1+0x41c] ;  /* 0x00041c0001047983 */ /* 0x000ea80000300800 */
[----:B------:R1:W-:Y:S04]  /*2c1f0*/  STL.64 [R1+0x7d8], R6 ;  /* 0x0007d80601007387 */ /* 0x0003e80000100a00 */
[----:B------:R-:W3:Y:S04]  /*2c200*/  LDL.LU R0, [R1+0x3a0] ;  /* 0x0003a00001007983 */ /* 0x000ee80000300800 */
[----:B------:R-:W3:Y:S04]  /*2c210*/  LDL.LU R240, [R1+0x37c] ;  /* 0x00037c0001f07983 */ /* 0x000ee80000300800 */
[----:B------:R-:W3:Y:S04]  /*2c220*/  LDL.LU R144, [R1+0x32c] ;  /* 0x00032c0001907983 */ /* 0x000ee80000300800 */
[----:B------:R-:W3:Y:S04]  /*2c230*/  LDL.LU R251, [R1+0x328] ;  /* 0x0003280001fb7983 */ /* 0x000ee80000300800 */
[----:B------:R-:W3:Y:S04]  /*2c240*/  LDL.LU R250, [R1+0x324] ;  /* 0x0003240001fa7983 */ /* 0x000ee80000300800 */
[----:B------:R-:W3:Y:S04]  /*2c250*/  LDL.LU R122, [R1+0x320] ;  /* 0x00032000017a7983 */ /* 0x000ee80000300800 */
[----:B------:R-:W3:Y:S01]  /*2c260*/  LDL.LU R123, [R1+0x31c] ;  /* 0x00031c00017b7983 */ /* 0x000ee20000300800 */
        /* <DEDUP_REMOVED lines=46> */
[----:B-1----:R-:W-:-:S05]  /*2c550*/  IMAD.WIDE R6, R149, 0x4, R124 ;  /* 0x0000000495067825 */ /* 0x002fca00078e027c */
[----:B------:R3:W-:Y:S01]  /*2c560*/  STL.64 [R1+0x460], R6 ;  /* 0x0004600601007387 */ /* 0x0007e20000100a00 */
[----:B----4-:R-:W-:-:S04]  /*2c570*/  IMAD.WIDE R10, R5, 0x4, R124 ;  /* 0x00000004050a7825 */ /* 0x010fc800078e027c */
[--C-:B--2---:R-:W-:Y:S01]  /*2c580*/  IMAD.WIDE R8, R4, 0x4, R124.reuse ;  /* 0x0000000404087825 */ /* 0x104fe200078e027c */
[----:B------:R1:W-:Y:S04]  /*2c590*/  STL.64 [R1+0xba8], R10 ;  /* 0x000ba80a01007387 */ /* 0x0003e80000100a00 */
[----:B------:R2:W-:Y:S01]  /*2c5a0*/  STL.64 [R1+0xb98], R8 ;  /* 0x000b980801007387 */ /* 0x0005e20000100a00 */
[----:B---3--:R-:W-:-:S04]  /*2c5b0*/  IMAD.WIDE R6, R0, 0x4, R124 ;  /* 0x0000000400067825 */ /* 0x008fc800078e027c */
[--C-:B------:R-:W-:Y:S01]  /*2c5c0*/  IMAD.WIDE R4, R240, 0x4, R124.reuse ;  /* 0x00000004f0047825 */ /* 0x100fe200078e027c */
[----:B------:R3:W-:Y:S01]  /*2c5d0*/  STL.64 [R1+0xb88], R6 ;  /* 0x000b880601007387 */ /* 0x0007e20000100a00 */
[----:B-1----:R-:W1:Y:S02]  /*2c5e0*/  LDC R10, c[0x0][0x3a0] ;  /* 0x0000e800ff0a7b82 */ /* 0x002e640000000800 */
[--C-:B--2---:R-:W-:Y:S01]  /*2c5f0*/  IMAD.WIDE R8, R144, 0x4, R124.reuse ;  /* 0x0000000490087825 */ /* 0x104fe200078e027c */
[----:B------:R2:W-:Y:S04]  /*2c600*/  STL.64 [R1+0xb78], R4 ;  /* 0x000b780401007387 */ /* 0x0005e80000100a00 */
[----:B------:R4:W-:Y:S01]  /*2c610*/  STL.64 [R1+0xb68], R8 ;  /* 0x000b680801007387 */ /* 0x0009e20000100a00 */
[----:B------:R-:W1:Y:S01]  /*2c620*/  LDC R11, c[0x0][0x3a0] ;  /* 0x0000e800ff0b7b82 */ /* 0x000e620000000800 */
[----:B---3--:R-:W-:-:S04]  /*2c630*/  IMAD.WIDE R6, R251, 0x4, R124 ;  /* 0x00000004fb067825 */ /* 0x008fc800078e027c */
[--C-:B--2---:R-:W-:Y:S01]  /*2c640*/  IMAD.WIDE R4, R250, 0x4, R124.reuse ;  /* 0x00000004fa047825 */ /* 0x104fe200078e027c */
[----:B------:R2:W-:Y:S02]  /*2c650*/  STL.64 [R1+0xb58], R6 ;  /* 0x000b580601007387 */ /* 0x0005e40000100a00 */
[----:B------:R-:W3:Y:S01]  /*2c660*/  LDC R144, c[0x0][0x3a8] ;  /* 0x0000ea00ff907b82 */ /* 0x000ee20000000800 */
[--C-:B----4-:R-:W-:Y:S01]  /*2c670*/  IMAD.WIDE R8, R122, 0x4, R124.reuse ;  /* 0x000000047a087825 */ /* 0x110fe200078e027c */
[----:B------:R4:W-:Y:S04]  /*2c680*/  STL.64 [R1+0xb48], R4 ;  /* 0x000b480401007387 */ /* 0x0009e80000100a00 */
[----:B------:R-:W-:Y:S01]  /*2c690*/  STL.64 [R1+0xb38], R8 ;  /* 0x000b380801007387 */ /* 0x000fe20000100a00 */
[----:B------:R-:W-:Y:S01]  /*2c6a0*/  IMAD R26, R108, 0x44, RZ ;  /* 0x000000446c1a7824 */ /* 0x000fe200078e02ff */
[----:B------:R-:W1:Y:S01]  /*2c6b0*/  LDC R122, c[0x0][0x3a8] ;  /* 0x0000ea00ff7a7b82 */ /* 0x000e620000000800 */
[----:B--2---:R-:W-:-:S04]  /*2c6c0*/  IMAD.WIDE R6, R123, 0x4, R124 ;  /* 0x000000047b067825 */ /* 0x004fc800078e027c */
[--C-:B----4-:R-:W-:Y:S02]  /*2c6d0*/  IMAD.WIDE R4, R171, 0x4, R124.reuse ;  /* 0x00000004ab047825 */ /* 0x110fe400078e027c */
[----:B------:R-:W2:Y:S04]  /*2c6e0*/  LDL.LU R171, [R1+0x5170] ;  /* 0x0051700001ab7983 */ /* 0x000ea80000300800 */
[----:B------:R4:W-:Y:S02]  /*2c6f0*/  STL.64 [R1+0xb28], R6 ;  /* 0x000b280601007387 */ /* 0x0009e40000100a00 */
[--C-:B----4-:R-:W-:Y:S02]  /*2c700*/  IMAD.WIDE R6, R101, 0x4, R124.reuse ;  /* 0x0000000465067825 */ /* 0x110fe400078e027c */
[----:B------:R-:W4:Y:S04]  /*2c710*/  LDL.LU R101, [R1+0x516c] ;  /* 0x00516c0001657983 */ /* 0x000f280000300800 */
[----:B------:R3:W-:Y:S02]  /*2c720*/  STL.64 [R1+0xb18], R4 ;  /* 0x000b180401007387 */ /* 0x0007e40000100a00 */
[----:B---3--:R-:W-:-:S02]  /*2c730*/  IMAD.WIDE R4, R222, 0x4, R124 ;  /* 0x00000004de047825 */ /* 0x008fc400078e027c */
[----:B------:R-:W3:Y:S04]  /*2c740*/  LDL.LU R222, [R1+0x5168] ;  /* 0x0051680001de7983 */ /* 0x000ee80000300800 */
[----:B------:R1:W-:Y:S02]  /*2c750*/  STL.64 [R1+0xb08], R6 ;  /* 0x000b080601007387 */ /* 0x0003e40000100a00 */
[--C-:B-1----:R-:W-:Y:S02]  /*2c760*/  IMAD.WIDE R6, R2, 0x4, R124.reuse ;  /* 0x0000000402067825 */ /* 0x102fe400078e027c */
[----:B------:R-:W3:Y:S04]  /*2c770*/  LDL.LU R2, [R1+0x5164] ;  /* 0x0051640001027983 */ /* 0x000ee80000300800 */
[----:B------:R1:W-:Y:S02]  /*2c780*/  STL.64 [R1+0xaf8], R4 ;  /* 0x000af80401007387 */ /* 0x0003e40000100a00 */
[----:B-1----:R-:W-:-:S02]  /*2c790*/  IMAD.WIDE R4, R252, 0x4, R124 ;  /* 0x00000004fc047825 */ /* 0x002fc400078e027c */
[----:B------:R-:W5:Y:S04]  /*2c7a0*/  LDL.LU R252, [R1+0x5160] ;  /* 0x0051600001fc7983 */ /* 0x000f680000300800 */
[----:B------:R1:W-:Y:S04]  /*2c7b0*/  STL.64 [R1+0xae8], R6 ;  /* 0x000ae80601007387 */ /* 0x0003e80000100a00 */
[----:B------:R1:W-:Y:S02]  /*2c7c0*/  STL.64 [R1+0xad8], R4 ;  /* 0x000ad80401007387 */ /* 0x0003e40000100a00 */
[----:B-1----:R-:W-:-:S02]  /*2c7d0*/  IMAD.WIDE R6, R208, 0x4, R124 ;  /* 0x00000004d0067825 */ /* 0x002fc400078e027c */
[----:B------:R-:W1:Y:S02]  /*2c7e0*/  LDC R208, c[0x0][0x3a0] ;  /* 0x0000e800ffd07b82 */ /* 0x000e640000000800 */
[--C-:B------:R-:W-:Y:S01]  /*2c7f0*/  IMAD.WIDE R4, R194, 0x4, R124.reuse ;  /* 0x00000004c2047825 */ /* 0x100fe200078e027c */
[----:B------:R1:W-:Y:S04]  /*2c800*/  STL.64 [R1+0xac8], R6 ;  /* 0x000ac80601007387 */ /* 0x0003e80000100a00 */
[----:B------:R1:W-:Y:S01]  /*2c810*/  STL.64 [R1+0xab8], R4 ;  /* 0x000ab80401007387 */ /* 0x0003e20000100a00 */
[--C-:B------:R-:W-:Y:S01]  /*2c820*/  IMAD.WIDE R8, R190, 0x4, R124.reuse ;  /* 0x00000004be087825 */ /* 0x100fe200078e027c */
[----:B------:R-:W2:Y:S03]  /*2c830*/  LDC R194, c[0x0][0x3a0] ;  /* 0x0000e800ffc27b82 */ /* 0x000ea60000000800 */
[----:B-1----:R-:W-:-:S05]  /*2c840*/  IMAD.WIDE R6, R188, 0x4, R124 ;  /* 0x00000004bc067825 */ /* 0x002fca00078e027c */
[----:B------:R-:W1:Y:S01]  /*2c850*/  LDC R188, c[0x0][0x3a0] ;  /* 0x0000e800ffbc7b82 */ /* 0x000e620000000800 */
[--C-:B------:R-:W-:Y:S01]  /*2c860*/  IMAD.WIDE R4, R192, 0x4, R124.reuse ;  /* 0x00000004c0047825 */ /* 0x100fe200078e027c */
[----:B------:R1:W-:Y:S04]  /*2c870*/  STL.64 [R1+0xaa8], R6 ;  /* 0x000aa80601007387 */ /* 0x0003e80000100a00 */
[----:B------:R1:W-:Y:S02]  /*2c880*/  STL.64 [R1+0xa98], R4 ;  /* 0x000a980401007387 */ /* 0x0003e40000100a00 */
[----:B------:R-:W2:Y:S02]  /*2c890*/  LDC R192, c[0x0][0x3a0] ;  /* 0x0000e800ffc07b82 */ /* 0x000ea40000000800 */
[----:B------:R1:W-:Y:S02]  /*2c8a0*/  STL.64 [R1+0xa88], R8 ;  /* 0x000a880801007387 */ /* 0x0003e40000100a00 */
[----:B-1----:R-:W-:-:S04]  /*2c8b0*/  IMAD.WIDE R6, R22, 0x4, R124 ;  /* 0x0000000416067825 */ /* 0x002fc800078e027c */
[----:B------:R-:W1:Y:S01]  /*2c8c0*/  LDC R190, c[0x0][0x3a0] ;  /* 0x0000e800ffbe7b82 */ /* 0x000e620000000800 */
[--C-:B------:R-:W-:Y:S01]  /*2c8d0*/  IMAD.WIDE R4, R165, 0x4, R124.reuse ;  /* 0x00000004a5047825 */ /* 0x100fe200078e027c */
[----:B------:R1:W-:Y:S03]  /*2c8e0*/  STL.64 [R1+0xa78], R6 ;  /* 0x000a780601007387 */ /* 0x0003e60000100a00 */
[--C-:B------:R-:W-:Y:S01]  /*2c8f0*/  IMAD.WIDE R8, R164, 0x4, R124.reuse ;  /* 0x00000004a4087825 */ /* 0x100fe200078e027c */
[----:B------:R1:W-:Y:S02]  /*2c900*/  STL.64 [R1+0xa68], R4 ;  /* 0x000a680401007387 */ /* 0x0003e40000100a00 */
[----:B------:R-:W2:Y:S02]  /*2c910*/  LDC R22, c[0x0][0x3a0] ;  /* 0x0000e800ff167b82 */ /* 0x000ea40000000800 */
        /* <DEDUP_REMOVED lines=11> */
[----:B------:R-:W-:Y:S01]  /*2c9d0*/  IADD3 R3, PT, PT, R190, -0x7c, RZ ;  /* 0xffffff84be037810 */ /* 0x000fe20007ffe0ff */
[----:B------:R-:W2:Y:S01]  /*2c9e0*/  LDC R158, c[0x0][0x3a8] ;  /* 0x0000ea00ff9e7b82 */ /* 0x000ea20000000800 */
[--C-:B------:R-:W-:Y:S01]  /*2c9f0*/  IMAD.WIDE R8, R156, 0x4, R124.reuse ;  /* 0x000000049c087825 */ /* 0x100fe200078e027c */
[----:B------:R1:W-:Y:S04]  /*2ca00*/  STL.64 [R1+0x9d0], R4 ;  /* 0x0009d00401007387 */ /* 0x0003e80000100a00 */
[----:B------:R1:W-:Y:S01]  /*2ca10*/  STL.64 [R1+0x9a8], R8 ;  /* 0x0009a80801007387 */ /* 0x0003e20000100a00 */
[----:B------:R-:W-:Y:S01]  /*2ca20*/  IMAD R42, R108, 0x48, RZ ;  /* 0x000000486c2a7824 */ /* 0x000fe200078e02ff */
[----:B------:R-:W2:Y:S01]  /*2ca30*/  LDC R190, c[0x0][0x3a8] ;  /* 0x0000ea00ffbe7b82 */ /* 0x000ea20000000800 */
[----:B-1----:R-:W-:-:S04]  /*2ca40*/  IMAD.WIDE R6, R176, 0x4, R124 ;  /* 0x00000004b0067825 */ /* 0x002fc800078e027c */
[--C-:B------:R-:W-:Y:S01]  /*2ca50*/  IMAD.WIDE R4, R220, 0x4, R124.reuse ;  /* 0x00000004dc047825 */ /* 0x100fe200078e027c */
[----:B------:R1:W-:Y:S02]  /*2ca60*/  STL.64 [R1+0x980], R6 ;  /* 0x0009800601007387 */ /* 0x0003e40000100a00 */
[----:B------:R-:W2:Y:S01]  /*2ca70*/  LDC R176, c[0x0][0x3a8] ;  /* 0x0000ea00ffb07b82 */ /* 0x000ea20000000800 */
        /* <DEDUP_REMOVED lines=9> */
[----:B------:R-:W2:Y:S03]  /*2cb10*/  LDC R172, c[0x0][0x3a8] ;  /* 0x0000ea00ffac7b82 */ /* 0x000ea60000000800 */
        /* <DEDUP_REMOVED lines=13> */
[--C-:B-1----:R-:W-:Y:S01]  /*2cbf0*/  IMAD.WIDE R6, R214, 0x4, R124.reuse ;  /* 0x00000004d6067825 */ /* 0x102fe200078e027c */
[----:B------:R-:W-:Y:S01]  /*2cc00*/  LOP3.LUT R215, R247, 0x3f, RZ, 0xc0, !PT ;  /* 0x0000003ff7d77812 */ /* 0x000fe200078ec0ff */
[----:B------:R-:W1:Y:S02]  /*2cc10*/  LDC R214, c[0x0][0x3a8] ;  /* 0x0000ea00ffd67b82 */ /* 0x000e640000000800 */
[--C-:B------:R-:W-:Y:S01]  /*2cc20*/  IMAD.WIDE R4, R213, 0x4, R124.reuse ;  /* 0x00000004d5047825 */ /* 0x100fe200078e027c */
[----:B------:R2:W-:Y:S03]  /*2cc30*/  STL.64 [R1+0x7d0], R6 ;  /* 0x0007d00601007387 */ /* 0x0005e60000100a00 */
[--C-:B------:R-:W-:Y:S01]  /*2cc40*/  IMAD.WIDE R8, R212, 0x4, R124.reuse ;  /* 0x00000004d4087825 */ /* 0x100fe200078e027c */
[----:B------:R2:W-:Y:S01]  /*2cc50*/  STL.64 [R1+0x7b0], R4 ;  /* 0x0007b00401007387 */ /* 0x0005e20000100a00 */
[----:B------:R-:W1:Y:S03]  /*2cc60*/  LDC R212, c[0x0][0x3a0] ;  /* 0x0000e800ffd47b82 */ /* 0x000e660000000800 */
[----:B------:R2:W-:Y:S02]  /*2cc70*/  STL.64 [R1+0x790], R8 ;  /* 0x0007900801007387 */ /* 0x0005e40000100a00 */
[----:B--2---:R-:W-:-:S03]  /*2cc80*/  IMAD.WIDE R6, R210, 0x4, R124 ;  /* 0x00000004d2067825 */ /* 0x004fc600078e027c */
[----:B------:R-:W2:Y:S01]  /*2cc90*/  LDC R213, c[0x0][0x3a8] ;  /* 0x0000ea00ffd57b82 */ /* 0x000ea20000000800 */
[--C-:B------:R-:W-:Y:S01]  /*2cca0*/  IMAD.WIDE R4, R209, 0x4, R124.reuse ;  /* 0x00000004d1047825 */ /* 0x100fe200078e027c */
[----:B------:R1:W-:Y:S03]  /*2ccb0*/  STL.64 [R1+0x768], R6 ;  /* 0x0007680601007387 */ /* 0x0003e60000100a00 */
[--C-:B------:R-:W-:Y:S01]  /*2ccc0*/  IMAD.WIDE R8, R207, 0x4, R124.reuse ;  /* 0x00000004cf087825 */ /* 0x100fe200078e027c */
        /* <DEDUP_REMOVED lines=8> */
[----:B------:R4:W-:Y:S04]  /*2cd50*/  STL.64 [R1+0x688], R4 ;  /* 0x0006880401007387 */ /* 0x0009e80000100a00 */
[----:B------:R4:W-:Y:S02]  /*2cd60*/  STL.64 [R1+0x660], R8 ;  /* 0x0006600801007387 */ /* 0x0009e40000100a00 */
[----:B----4-:R-:W-:-:S04]  /*2cd70*/  IMAD.WIDE R6, R189, 0x4, R124 ;  /* 0x00000004bd067825 */ /* 0x010fc800078e027c */
[--C-:B------:R-:W-:Y:S01]  /*2cd80*/  IMAD.WIDE R4, R187, 0x4, R124.reuse ;  /* 0x00000004bb047825 */ /* 0x100fe200078e027c */
[----:B------:R4:W-:Y:S03]  /*2cd90*/  STL.64 [R1+0x638], R6 ;  /* 0x0006380601007387 */ /* 0x0009e60000100a00 */
[--C-:B------:R-:W-:Y:S01]  /*2cda0*/  IMAD.WIDE R8, R211, 0x4, R124.reuse ;  /* 0x00000004d3087825 */ /* 0x100fe200078e027c */
[----:B------:R2:W-:Y:S04]  /*2cdb0*/  STL.64 [R1+0x610], R4 ;  /* 0x0006100401007387 */ /* 0x0005e80000100a00 */
[----:B------:R2:W-:Y:S01]  /*2cdc0*/  STL.64 [R1+0x5e8], R8 ;  /* 0x0005e80801007387 */ /* 0x0005e20000100a00 */
[----:B----4-:R-:W-:-:S02]  /*2cdd0*/  IMAD.WIDE R6, R186, 0x4, R124 ;  /* 0x00000004ba067825 */ /* 0x010fc400078e027c */
[----:B------:R-:W4:Y:S02]  /*2cde0*/  LDC R186, c[0x0][0x3a8] ;  /* 0x0000ea00ffba7b82 */ /* 0x000f240000000800 */
[--C-:B--2---:R-:W-:Y:S01]  /*2cdf0*/  IMAD.WIDE R4, R185, 0x4, R124.reuse ;  /* 0x00000004b9047825 */ /* 0x104fe200078e027c */
[----:B------:R2:W-:Y:S03]  /*2ce00*/  STL.64 [R1+0x5c0], R6 ;  /* 0x0005c00601007387 */ /* 0x0005e60000100a00 */
[--C-:B------:R-:W-:Y:S01]  /*2ce10*/  IMAD.WIDE R8, R183, 0x4, R124.reuse ;  /* 0x00000004b7087825 */ /* 0x100fe200078e027c */
[----:B------:R1:W-:Y:S01]  /*2ce20*/  STL.64 [R1+0x5a0], R4 ;  /* 0x0005a00401007387 */ /* 0x0003e20000100a00 */
[----:B------:R-:W4:Y:S03]  /*2ce30*/  LDC R183, c[0x0][0x3a0] ;  /* 0x0000e800ffb77b82 */ /* 0x000f260000000800 */
[----:B------:R3:W-:Y:S01]  /*2ce40*/  STL.64 [R1+0x580], R8 ;  /* 0x0005800801007387 */ /* 0x0007e20000100a00 */
[----:B--2---:R-:W-:-:S04]  /*2ce50*/  IMAD.WIDE R6, R181, 0x4, R124 ;  /* 0x00000004b5067825 */ /* 0x004fc800078e027c */
[--C-:B-1----:R-:W-:Y:S01]  /*2ce60*/  IMAD.WIDE R4, R180, 0x4, R124.reuse ;  /* 0x00000004b4047825 */ /* 0x102fe200078e027c */
[----:B------:R1:W-:Y:S01]  /*2ce70*/  STL.64 [R1+0x560], R6 ;  /* 0x0005600601007387 */ /* 0x0003e20000100a00 */
[----:B------:R-:W2:Y:S02]  /*2ce80*/  LDC R180, c[0x0][0x3a8] ;  /* 0x0000ea00ffb47b82 */ /* 0x000ea40000000800 */
[--C-:B---3--:R-:W-:Y:S01]  /*2ce90*/  IMAD.WIDE R8, R174, 0x4, R124.reuse ;  /* 0x00000004ae087825 */ /* 0x108fe200078e027c */
[----:B------:R3:W-:Y:S04]  /*2cea0*/  STL.64 [R1+0x540], R4 ;  /* 0x0005400401007387 */ /* 0x0007e80000100a00 */
[----:B------:R3:W-:Y:S01]  /*2ceb0*/  STL.64 [R1+0x518], R8 ;  /* 0x0005180801007387 */ /* 0x0007e20000100a00 */
[----:B-1----:R-:W-:-:S04]  /*2cec0*/  IMAD.WIDE R6, R177, 0x4, R124 ;  /* 0x00000004b1067825 */ /* 0x002fc800078e027c */
[--C-:B---3--:R-:W-:Y:S01]  /*2ced0*/  IMAD.WIDE R4, R169, 0x4, R124.reuse ;  /* 0x00000004a9047825 */ /* 0x108fe200078e027c */
[----:B------:R1:W-:Y:S01]  /*2cee0*/  STL.64 [R1+0x4f0], R6 ;  /* 0x0004f00601007387 */ /* 0x0003e20000100a00 */
[----:B------:R-:W3:Y:S02]  /*2cef0*/  LDC R169, c[0x0][0x3a0] ;  /* 0x0000e800ffa97b82 */ /* 0x000ee40000000800 */
[--C-:B------:R-:W-:Y:S01]  /*2cf00*/  IMAD.WIDE R8, R166, 0x4, R124.reuse ;  /* 0x00000004a6087825 */ /* 0x100fe200078e027c */
[----:B------:R4:W-:Y:S04]  /*2cf10*/  STL.64 [R1+0x4b8], R4 ;  /* 0x0004b80401007387 */ /* 0x0009e80000100a00 */
[----:B------:R4:W-:Y:S01]  /*2cf20*/  STL.64 [R1+0x498], R8 ;  /* 0x0004980801007387 */ /* 0x0009e20000100a00 */
[----:B------:R-:W-:Y:S01]  /*2cf30*/  SEL R0, R2, R222, !P1 ;  /* 0x000000de02007207 */ /* 0x000fe20004800000 */
[----:B------:R-:W-:Y:S01]  /*2cf40*/  IMAD R56, R108, 0x4c, RZ ;  /* 0x0000004c6c387824 */ /* 0x000fe200078e02ff */
[----:B------:R-:W2:Y:S01]  /*2cf50*/  LDC R222, c[0x0][0x3a8] ;  /* 0x0000ea00ffde7b82 */ /* 0x000ea20000000800 */
[----:B-1----:R-:W-:-:S04]  /*2cf60*/  IMAD.WIDE R6, R157, 0x4, R124 ;  /* 0x000000049d067825 */ /* 0x002fc800078e027c */
[--C-:B----4-:R-:W-:Y:S01]  /*2cf70*/  IMAD.WIDE R4, R160, 0x4, R124.reuse ;  /* 0x00000004a0047825 */ /* 0x110fe200078e027c */
[----:B------:R-:W-:Y:S02]  /*2cf80*/  STL.64 [R1+0x478], R6 ;  /* 0x0004780601007387 */ /* 0x000fe40000100a00 */
[----:B------:R-:W1:Y:S01]  /*2cf90*/  LDC R166, c[0x0][0x3a8] ;  /* 0x0000ea00ffa67b82 */ /* 0x000e620000000800 */
[----:B------:R-:W-:Y:S01]  /*2cfa0*/  IMAD.WIDE R8, R155, 0x4, R124 ;  /* 0x000000049b087825 */ /* 0x000fe200078e027c */
[----:B------:R4:W-:Y:S04]  /*2cfb0*/  STL.64 [R1+0x458], R4 ;  /* 0x0004580401007387 */ /* 0x0009e80000100a00 */
[----:B------:R4:W-:Y:S01]  /*2cfc0*/  STL.64 [R1+0x440], R8 ;  /* 0x0004400801007387 */ /* 0x0009e20000100a00 */
[----:B------:R-:W-:Y:S01]  /*2cfd0*/  IMAD R0, R0, UR77, RZ ;  /* 0x0000004d00007c24 */ /* 0x000fe2000f8e02ff */
[----:B------:R-:W1:Y:S01]  /*2cfe0*/  LDC R155, c[0x0][0x3a8] ;  /* 0x0000ea00ff9b7b82 */ /* 0x000e620000000800 */
[----:B----4-:R-:W-:-:S07]  /*2cff0*/  SEL R4, R2, R101, !P1 ;  /* 0x0000006502047207 */ /* 0x010fce0004800000 */
[----:B------:R-:W4:Y:S01]  /*2d000*/  LDC R9, c[0x0][0x3a0] ;  /* 0x0000e800ff097b82 */ /* 0x000f220000000800 */
[----:B------:R-:W-:Y:S02]  /*2d010*/  IMAD R4, R4, UR77, RZ ;  /* 0x0000004d04047c24 */ /* 0x000fe4000f8e02ff */
[----:B------:R-:W-:Y:S02]  /*2d020*/  VIADD R2, R188, 0xffffffff ;  /* 0xffffffffbc027836 */ /* 0x000fe40000000000 */
[----:B------:R-:W-:Y:S01]  /*2d030*/  VIADD R5, R192, 0xffffff88 ;  /* 0xffffff88c0057836 */ /* 0x000fe20000000000 */
[----:B------:R-:W-:Y:S01]  /*2d040*/  LEA R242, P3, R4, UR8, 0x2 ;  /* 0x0000000804f27c11 */ /* 0x000fe2000f8610ff */
[----:B------:R-:W-:Y:S01]  /*2d050*/  IMAD.WIDE R6, R171, 0x4, R124 ;  /* 0x00000004ab067825 */ /* 0x000fe200078e027c */
[----:B------:R-:W-:Y:S01]  /*2d060*/  ISETP.GE.U32.AND P5, PT, R2, 0x7fffff80, PT ;  /* 0x7fffff800200780c */ /* 0x000fe20003fa6070 */
[----:B------:R-:W1:Y:S01]  /*2d070*/  LDC R125, c[0x0][0x3a0] ;  /* 0x0000e800ff7d7b82 */ /* 0x000e620000000800 */
[----:B------:R-:W-:Y:S01]  /*2d080*/  ISETP.GE.U32.AND P2, PT, R5, 0x7fffff09, PT ;  /* 0x7fffff090500780c */ /* 0x000fe20003f46070 */
[----:B------:R-:W-:Y:S01]  /*2d090*/  IMAD.SHL.U32 R2, R215, 0x4, RZ ;  /* 0x00000004d7027824 */ /* 0x000fe200078e00ff */
[----:B------:R2:W-:Y:S01]  /*2d0a0*/  STL.64 [R1+0x438], R6 ;  /* 0x0004380601007387 */ /* 0x0005e20000100a00 */
[----:B------:R-:W-:Y:S01]  /*2d0b0*/  VIADD R5, R194, 0xfffffffb ;  /* 0xfffffffbc2057836 */ /* 0x000fe20000000000 */
[----:B------:R-:W-:-:S02]  /*2d0c0*/  LEA.HI.X.SX32 R243, R4, UR9, 0x2, P3 ;  /* 0x0000000904f37c11 */ /* 0x000fc400098f16ff */
[----:B------:R-:W-:Y:S01]  /*2d0d0*/  ISETP.GE.U32.AND P1, PT, R3, 0x7fffff05, PT ;  /* 0x7fffff050300780c */ /* 0x000fe20003f26070 */
[----:B------:R-:W-:Y:S01]  /*2d0e0*/  VIADD R3, R2, UR4 ;  /* 0x0000000402037c36 */ /* 0x000fe20008000000 */
[----:B------:R-:W-:Y:S01]  /*2d0f0*/  LEA R240, P3, R0, UR8, 0x2 ;  /* 0x0000000800f07c11 */ /* 0x000fe2000f8610ff */
[C---:B------:R-:W-:Y:S01]  /*2d100*/  IMAD R70, R108.reuse, 0x50, RZ ;  /* 0x000000506c467824 */ /* 0x040fe200078e02ff */
[----:B------:R-:W-:Y:S01]  /*2d110*/  ISETP.GE.U32.AND P4, PT, R5, 0x7fffff7c, PT ;  /* 0x7fffff7c0500780c */ /* 0x000fe20003f86070 */
[----:B------:R-:W-:Y:S02]  /*2d120*/  IMAD R84, R108, 0x54, RZ ;  /* 0x000000546c547824 */ /* 0x000fe400078e02ff */
[----:B--2---:R-:W-:Y:S01]  /*2d130*/  VIADD R6, R208, 0xfffffff7 ;  /* 0xfffffff7d0067836 */ /* 0x004fe20000000000 */
[----:B------:R-:W-:Y:S01]  /*2d140*/  LEA.HI.X.SX32 R241, R0, UR9, 0x2, P3 ;  /* 0x0000000900f17c11 */ /* 0x000fe200098f16ff */
[----:B------:R-:W-:Y:S01]  /*2d150*/  IMAD.SHL.U32 R7, R108, 0x4, RZ ;  /* 0x000000046c077824 */ /* 0x000fe200078e00ff */
[----:B------:R-:W-:Y:S01]  /*2d160*/  IADD3 R4, PT, PT, R3, 0x100000, RZ ;  /* 0x0010000003047810 */ /* 0x000fe20007ffe0ff */
[----:B----4-:R-:W-:Y:S01]  /*2d170*/  VIADD R9, R9, 0xfffffff3 ;  /* 0xfffffff309097836 */ /* 0x010fe20000000000 */
[----:B------:R-:W-:Y:S01]  /*2d180*/  ISETP.GE.U32.AND P3, PT, R6, 0x7fffff78, PT ;  /* 0x7fffff780600780c */ /* 0x000fe20003f66070 */
[C---:B------:R-:W-:Y:S01]  /*2d190*/  VIADD R6, R3.reuse, 0x100000 ;  /* 0x0010000003067836 */ /* 0x040fe20000000000 */
[C---:B------:R-:W-:Y:S01]  /*2d1a0*/  SHF.L.U32 R8, R108.reuse, 0x3, RZ ;  /* 0x000000036c087819 */ /* 0x040fe200000006ff */
[----:B------:R-:W-:Y:S01]  /*2d1b0*/  @!PT LDS RZ, [RZ] ;  /* 0x00000000fffff984 */ /* 0x000fe20000000800 */
[----:B------:R-:W-:Y:S01]  /*2d1c0*/  @!PT LDS RZ, [RZ] ;  /* 0x00000000fffff984 */ /* 0x000fe20000000800 */
[----:B------:R-:W-:Y:S01]  /*2d1d0*/  @!PT LDS RZ, [RZ] ;  /* 0x00000000fffff984 */ /* 0x000fe20000000800 */
[----:B------:R-:W-:Y:S01]  /*2d1e0*/  LDGSTS.E [R4+-0x80000], desc[UR74][R242.64], !P5 ;  /* 0x80000000f2047fae */ /* 0x000fe2000e9a104a */
[C---:B------:R-:W-:Y:S01]  /*2d1f0*/  VIADD R5, R3.reuse, 0x100000 ;  /* 0x0010000003057836 */ /* 0x040fe20000000000 */
[----:B------:R-:W-:Y:S01]  /*2d200*/  IADD3 R0, PT, PT, R3, 0x100000, RZ ;  /* 0x0010000003007810 */ /* 0x000fe20007ffe0ff */
[----:B------:R-:W-:Y:S01]  /*2d210*/  IMAD.WIDE R18, R7, 0x4, R242 ;  /* 0x0000000407127825 */ /* 0x000fe200078e02f2 */
[----:B------:R2:W-:Y:S01]  /*2d220*/  LDGSTS.E [R6+-0x7ff00], desc[UR74][R240.64], !P5 ;  /* 0x80100000f0067fae */ /* 0x0005e2000e9a104a */
[----:B------:R-:W-:Y:S01]  /*2d230*/  ISETP.GE.U32.AND P5, PT, R9, 0x7fffff74, PT ;  /* 0x7fffff740900780c */ /* 0x000fe20003fa6070 */
[----:B------:R-:W4:Y:S01]  /*2d240*/  LDC R194, c[0x0][0x3a8] ;  /* 0x0000ea00ffc27b82 */ /* 0x000f220000000800 */
[----:B------:R-:W-:Y:S01]  /*2d250*/  IMAD.WIDE R16, R7, 0x4, R240 ;  /* 0x0000000407107825 */ /* 0x000fe200078e02f0 */
[----:B------:R-:W-:Y:S03]  /*2d260*/  LDGSTS.E [R5+-0x7f800], desc[UR74][R18.64], !P4 ;  /* 0x8080000012057fae */ /* 0x000fe6000e1a104a */
[----:B------:R-:W-:Y:S01]  /*2d270*/  IMAD R98, R108, 0x58, RZ ;  /* 0x000000586c627824 */ /* 0x000fe200078e02ff */
[----:B------:R-:W-:Y:S01]  /*2d280*/  LDGSTS.E [R4+-0x7f700], desc[UR74][R16.64], !P4 ;  /* 0x8090000010047fae */ /* 0x000fe2000e1a104a */
[----:B------:R-:W-:-:S04]  /*2d290*/  IMAD.WIDE R14, R8, 0x4, R242 ;  /* 0x00000004080e7825 */ /* 0x000fc800078e02f2 */
[----:B------:R-:W-:Y:S01]  /*2d2a0*/  IMAD R114, R108, 0x5c, RZ ;  /* 0x0000005c6c727824 */ /* 0x000fe200078e02ff */
[----:B------:R-:W-:Y:S01]  /*2d2b0*/  LDGSTS.E [R0+-0x7f000], desc[UR74][R14.64], !P3 ;  /* 0x810000000e007fae */ /* 0x000fe2000d9a104a */
[----:B------:R-:W-:-:S04]  /*2d2c0*/  IMAD.WIDE R8, R8, 0x4, R240 ;  /* 0x0000000408087825 */ /* 0x000fc800078e02f0 */
[----:B------:R-:W-:Y:S01]  /*2d2d0*/  IMAD R130, R130, 0x60, RZ ;  /* 0x0000006082827824 */ /* 0x000fe200078e02ff */
[----:B------:R1:W-:Y:S01]  /*2d2e0*/  LDGSTS.E [R5+-0x7ef00], desc[UR74][R8.64], !P3 ;  /* 0x8110000008057fae */ /* 0x0003e2000d9a104a */
[----:B--2---:R-:W-:Y:S02]  /*2d2f0*/  IMAD R6, R108, 0xc, RZ ;  /* 0x0000000c6c067824 */ /* 0x004fe400078e02ff */
[----:B------:R-:W-:Y:S01]  /*2d300*/  IMAD R144, R144, 0x64, RZ ;  /* 0x0000006490907824 */ /* 0x000fe200078e02ff */
[----:B------:R-:W-:Y:S01]  /*2d310*/  STL.64 [R1+0x3f0], R18 ;  /* 0x0003f01201007387 */ /* 0x000fe20000100a00 */
[----:B------:R-:W-:-:S04]  /*2d320*/  IMAD.WIDE R24, R26, 0x4, R242 ;  /* 0x000000041a187825 */ /* 0x000fc800078e02f2 */
[----:B------:R-:W-:Y:S01]  /*2d330*/  IMAD R158, R158, 0x68, RZ ;  /* 0x000000689e9e7824 */ /* 0x000fe200078e02ff */
[----:B------:R2:W-:Y:S01]  /*2d340*/  STL.64 [R1+0x3e8], R16 ;  /* 0x0003e81001007387 */ /* 0x0005e20000100a00 */
[----:B------:R-:W-:-:S04]  /*2d350*/  IMAD.WIDE R40, R42, 0x4, R242 ;  /* 0x000000042a287825 */ /* 0x000fc800078e02f2 */
[----:B------:R-:W-:Y:S02]  /*2d360*/  IMAD R172, R172, 0x6c, RZ ;  /* 0x0000006cacac7824 */ /* 0x000fe400078e02ff */
[----:B------:R-:W-:Y:S02]  /*2d370*/  IMAD R186, R186, 0x70, RZ ;  /* 0x00000070baba7824 */ /* 0x000fe400078e02ff */
[----:B------:R-:W-:Y:S02]  /*2d380*/  IMAD R202, R202, 0x74, RZ ;  /* 0x00000074caca7824 */ /* 0x000fe400078e02ff */
[----:B------:R-:W-:Y:S01]  /*2d390*/  IMAD R218, R218, 0x78, RZ ;  /* 0x00000078dada7824 */ /* 0x000fe200078e02ff */
[----:B------:R-:W-:Y:S01]  /*2d3a0*/  LOP3.LUT R244, R2, 0x20, RZ, 0x3c, !PT ;  /* 0x0000002002f47812 */ /* 0x000fe200078e3cff */
[----:B-1----:R-:W-:Y:S01]  /*2d3b0*/  VIADD R5, R10, 0xffffffef ;  /* 0xffffffef0a057836 */ /* 0x002fe20000000000 */
[----:B------:R1:W-:Y:S01]  /*2d3c0*/  STL.64 [R1+0x3b0], R14 ;  /* 0x0003b00e01007387 */ /* 0x0003e20000100a00 */
[--C-:B--2---:R-:W-:Y:S01]  /*2d3d0*/  IMAD.WIDE R16, R6, 0x4, R242.reuse ;  /* 0x0000000406107825 */ /* 0x104fe200078e02f2 */
[----:B------:R-:W-:Y:S01]  /*2d3e0*/  IADD3 R7, PT, PT, R12, -0x19, RZ ;  /* 0xffffffe70c077810 */ /* 0x000fe20007ffe0ff */
[----:B------:R-:W2:Y:S01]  /*2d3f0*/  LDC R10, c[0x0][0x3a0] ;  /* 0x0000e800ff0a7b82 */ /* 0x000ea20000000800 */
[----:B------:R3:W-:Y:S01]  /*2d400*/  STL.64 [R1+0x3a8], R8 ;  /* 0x0003a80801007387 */ /* 0x0007e20000100a00 */
[----:B------:R-:W-:Y:S01]  /*2d410*/  ISETP.GE.U32.AND P3, PT, R5, 0x7fffff70, PT ;  /* 0x7fffff700500780c */ /* 0x000fe20003f66070 */
[----:B------:R-:W-:-:S04]  /*2d420*/  IMAD.WIDE R54, R56, 0x4, R242 ;  /* 0x0000000438367825 */ /* 0x000fc800078e02f2 */
[----:B------:R-:W-:Y:S01]  /*2d430*/  IMAD R230, R230, 0x7c, RZ ;  /* 0x0000007ce6e67824 */ /* 0x000fe200078e02ff */
[----:B------:R-:W-:Y:S01]  /*2d440*/  LDGSTS.E [R4+-0x7e800], desc[UR74][R16.64], !P5 ;  /* 0x8180000010047fae */ /* 0x000fe2000e9a104a */
[----:B-1----:R-:W-:-:S04]  /*2d450*/  IMAD.WIDE R14, R6, 0x4, R240 ;  /* 0x00000004060e7825 */ /* 0x002fc800078e02f0 */
[C---:B------:R-:W-:Y:S01]  /*2d460*/  IMAD R30, R108.reuse, 0x45, RZ ;  /* 0x000000456c1e7824 */ /* 0x040fe200078e02ff */
[----:B---3--:R-:W1:Y:S01]  /*2d470*/  LDC R8, c[0x0][0x3a0] ;  /* 0x0000e800ff087b82 */ /* 0x008e620000000800 */
[----:B------:R3:W-:Y:S01]  /*2d480*/  LDGSTS.E [R0+-0x7e700], desc[UR74][R14.64], !P5 ;  /* 0x819000000e007fae */ /* 0x0007e2000e9a104a */
[----:B------:R-:W-:Y:S02]  /*2d490*/  VIADD R6, R11, 0xffffffeb ;  /* 0xffffffeb0b067836 */ /* 0x000fe40000000000 */
[----:B------:R-:W-:Y:S01]  /*2d4a0*/  IMAD R46, R108, 0x49, RZ ;  /* 0x000000496c2e7824 */ /* 0x000fe200078e02ff */
[----:B------:R2:W-:Y:S01]  /*2d4b0*/  STL.64 [R1+0x370], R16 ;  /* 0x0003701001007387 */ /* 0x0005e20000100a00 */
[----:B------:R-:W-:Y:S01]  /*2d4c0*/  VIADD R5, R3, 0x100000 ;  /* 0x0010000003057836 */ /* 0x000fe20000000000 */
[----:B------:R-:W-:Y:S01]  /*2d4d0*/  ISETP.GE.U32.AND P4, PT, R6, 0x7fffff6c, PT ;  /* 0x7fffff6c0600780c */ /* 0x000fe20003f86070 */
[----:B------:R-:W1:Y:S01]  /*2d4e0*/  LDC R9, c[0x0][0x3a0] ;  /* 0x0000e800ff097b82 */ /* 0x000e620000000800 */
[----:B------:R-:W-:-:S04]  /*2d4f0*/  IMAD.WIDE R68, R70, 0x4, R242 ;  /* 0x0000000446447825 */ /* 0x000fc800078e02f2 */
[C---:B------:R-:W-:Y:S02]  /*2d500*/  IMAD R60, R108.reuse, 0x4d, RZ ;  /* 0x0000004d6c3c7824 */ /* 0x040fe400078e02ff */
[C---:B------:R-:W-:Y:S01]  /*2d510*/  IMAD R74, R108.reuse, 0x51, RZ ;  /* 0x000000516c4a7824 */ /* 0x040fe200078e02ff */
[----:B------:R-:W1:Y:S01]  /*2d520*/  LDC R11, c[0x0][0x3a0] ;  /* 0x0000e800ff0b7b82 */ /* 0x000e620000000800 */
[C---:B---3--:R-:W-:Y:S02]  /*2d530*/  IMAD.SHL.U32 R0, R108.reuse, 0x10, RZ ;  /* 0x000000106c007824 */ /* 0x048fe400078e00ff */
[C---:B------:R-:W-:Y:S02]  /*2d540*/  IMAD R88, R108.reuse, 0x55, RZ ;  /* 0x000000556c587824 */ /* 0x040fe400078e02ff */
[----:B------:R-:W-:Y:S02]  /*2d550*/  IMAD R102, R108, 0x59, RZ ;  /* 0x000000596c667824 */ /* 0x000fe400078e02ff */
[----:B------:R-:W-:-:S02]  /*2d560*/  IMAD R118, R118, 0x5d, RZ ;  /* 0x0000005d76767824 */ /* 0x000fc400078e02ff */
[----:B------:R-:W-:Y:S02]  /*2d570*/  IMAD R134, R134, 0x61, RZ ;  /* 0x0000006186867824 */ /* 0x000fe400078e02ff */
[----:B------:R-:W-:Y:S02]  /*2d580*/  IMAD R148, R148, 0x65, RZ ;  /* 0x0000006594947824 */ /* 0x000fe400078e02ff */
[----:B------:R-:W-:Y:S02]  /*2d590*/  IMAD R162, R162, 0x69, RZ ;  /* 0x00000069a2a27824 */ /* 0x000fe400078e02ff */
[----:B------:R-:W-:Y:S02]  /*2d5a0*/  IMAD R176, R176, 0x6d, RZ ;  /* 0x0000006db0b07824 */ /* 0x000fe400078e02ff */
[----:B------:R-:W-:Y:S02]  /*2d5b0*/  IMAD R190, R190, 0x71, RZ ;  /* 0x00000071bebe7824 */ /* 0x000fe400078e02ff */
[----:B------:R-:W-:-:S02]  /*2d5c0*/  IMAD R206, R206, 0x75, RZ ;  /* 0x00000075cece7824 */ /* 0x000fc400078e02ff */
[----:B------:R-:W-:Y:S01]  /*2d5d0*/  IMAD R222, R222, 0x79, RZ ;  /* 0x00000079dede7824 */ /* 0x000fe200078e02ff */
[----:B------:R-:W-:Y:S01]  /*2d5e0*/  LOP3.LUT R245, R2, 0x40, RZ, 0x3c, !PT ;  /* 0x0000004002f57812 */ /* 0x000fe200078e3cff */
[----:B------:R-:W-:-:S04]  /*2d5f0*/  IMAD.WIDE R18, R0, 0x4, R242 ;  /* 0x0000000400127825 */ /* 0x000fc800078e02f2 */
[----:B------:R-:W-:Y:S01]  /*2d600*/  IMAD R234, R234, 0x7d, RZ ;  /* 0x0000007deaea7824 */ /* 0x000fe200078e02ff */
[----:B------:R-:W-:Y:S01]  /*2d610*/  LDGSTS.E [R5+-0x7e000], desc[UR74][R18.64], !P3 ;  /* 0x8200000012057fae */ /* 0x000fe2000d9a104a */
[----:B--2---:R-:W-:-:S04]  /*2d620*/  IMAD.WIDE R16, R0, 0x4, R240 ;  /* 0x0000000400107825 */ /* 0x004fc800078e02f0 */
[C---:B------:R-:W-:Y:S01]  /*2d630*/  IMAD R34, R108.reuse, 0x46, RZ ;  /* 0x000000466c227824 */ /* 0x040fe200078e02ff */
[----:B------:R2:W-:Y:S01]  /*2d640*/  LDGSTS.E [R4+-0x7df00], desc[UR74][R16.64], !P3 ;  /* 0x8210000010047fae */ /* 0x0005e2000d9a104a */
[C---:B------:R-:W-:Y:S01]  /*2d650*/  IMAD R6, R108.reuse, 0x14, RZ ;  /* 0x000000146c067824 */ /* 0x040fe200078e02ff */
[----:B------:R-:W-:Y:S01]  /*2d660*/  ISETP.GE.U32.AND P3, PT, R7, 0x7fffff68, PT ;  /* 0x7fffff680700780c */ /* 0x000fe20003f66070 */
[----:B------:R-:W-:Y:S01]  /*2d670*/  VIADD R0, R3, 0x100000 ;  /* 0x0010000003007836 */ /* 0x000fe20000000000 */
[----:B------:R3:W-:Y:S01]  /*2d680*/  STL.64 [R1+0x368], R14 ;  /* 0x0003680e01007387 */ /* 0x0007e20000100a00 */
[C---:B------:R-:W-:Y:S02]  /*2d690*/  IMAD R7, R108.reuse, 0x18, RZ ;  /* 0x000000186c077824 */ /* 0x040fe400078e02ff */
[----:B------:R-:W-:Y:S01]  /*2d6a0*/  IMAD R50, R108, 0x4a, RZ ;  /* 0x0000004a6c327824 */ /* 0x000fe200078e02ff */
[----:B------:R-:W-:Y:S01]  /*2d6b0*/  STL.64 [R1+0x330], R18 ;  /* 0x0003301201007387 */ /* 0x000fe20000100a00 */
[----:B------:R-:W-:-:S04]  /*2d6c0*/  IMAD.WIDE R82, R84, 0x4, R242 ;  /* 0x0000000454527825 */ /* 0x000fc800078e02f2 */
[C---:B------:R-:W-:Y:S01]  /*2d6d0*/  IMAD R64, R108.reuse, 0x4e, RZ ;  /* 0x0000004e6c407824 */ /* 0x040fe200078e02ff */
[----:B------:R2:W-:Y:S01]  /*2d6e0*/  STL.64 [R1+0x328], R16 ;  /* 0x0003281001007387 */ /* 0x0005e20000100a00 */
[C---:B------:R-:W-:Y:S02]  /*2d6f0*/  IMAD R78, R108.reuse, 0x52, RZ ;  /* 0x000000526c4e7824 */ /* 0x040fe400078e02ff */
[C---:B------:R-:W-:Y:S02]  /*2d700*/  IMAD R92, R108.reuse, 0x56, RZ ;  /* 0x000000566c5c7824 */ /* 0x040fe400078e02ff */
[----:B------:R-:W-:Y:S02]  /*2d710*/  IMAD R106, R108, 0x5a, RZ ;  /* 0x0000005a6c6a7824 */ /* 0x000fe400078e02ff */
[----:B------:R-:W-:Y:S02]  /*2d720*/  IMAD R122, R122, 0x5e, RZ ;  /* 0x0000005e7a7a7824 */ /* 0x000fe400078e02ff */
[----:B------:R-:W-:-:S02]  /*2d730*/  IMAD R138, R138, 0x62, RZ ;  /* 0x000000628a8a7824 */ /* 0x000fc400078e02ff */
[----:B------:R-:W-:Y:S02]  /*2d740*/  IMAD R152, R152, 0x66, RZ ;  /* 0x0000006698987824 */ /* 0x000fe400078e02ff */
[----:B------:R-:W-:Y:S02]  /*2d750*/  IMAD R180, R180, 0x6e, RZ ;  /* 0x0000006eb4b47824 */ /* 0x000fe400078e02ff */
[----:B------:R-:W-:Y:S02]  /*2d760*/  IMAD R210, R210, 0x76, RZ ;  /* 0x00000076d2d27824 */ /* 0x000fe400078e02ff */
[----:B------:R-:W-:Y:S02]  /*2d770*/  IMAD R224, R224, 0x7a, RZ ;  /* 0x0000007ae0e07824 */ /* 0x000fe400078e02ff */
[----:B------:R-:W-:Y:S02]  /*2d780*/  IMAD R238, R238, 0x7e, RZ ;  /* 0x0000007eeeee7824 */ /* 0x000fe400078e02ff */
[----:B------:R-:W-:-:S02]  /*2d790*/  VIADD R66, R66, 0xffffffb4 ;  /* 0xffffffb442427836 */ /* 0x000fc40000000000 */
[----:B------:R-:W-:Y:S02]  /*2d7a0*/  IMAD R53, R108, 0x47, RZ ;  /* 0x000000476c357824 */ /* 0x000fe400078e02ff */
[----:B------:R-:W-:Y:S02]  /*2d7b0*/  VIADD R81, R81, 0xffffffa4 ;  /* 0xffffffa451517836 */ /* 0x000fe40000000000 */
[----:B------:R-:W-:Y:S02]  /*2d7c0*/  VIADD R94, R94, 0xffffffa8 ;  /* 0xffffffa85e5e7836 */ /* 0x000fe40000000000 */
[----:B------:R-:W-:Y:S02]  /*2d7d0*/  VIADD R126, R126, 0xffffffa0 ;  /* 0xffffffa07e7e7836 */ /* 0x000fe40000000000 */
[----:B------:R-:W-:Y:S01]  /*2d7e0*/  VIADD R168, R168, 0xffffff98 ;  /* 0xffffff98a8a87836 */ /* 0x000fe20000000000 */
[----:B------:R-:W-:Y:S01]  /*2d7f0*/  IADD3 R169, PT, PT, R169, -0x74, RZ ;  /* 0xffffff8ca9a97810 */ /* 0x000fe20007ffe0ff */
[----:B---3--:R-:W-:Y:S01]  /*2d800*/  IMAD.WIDE R14, R6, 0x4, R242 ;  /* 0x00000004060e7825 */ /* 0x008fe200078e02f2 */
[----:B------:R-:W-:Y:S01]  /*2d810*/  LOP3.LUT R247, R247, 0x3f, RZ, 0xc0, !PT ;  /* 0x0000003ff7f77812 */ /* 0x000fe200078ec0ff */
[----:B------:R-:W-:-:S02]  /*2d820*/  UISETP.GT.AND UP0, UPT, UR5, 0xff, UPT ;  /* 0x000000ff0500788c */ /* 0x000fc4000bf04270 */
[--C-:B--2---:R-:W-:Y:S01]  /*2d830*/  IMAD.WIDE R16, R6, 0x4, R240.reuse ;  /* 0x0000000406107825 */ /* 0x104fe200078e02f0 */
[----:B------:R2:W-:Y:S01]  /*2d840*/  STL.64 [R1+0x2f0], R14 ;  /* 0x0002f00e01007387 */ /* 0x0005e20000100a00 */
[----:B------:R-:W3:Y:S03]  /*2d850*/  LDCU UR9, c[0x0][0x3a8] ;  /* 0x00007500ff0977ac */ /* 0x000ee60008000800 */
[----:B------:R2:W-:Y:S01]  /*2d860*/  LDGSTS.E [R0+-0x7d800], desc[UR74][R14.64], !P4 ;  /* 0x828000000e007fae */ /* 0x0005e2000e1a104a */
[----:B------:R-:W-:-:S03]  /*2d870*/  IMAD.WIDE R12, R7, 0x4, R240 ;  /* 0x00000004070c7825 */ /* 0x000fc600078e02f0 */
[----:B------:R1:W-:Y:S01]  /*2d880*/  LDGSTS.E [R5+-0x7d700], desc[UR74][R16.64], !P4 ;  /* 0x8290000010057fae */ /* 0x0003e2000e1a104a */
[----:B--2---:R-:W-:-:S04]  /*2d890*/  IMAD.WIDE R14, R7, 0x4, R242 ;  /* 0x00000004070e7825 */ /* 0x004fc800078e02f2 */
[----:B-1----:R-:W-:Y:S01]  /*2d8a0*/  VIADD R5, R8, 0xffffffe3 ;  /* 0xffffffe308057836 */ /* 0x002fe20000000000 */
[----:B------:R-:W-:Y:S04]  /*2d8b0*/  LDGSTS.E [R4+-0x7d000], desc[UR74][R14.64], !P3 ;  /* 0x830000000e047fae */ /* 0x000fe8000d9a104a */
[----:B------:R1:W-:Y:S01]  /*2d8c0*/  LDGSTS.E [R0+-0x7cf00], desc[UR74][R12.64], !P3 ;  /* 0x831000000c007fae */ /* 0x0003e2000d9a104a */
[----:B------:R-:W-:-:S03]  /*2d8d0*/  ISETP.GE.U32.AND P3, PT, R5, 0x7fffff64, PT ;  /* 0x7fffff640500780c */ /* 0x000fc60003f66070 */
[----:B------:R-:W-:Y:S01]  /*2d8e0*/  STL.64 [R1+0x2e8], R16 ;  /* 0x0002e81001007387 */ /* 0x000fe20000100a00 */
[----:B------:R-:W-:Y:S02]  /*2d8f0*/  IADD3 R6, PT, PT, R9, -0x21, RZ ;  /* 0xffffffdf09067810 */ /* 0x000fe40007ffe0ff */
[----:B------:R-:W2:Y:S01]  /*2d900*/  LDC R9, c[0x0][0x3a0] ;  /* 0x0000e800ff097b82 */ /* 0x000ea20000000800 */
[----:B------:R-:W-:Y:S04]  /*2d910*/  STL.64 [R1+0x2b0], R14 ;  /* 0x0002b00e01007387 */ /* 0x000fe80000100a00 */
[----:B------:R3:W-:Y:S01]  /*2d920*/  STL.64 [R1+0x2a8], R12 ;  /* 0x0002a80c01007387 */ /* 0x0007e20000100a00 */
[----:B-1----:R-:W-:Y:S01]  /*2d930*/  IMAD R0, R108, 0x1c, RZ ;  /* 0x0000001c6c007824 */ /* 0x002fe200078e02ff */
[----:B------:R-:W-:Y:S01]  /*2d940*/  ISETP.GE.U32.AND P4, PT, R6, 0x7fffff60, PT ;  /* 0x7fffff600600780c */ /* 0x000fe20003f86070 */
[----:B------:R-:W-:-:S02]  /*2d950*/  VIADD R7, R10, 0xffffffdb ;  /* 0xffffffdb0a077836 */ /* 0x000fc40000000000 */
[----:B------:R-:W-:Y:S01]  /*2d960*/  VIADD R5, R3, 0x100000 ;  /* 0x0010000003057836 */ /* 0x000fe20000000000 */
[----:B------:R-:W1:Y:S01]  /*2d970*/  LDC R10, c[0x0][0x3a0] ;  /* 0x0000e800ff0a7b82 */ /* 0x000e620000000800 */
[----:B------:R-:W-:-:S07]  /*2d980*/  IMAD.WIDE R18, R0, 0x4, R242 ;  /* 0x0000000400127825 */ /* 0x000fce00078e02f2 */
[----:B---3--:R-:W3:Y:S01]  /*2d990*/  LDC R12, c[0x0][0x3a0] ;  /* 0x0000e800ff0c7b82 */ /* 0x008ee20000000800 */
[----:B------:R-:W-:Y:S01]  /*2d9a0*/  IMAD.SHL.U32 R6, R108, 0x20, RZ ;  /* 0x000000206c067824 */ /* 0x000fe200078e00ff */
[----:B------:R4:W-:Y:S01]  /*2d9b0*/  LDGSTS.E [R5+-0x7c800], desc[UR74][R18.64], !P3 ;  /* 0x8380000012057fae */ /* 0x0009e2000d9a104a */
[----:B------:R-:W-:Y:S01]  /*2d9c0*/  IMAD.WIDE R16, R0, 0x4, R240 ;  /* 0x0000000400107825 */ /* 0x000fe200078e02f0 */
[----:B------:R-:W-:Y:S02]  /*2d9d0*/  ISETP.GE.U32.AND P5, PT, R7, 0x7fffff5c, PT ;  /* 0x7fffff5c0700780c */ /* 0x000fe40003fa6070 */
[----:B------:R-:W-:Y:S01]  /*2d9e0*/  IADD3 R0, PT, PT, R3, 0x100000, RZ ;  /* 0x0010000003007810 */ /* 0x000fe20007ffe0ff */
[----:B------:R-:W-:Y:S01]  /*2d9f0*/  IMAD.WIDE R14, R6, 0x4, R242 ;  /* 0x00000004060e7825 */ /* 0x000fe200078e02f2 */
[----:B------:R2:W-:Y:S01]  /*2da00*/  LDGSTS.E [R4+-0x7c700], desc[UR74][R16.64], !P3 ;  /* 0x8390000010047fae */ /* 0x0005e2000d9a104a */
[----:B------:R-:W1:Y:S02]  /*2da10*/  LDC R13, c[0x0][0x3a0] ;  /* 0x0000e800ff0d7b82 */ /* 0x000e640000000800 */
[----:B------:R-:W-:Y:S01]  /*2da20*/  IMAD R7, R108, 0x24, RZ ;  /* 0x000000246c077824 */ /* 0x000fe200078e02ff */
[----:B------:R2:W-:Y:S01]  /*2da30*/  STL.64 [R1+0x270], R18 ;  /* 0x0002701201007387 */ /* 0x0005e20000100a00 */
[----:B----4-:R-:W-:-:S03]  /*2da40*/  VIADD R5, R11, 0xffffffd7 ;  /* 0xffffffd70b057836 */ /* 0x010fc60000000000 */
[----:B------:R4:W-:Y:S01]  /*2da50*/  LDGSTS.E [R0+-0x7c000], desc[UR74][R14.64], !P4 ;  /* 0x840000000e007fae */ /* 0x0009e2000e1a104a */
[----:B------:R-:W1:Y:S01]  /*2da60*/  LDC R11, c[0x0][0x3a0] ;  /* 0x0000e800ff0b7b82 */ /* 0x000e620000000800 */
[----:B------:R-:W-:Y:S02]  /*2da70*/  ISETP.GE.U32.AND P3, PT, R5, 0x7fffff58, PT ;  /* 0x7fffff580500780c */ /* 0x000fe40003f66070 */
[----:B------:R4:W-:Y:S01]  /*2da80*/  STL.64 [R1+0x268], R16 ;  /* 0x0002681001007387 */ /* 0x0009e20000100a00 */
[----:B------:R-:W-:Y:S02]  /*2da90*/  VIADD R5, R3, 0x100000 ;  /* 0x0010000003057836 */ /* 0x000fe40000000000 */
[----:B--2---:R-:W-:Y:S01]  /*2daa0*/  IMAD.WIDE R18, R6, 0x4, R240 ;  /* 0x0000000406127825 */ /* 0x004fe200078e02f0 */
[----:B------:R2:W-:Y:S03]  /*2dab0*/  STL.64 [R1+0x230], R14 ;  /* 0x0002300e01007387 */ /* 0x0005e60000100a00 */
[----:B------:R-:W-:Y:S01]  /*2dac0*/  IMAD R8, R108, 0x28, RZ ;  /* 0x000000286c087824 */ /* 0x000fe200078e02ff */
[----:B------:R3:W-:Y:S01]  /*2dad0*/  LDGSTS.E [R4+-0x7bf00], desc[UR74][R18.64], !P4 ;  /* 0x8410000012047fae */ /* 0x0007e2000e1a104a */
[----:B----4-:R-:W-:-:S04]  /*2dae0*/  IMAD.WIDE R16, R7, 0x4, R242 ;  /* 0x0000000407107825 */ /* 0x010fc800078e02f2 */
[----:B--2---:R-:W-:Y:S01]  /*2daf0*/  IMAD.WIDE R14, R7, 0x4, R240 ;  /* 0x00000004070e7825 */ /* 0x004fe200078e02f0 */
[----:B------:R-:W-:Y:S03]  /*2db00*/  LDGSTS.E [R0+-0x7b800], desc[UR74][R16.64], !P5 ;  /* 0x8480000010007fae */ /* 0x000fe6000e9a104a */
[C---:B------:R-:W-:Y:S01]  /*2db10*/  IMAD.WIDE R6, R8.reuse, 0x4, R242 ;  /* 0x0000000408067825 */ /* 0x040fe200078e02f2 */
[----:B------:R2:W-:Y:S03]  /*2db20*/  LDGSTS.E [R5+-0x7b700], desc[UR74][R14.64], !P5 ;  /* 0x849000000e057fae */ /* 0x0005e6000e9a104a */
[----:B---3--:R-:W-:Y:S01]  /*2db30*/  VIADD R4, R9, 0xffffffd3 ;  /* 0xffffffd309047836 */ /* 0x008fe20000000000 */
[----:B------:R-:W-:Y:S01]  /*2db40*/  STL.64 [R1+0x228], R18 ;  /* 0x0002281201007387 */ /* 0x000fe20000100a00 */
[----:B------:R-:W-:-:S02]  /*2db50*/  IMAD.WIDE R20, R8, 0x4, R240 ;  /* 0x0000000408147825 */ /* 0x000fc400078e02f0 */
[----:B------:R-:W3:Y:S01]  /*2db60*/  LDC R8, c[0x0][0x3a0] ;  /* 0x0000e800ff087b82 */ /* 0x000ee20000000800 */
[----:B------:R-:W-:Y:S01]  /*2db70*/  STL.64 [R1+0x1f0], R16 ;  /* 0x0001f01001007387 */ /* 0x000fe20000100a00 */
[----:B--2---:R-:W-:-:S03]  /*2db80*/  IADD3 R5, PT, PT, R12, -0x31, RZ ;  /* 0xffffffcf0c057810 */ /* 0x004fc60007ffe0ff */
[----:B------:R-:W-:Y:S03]  /*2db90*/  STL.64 [R1+0x1e8], R14 ;  /* 0x0001e80e01007387 */ /* 0x000fe60000100a00 */
[----:B------:R-:W2:Y:S01]  /*2dba0*/  LDC R12, c[0x0][0x3a0] ;  /* 0x0000e800ff0c7b82 */ /* 0x000ea20000000800 */
[----:B------:R-:W-:Y:S01]  /*2dbb0*/  ISETP.GE.U32.AND P5, PT, R4, 0x7fffff54, PT ;  /* 0x7fffff540400780c */ /* 0x000fe20003fa6070 */
[----:B------:R4:W-:Y:S04]  /*2dbc0*/  STL.64 [R1+0x1a8], R6 ;  /* 0x0001a80601007387 */ /* 0x0009e80000100a00 */
[----:B------:R4:W-:Y:S01]  /*2dbd0*/  LDGSTS.E [R0+-0x7b000], desc[UR74][R6.64], !P3 ;  /* 0x8500000006007fae */ /* 0x0009e2000d9a104a */
[----:B------:R-:W-:Y:S01]  /*2dbe0*/  ISETP.GE.U32.AND P4, PT, R5, 0x7fffff50, PT ;  /* 0x7fffff500500780c */ /* 0x000fe20003f86070 */
[----:B------:R-:W-:-:S02]  /*2dbf0*/  VIADD R5, R3, 0x100000 ;  /* 0x0010000003057836 */ /* 0x000fc40000000000 */
[----:B----4-:R-:W-:Y:S02]  /*2dc00*/  VIADD R6, R3, 0x100000 ;  /* 0x0010000003067836 */ /* 0x010fe40000000000 */
[----:B------:R-:W-:-:S03]  /*2dc10*/  IMAD R7, R108, 0x2c, RZ ;  /* 0x0000002c6c077824 */ /* 0x000fc600078e02ff */
[----:B------:R1:W-:Y:S01]  /*2dc20*/  LDGSTS.E [R6+-0x7af00], desc[UR74][R20.64], !P3 ;  /* 0x8510000014067fae */ /* 0x0003e2000d9a104a */
[----:B------:R-:W-:-:S04]  /*2dc30*/  IMAD.WIDE R18, R7, 0x4, R242 ;  /* 0x0000000407127825 */ /* 0x000fc800078e02f2 */
[----:B------:R-:W-:Y:S01]  /*2dc40*/  IMAD R9, R108, 0x30, RZ ;  /* 0x000000306c097824 */ /* 0x000fe200078e02ff */
[----:B------:R-:W-:Y:S01]  /*2dc50*/  STL.64 [R1+0x198], R20 ;  /* 0x0001981401007387 */ /* 0x000fe20000100a00 */
[----:B-1----:R-:W-:Y:S01]  /*2dc60*/  IADD3 R6, PT, PT, R11, -0x35, RZ ;  /* 0xffffffcb0b067810 */ /* 0x002fe20007ffe0ff */
[----:B------:R-:W-:Y:S02]  /*2dc70*/  VIADD R4, R3, 0x100000 ;  /* 0x0010000003047836 */ /* 0x000fe40000000000 */
[----:B------:R1:W-:Y:S01]  /*2dc80*/  STL.64 [R1+0x148], R18 ;  /* 0x0001481201007387 */ /* 0x0003e20000100a00 */
[----:B------:R-:W-:Y:S01]  /*2dc90*/  IMAD.WIDE R16, R7, 0x4, R240 ;  /* 0x0000000407107825 */ /* 0x000fe200078e02f0 */
[----:B------:R-:W-:Y:S01]  /*2dca0*/  ISETP.GE.U32.AND P3, PT, R6, 0x7fffff4c, PT ;  /* 0x7fffff4c0600780c */ /* 0x000fe20003f66070 */
[----:B------:R-:W4:Y:S01]  /*2dcb0*/  LDC R11, c[0x0][0x3a0] ;  /* 0x0000e800ff0b7b82 */ /* 0x000f220000000800 */
[----:B------:R1:W-:Y:S01]  /*2dcc0*/  LDGSTS.E [R5+-0x7a800], desc[UR74][R18.64], !P5 ;  /* 0x8580000012057fae */ /* 0x0003e2000e9a104a */
[----:B------:R-:W-:-:S03]  /*2dcd0*/  IMAD.WIDE R14, R9, 0x4, R242 ;  /* 0x00000004090e7825 */ /* 0x000fc600078e02f2 */
[----:B------:R2:W-:Y:S01]  /*2dce0*/  STL.64 [R1+0x138], R16 ;  /* 0x0001381001007387 */ /* 0x0005e20000100a00 */
[----:B------:R-:W-:Y:S02]  /*2dcf0*/  IMAD R6, R108, 0x34, RZ ;  /* 0x000000346c067824 */ /* 0x000fe400078e02ff */
[----:B------:R-:W-:Y:S01]  /*2dd00*/  VIADD R7, R10, 0xffffffc7 ;  /* 0xffffffc70a077836 */ /* 0x000fe20000000000 */
[----:B------:R2:W-:Y:S01]  /*2dd10*/  LDGSTS.E [R4+-0x7a700], desc[UR74][R16.64], !P5 ;  /* 0x8590000010047fae */ /* 0x0005e2000e9a104a */
[----:B-1----:R-:W-:-:S03]  /*2dd20*/  IMAD.WIDE R18, R9, 0x4, R240 ;  /* 0x0000000409127825 */ /* 0x002fc600078e02f0 */
[----:B------:R1:W-:Y:S04]  /*2dd30*/  STL.64 [R1+0xe8], R14 ;  /* 0x0000e80e01007387 */ /* 0x0003e80000100a00 */
[----:B------:R1:W-:Y:S01]  /*2dd40*/  LDGSTS.E [R0+-0x7a000], desc[UR74][R14.64], !P4 ;  /* 0x860000000e007fae */ /* 0x0003e2000e1a104a */
[----:B--2---:R-:W-:-:S03]  /*2dd50*/  IMAD.WIDE R16, R6, 0x4, R242 ;  /* 0x0000000406107825 */ /* 0x004fc600078e02f2 */
[----:B------:R2:W-:Y:S01]  /*2dd60*/  LDGSTS.E [R5+-0x79f00], desc[UR74][R18.64], !P4 ;  /* 0x8610000012057fae */ /* 0x0005e2000e1a104a */
[----:B------:R-:W-:-:S03]  /*2dd70*/  ISETP.GE.U32.AND P4, PT, R7, 0x7fffff48, PT ;  /* 0x7fffff480700780c */ /* 0x000fc60003f86070 */
[----:B------:R-:W-:Y:S01]  /*2dd80*/  LDGSTS.E [R4+-0x79800], desc[UR74][R16.64], !P3 ;  /* 0x8680000010047fae */ /* 0x000fe2000d9a104a */
[----:B-1----:R-:W-:-:S04]  /*2dd90*/  IMAD.WIDE R14, R6, 0x4, R240 ;  /* 0x00000004060e7825 */ /* 0x002fc800078e02f0 */
[----:B--2---:R-:W-:Y:S01]  /*2dda0*/  VIADD R5, R12, 0xffffffc3 ;  /* 0xffffffc30c057836 */ /* 0x004fe20000000000 */
[----:B------:R1:W-:Y:S01]  /*2ddb0*/  LDGSTS.E [R0+-0x79700], desc[UR74][R14.64], !P3 ;  /* 0x869000000e007fae */ /* 0x0003e2000d9a104a */
[C---:B------:R-:W-:Y:S01]  /*2ddc0*/  IMAD R7, R108.reuse, 0x3c, RZ ;  /* 0x0000003c6c077824 */ /* 0x040fe200078e02ff */
[----:B------:R-:W2:Y:S02]  /*2ddd0*/  LDC R12, c[0x0][0x3a0] ;  /* 0x0000e800ff0c7b82 */ /* 0x000ea40000000800 */
[----:B------:R-:W-:Y:S01]  /*2dde0*/  ISETP.GE.U32.AND P3, PT, R5, 0x7fffff44, PT ;  /* 0x7fffff440500780c */ /* 0x000fe20003f66070 */
[----:B------:R3:W-:Y:S01]  /*2ddf0*/  STL.64 [R1+0xd8], R18 ;  /* 0x0000d81201007387 */ /* 0x0007e20000100a00 */
[C---:B------:R-:W-:Y:S02]  /*2de00*/  VIADD R5, R3.reuse, 0x100000 ;  /* 0x0010000003057836 */ /* 0x040fe40000000000 */
[----:B-1----:R-:W-:Y:S01]  /*2de10*/  IMAD R0, R108, 0x38, RZ ;  /* 0x000000386c007824 */ /* 0x002fe200078e02ff */
[----:B------:R1:W-:Y:S03]  /*2de20*/  STL.64 [R1+0x88], R16 ;  /* 0x0000881001007387 */ /* 0x0003e60000100a00 */
[C---:B---3--:R-:W-:Y:S01]  /*2de30*/  IMAD.WIDE R18, R0.reuse, 0x4, R242 ;  /* 0x0000000400127825 */ /* 0x048fe200078e02f2 */
[----:B------:R3:W-:Y:S03]  /*2de40*/  STL.64 [R1+0x80], R14 ;  /* 0x0000800e01007387 */ /* 0x0007e60000100a00 */
[----:B-1----:R-:W-:Y:S01]  /*2de50*/  IMAD.WIDE R16, R0, 0x4, R240 ;  /* 0x0000000400107825 */ /* 0x002fe200078e02f0 */
[----:B------:R-:W-:Y:S01]  /*2de60*/  IADD3 R0, PT, PT, R3, 0x100000, RZ ;  /* 0x0010000003007810 */ /* 0x000fe20007ffe0ff */
[----:B------:R-:W-:Y:S02]  /*2de70*/  STL.64 [R1+0x50], R18 ;  /* 0x0000501201007387 */ /* 0x000fe40000100a00 */
[----:B---3--:R-:W-:-:S02]  /*2de80*/  IMAD.WIDE R14, R7, 0x4, R242 ;  /* 0x00000004070e7825 */ /* 0x008fc400078e02f2 */
[----:B------:R1:W-:Y:S01]  /*2de90*/  LDGSTS.E [R5+-0x79000], desc[UR74][R18.64], !P4 ;  /* 0x8700000012057fae */ /* 0x0003e2000e1a104a */
[----:B------:R-:W-:-:S03]  /*2dea0*/  IADD3 R6, PT, PT, R3, 0x100000, RZ ;  /* 0x0010000003067810 */ /* 0x000fc60007ffe0ff */
[----:B------:R3:W-:Y:S04]  /*2deb0*/  STL.64 [R1+0x48], R16 ;  /* 0x0000481001007387 */ /* 0x0007e80000100a00 */
[----:B------:R3:W-:Y:S01]  /*2dec0*/  LDGSTS.E [R4+-0x78f00], desc[UR74][R16.64], !P4 ;  /* 0x8710000010047fae */ /* 0x0007e2000e1a104a */
[----:B-1----:R-:W-:-:S03]  /*2ded0*/  VIADD R5, R8, 0xffffffbf ;  /* 0xffffffbf08057836 */ /* 0x002fc60000000000 */
[----:B------:R1:W-:Y:S04]  /*2dee0*/  STL.64 [R1+0x18], R14 ;  /* 0x0000180e01007387 */ /* 0x0003e80000100a00 */
[----:B------:R1:W-:Y:S01]  /*2def0*/  LDGSTS.E [R0+-0x78800], desc[UR74][R14.64], !P3 ;  /* 0x878000000e007fae */ /* 0x0003e2000d9a104a */
[----:B---3--:R-:W-:Y:S01]  /*2df00*/  IMAD.WIDE R16, R7, 0x4, R240 ;  /* 0x0000000407107825 */ /* 0x008fe200078e02f0 */
[----:B------:R-:W-:Y:S01]  /*2df10*/  ISETP.GE.U32.AND P5, PT, R5, 0x7fffff40, PT ;  /* 0x7fffff400500780c */ /* 0x000fe20003fa6070 */
[----:B------:R-:W3:Y:S03]  /*2df20*/  LDC R7, c[0x0][0x3a0] ;  /* 0x0000e800ff077b82 */ /* 0x000ee60000000800 */
[----:B------:R2:W-:Y:S05]  /*2df30*/  LDGSTS.E [R6+-0x78700], desc[UR74][R16.64], !P3 ;  /* 0x8790000010067fae */ /* 0x0005ea000d9a104a */
[----:B-1----:R-:W1:Y:S01]  /*2df40*/  LDC R14, c[0x0][0x3a0] ;  /* 0x0000e800ff0e7b82 */ /* 0x002e620000000800 */
[----:B------:R-:W-:-:S02]  /*2df50*/  IMAD.SHL.U32 R10, R108, 0x40, RZ ;  /* 0x000000406c0a7824 */ /* 0x000fc400078e00ff */
[----:B----4-:R-:W-:Y:S02]  /*2df60*/  VIADD R4, R11, 0xffffffbb ;  /* 0xffffffbb0b047836 */ /* 0x010fe40000000000 */
[----:B--2---:R-:W-:-:S03]  /*2df70*/  VIADD R6, R13, 0xffffffb7 ;  /* 0xffffffb70d067836 */ /* 0x004fc60000000000 */
[----:B------:R-:W2:Y:S01]  /*2df80*/  LDC R15, c[0x0][0x3a0] ;  /* 0x0000e800ff0f7b82 */ /* 0x000ea20000000800 */
[C---:B------:R-:W-:Y:S02]  /*2df90*/  VIADD R5, R3.reuse, 0x100000 ;  /* 0x0010000003057836 */ /* 0x040fe40000000000 */
[----:B------:R-:W-:Y:S01]  /*2dfa0*/  IMAD.WIDE R8, R10, 0x4, R242 ;  /* 0x000000040a087825 */ /* 0x000fe200078e02f2 */
[----:B------:R-:W-:Y:S02]  /*2dfb0*/  ISETP.GE.U32.AND P3, PT, R6, 0x7fffff38, PT ;  /* 0x7fffff380600780c */ /* 0x000fe40003f66070 */
[----:B------:R-:W-:Y:S02]  /*2dfc0*/  ISETP.GE.U32.AND P4, PT, R4, 0x7fffff3c, PT ;  /* 0x7fffff3c0400780c */ /* 0x000fe40003f86070 */
[----:B------:R-:W4:Y:S01]  /*2dfd0*/  LDC R6, c[0x0][0x3a0] ;  /* 0x0000e800ff067b82 */ /* 0x000f220000000800 */
[----:B------:R-:W-:Y:S01]  /*2dfe0*/  VIADD R4, R3, 0x100000 ;  /* 0x0010000003047836 */ /* 0x000fe20000000000 */
[----:B------:R3:W-:Y:S01]  /*2dff0*/  LDGSTS.E [R5+-0x78000], desc[UR74][R8.64], !P5 ;  /* 0x8800000008057fae */ /* 0x0007e2000e9a104a */
[----:B------:R-:W-:-:S05]  /*2e000*/  IMAD.WIDE R10, R10, 0x4, R240 ;  /* 0x000000040a0a7825 */ /* 0x000fca00078e02f0 */
[----:B------:R-:W2:Y:S01]  /*2e010*/  LDC R13, c[0x0][0x3a0] ;  /* 0x0000e800ff0d7b82 */ /* 0x000ea20000000800 */
[----:B------:R-:W-:Y:S01]  /*2e020*/  LDGSTS.E [R4+-0x77f00], desc[UR74][R10.64], !P5 ;  /* 0x881000000a047fae */ /* 0x000fe2000e9a104a */
[----:B------:R-:W-:-:S03]  /*2e030*/  IMAD.WIDE R26, R26, 0x4, R240 ;  /* 0x000000041a1a7825 */ /* 0x000fc600078e02f0 */
[----:B------:R-:W-:Y:S01]  /*2e040*/  LDGSTS.E [R0+-0x77800], desc[UR74][R24.64], !P4 ;  /* 0x8880000018007fae */ /* 0x000fe2000e1a104a */
[----:B---3--:R-:W-:Y:S01]  /*2e050*/  IADD3 R5, PT, PT, R12, -0x4d, RZ ;  /* 0xffffffb30c057810 */ /* 0x008fe20007ffe0ff */
[--C-:B------:R-:W-:Y:S01]  /*2e060*/  IMAD.WIDE R42, R42, 0x4, R240.reuse ;  /* 0x000000042a2a7825 */ /* 0x100fe200078e02f0 */
[----:B------:R-:W3:Y:S01]  /*2e070*/  LDC R12, c[0x0][0x3a0] ;  /* 0x0000e800ff0c7b82 */ /* 0x000ee20000000800 */
[----:B------:R-:W-:Y:S01]  /*2e080*/  LDGSTS.E [R0+-0x77700], desc[UR74][R26.64], !P4 ;  /* 0x889000001a007fae */ /* 0x000fe2000e1a104a */
[----:B------:R-:W-:Y:S01]  /*2e090*/  ISETP.GE.U32.AND P5, PT, R5, 0x7fffff34, PT ;  /* 0x7fffff340500780c */ /* 0x000fe20003fa6070 */
[----:B-1----:R-:W-:Y:S02]  /*2e0a0*/  VIADD R5, R14, 0xffffffaf ;  /* 0xffffffaf0e057836 */ /* 0x002fe40000000000 */
[----:B------:R-:W-:Y:S03]  /*2e0b0*/  LDGSTS.E [R4+-0x77000], desc[UR74][R40.64], !P3 ;  /* 0x8900000028047fae */ /* 0x000fe6000d9a104a */
[----:B------:R-:W-:Y:S01]  /*2e0c0*/  ISETP.GE.U32.AND P4, PT, R5, 0x7fffff30, PT ;  /* 0x7fffff300500780c */ /* 0x000fe20003f86070 */
[----:B------:R-:W-:Y:S01]  /*2e0d0*/  VIADD R5, R3, 0x100000 ;  /* 0x0010000003057836 */ /* 0x000fe20000000000 */
[----:B------:R-:W-:Y:S01]  /*2e0e0*/  LDGSTS.E [R0+-0x76f00], desc[UR74][R42.64], !P3 ;  /* 0x891000002a007fae */ /* 0x000fe2000d9a104a */
[--C-:B------:R-:W-:Y:S01]  /*2e0f0*/  IMAD.WIDE R56, R56, 0x4, R240.reuse ;  /* 0x0000000438387825 */ /* 0x100fe200078e02f0 */
[----:B------:R-:W1:Y:S03]  /*2e100*/  LDC R14, c[0x0][0x3a0] ;  /* 0x0000e800ff0e7b82 */ /* 0x000e660000000800 */
[----:B------:R4:W-:Y:S04]  /*2e110*/  LDGSTS.E [R5+-0x76800], desc[UR74][R54.64], !P5 ;  /* 0x8980000036057fae */ /* 0x0009e8000e9a104a */
[----:B------:R-:W-:Y:S01]  /*2e120*/  LDGSTS.E [R4+-0x76700], desc[UR74][R56.64], !P5 ;  /* 0x8990000038047fae */ /* 0x000fe2000e9a104a */
[----:B------:R-:W-:-:S03]  /*2e130*/  IMAD.WIDE R70, R70, 0x4, R240 ;  /* 0x0000000446467825 */ /* 0x000fc600078e02f0 */
[----:B------:R-:W-:Y:S01]  /*2e140*/  LDGSTS.E [R0+-0x76000], desc[UR74][R68.64], !P4 ;  /* 0x8a00000044007fae */ /* 0x000fe2000e1a104a */
[----:B----4-:R-:W-:Y:S01]  /*2e150*/  VIADD R5, R6, 0xffffffab ;  /* 0xffffffab06057836 */ /* 0x010fe20000000000 */
[----:B--2---:R-:W-:Y:S02]  /*2e160*/  IADD3 R6, PT, PT, R13, -0x59, RZ ;  /* 0xffffffa70d067810 */ /* 0x004fe40007ffe0ff */
[----:B------:R-:W2:Y:S02]  /*2e170*/  LDC R13, c[0x0][0x3a0] ;  /* 0x0000e800ff0d7b82 */ /* 0x000ea40000000800 */
[----:B------:R-:W-:Y:S02]  /*2e180*/  ISETP.GE.U32.AND P3, PT, R5, 0x7fffff2c, PT ;  /* 0x7fffff2c0500780c */ /* 0x000fe40003f66070 */
[----:B------:R-:W-:Y:S01]  /*2e190*/  ISETP.GE.U32.AND P5, PT, R6, 0x7fffff28, PT ;  /* 0x7fffff280600780c */ /* 0x000fe20003fa6070 */
[C---:B------:R-:W-:Y:S02]  /*2e1a0*/  VIADD R6, R3.reuse, 0x100000 ;  /* 0x0010000003067836 */ /* 0x040fe40000000000 */
[----:B------:R-:W-:-:S02]  /*2e1b0*/  VIADD R5, R3, 0x100000 ;  /* 0x0010000003057836 */ /* 0x000fc40000000000 */
[----:B------:R-:W-:Y:S01]  /*2e1c0*/  IMAD.WIDE R84, R84, 0x4, R240 ;  /* 0x0000000454547825 */ /* 0x000fe200078e02f0 */
[----:B------:R-:W-:Y:S03]  /*2e1d0*/  LDGSTS.E [R6+-0x75f00], desc[UR74][R70.64], !P4 ;  /* 0x8a10000046067fae */ /* 0x000fe6000e1a104a */
[----:B------:R-:W-:Y:S02]  /*2e1e0*/  VIADD R7, R7, 0xffffffa3 ;  /* 0xffffffa307077836 */ /* 0x000fe40000000000 */
[C---:B------:R-:W-:Y:S01]  /*2e1f0*/  IMAD.WIDE R96, R98.reuse, 0x4, R242 ;  /* 0x0000000462607825 */ /* 0x040fe200078e02f2 */
[----:B------:R3:W-:Y:S03]  /*2e200*/  LDGSTS.E [R5+-0x75800], desc[UR74][R82.64], !P3 ;  /* 0x8a80000052057fae */ /* 0x0007e6000d9a104a */
[----:B------:R-:W-:Y:S01]  /*2e210*/  IMAD.WIDE R98, R98, 0x4, R240 ;  /* 0x0000000462627825 */ /* 0x000fe200078e02f0 */
[----:B------:R-:W-:Y:S01]  /*2e220*/  LDGSTS.E [R4+-0x75700], desc[UR74][R84.64], !P3 ;  /* 0x8a90000054047fae */ /* 0x000fe2000d9a104a */
[----:B------:R-:W-:-:S02]  /*2e230*/  ISETP.GE.U32.AND P4, PT, R7, 0x7fffff24, PT ;  /* 0x7fffff240700780c */ /* 0x000fc40003f86070 */
[----:B------:R-:W4:Y:S01]  /*2e240*/  LDC R7, c[0x0][0x3a0] ;  /* 0x0000e800ff077b82 */ /* 0x000f220000000800 */
[----:B------:R-:W-:Y:S01]  /*2e250*/  LDGSTS.E [R0+-0x75000], desc[UR74][R96.64], !P5 ;  /* 0x8b00000060007fae */ /* 0x000fe2000e9a104a */
[----:B---3--:R-:W-:-:S03]  /*2e260*/  IADD3 R5, PT, PT, R12, -0x61, RZ ;  /* 0xffffff9f0c057810 */ /* 0x008fc60007ffe0ff */
[----:B------:R-:W-:Y:S01]  /*2e270*/  LDGSTS.E [R4+-0x74f00], desc[UR74][R98.64], !P5 ;  /* 0x8b10000062047fae */ /* 0x000fe2000e9a104a */
[C---:B------:R-:W-:Y:S02]  /*2e280*/  IMAD.WIDE R112, R114.reuse, 0x4, R242 ;  /* 0x0000000472707825 */ /* 0x040fe400078e02f2 */
[----:B------:R-:W3:Y:S01]  /*2e290*/  LDC R12, c[0x0][0x3a0] ;  /* 0x0000e800ff0c7b82 */ /* 0x000ee20000000800 */
[----:B------:R-:W-:Y:S01]  /*2e2a0*/  ISETP.GE.U32.AND P5, PT, R5, 0x7fffff20, PT ;  /* 0x7fffff200500780c */ /* 0x000fe20003fa6070 */
[----:B------:R-:W-:Y:S01]  /*2e2b0*/  IMAD.WIDE R114, R114, 0x4, R240 ;  /* 0x0000000472727825 */ /* 0x000fe200078e02f0 */
[----:B------:R-:W-:Y:S03]  /*2e2c0*/  LDGSTS.E [R0+-0x74800], desc[UR74][R112.64], !P4 ;  /* 0x8b80000070007fae */ /* 0x000fe6000e1a104a */
[----:B------:R-:W-:Y:S01]  /*2e2d0*/  VIADD R5, R3, 0x100000 ;  /* 0x0010000003057836 */ /* 0x000fe20000000000 */
[----:B------:R-:W-:Y:S01]  /*2e2e0*/  LDGSTS.E [R0+-0x74700], desc[UR74][R114.64], !P4 ;  /* 0x8b90000072007fae */ /* 0x000fe2000e1a104a */
[----:B------:R-:W-:-:S04]  /*2e2f0*/  IMAD.WIDE R128, R130, 0x4, R242 ;  /* 0x0000000482807825 */ /* 0x000fc800078e02f2 */
[----:B------:R-:W-:Y:S02]  /*2e300*/  IMAD.WIDE R130, R130, 0x4, R240 ;  /* 0x0000000482827825 */ /* 0x000fe400078e02f0 */
[----:B------:R-:W-:Y:S02]  /*2e310*/  LDGSTS.E [R5+-0x74000], desc[UR74][R128.64], !P5 ;  /* 0x8c00000080057fae */ /* 0x000fe4000e9a104a */
[----:B--2---:R-:W-:Y:S02]  /*2e320*/  VIADD R6, R13, 0xffffff9b ;  /* 0xffffff9b0d067836 */ /* 0x004fe40000000000 */
[----:B------:R1:W-:Y:S01]  /*2e330*/  LDGSTS.E [R4+-0x73f00], desc[UR74][R130.64], !P5 ;  /* 0x8c10000082047fae */ /* 0x0003e2000e9a104a */
[----:B------:R-:W2:Y:S02]  /*2e340*/  LDC R13, c[0x0][0x3a0] ;  /* 0x0000e800ff0d7b82 */ /* 0x000ea40000000800 */
[----:B------:R-:W-:Y:S01]  /*2e350*/  ISETP.GE.U32.AND P3, PT, R6, 0x7fffff1c, PT ;  /* 0x7fffff1c0600780c */ /* 0x000fe20003f66070 */
[----:B-1----:R-:W-:Y:S01]  /*2e360*/  VIADD R4, R14, 0xffffff97 ;  /* 0xffffff970e047836 */ /* 0x002fe20000000000 */
[----:B------:R-:W-:Y:S01]  /*2e370*/  IADD3 R5, PT, PT, R15, -0x6d, RZ ;  /* 0xffffff930f057810 */ /* 0x000fe20007ffe0ff */
[----:B------:R-:W-:-:S03]  /*2e380*/  IMAD.WIDE R142, R144, 0x4, R242 ;  /* 0x00000004908e7825 */ /* 0x000fc600078e02f2 */
[----:B------:R-:W1:Y:S01]  /*2e390*/  LDC R14, c[0x0][0x3a0] ;  /* 0x0000e800ff0e7b82 */ /* 0x000e620000000800 */
[----:B------:R-:W-:Y:S01]  /*2e3a0*/  ISETP.GE.U32.AND P5, PT, R4, 0x7fffff18, PT ;  /* 0x7fffff180400780c */ /* 0x000fe20003fa6070 */
[----:B------:R-:W-:Y:S01]  /*2e3b0*/  VIADD R6, R3, 0x100000 ;  /* 0x0010000003067836 */ /* 0x000fe20000000000 */
[----:B------:R-:W-:Y:S01]  /*2e3c0*/  ISETP.GE.U32.AND P4, PT, R5, 0x7fffff14, PT ;  /* 0x7fffff140500780c */ /* 0x000fe20003f86070 */
[----:B------:R-:W-:-:S03]  /*2e3d0*/  IMAD.WIDE R144, R144, 0x4, R240 ;  /* 0x0000000490907825 */ /* 0x000fc600078e02f0 */
[----:B------:R-:W-:Y:S01]  /*2e3e0*/  LDGSTS.E [R0+-0x73800], desc[UR74][R142.64], !P3 ;  /* 0x8c8000008e007fae */ /* 0x000fe2000d9a104a */
[----:B------:R-:W1:Y:S01]  /*2e3f0*/  LDC R15, c[0x0][0x3a0] ;  /* 0x0000e800ff0f7b82 */ /* 0x000e620000000800 */
[----:B----4-:R-:W-:Y:S02]  /*2e400*/  VIADD R7, R7, 0xffffff8f ;  /* 0xffffff8f07077836 */ /* 0x010fe40000000000 */
[----:B------:R-:W-:Y:S01]  /*2e410*/  LDGSTS.E [R6+-0x73700], desc[UR74][R144.64], !P3 ;  /* 0x8c90000090067fae */ /* 0x000fe2000d9a104a */
[----:B------:R-:W-:Y:S02]  /*2e420*/  VIADD R5, R3, 0x100000 ;  /* 0x0010000003057836 */ /* 0x000fe40000000000 */
[C---:B------:R-:W-:Y:S01]  /*2e430*/  IMAD.WIDE R156, R158.reuse, 0x4, R242 ;  /* 0x000000049e9c7825 */ /* 0x040fe200078e02f2 */
[----:B------:R-:W-:Y:S02]  /*2e440*/  ISETP.GE.U32.AND P3, PT, R7, 0x7fffff10, PT ;  /* 0x7fffff100700780c */ /* 0x000fe40003f66070 */
[----:B------:R-:W4:Y:S01]  /*2e450*/  LDC R7, c[0x0][0x3a0] ;  /* 0x0000e800ff077b82 */ /* 0x000f220000000800 */
[----:B------:R-:W-:Y:S01]  /*2e460*/  IADD3 R4, PT, PT, R3, 0x100000, RZ ;  /* 0x0010000003047810 */ /* 0x000fe20007ffe0ff */
[----:B------:R-:W-:Y:S01]  /*2e470*/  IMAD.WIDE R158, R158, 0x4, R240 ;  /* 0x000000049e9e7825 */ /* 0x000fe200078e02f0 */
[----:B------:R3:W-:Y:S03]  /*2e480*/  LDGSTS.E [R5+-0x73000], desc[UR74][R156.64], !P5 ;  /* 0x8d0000009c057fae */ /* 0x0007e6000e9a104a */
[C---:B------:R-:W-:Y:S01]  /*2e490*/  IMAD.WIDE R170, R172.reuse, 0x4, R242 ;  /* 0x00000004acaa7825 */ /* 0x040fe200078e02f2 */
[----:B------:R-:W-:Y:S03]  /*2e4a0*/  LDGSTS.E [R4+-0x72f00], desc[UR74][R158.64], !P5 ;  /* 0x8d1000009e047fae */ /* 0x000fe6000e9a104a */
[----:B------:R-:W-:Y:S01]  /*2e4b0*/  IMAD.WIDE R172, R172, 0x4, R240 ;  /* 0x00000004acac7825 */ /* 0x000fe200078e02f0 */
[----:B------:R-:W-:Y:S03]  /*2e4c0*/  LDGSTS.E [R0+-0x72800], desc[UR74][R170.64], !P4 ;  /* 0x8d800000aa007fae */ /* 0x000fe6000e1a104a */
[----:B---3--:R-:W-:Y:S01]  /*2e4d0*/  VIADD R5, R12, 0xffffff8b ;  /* 0xffffff8b0c057836 */ /* 0x008fe20000000000 */
[----:B------:R-:W-:Y:S01]  /*2e4e0*/  LDGSTS.E [R4+-0x72700], desc[UR74][R172.64], !P4 ;  /* 0x8d900000ac047fae */ /* 0x000fe2000e1a104a */
[----:B--2---:R-:W-:Y:S01]  /*2e4f0*/  VIADD R6, R13, 0xffffff87 ;  /* 0xffffff870d067836 */ /* 0x004fe20000000000 */
[----:B------:R-:W2:Y:S02]  /*2e500*/  LDC R12, c[0x0][0x3a8] ;  /* 0x0000ea00ff0c7b82 */ /* 0x000ea40000000800 */
[----:B------:R-:W-:-:S02]  /*2e510*/  ISETP.GE.U32.AND P5, PT, R5, 0x7fffff0c, PT ;  /* 0x7fffff0c0500780c */ /* 0x000fc40003fa6070 */
[----:B------:R-:W-:Y:S01]  /*2e520*/  ISETP.GE.U32.AND P4, PT, R6, 0x7fffff08, PT ;  /* 0x7fffff080600780c */ /* 0x000fe20003f86070 */
[C---:B------:R-:W-:Y:S01]  /*2e530*/  IMAD.WIDE R184, R186.reuse, 0x4, R242 ;  /* 0x00000004bab87825 */ /* 0x040fe200078e02f2 */
[C---:B------:R-:W-:Y:S01]  /*2e540*/  IADD3 R5, PT, PT, R3.reuse, 0x100000, RZ ;  /* 0x0010000003057810 */ /* 0x040fe20007ffe0ff */
[----:B------:R3:W-:Y:S01]  /*2e550*/  STL.64 [R1+0x10], R16 ;  /* 0x0000101001007387 */ /* 0x0007e20000100a00 */
[----:B------:R-:W3:Y:S01]  /*2e560*/  LDC R13, c[0x0][0x3a8] ;  /* 0x0000ea00ff0d7b82 */ /* 0x000ee20000000800 */
[----:B------:R-:W-:Y:S02]  /*2e570*/  VIADD R6, R3, 0x100000 ;  /* 0x0010000003067836 */ /* 0x000fe40000000000 */
[----:B------:R-:W-:Y:S01]  /*2e580*/  IMAD.WIDE R186, R186, 0x4, R240 ;  /* 0x00000004baba7825 */ /* 0x000fe200078e02f0 */
[----:B------:R-:W-:Y:S03]  /*2e590*/  STL.64 [R1+0x4f08], R8 ;  /* 0x004f080801007387 */ /* 0x000fe60000100a00 */
[C---:B------:R-:W-:Y:S01]  /*2e5a0*/  IMAD.WIDE R200, R202.reuse, 0x4, R242 ;  /* 0x00000004cac87825 */ /* 0x040fe200078e02f2 */
[----:B------:R-:W-:Y:S03]  /*2e5b0*/  LDGSTS.E [R0+-0x72000], desc[UR74][R184.64], !P3 ;  /* 0x8e000000b8007fae */ /* 0x000fe6000d9a104a */
[----:B------:R-:W-:Y:S01]  /*2e5c0*/  IMAD.WIDE R202, R202, 0x4, R240 ;  /* 0x00000004caca7825 */ /* 0x000fe200078e02f0 */
[----:B------:R-:W-:Y:S03]  /*2e5d0*/  STL.64 [R1+0x4f00], R10 ;  /* 0x004f000a01007387 */ /* 0x000fe60000100a00 */
[----:B------:R-:W-:Y:S01]  /*2e5e0*/  IMAD.WIDE R216, R218, 0x4, R242 ;  /* 0x00000004dad87825 */ /* 0x000fe200078e02f2 */
[----:B------:R-:W-:Y:S04]  /*2e5f0*/  LDGSTS.E [R6+-0x71f00], desc[UR74][R186.64], !P3 ;  /* 0x8e100000ba067fae */ /* 0x000fe8000d9a104a */
[----:B------:R-:W-:Y:S04]  /*2e600*/  STL.64 [R1+0x4ef8], R24 ;  /* 0x004ef81801007387 */ /* 0x000fe80000100a00 */
[----:B------:R-:W-:Y:S04]  /*2e610*/  LDGSTS.E [R5+-0x71800], desc[UR74][R200.64], !P5 ;  /* 0x8e800000c8057fae */ /* 0x000fe8000e9a104a */
[----:B------:R-:W-:Y:S04]  /*2e620*/  STL.64 [R1+0x4f10], R26 ;  /* 0x004f101a01007387 */ /* 0x000fe80000100a00 */
[----:B------:R-:W-:Y:S04]  /*2e630*/  LDGSTS.E [R4+-0x71700], desc[UR74][R202.64], !P5 ;  /* 0x8e900000ca047fae */ /* 0x000fe8000e9a104a */
[----:B------:R-:W-:Y:S04]  /*2e640*/  STL.64 [R1+0x4f18], R40 ;  /* 0x004f182801007387 */ /* 0x000fe80000100a00 */
[----:B------:R4:W-:Y:S04]  /*2e650*/  LDGSTS.E [R0+-0x71000], desc[UR74][R216.64], !P4 ;  /* 0x8f000000d8007fae */ /* 0x0009e8000e1a104a */
[----:B------:R-:W-:Y:S04]  /*2e660*/  STL.64 [R1+0x4f20], R42 ;  /* 0x004f202a01007387 */ /* 0x000fe80000100a00 */
[----:B------:R-:W-:Y:S01]  /*2e670*/  STL.64 [R1+0x4f28], R54 ;  /* 0x004f283601007387 */ /* 0x000fe20000100a00 */
[----:B----4-:R-:W-:-:S03]  /*2e680*/  VIADD R0, R7, 0xfffffffe ;  /* 0xfffffffe07007836 */ /* 0x010fc60000000000 */
[----:B------:R-:W-:Y:S01]  /*2e690*/  STL.64 [R1+0x4f30], R56 ;  /* 0x004f303801007387 */ /* 0x000fe20000100a00 */
[----:B------:R-:W4:Y:S01]  /*2e6a0*/  LDC R7, c[0x0][0x3a0] ;  /* 0x0000e800ff077b82 */ /* 0x000f220000000800 */
[----:B-1----:R-:W-:Y:S02]  /*2e6b0*/  VIADD R6, R14, 0xffffff83 ;  /* 0xffffff830e067836 */ /* 0x002fe40000000000 */
[----:B------:R-:W-:Y:S04]  /*2e6c0*/  STL.64 [R1+0x4ef0], R68 ;  /* 0x004ef04401007387 */ /* 0x000fe80000100a00 */
[----:B------:R-:W-:Y:S01]  /*2e6d0*/  STL.64 [R1+0x4f38], R70 ;  /* 0x004f384601007387 */ /* 0x000fe20000100a00 */
[----:B------:R-:W1:Y:S03]  /*2e6e0*/  LDC R14, c[0x0][0x3a0] ;  /* 0x0000e800ff0e7b82 */ /* 0x000e660000000800 */
[----:B------:R-:W-:Y:S04]  /*2e6f0*/  STL.64 [R1+0x4ee8], R82 ;  /* 0x004ee85201007387 */ /* 0x000fe80000100a00 */
[----:B------:R-:W-:Y:S01]  /*2e700*/  STL.64 [R1+0x4f40], R84 ;  /* 0x004f405401007387 */ /* 0x000fe20000100a00 */
[----:B------:R-:W-:-:S03]  /*2e710*/  ISETP.GE.U32.AND P5, PT, R6, 0x7fffff04, PT ;  /* 0x7fffff040600780c */ /* 0x000fc60003fa6070 */
[----:B------:R-:W-:Y:S04]  /*2e720*/  STL.64 [R1+0x4ee0], R96 ;  /* 0x004ee06001007387 */ /* 0x000fe80000100a00 */
[----:B------:R-:W-:Y:S01]  /*2e730*/  STL.64 [R1+0x4f48], R98 ;  /* 0x004f486201007387 */ /* 0x000fe20000100a00 */
[----:B------:R-:W-:-:S03]  /*2e740*/  ISETP.GE.U32.AND P3, PT, R0, 0x7fffff7f, PT ;  /* 0x7fffff7f0000780c */ /* 0x000fc60003f66070 */
[----:B------:R-:W-:Y:S04]  /*2e750*/  STL.64 [R1+0x4f50], R112 ;  /* 0x004f507001007387 */ /* 0x000fe80000100a00 */
[----:B------:R-:W-:Y:S01]  /*2e760*/  STL.64 [R1+0x4ed8], R114 ;  /* 0x004ed87201007387 */ /* 0x000fe20000100a00 */
[----:B------:R-:W-:-:S03]  /*2e770*/  IMAD.WIDE R218, R218, 0x4, R240 ;  /* 0x00000004dada7825 */ /* 0x000fc600078e02f0 */
[----:B------:R-:W-:Y:S04]  /*2e780*/  STL.64 [R1+0x4f58], R128 ;  /* 0x004f588001007387 */ /* 0x000fe80000100a00 */
[----:B------:R-:W-:Y:S01]  /*2e790*/  STL.64 [R1+0x4f60], R130 ;  /* 0x004f608201007387 */ /* 0x000fe20000100a00 */
[----:B------:R-:W-:-:S03]  /*2e7a0*/  VIADD R244, R244, UR4 ;  /* 0x00000004f4f47c36 */ /* 0x000fc60008000000 */
[----:B------:R-:W-:Y:S04]  /*2e7b0*/  STL.64 [R1+0x4f68], R142 ;  /* 0x004f688e01007387 */ /* 0x000fe80000100a00 */
[----:B------:R-:W-:Y:S01]  /*2e7c0*/  STL.64 [R1+0x4f70], R144 ;  /* 0x004f709001007387 */ /* 0x000fe20000100a00 */
[----:B------:R-:W-:-:S03]  /*2e7d0*/  IMAD.WIDE R228, R230, 0x4, R242 ;  /* 0x00000004e6e47825 */ /* 0x000fc600078e02f2 */
[----:B------:R-:W-:Y:S01]  /*2e7e0*/  STL.64 [R1+0x4ed0], R156 ;  /* 0x004ed09c01007387 */ /* 0x000fe20000100a00 */
[----:B------:R-:W-:-:S03]  /*2e7f0*/  IADD3 R0, PT, PT, R3, 0x100000, RZ ;  /* 0x0010000003007810 */ /* 0x000fc60007ffe0ff */
[----:B------:R-:W-:Y:S01]  /*2e800*/  STL.64 [R1+0x4f78], R158 ;  /* 0x004f789e01007387 */ /* 0x000fe20000100a00 */
[----:B------:R-:W-:-:S03]  /*2e810*/  IMAD.WIDE R230, R230, 0x4, R240 ;  /* 0x00000004e6e67825 */ /* 0x000fc600078e02f0 */
[----:B------:R-:W-:Y:S01]  /*2e820*/  STL.64 [R1+0x4ec8], R170 ;  /* 0x004ec8aa01007387 */ /* 0x000fe20000100a00 */
[----:B---3--:R-:W-:Y:S02]  /*2e830*/  IMAD.WIDE R16, R13, 0x4, R242 ;  /* 0x000000040d107825 */ /* 0x008fe400078e02f2 */
[----:B------:R-:W3:Y:S01]  /*2e840*/  LDC R13, c[0x0][0x3a0] ;  /* 0x0000e800ff0d7b82 */ /* 0x000ee20000000800 */
[----:B------:R-:W-:Y:S01]  /*2e850*/  STL.64 [R1+0x4f80], R172 ;  /* 0x004f80ac01007387 */ /* 0x000fe20000100a00 */
[----:B------:R-:W-:-:S03]  /*2e860*/  VIADD R6, R244, 0x100000 ;  /* 0x00100000f4067836 */ /* 0x000fc60000000000 */
[----:B------:R-:W-:Y:S04]  /*2e870*/  STL.64 [R1+0x4ec0], R184 ;  /* 0x004ec0b801007387 */ /* 0x000fe80000100a00 */
[----:B------:R1:W-:Y:S04]  /*2e880*/  LDGSTS.E [R5+-0x70f00], desc[UR74][R218.64], !P4 ;  /* 0x8f100000da057fae */ /* 0x0003e8000e1a104a */
[----:B------:R-:W-:Y:S04]  /*2e890*/  STL.64 [R1+0x4f88], R186 ;  /* 0x004f88ba01007387 */ /* 0x000fe80000100a00 */
[----:B------:R-:W-:Y:S01]  /*2e8a0*/  STL.64 [R1+0x4eb8], R200 ;  /* 0x004eb8c801007387 */ /* 0x000fe20000100a00 */
[----:B-1----:R-:W-:-:S03]  /*2e8b0*/  VIADD R5, R15, 0xfffffffa ;  /* 0xfffffffa0f057836 */ /* 0x002fc60000000000 */
[----:B------:R-:W-:Y:S01]  /*2e8c0*/  STL.64 [R1+0x4f90], R202 ;  /* 0x004f90ca01007387 */ /* 0x000fe20000100a00 */
[----:B------:R-:W1:Y:S01]  /*2e8d0*/  LDC R15, c[0x0][0x3a0] ;  /* 0x0000e800ff0f7b82 */ /* 0x000e620000000800 */
[----:B----4-:R-:W-:Y:S02]  /*2e8e0*/  VIADD R7, R7, 0xfffffff6 ;  /* 0xfffffff607077836 */ /* 0x010fe40000000000 */
[----:B------:R-:W-:Y:S04]  /*2e8f0*/  STL.64 [R1+0x4f98], R216 ;  /* 0x004f98d801007387 */ /* 0x000fe80000100a00 */
[----:B------:R4:W-:Y:S04]  /*2e900*/  LDGSTS.E [R4+-0x70800], desc[UR74][R228.64], !P5 ;  /* 0x8f800000e4047fae */ /* 0x0009e8000e9a104a */
[----:B------:R-:W-:Y:S04]  /*2e910*/  STL.64 [R1+0x4fa0], R218 ;  /* 0x004fa0da01007387 */ /* 0x000fe80000100a00 */
[----:B------:R-:W-:Y:S01]  /*2e920*/  LDGSTS.E [R0+-0x70700], desc[UR74][R230.64], !P5 ;  /* 0x8f900000e6007fae */ /* 0x000fe2000e9a104a */
[----:B------:R-:W-:-:S02]  /*2e930*/  ISETP.GE.U32.AND P5, PT, R5, 0x7fffff7b, PT ;  /* 0x7fffff7b0500780c */ /* 0x000fc40003fa6070 */
[C---:B------:R-:W-:Y:S01]  /*2e940*/  IADD3 R5, PT, PT, R244.reuse, 0x100000, RZ ;  /* 0x00100000f4057810 */ /* 0x040fe20007ffe0ff */
[----:B------:R2:W-:Y:S04]  /*2e950*/  STL.64 [R1+0x420], R16 ;  /* 0x0004201001007387 */ /* 0x0005e80000100a00 */
[----:B------:R2:W-:Y:S01]  /*2e960*/  LDGSTS.E [R6+-0x7fe00], desc[UR74][R16.64], !P3 ;  /* 0x8020000010067fae */ /* 0x0005e2000d9a104a */
[----:B------:R-:W-:Y:S01]  /*2e970*/  ISETP.GE.U32.AND P4, PT, R7, 0x7fffff77, PT ;  /* 0x7fffff770700780c */ /* 0x000fe20003f86070 */
[----:B----4-:R-:W-:Y:S02]  /*2e980*/  VIADD R4, R244, 0x100000 ;  /* 0x00100000f4047836 */ /* 0x010fe40000000000 */
[----:B--2---:R-:W-:Y:S01]  /*2e990*/  IMAD.WIDE R16, R12, 0x4, R240 ;  /* 0x000000040c107825 */ /* 0x004fe200078e02f0 */
[----:B------:R-:W-:Y:S01]  /*2e9a0*/  STL.64 [R1+0x4fa8], R228 ;  /* 0x004fa8e401007387 */ /* 0x000fe20000100a00 */
[----:B------:R-:W2:Y:S02]  /*2e9b0*/  LDC R12, c[0x0][0x3a0] ;  /* 0x0000e800ff0c7b82 */ /* 0x000ea40000000800 */
[----:B------:R-:W-:Y:S01]  /*2e9c0*/  IMAD R6, R108, 0x5, RZ ;  /* 0x000000056c067824 */ /* 0x000fe200078e02ff */
[----:B------:R4:W-:Y:S03]  /*2e9d0*/  LDGSTS.E [R5+-0x7fd00], desc[UR74][R16.64], !P3 ;  /* 0x8030000010057fae */ /* 0x0009e6000d9a104a */
[C---:B------:R-:W-:Y:S01]  /*2e9e0*/  IMAD.WIDE R10, R6.reuse, 0x4, R242 ;  /* 0x00000004060a7825 */ /* 0x040fe200078e02f2 */
[----:B------:R-:W-:Y:S03]  /*2e9f0*/  STL.64 [R1+0x4fb0], R230 ;  /* 0x004fb0e601007387 */ /* 0x000fe60000100a00 */
[----:B------:R-:W-:-:S04]  /*2ea00*/  IMAD.WIDE R8, R6, 0x4, R240 ;  /* 0x0000000406087825 */ /* 0x000fc800078e02f0 */
[----:B----4-:R-:W-:Y:S01]  /*2ea10*/  VIADD R5, R14, 0xfffffff2 ;  /* 0xfffffff20e057836 */ /* 0x010fe20000000000 */
[----:B------:R4:W-:Y:S01]  /*2ea20*/  LDGSTS.E [R4+-0x7f600], desc[UR74][R10.64], !P5 ;  /* 0x80a000000a047fae */ /* 0x0009e2000e9a104a */
[----:B------:R-:W-:Y:S01]  /*2ea30*/  IMAD R6, R108, 0x9, RZ ;  /* 0x000000096c067824 */ /* 0x000fe200078e02ff */
[----:B------:R-:W2:Y:S01]  /*2ea40*/  LDC R14, c[0x0][0x3a0] ;  /* 0x0000e800ff0e7b82 */ /* 0x000ea20000000800 */
[C---:B------:R-:W-:Y:S01]  /*2ea50*/  VIADD R0, R244.reuse, 0x100000 ;  /* 0x00100000f4007836 */ /* 0x040fe20000000000 */
[----:B------:R1:W-:Y:S01]  /*2ea60*/  STL.64 [R1+0x418], R16 ;  /* 0x0004181001007387 */ /* 0x0003e20000100a00 */
[----:B------:R-:W-:Y:S02]  /*2ea70*/  ISETP.GE.U32.AND P3, PT, R5, 0x7fffff73, PT ;  /* 0x7fffff730500780c */ /* 0x000fe40003f66070 */
[----:B------:R-:W-:Y:S01]  /*2ea80*/  IADD3 R5, PT, PT, R244, 0x100000, RZ ;  /* 0x00100000f4057810 */ /* 0x000fe20007ffe0ff */
[----:B------:R-:W-:Y:S01]  /*2ea90*/  LDGSTS.E [R0+-0x7f500], desc[UR74][R8.64], !P5 ;  /* 0x80b0000008007fae */ /* 0x000fe2000e9a104a */
[----:B-1----:R-:W-:-:S03]  /*2eaa0*/  IMAD.WIDE R16, R6, 0x4, R242 ;  /* 0x0000000406107825 */ /* 0x002fc600078e02f2 */
[----:B------:R4:W-:Y:S04]  /*2eab0*/  STL.64 [R1+0x3e0], R10 ;  /* 0x0003e00a01007387 */ /* 0x0009e80000100a00 */
[----:B------:R3:W-:Y:S01]  /*2eac0*/  LDGSTS.E [R5+-0x7ee00], desc[UR74][R16.64], !P4 ;  /* 0x8120000010057fae */ /* 0x0007e2000e1a104a */
[----:B------:R-:W-:Y:S02]  /*2ead0*/  IMAD R7, R108, 0xd, RZ ;  /* 0x0000000d6c077824 */ /* 0x000fe400078e02ff */
[----:B----4-:R-:W-:-:S04]  /*2eae0*/  IMAD.WIDE R10, R6, 0x4, R240 ;  /* 0x00000004060a7825 */ /* 0x010fc800078e02f0 */
[----:B---3--:R-:W-:Y:S01]  /*2eaf0*/  VIADD R5, R13, 0xffffffee ;  /* 0xffffffee0d057836 */ /* 0x008fe20000000000 */
[----:B------:R1:W-:Y:S01]  /*2eb00*/  STL.64 [R1+0x3d8], R8 ;  /* 0x0003d80801007387 */ /* 0x0003e20000100a00 */
[----:B------:R-:W-:Y:S01]  /*2eb10*/  VIADD R6, R15, 0xffffffea ;  /* 0xffffffea0f067836 */ /* 0x000fe20000000000 */
[----:B------:R-:W3:Y:S02]  /*2eb20*/  LDC R13, c[0x0][0x3a0] ;  /* 0x0000e800ff0d7b82 */ /* 0x000ee40000000800 */
[----:B------:R-:W-:Y:S01]  /*2eb30*/  ISETP.GE.U32.AND P5, PT, R5, 0x7fffff6f, PT ;  /* 0x7fffff6f0500780c */ /* 0x000fe20003fa6070 */
[----:B------:R4:W-:Y:S01]  /*2eb40*/  LDGSTS.E [R4+-0x7ed00], desc[UR74][R10.64], !P4 ;  /* 0x813000000a047fae */ /* 0x0009e2000e1a104a */
[----:B------:R-:W-:Y:S01]  /*2eb50*/  ISETP.GE.U32.AND P4, PT, R6, 0x7fffff6b, PT ;  /* 0x7fffff6b0600780c */ /* 0x000fe20003f86070 */
[----:B------:R-:W-:Y:S02]  /*2eb60*/  IMAD R6, R108, 0x11, RZ ;  /* 0x000000116c067824 */ /* 0x000fe400078e02ff */
[----:B------:R2:W-:Y:S01]  /*2eb70*/  STL.64 [R1+0x3a0], R16 ;  /* 0x0003a01001007387 */ /* 0x0005e20000100a00 */
[----:B------:R-:W-:Y:S01]  /*2eb80*/  VIADD R5, R244, 0x100000 ;  /* 0x00100000f4057836 */ /* 0x000fe20000000000 */
[----:B------:R-:W3:Y:S01]  /*2eb90*/  LDC R15, c[0x0][0x3a0] ;  /* 0x0000e800ff0f7b82 */ /* 0x000ee20000000800 */
[C---:B-1----:R-:W-:Y:S01]  /*2eba0*/  IMAD.WIDE R8, R7.reuse, 0x4, R242 ;  /* 0x0000000407087825 */ /* 0x042fe200078e02f2 */
[----:B------:R4:W-:Y:S04]  /*2ebb0*/  STL.64 [R1+0x398], R10 ;  /* 0x0003980a01007387 */ /* 0x0009e80000100a00 */
[----:B------:R1:W-:Y:S01]  /*2ebc0*/  STL.64 [R1+0x360], R8 ;  /* 0x0003600801007387 */ /* 0x0003e20000100a00 */
[----:B--2---:R-:W-:-:S03]  /*2ebd0*/  IMAD.WIDE R16, R7, 0x4, R240 ;  /* 0x0000000407107825 */ /* 0x004fc600078e02f0 */
[----:B------:R1:W-:Y:S01]  /*2ebe0*/  LDGSTS.E [R0+-0x7e600], desc[UR74][R8.64], !P3 ;  /* 0x81a0000008007fae */ /* 0x0003e2000d9a104a */
[----:B----4-:R-:W-:-:S03]  /*2ebf0*/  IMAD.WIDE R10, R6, 0x4, R242 ;  /* 0x00000004060a7825 */ /* 0x010fc600078e02f2 */
[----:B------:R2:W-:Y:S04]  /*2ec00*/  LDGSTS.E [R5+-0x7e500], desc[UR74][R16.64], !P3 ;  /* 0x81b0000010057fae */ /* 0x0005e8000d9a104a */
[----:B------:R4:W-:Y:S01]  /*2ec10*/  STL.64 [R1+0x358], R16 ;  /* 0x0003581001007387 */ /* 0x0009e20000100a00 */
[----:B-1----:R-:W-:-:S03]  /*2ec20*/  IMAD.WIDE R8, R6, 0x4, R240 ;  /* 0x0000000406087825 */ /* 0x002fc600078e02f0 */
[----:B------:R1:W-:Y:S01]  /*2ec30*/  STL.64 [R1+0x320], R10 ;  /* 0x0003200a01007387 */ /* 0x0003e20000100a00 */
[----:B--2---:R-:W-:-:S03]  /*2ec40*/  IMAD R5, R108, 0x15, RZ ;  /* 0x000000156c057824 */ /* 0x004fc600078e02ff */
[----:B------:R1:W-:Y:S01]  /*2ec50*/  LDGSTS.E [R4+-0x7de00], desc[UR74][R10.64], !P5 ;  /* 0x822000000a047fae */ /* 0x0003e2000e9a104a */
[----:B------:R-:W-:Y:S01]  /*2ec60*/  IMAD R7, R108, 0x19, RZ ;  /* 0x000000196c077824 */ /* 0x000fe200078e02ff */
[----:B----4-:R-:W2:Y:S02]  /*2ec70*/  LDC R16, c[0x0][0x3a0] ;  /* 0x0000e800ff107b82 */ /* 0x010ea40000000800 */
[----:B------:R4:W-:Y:S04]  /*2ec80*/  STL.64 [R1+0x318], R8 ;  /* 0x0003180801007387 */ /* 0x0009e80000100a00 */
[----:B------:R4:W-:Y:S02]  /*2ec90*/  LDGSTS.E [R0+-0x7dd00], desc[UR74][R8.64], !P5 ;  /* 0x8230000008007fae */ /* 0x0009e4000e9a104a */
[----:B------:R-:W2:Y:S01]  /*2eca0*/  LDC R17, c[0x0][0x3a0] ;  /* 0x0000e800ff117b82 */ /* 0x000ea20000000800 */
[----:B-1----:R-:W-:Y:S01]  /*2ecb0*/  IMAD.WIDE R10, R5, 0x4, R240 ;  /* 0x00000004050a7825 */ /* 0x002fe200078e02f0 */
[----:B------:R-:W-:-:S03]  /*2ecc0*/  IADD3 R6, PT, PT, R12, -0x1a, RZ ;  /* 0xffffffe60c067810 */ /* 0x000fc60007ffe0ff */
[----:B----4-:R-:W-:-:S05]  /*2ecd0*/  IMAD.WIDE R8, R5, 0x4, R242 ;  /* 0x0000000405087825 */ /* 0x010fca00078e02f2 */
[----:B------:R-:W-:Y:S04]  /*2ece0*/  LDGSTS.E [R0+-0x7d600], desc[UR74][R8.64], !P4 ;  /* 0x82a0000008007fae */ /* 0x000fe8000e1a104a */
[----:B------:R3:W-:Y:S01]  /*2ecf0*/  LDGSTS.E [R4+-0x7d500], desc[UR74][R10.64], !P4 ;  /* 0x82b000000a047fae */ /* 0x0007e2000e1a104a */
[----:B------:R-:W-:Y:S01]  /*2ed00*/  ISETP.GE.U32.AND P3, PT, R6, 0x7fffff67, PT ;  /* 0x7fffff670600780c */ /* 0x000fe20003f66070 */
[----:B------:R-:W-:Y:S02]  /*2ed10*/  VIADD R5, R14, 0xffffffde ;  /* 0xffffffde0e057836 */ /* 0x000fe40000000000 */
[----:B------:R-:W1:Y:S01]  /*2ed20*/  LDC R14, c[0x0][0x3a0] ;  /* 0x0000e800ff0e7b82 */ /* 0x000e620000000800 */
[----:B---3--:R-:W-:Y:S02]  /*2ed30*/  VIADD R4, R13, 0xffffffe2 ;  /* 0xffffffe20d047836 */ /* 0x008fe40000000000 */
[----:B------:R-:W-:-:S03]  /*2ed40*/  IMAD R12, R108, 0x1d, RZ ;  /* 0x0000001d6c0c7824 */ /* 0x000fc600078e02ff */
[----:B------:R-:W-:Y:S01]  /*2ed50*/  ISETP.GE.U32.AND P5, PT, R4, 0x7fffff63, PT ;  /* 0x7fffff630400780c */ /* 0x000fe20003fa6070 */
[----:B------:R3:W-:Y:S01]  /*2ed60*/  STL.64 [R1+0x2e0], R8 ;  /* 0x0002e00801007387 */ /* 0x0007e20000100a00 */
[----:B------:R-:W-:Y:S01]  /*2ed70*/  ISETP.GE.U32.AND P4, PT, R5, 0x7fffff5f, PT ;  /* 0x7fffff5f0500780c */ /* 0x000fe20003f86070 */
[C---:B------:R-:W-:Y:S01]  /*2ed80*/  VIADD R6, R244.reuse, 0x100000 ;  /* 0x00100000f4067836 */ /* 0x040fe20000000000 */
[----:B------:R-:W-:Y:S01]  /*2ed90*/  IADD3 R5, PT, PT, R244, 0x100000, RZ ;  /* 0x00100000f4057810 */ /* 0x000fe20007ffe0ff */
[----:B------:R4:W-:Y:S01]  /*2eda0*/  STL.64 [R1+0x2d8], R10 ;  /* 0x0002d80a01007387 */ /* 0x0009e20000100a00 */
[----:B------:R-:W-:-:S04]  /*2edb0*/  IMAD.WIDE R20, R7, 0x4, R240 ;  /* 0x0000000407147825 */ /* 0x000fc800078e02f0 */
[----:B------:R-:W-:-:S04]  /*2edc0*/  IMAD.WIDE R18, R12, 0x4, R242 ;  /* 0x000000040c127825 */ /* 0x000fc800078e02f2 */
[----:B---3--:R-:W-:-:S04]  /*2edd0*/  IMAD.WIDE R8, R7, 0x4, R242 ;  /* 0x0000000407087825 */ /* 0x008fc800078e02f2 */
[----:B----4-:R-:W-:Y:S01]  /*2ede0*/  IMAD.WIDE R10, R12, 0x4, R240 ;  /* 0x000000040c0a7825 */ /* 0x010fe200078e02f0 */
[----:B------:R-:W-:Y:S01]  /*2edf0*/  LDGSTS.E [R0+-0x7ce00], desc[UR74][R8.64], !P3 ;  /* 0x8320000008007fae */ /* 0x000fe2000d9a104a */
[----:B------:R-:W3:Y:S03]  /*2ee00*/  LDC R12, c[0x0][0x3a0] ;  /* 0x0000e800ff0c7b82 */ /* 0x000ee60000000800 */
[----:B------:R-:W-:Y:S01]  /*2ee10*/  LDGSTS.E [R6+-0x7cd00], desc[UR74][R20.64], !P3 ;  /* 0x8330000014067fae */ /* 0x000fe2000d9a104a */
[----:B------:R-:W-:-:S03]  /*2ee20*/  IMAD R13, R108, 0x21, RZ ;  /* 0x000000216c0d7824 */ /* 0x000fc600078e02ff */
[----:B------:R4:W-:Y:S01]  /*2ee30*/  LDGSTS.E [R5+-0x7c600], desc[UR74][R18.64], !P5 ;  /* 0x83a0000012057fae */ /* 0x0009e2000e9a104a */
[----:B------:R-:W-:-:S03]  /*2ee40*/  VIADD R4, R244, 0x100000 ;  /* 0x00100000f4047836 */ /* 0x000fc60000000000 */
[----:B------:R2:W-:Y:S01]  /*2ee50*/  STL.64 [R1+0x2a0], R8 ;  /* 0x0002a00801007387 */ /* 0x0005e20000100a00 */
[----:B-1----:R-:W-:Y:S02]  /*2ee60*/  VIADD R7, R14, 0xffffffd6 ;  /* 0xffffffd60e077836 */ /* 0x002fe40000000000 */
[----:B------:R-:W1:Y:S01]  /*2ee70*/  LDC R14, c[0x0][0x3a0] ;  /* 0x0000e800ff0e7b82 */ /* 0x000e620000000800 */
[----:B------:R3:W-:Y:S01]  /*2ee80*/  LDGSTS.E [R4+-0x7c500], desc[UR74][R10.64], !P5 ;  /* 0x83b000000a047fae */ /* 0x0007e2000e9a104a */
[----:B----4-:R-:W-:-:S06]  /*2ee90*/  VIADD R5, R15, 0xffffffda ;  /* 0xffffffda0f057836 */ /* 0x010fcc0000000000 */
[----:B------:R-:W4:Y:S01]  /*2eea0*/  LDC R15, c[0x0][0x3a0] ;  /* 0x0000e800ff0f7b82 */ /* 0x000f220000000800 */
[----:B--2---:R-:W-:Y:S01]  /*2eeb0*/  IMAD.WIDE R8, R13, 0x4, R242 ;  /* 0x000000040d087825 */ /* 0x004fe200078e02f2 */
[----:B------:R-:W-:Y:S01]  /*2eec0*/  STL.64 [R1+0x298], R20 ;  /* 0x0002981401007387 */ /* 0x000fe20000100a00 */
[----:B------:R-:W-:Y:S02]  /*2eed0*/  ISETP.GE.U32.AND P5, PT, R5, 0x7fffff5b, PT ;  /* 0x7fffff5b0500780c */ /* 0x000fe40003fa6070 */
[----:B------:R-:W-:Y:S01]  /*2eee0*/  IMAD R6, R108, 0x25, RZ ;  /* 0x000000256c067824 */ /* 0x000fe200078e02ff */
[----:B------:R2:W-:Y:S01]  /*2eef0*/  STL.64 [R1+0x260], R18 ;  /* 0x0002601201007387 */ /* 0x0005e20000100a00 */
[----:B------:R-:W-:-:S03]  /*2ef00*/  IADD3 R5, PT, PT, R244, 0x100000, RZ ;  /* 0x00100000f4057810 */ /* 0x000fc60007ffe0ff */
[----:B------:R3:W-:Y:S04]  /*2ef10*/  STL.64 [R1+0x258], R10 ;  /* 0x0002580a01007387 */ /* 0x0007e80000100a00 */
[----:B------:R3:W-:Y:S04]  /*2ef20*/  STL.64 [R1+0x220], R8 ;  /* 0x0002200801007387 */ /* 0x0007e80000100a00 */
[----:B------:R3:W-:Y:S01]  /*2ef30*/  LDGSTS.E [R0+-0x7be00], desc[UR74][R8.64], !P4 ;  /* 0x8420000008007fae */ /* 0x0007e2000e1a104a */
[----:B--2---:R-:W-:Y:S01]  /*2ef40*/  IMAD.WIDE R18, R13, 0x4, R240 ;  /* 0x000000040d127825 */ /* 0x004fe200078e02f0 */
[----:B------:R-:W-:Y:S01]  /*2ef50*/  ISETP.GE.U32.AND P3, PT, R7, 0x7fffff57, PT ;  /* 0x7fffff570700780c */ /* 0x000fe20003f66070 */
[----:B------:R-:W2:Y:S02]  /*2ef60*/  LDC R13, c[0x0][0x3a0] ;  /* 0x0000e800ff0d7b82 */ /* 0x000ea40000000800 */
[C---:B---3--:R-:W-:Y:S01]  /*2ef70*/  IMAD.WIDE R10, R6.reuse, 0x4, R242 ;  /* 0x00000004060a7825 */ /* 0x048fe200078e02f2 */
[----:B------:R3:W-:Y:S03]  /*2ef80*/  LDGSTS.E [R5+-0x7bd00], desc[UR74][R18.64], !P4 ;  /* 0x8430000012057fae */ /* 0x0007e6000e1a104a */
[----:B------:R-:W-:Y:S01]  /*2ef90*/  IMAD.WIDE R8, R6, 0x4, R240 ;  /* 0x0000000406087825 */ /* 0x000fe200078e02f0 */
[----:B------:R1:W-:Y:S03]  /*2efa0*/  STL.64 [R1+0x218], R18 ;  /* 0x0002181201007387 */ /* 0x0003e60000100a00 */
[----:B------:R-:W-:Y:S01]  /*2efb0*/  VIADD R6, R16, 0xffffffd2 ;  /* 0xffffffd210067836 */ /* 0x000fe20000000000 */
[----:B------:R-:W-:Y:S01]  /*2efc0*/  LDGSTS.E [R4+-0x7b600], desc[UR74][R10.64], !P5 ;  /* 0x84a000000a047fae */ /* 0x000fe2000e9a104a */
[----:B------:R-:W2:Y:S01]  /*2efd0*/  LDC R16, c[0x0][0x3a0] ;  /* 0x0000e800ff107b82 */ /* 0x000ea20000000800 */
[----:B---3--:R-:W-:-:S02]  /*2efe0*/  IMAD R5, R108, 0x29, RZ ;  /* 0x000000296c057824 */ /* 0x008fc400078e02ff */
[----:B------:R-:W-:Y:S01]  /*2eff0*/  ISETP.GE.U32.AND P4, PT, R6, 0x7fffff53, PT ;  /* 0x7fffff530600780c */ /* 0x000fe20003f86070 */
[----:B------:R-:W-:Y:S01]  /*2f000*/  VIADD R6, R12, 0xffffffce ;  /* 0xffffffce0c067836 */ /* 0x000fe20000000000 */
[----:B------:R-:W-:Y:S01]  /*2f010*/  STL.64 [R1+0x1e0], R10 ;  /* 0x0001e00a01007387 */ /* 0x000fe20000100a00 */
[----:B------:R-:W-:Y:S02]  /*2f020*/  IMAD.WIDE R112, R5, 0x4, R240 ;  /* 0x0000000405707825 */ /* 0x000fe400078e02f0 */
[----:B-1----:R-:W1:Y:S01]  /*2f030*/  LDC R18, c[0x0][0x3a0] ;  /* 0x0000e800ff127b82 */ /* 0x002e620000000800 */
[----:B------:R3:W-:Y:S04]  /*2f040*/  STL.64 [R1+0x1d8], R8 ;  /* 0x0001d80801007387 */ /* 0x0007e80000100a00 */
[----:B------:R3:W-:Y:S01]  /*2f050*/  LDGSTS.E [R0+-0x7b500], desc[UR74][R8.64], !P5 ;  /* 0x84b0000008007fae */ /* 0x0007e2000e9a104a */
[----:B------:R-:W-:Y:S01]  /*2f060*/  ISETP.GE.U32.AND P5, PT, R6, 0x7fffff4f, PT ;  /* 0x7fffff4f0600780c */ /* 0x000fe20003fa6070 */
[----:B----4-:R-:W-:Y:S01]  /*2f070*/  VIADD R6, R15, 0xffffffca ;  /* 0xffffffca0f067836 */ /* 0x010fe20000000000 */
[----:B------:R-:W4:Y:S01]  /*2f080*/  LDC R19, c[0x0][0x3a0] ;  /* 0x0000e800ff137b82 */ /* 0x000f220000000800 */
[----:B---3--:R-:W-:-:S04]  /*2f090*/  IMAD.WIDE R8, R5, 0x4, R242 ;  /* 0x0000000405087825 */ /* 0x008fc800078e02f2 */
[----:B------:R-:W-:Y:S01]  /*2f0a0*/  IMAD R5, R108, 0x2d, RZ ;  /* 0x0000002d6c057824 */ /* 0x000fe200078e02ff */
[----:B------:R3:W-:Y:S03]  /*2f0b0*/  LDGSTS.E [R4+-0x7ae00], desc[UR74][R8.64], !P3 ;  /* 0x8520000008047fae */ /* 0x0007e6000d9a104a */
[C-C-:B------:R-:W-:Y:S01]  /*2f0c0*/  IMAD.WIDE R26, R5.reuse, 0x4, R242.reuse ;  /* 0x00000004051a7825 */ /* 0x140fe200078e02f2 */
[----:B------:R-:W-:Y:S01]  /*2f0d0*/  LDGSTS.E [R0+-0x7ad00], desc[UR74][R112.64], !P3 ;  /* 0x8530000070007fae */ /* 0x000fe2000d9a104a */
[----:B------:R-:W-:Y:S02]  /*2f0e0*/  ISETP.GE.U32.AND P3, PT, R6, 0x7fffff4b, PT ;  /* 0x7fffff4b0600780c */ /* 0x000fe40003f66070 */
[----:B------:R-:W-:Y:S01]  /*2f0f0*/  IMAD R6, R108, 0x31, RZ ;  /* 0x000000316c067824 */ /* 0x000fe200078e02ff */
[----:B------:R3:W-:Y:S03]  /*2f100*/  STL.64 [R1+0x190], R8 ;  /* 0x0001900801007387 */ /* 0x0007e60000100a00 */
[----:B------:R-:W-:Y:S01]  /*2f110*/  IMAD.WIDE R10, R6, 0x4, R242 ;  /* 0x00000004060a7825 */ /* 0x000fe200078e02f2 */
[----:B------:R-:W-:Y:S04]  /*2f120*/  STL.64 [R1+0x5020], R112 ;  /* 0x0050207001007387 */ /* 0x000fe80000100a00 */
[----:B------:R-:W-:Y:S01]  /*2f130*/  LDGSTS.E [R4+-0x7a600], desc[UR74][R26.64], !P4 ;  /* 0x85a000001a047fae */ /* 0x000fe2000e1a104a */
[----:B---3--:R-:W-:-:S03]  /*2f140*/  IMAD.WIDE R8, R5, 0x4, R240 ;  /* 0x0000000405087825 */ /* 0x008fc600078e02f0 */
[----:B------:R-:W-:Y:S01]  /*2f150*/  STL.64 [R1+0x5000], R26 ;  /* 0x0050001a01007387 */ /* 0x000fe20000100a00 */
[----:B------:R-:W-:-:S03]  /*2f160*/  IADD3 R5, PT, PT, R244, 0x100000, RZ ;  /* 0x00100000f4057810 */ /* 0x000fc60007ffe0ff */
[----:B------:R3:W-:Y:S04]  /*2f170*/  STL.64 [R1+0x128], R8 ;  /* 0x0001280801007387 */ /* 0x0007e80000100a00 */
[----:B------:R3:W-:Y:S04]  /*2f180*/  LDGSTS.E [R0+-0x7a500], desc[UR74][R8.64], !P4 ;  /* 0x85b0000008007fae */ /* 0x0007e8000e1a104a */
[----:B------:R1:W-:Y:S01]  /*2f190*/  LDGSTS.E [R5+-0x79e00], desc[UR74][R10.64], !P5 ;  /* 0x862000000a057fae */ /* 0x0003e2000e9a104a */
[----:B---3--:R-:W-:-:S04]  /*2f1a0*/  IMAD.WIDE R8, R6, 0x4, R240 ;  /* 0x0000000406087825 */ /* 0x008fc800078e02f0 */
[----:B--2---:R-:W-:Y:S01]  /*2f1b0*/  VIADD R6, R16, 0xffffffc2 ;  /* 0xffffffc210067836 */ /* 0x004fe20000000000 */
[----:B------:R2:W-:Y:S01]  /*2f1c0*/  LDGSTS.E [R4+-0x79d00], desc[UR74][R8.64], !P5 ;  /* 0x8630000008047fae */ /* 0x0005e2000e9a104a */
[----:B------:R-:W3:Y:S01]  /*2f1d0*/  LDC R16, c[0x0][0x3a0] ;  /* 0x0000e800ff107b82 */ /* 0x000ee20000000800 */
[----:B-1----:R-:W-:Y:S02]  /*2f1e0*/  VIADD R5, R13, 0xffffffc6 ;  /* 0xffffffc60d057836 */ /* 0x002fe40000000000 */
[----:B------:R-:W-:Y:S01]  /*2f1f0*/  IMAD R7, R108, 0x35, RZ ;  /* 0x000000356c077824 */ /* 0x000fe200078e02ff */
[----:B------:R-:W-:Y:S02]  /*2f200*/  ISETP.GE.U32.AND P4, PT, R6, 0x7fffff43, PT ;  /* 0x7fffff430600780c */ /* 0x000fe40003f86070 */
[----:B------:R-:W-:Y:S01]  /*2f210*/  ISETP.GE.U32.AND P5, PT, R5, 0x7fffff47, PT ;  /* 0x7fffff470500780c */ /* 0x000fe20003fa6070 */
[----:B------:R-:W-:Y:S01]  /*2f220*/  IMAD R12, R108, 0x39, RZ ;  /* 0x000000396c0c7824 */ /* 0x000fe200078e02ff */
[----:B------:R-:W-:Y:S01]  /*2f230*/  IADD3 R6, PT, PT, R244, 0x100000, RZ ;  /* 0x00100000f4067810 */ /* 0x000fe20007ffe0ff */
[----:B------:R-:W-:Y:S01]  /*2f240*/  IMAD.WIDE R172, R7, 0x4, R242 ;  /* 0x0000000407ac7825 */ /* 0x000fe200078e02f2 */
[----:B------:R-:W-:Y:S03]  /*2f250*/  STL.64 [R1+0xd0], R10 ;  /* 0x0000d00a01007387 */ /* 0x000fe60000100a00 */
[----:B------:R-:W-:-:S02]  /*2f260*/  IMAD R13, R108, 0x3d, RZ ;  /* 0x0000003d6c0d7824 */ /* 0x000fc400078e02ff */
[----:B------:R-:W-:Y:S01]  /*2f270*/  IMAD.WIDE R158, R7, 0x4, R240 ;  /* 0x00000004079e7825 */ /* 0x000fe200078e02f0 */
[----:B------:R2:W-:Y:S01]  /*2f280*/  STL.64 [R1+0xc8], R8 ;  /* 0x0000c80801007387 */ /* 0x0005e20000100a00 */
[----:B------:R-:W1:Y:S02]  /*2f290*/  LDC R7, c[0x0][0x3a0] ;  /* 0x0000e800ff077b82 */ /* 0x000e640000000800 */
[----:B------:R-:W-:Y:S01]  /*2f2a0*/  VIADD R5, R244, 0x100000 ;  /* 0x00100000f4057836 */ /* 0x000fe20000000000 */
[----:B------:R-:W-:Y:S01]  /*2f2b0*/  LDGSTS.E [R0+-0x79600], desc[UR74][R172.64], !P3 ;  /* 0x86a00000ac007fae */ /* 0x000fe2000d9a104a */
[----:B------:R-:W-:-:S03]  /*2f2c0*/  IMAD.WIDE R84, R12, 0x4, R242 ;  /* 0x000000040c547825 */ /* 0x000fc600078e02f2 */
[----:B------:R4:W-:Y:S01]  /*2f2d0*/  LDGSTS.E [R6+-0x79500], desc[UR74][R158.64], !P3 ;  /* 0x86b000009e067fae */ /* 0x0009e2000d9a104a */
[----:B------:R-:W-:-:S03]  /*2f2e0*/  IMAD.WIDE R70, R12, 0x4, R240 ;  /* 0x000000040c467825 */ /* 0x000fc600078e02f0 */
[----:B------:R-:W-:Y:S01]  /*2f2f0*/  LDGSTS.E [R5+-0x78e00], desc[UR74][R84.64], !P5 ;  /* 0x8720000054057fae */ /* 0x000fe2000e9a104a */
[----:B--2---:R-:W-:-:S03]  /*2f300*/  IMAD.WIDE R8, R13, 0x4, R242 ;  /* 0x000000040d087825 */ /* 0x004fc600078e02f2 */
[----:B------:R-:W-:Y:S01]  /*2f310*/  LDGSTS.E [R4+-0x78d00], desc[UR74][R70.64], !P5 ;  /* 0x8730000046047fae */ /* 0x000fe2000e9a104a */
[----:B------:R-:W-:-:S03]  /*2f320*/  IMAD.WIDE R10, R13, 0x4, R240 ;  /* 0x000000040d0a7825 */ /* 0x000fc600078e02f0 */
[----:B------:R-:W-:Y:S01]  /*2f330*/  LDGSTS.E [R0+-0x78600], desc[UR74][R8.64], !P4 ;  /* 0x87a0000008007fae */ /* 0x000fe2000e1a104a */
[----:B------:R-:W-:-:S03]  /*2f340*/  VIADD R14, R14, 0xffffffbe ;  /* 0xffffffbe0e0e7836 */ /* 0x000fc60000000000 */
[----:B------:R3:W-:Y:S01]  /*2f350*/  LDGSTS.E [R5+-0x78500], desc[UR74][R10.64], !P4 ;  /* 0x87b000000a057fae */ /* 0x0007e2000e1a104a */
[----:B----4-:R-:W-:Y:S01]  /*2f360*/  VIADD R6, R17, 0xffffffb6 ;  /* 0xffffffb611067836 */ /* 0x010fe20000000000 */
[----:B------:R-:W-:Y:S01]  /*2f370*/  ISETP.GE.U32.AND P3, PT, R14, 0x7fffff3f, PT ;  /* 0x7fffff3f0e00780c */ /* 0x000fe20003f66070 */
[----:B------:R-:W-:Y:S01]  /*2f380*/  IMAD R14, R108, 0x41, RZ ;  /* 0x000000416c0e7824 */ /* 0x000fe200078e02ff */
[----:B------:R-:W2:Y:S01]  /*2f390*/  LDC R17, c[0x0][0x3a0] ;  /* 0x0000e800ff117b82 */ /* 0x000ea20000000800 */
[----:B---3--:R-:W-:Y:S01]  /*2f3a0*/  VIADD R5, R16, 0xffffffba ;  /* 0xffffffba10057836 */ /* 0x008fe20000000000 */
[----:B------:R-:W-:Y:S01]  /*2f3b0*/  ISETP.GE.U32.AND P4, PT, R6, 0x7fffff37, PT ;  /* 0x7fffff370600780c */ /* 0x000fe20003f86070 */
[----:B------:R-:W-:-:S05]  /*2f3c0*/  IMAD.WIDE R12, R14, 0x4, R242 ;  /* 0x000000040e0c7825 */ /* 0x000fca00078e02f2 */
        /* <DEDUP_REMOVED lines=9> */
[C---:B------:R-:W-:Y:S02]  /*2f460*/  IMAD.WIDE R44, R46.reuse, 0x4, R242 ;  /* 0x000000042e2c7825 */ /* 0x040fe400078e02f2 */
[----:B------:R-:W-:Y:S02]  /*2f470*/  LDGSTS.E [R4+-0x77500], desc[UR74][R30.64], !P5 ;  /* 0x88b000001e047fae */ /* 0x000fe4000e9a104a */
[----:B------:R-:W-:Y:S01]  /*2f480*/  IMAD.WIDE R46, R46, 0x4, R240 ;  /* 0x000000042e2e7825 */ /* 0x000fe200078e02f0 */
[----:B------:R-:W-:Y:S01]  /*2f490*/  IADD3 R6, PT, PT, R18, -0x4e, RZ ;  /* 0xffffffb212067810 */ /* 0x000fe20007ffe0ff */
[----:B------:R-:W-:Y:S01]  /*2f4a0*/  LDGSTS.E [R0+-0x76e00], desc[UR74][R44.64], !P4 ;  /* 0x892000002c007fae */ /* 0x000fe2000e1a104a */
[----:B------:R-:W4:Y:S03]  /*2f4b0*/  LDC R18, c[0x0][0x3a0] ;  /* 0x0000e800ff127b82 */ /* 0x000f260000000800 */
[----:B------:R1:W-:Y:S01]  /*2f4c0*/  LDGSTS.E [R5+-0x76d00], desc[UR74][R46.64], !P4 ;  /* 0x893000002e057fae */ /* 0x0003e2000e1a104a */
[----:B------:R-:W-:Y:S01]  /*2f4d0*/  ISETP.GE.U32.AND P3, PT, R6, 0x7fffff33, PT ;  /* 0x7fffff330600780c */ /* 0x000fe20003f66070 */
[----:B-1----:R-:W-:-:S03]  /*2f4e0*/  VIADD R5, R7, 0xffffffae ;  /* 0xffffffae07057836 */ /* 0x002fc60000000000 */
[----:B------:R-:W1:Y:S01]  /*2f4f0*/  LDC R7, c[0x0][0x3a0] ;  /* 0x0000e800ff077b82 */ /* 0x000e620000000800 */
[----:B------:R-:W-:Y:S01]  /*2f500*/  IMAD.WIDE R58, R60, 0x4, R242 ;  /* 0x000000043c3a7825 */ /* 0x000fe200078e02f2 */
[----:B------:R-:W-:-:S03]  /*2f510*/  ISETP.GE.U32.AND P5, PT, R5, 0x7fffff2f, PT ;  /* 0x7fffff2f0500780c */ /* 0x000fc60003fa6070 */
[----:B------:R-:W-:-:S04]  /*2f520*/  IMAD.WIDE R60, R60, 0x4, R240 ;  /* 0x000000043c3c7825 */ /* 0x000fc800078e02f0 */
[----:B------:R-:W-:Y:S01]  /*2f530*/  LDGSTS.E [R4+-0x76600], desc[UR74][R58.64], !P3 ;  /* 0x89a000003a047fae */ /* 0x000fe2000d9a104a */
[----:B---3--:R-:W-:-:S03]  /*2f540*/  VIADD R6, R16, 0xffffffaa ;  /* 0xffffffaa10067836 */ /* 0x008fc60000000000 */
[----:B------:R-:W-:Y:S01]  /*2f550*/  LDGSTS.E [R0+-0x76500], desc[UR74][R60.64], !P3 ;  /* 0x89b000003c007fae */ /* 0x000fe2000d9a104a */
[----:B------:R-:W3:Y:S01]  /*2f560*/  LDC R16, c[0x0][0x3a0] ;  /* 0x0000e800ff107b82 */ /* 0x000ee20000000800 */
[----:B------:R-:W-:Y:S01]  /*2f570*/  VIADD R5, R244, 0x100000 ;  /* 0x00100000f4057836 */ /* 0x000fe20000000000 */
[----:B------:R-:W-:Y:S01]  /*2f580*/  ISETP.GE.U32.AND P3, PT, R6, 0x7fffff2b, PT ;  /* 0x7fffff2b0600780c */ /* 0x000fe20003f66070 */
[----:B------:R-:W-:Y:S01]  /*2f590*/  IMAD.WIDE R72, R74, 0x4, R242 ;  /* 0x000000044a487825 */ /* 0x000fe200078e02f2 */
[----:B--2---:R-:W-:-:S04]  /*2f5a0*/  IADD3 R6, PT, PT, R17, -0x5a, RZ ;  /* 0xffffffa611067810 */ /* 0x004fc80007ffe0ff */
[----:B------:R-:W2:Y:S01]  /*2f5b0*/  LDC R17, c[0x0][0x3a0] ;  /* 0x0000e800ff117b82 */ /* 0x000ea20000000800 */
[----:B------:R-:W-:Y:S01]  /*2f5c0*/  IMAD.WIDE R74, R74, 0x4, R240 ;  /* 0x000000044a4a7825 */ /* 0x000fe200078e02f0 */
[----:B------:R1:W-:Y:S01]  /*2f5d0*/  LDGSTS.E [R5+-0x75e00], desc[UR74][R72.64], !P5 ;  /* 0x8a20000048057fae */ /* 0x0003e2000e9a104a */
[----:B------:R-:W-:-:S03]  /*2f5e0*/  ISETP.GE.U32.AND P4, PT, R6, 0x7fffff27, PT ;  /* 0x7fffff270600780c */ /* 0x000fc60003f86070 */
[----:B------:R-:W-:Y:S01]  /*2f5f0*/  LDGSTS.E [R4+-0x75d00], desc[UR74][R74.64], !P5 ;  /* 0x8a3000004a047fae */ /* 0x000fe2000e9a104a */
[----:B-1----:R-:W-:Y:S02]  /*2f600*/  VIADD R5, R7, 0xffffffa2 ;  /* 0xffffffa207057836 */ /* 0x002fe40000000000 */
[C---:B------:R-:W-:Y:S01]  /*2f610*/  IMAD.WIDE R86, R88.reuse, 0x4, R242 ;  /* 0x0000000458567825 */ /* 0x040fe200078e02f2 */
[----:B------:R-:W1:Y:S02]  /*2f620*/  LDC R7, c[0x0][0x3a0] ;  /* 0x0000e800ff077b82 */ /* 0x000e640000000800 */
[----:B------:R-:W-:Y:S01]  /*2f630*/  ISETP.GE.U32.AND P5, PT, R5, 0x7fffff23, PT ;  /* 0x7fffff230500780c */ /* 0x000fe20003fa6070 */
[----:B------:R-:W-:Y:S01]  /*2f640*/  IMAD.WIDE R88, R88, 0x4, R240 ;  /* 0x0000000458587825 */ /* 0x000fe200078e02f0 */
[----:B------:R-:W-:Y:S01]  /*2f650*/  IADD3 R5, PT, PT, R244, 0x100000, RZ ;  /* 0x00100000f4057810 */ /* 0x000fe20007ffe0ff */
[----:B------:R-:W-:Y:S02]  /*2f660*/  LDGSTS.E [R0+-0x75600], desc[UR74][R86.64], !P3 ;  /* 0x8aa0000056007fae */ /* 0x000fe4000d9a104a */
[----:B------:R-:W-:-:S02]  /*2f670*/  IMAD.WIDE R100, R102, 0x4, R242 ;  /* 0x0000000466647825 */ /* 0x000fc400078e02f2 */
[----:B------:R-:W-:Y:S02]  /*2f680*/  LDGSTS.E [R4+-0x75500], desc[UR74][R88.64], !P3 ;  /* 0x8ab0000058047fae */ /* 0x000fe4000d9a104a */
[----:B------:R-:W-:Y:S02]  /*2f690*/  IMAD.WIDE R102, R102, 0x4, R240 ;  /* 0x0000000466667825 */ /* 0x000fe400078e02f0 */
[----:B------:R-:W-:Y:S02]  /*2f6a0*/  LDGSTS.E [R0+-0x74e00], desc[UR74][R100.64], !P4 ;  /* 0x8b20000064007fae */ /* 0x000fe4000e1a104a */
[----:B------:R-:W-:Y:S02]  /*2f6b0*/  IMAD.WIDE R116, R118, 0x4, R242 ;  /* 0x0000000476747825 */ /* 0x000fe400078e02f2 */
[----:B------:R-:W-:Y:S02]  /*2f6c0*/  LDGSTS.E [R0+-0x74d00], desc[UR74][R102.64], !P4 ;  /* 0x8b30000066007fae */ /* 0x000fe4000e1a104a */
[----:B---3--:R-:W-:-:S02]  /*2f6d0*/  VIADD R6, R16, 0xffffff9e ;  /* 0xffffff9e10067836 */ /* 0x008fc40000000000 */
[----:B------:R-:W3:Y:S01]  /*2f6e0*/  LDC R16, c[0x0][0x3a0] ;  /* 0x0000e800ff107b82 */ /* 0x000ee20000000800 */
[----:B------:R2:W-:Y:S01]  /*2f6f0*/  LDGSTS.E [R5+-0x74600], desc[UR74][R116.64], !P5 ;  /* 0x8ba0000074057fae */ /* 0x0005e2000e9a104a */
[----:B------:R-:W-:Y:S01]  /*2f700*/  IMAD.WIDE R118, R118, 0x4, R240 ;  /* 0x0000000476767825 */ /* 0x000fe200078e02f0 */
[----:B------:R-:W-:-:S04]  /*2f710*/  ISETP.GE.U32.AND P3, PT, R6, 0x7fffff1f, PT ;  /* 0x7fffff1f0600780c */ /* 0x000fc80003f66070 */
[----:B------:R4:W-:Y:S01]  /*2f720*/  LDGSTS.E [R4+-0x74500], desc[UR74][R118.64], !P5 ;  /* 0x8bb0000076047fae */ /* 0x0009e2000e9a104a */
[----:B--2---:R-:W-:Y:S02]  /*2f730*/  VIADD R5, R17, 0xffffff9a ;  /* 0xffffff9a11057836 */ /* 0x004fe40000000000 */
[----:B------:R-:W2:Y:S03]  /*2f740*/  LDC R17, c[0x0][0x3a0] ;  /* 0x0000e800ff117b82 */ /* 0x000ea60000000800 */
[----:B------:R-:W-:Y:S01]  /*2f750*/  ISETP.GE.U32.AND P4, PT, R5, 0x7fffff1b, PT ;  /* 0x7fffff1b0500780c */ /* 0x000fe20003f86070 */
[----:B----4-:R-:W-:-:S04]  /*2f760*/  VIADD R4, R18, 0xffffff96 ;  /* 0xffffff9612047836 */ /* 0x010fc80000000000 */
[----:B------:R-:W4:Y:S01]  /*2f770*/  LDC R18, c[0x0][0x3a0] ;  /* 0x0000e800ff127b82 */ /* 0x000f220000000800 */
[----:B------:R-:W-:Y:S01]  /*2f780*/  ISETP.GE.U32.AND P5, PT, R4, 0x7fffff17, PT ;  /* 0x7fffff170400780c */ /* 0x000fe20003fa6070 */
[----:B------:R-:W-:Y:S01]  /*2f790*/  IMAD.WIDE R132, R134, 0x4, R242 ;  /* 0x0000000486847825 */ /* 0x000fe200078e02f2 */
[----:B------:R-:W-:-:S03]  /*2f7a0*/  IADD3 R6, PT, PT, R244, 0x100000, RZ ;  /* 0x00100000f4067810 */ /* 0x000fc60007ffe0ff */
[----:B------:R-:W-:Y:S01]  /*2f7b0*/  IMAD.WIDE R134, R134, 0x4, R240 ;  /* 0x0000000486867825 */ /* 0x000fe200078e02f0 */
[----:B------:R-:W-:Y:S03]  /*2f7c0*/  LDGSTS.E [R0+-0x73e00], desc[UR74][R132.64], !P3 ;  /* 0x8c20000084007fae */ /* 0x000fe6000d9a104a */
[----:B------:R-:W-:Y:S01]  /*2f7d0*/  VIADD R5, R244, 0x100000 ;  /* 0x00100000f4057836 */ /* 0x000fe20000000000 */
[----:B------:R-:W-:Y:S01]  /*2f7e0*/  LDGSTS.E [R6+-0x73d00], desc[UR74][R134.64], !P3 ;  /* 0x8c30000086067fae */ /* 0x000fe2000d9a104a */
[----:B------:R-:W-:-:S04]  /*2f7f0*/  IMAD.WIDE R146, R148, 0x4, R242 ;  /* 0x0000000494927825 */ /* 0x000fc800078e02f2 */
[----:B-1----:R-:W-:Y:S01]  /*2f800*/  VIADD R7, R7, 0xffffff92 ;  /* 0xffffff9207077836 */ /* 0x002fe20000000000 */
[----:B------:R3:W-:Y:S01]  /*2f810*/  LDGSTS.E [R5+-0x73600], desc[UR74][R146.64], !P4 ;  /* 0x8ca0000092057fae */ /* 0x0007e2000e1a104a */
[----:B------:R-:W-:Y:S02]  /*2f820*/  VIADD R4, R244, 0x100000 ;  /* 0x00100000f4047836 */ /* 0x000fe40000000000 */
[----:B------:R-:W-:Y:S01]  /*2f830*/  IMAD.WIDE R148, R148, 0x4, R240 ;  /* 0x0000000494947825 */ /* 0x000fe200078e02f0 */
[----:B------:R-:W-:-:S03]  /*2f840*/  ISETP.GE.U32.AND P3, PT, R7, 0x7fffff13, PT ;  /* 0x7fffff130700780c */ /* 0x000fc60003f66070 */
[C---:B------:R-:W-:Y:S01]  /*2f850*/  IMAD.WIDE R160, R162.reuse, 0x4, R242 ;  /* 0x00000004a2a07825 */ /* 0x040fe200078e02f2 */
[----:B------:R-:W-:Y:S03]  /*2f860*/  LDGSTS.E [R4+-0x73500], desc[UR74][R148.64], !P4 ;  /* 0x8cb0000094047fae */ /* 0x000fe6000e1a104a */
[----:B------:R-:W-:Y:S01]  /*2f870*/  IMAD.WIDE R162, R162, 0x4, R240 ;  /* 0x00000004a2a27825 */ /* 0x000fe200078e02f0 */
[----:B------:R-:W-:Y:S03]  /*2f880*/  LDGSTS.E [R0+-0x72e00], desc[UR74][R160.64], !P5 ;  /* 0x8d200000a0007fae */ /* 0x000fe6000e9a104a */
[----:B---3--:R-:W-:Y:S01]  /*2f890*/  VIADD R5, R16, 0xffffff8e ;  /* 0xffffff8e10057836 */ /* 0x008fe20000000000 */
[----:B--2---:R-:W-:Y:S01]  /*2f8a0*/  IADD3 R6, PT, PT, R17, -0x76, RZ ;  /* 0xffffff8a11067810 */ /* 0x004fe20007ffe0ff */
[----:B------:R-:W1:Y:S01]  /*2f8b0*/  LDC R16, c[0x0][0x3a0] ;  /* 0x0000e800ff107b82 */ /* 0x000e620000000800 */
[----:B------:R-:W-:Y:S02]  /*2f8c0*/  LDGSTS.E [R4+-0x72d00], desc[UR74][R162.64], !P5 ;  /* 0x8d300000a2047fae */ /* 0x000fe4000e9a104a */
[----:B------:R-:W-:Y:S01]  /*2f8d0*/  ISETP.GE.U32.AND P5, PT, R5, 0x7fffff0f, PT ;  /* 0x7fffff0f0500780c */ /* 0x000fe20003fa6070 */
[----:B------:R-:W-:Y:S01]  /*2f8e0*/  IMAD.WIDE R174, R176, 0x4, R242 ;  /* 0x00000004b0ae7825 */ /* 0x000fe200078e02f2 */
[----:B------:R-:W-:-:S03]  /*2f8f0*/  ISETP.GE.U32.AND P4, PT, R6, 0x7fffff0b, PT ;  /* 0x7fffff0b0600780c */ /* 0x000fc60003f86070 */
[----:B------:R-:W-:Y:S01]  /*2f900*/  VIADD R6, R244, 0x100000 ;  /* 0x00100000f4067836 */ /* 0x000fe20000000000 */
[----:B------:R-:W-:Y:S01]  /*2f910*/  LDGSTS.E [R0+-0x72600], desc[UR74][R174.64], !P3 ;  /* 0x8da00000ae007fae */ /* 0x000fe2000d9a104a */
[----:B------:R-:W-:Y:S01]  /*2f920*/  IMAD.WIDE R176, R176, 0x4, R240 ;  /* 0x00000004b0b07825 */ /* 0x000fe200078e02f0 */
[----:B------:R-:W2:Y:S03]  /*2f930*/  LDC R17, c[0x0][0x3a0] ;  /* 0x0000e800ff117b82 */ /* 0x000ea60000000800 */
[----:B----4-:R-:W-:Y:S01]  /*2f940*/  VIADD R7, R18, 0xffffff86 ;  /* 0xffffff8612077836 */ /* 0x010fe20000000000 */
[----:B------:R-:W-:Y:S01]  /*2f950*/  LDGSTS.E [R6+-0x72500], desc[UR74][R176.64], !P3 ;  /* 0x8db00000b0067fae */ /* 0x000fe2000d9a104a */
[----:B------:R-:W-:Y:S02]  /*2f960*/  VIADD R5, R244, 0x100000 ;  /* 0x00100000f4057836 */ /* 0x000fe40000000000 */
[C---:B------:R-:W-:Y:S01]  /*2f970*/  IMAD.WIDE R188, R190.reuse, 0x4, R242 ;  /* 0x00000004bebc7825 */ /* 0x040fe200078e02f2 */
[----:B------:R-:W-:Y:S01]  /*2f980*/  ISETP.GE.U32.AND P3, PT, R7, 0x7fffff07, PT ;  /* 0x7fffff070700780c */ /* 0x000fe20003f66070 */
[----:B------:R-:W3:Y:S02]  /*2f990*/  LDC R18, c[0x0][0x3a0] ;  /* 0x0000e800ff127b82 */ /* 0x000ee40000000800 */
[----:B------:R-:W-:Y:S01]  /*2f9a0*/  IMAD.WIDE R190, R190, 0x4, R240 ;  /* 0x00000004bebe7825 */ /* 0x000fe200078e02f0 */
[----:B------:R4:W-:Y:S03]  /*2f9b0*/  LDGSTS.E [R5+-0x71e00], desc[UR74][R188.64], !P5 ;  /* 0x8e200000bc057fae */ /* 0x0009e6000e9a104a */
[C---:B------:R-:W-:Y:S01]  /*2f9c0*/  IMAD.WIDE R204, R206.reuse, 0x4, R242 ;  /* 0x00000004cecc7825 */ /* 0x040fe200078e02f2 */
[----:B------:R-:W-:Y:S01]  /*2f9d0*/  LDGSTS.E [R4+-0x71d00], desc[UR74][R190.64], !P5 ;  /* 0x8e300000be047fae */ /* 0x000fe2000e9a104a */
[----:B------:R-:W2:Y:S02]  /*2f9e0*/  LDC R7, c[0x0][0x3a0] ;  /* 0x0000e800ff077b82 */ /* 0x000ea40000000800 */
[----:B------:R-:W-:Y:S01]  /*2f9f0*/  IMAD.WIDE R206, R206, 0x4, R240 ;  /* 0x00000004cece7825 */ /* 0x000fe200078e02f0 */
[----:B------:R-:W-:Y:S01]  /*2fa00*/  LDGSTS.E [R0+-0x71600], desc[UR74][R204.64], !P4 ;  /* 0x8ea00000cc007fae */ /* 0x000fe2000e1a104a */
[----:B----4-:R-:W-:-:S02]  /*2fa10*/  IADD3 R5, PT, PT, R19, -0x7e, RZ ;  /* 0xffffff8213057810 */ /* 0x010fc40007ffe0ff */
[C---:B------:R-:W-:Y:S01]  /*2fa20*/  IMAD.WIDE R220, R222.reuse, 0x4, R242 ;  /* 0x00000004dedc7825 */ /* 0x040fe200078e02f2 */
[----:B------:R-:W-:Y:S01]  /*2fa30*/  LDGSTS.E [R4+-0x71500], desc[UR74][R206.64], !P4 ;  /* 0x8eb00000ce047fae */ /* 0x000fe2000e1a104a */
[----:B------:R-:W4:Y:S01]  /*2fa40*/  LDC R19, c[0x0][0x3a0] ;  /* 0x0000e800ff137b82 */ /* 0x000f220000000800 */
[----:B------:R-:W-:Y:S01]  /*2fa50*/  ISETP.GE.U32.AND P5, PT, R5, 0x7fffff03, PT ;  /* 0x7fffff030500780c */ /* 0x000fe20003fa6070 */
[----:B------:R-:W-:Y:S01]  /*2fa60*/  IMAD.WIDE R222, R222, 0x4, R240 ;  /* 0x00000004dede7825 */ /* 0x000fe200078e02f0 */
[----:B------:R-:W-:Y:S03]  /*2fa70*/  LDGSTS.E [R0+-0x70e00], desc[UR74][R220.64], !P3 ;  /* 0x8f200000dc007fae */ /* 0x000fe6000d9a104a */
[----:B-1----:R-:W-:Y:S01]  /*2fa80*/  VIADD R5, R16, 0xfffffffd ;  /* 0xfffffffd10057836 */ /* 0x002fe20000000000 */
[----:B------:R1:W-:Y:S01]  /*2fa90*/  LDGSTS.E [R4+-0x70d00], desc[UR74][R222.64], !P3 ;  /* 0x8f300000de047fae */ /* 0x0003e2000d9a104a */
[----:B------:R-:W-:Y:S01]  /*2faa0*/  IMAD.WIDE R232, R234, 0x4, R242 ;  /* 0x00000004eae87825 */ /* 0x000fe200078e02f2 */
[----:B------:R-:W4:Y:S02]  /*2fab0*/  LDC R16, c[0x0][0x3a0] ;  /* 0x0000e800ff107b82 */ /* 0x000f240000000800 */
[----:B------:R-:W-:Y:S01]  /*2fac0*/  ISETP.GE.U32.AND P3, PT, R5, 0x7fffff7e, PT ;  /* 0x7fffff7e0500780c */ /* 0x000fe20003f66070 */
[----:B------:R-:W-:Y:S01]  /*2fad0*/  VIADD R245, R245, UR4 ;  /* 0x00000004f5f57c36 */ /* 0x000fe20008000000 */
[----:B------:R-:W-:Y:S01]  /*2fae0*/  STL.64 [R1+0x4fb8], R172 ;  /* 0x004fb8ac01007387 */ /* 0x000fe20000100a00 */
[----:B------:R-:W-:-:S02]  /*2faf0*/  IMAD.SHL.U32 R6, R108, 0x2, RZ ;  /* 0x000000026c067824 */ /* 0x000fc400078e00ff */
[----:B------:R-:W-:Y:S01]  /*2fb00*/  IMAD.WIDE R234, R234, 0x4, R240 ;  /* 0x00000004eaea7825 */ /* 0x000fe200078e02f0 */
[----:B------:R3:W-:Y:S01]  /*2fb10*/  STL.64 [R1+0x4fc0], R158 ;  /* 0x004fc09e01007387 */ /* 0x0007e20000100a00 */
[----:B------:R-:W-:-:S03]  /*2fb20*/  IADD3 R5, PT, PT, R245, 0x100000, RZ ;  /* 0x00100000f5057810 */ /* 0x000fc60007ffe0ff */
[----:B------:R2:W-:Y:S01]  /*2fb30*/  STL.64 [R1+0x4fc8], R84 ;  /* 0x004fc85401007387 */ /* 0x0005e20000100a00 */
[----:B-1----:R-:W-:-:S03]  /*2fb40*/  VIADD R4, R245, 0x100000 ;  /* 0x00100000f5047836 */ /* 0x002fc60000000000 */
[----:B------:R-:W-:Y:S01]  /*2fb50*/  LDGSTS.E [R0+-0x70600], desc[UR74][R232.64], !P5 ;  /* 0x8fa00000e8007fae */ /* 0x000fe2000e9a104a */
[----:B---3--:R-:W-:-:S03]  /*2fb60*/  IMAD.WIDE R158, R6, 0x4, R240 ;  /* 0x00000004069e7825 */ /* 0x008fc600078e02f0 */
[----:B------:R1:W-:Y:S01]  /*2fb70*/  LDGSTS.E [R0+-0x70500], desc[UR74][R234.64], !P5 ;  /* 0x8fb00000ea007fae */ /* 0x0003e2000e9a104a */
[----:B--2---:R-:W-:-:S03]  /*2fb80*/  IMAD.WIDE R84, R6, 0x4, R242 ;  /* 0x0000000406547825 */ /* 0x004fc600078e02f2 */
[----:B------:R-:W-:Y:S04]  /*2fb90*/  STL.64 [R1+0x4fd0], R70 ;  /* 0x004fd04601007387 */ /* 0x000fe80000100a00 */
[----:B------:R-:W-:Y:S01]  /*2fba0*/  STL.64 [R1+0x4fd8], R8 ;  /* 0x004fd80801007387 */ /* 0x000fe20000100a00 */
[----:B-1----:R-:W-:-:S03]  /*2fbb0*/  VIADD R0, R17, 0xfffffff9 ;  /* 0xfffffff911007836 */ /* 0x002fc60000000000 */
[----:B------:R-:W-:Y:S01]  /*2fbc0*/  STL.64 [R1+0x4fe0], R10 ;  /* 0x004fe00a01007387 */ /* 0x000fe20000100a00 */
[----:B------:R-:W-:Y:S01]  /*2fbd0*/  VIADD R6, R18, 0xfffffff5 ;  /* 0xfffffff512067836 */ /* 0x000fe20000000000 */
[----:B------:R-:W1:Y:S02]  /*2fbe0*/  LDC R17, c[0x0][0x3a0] ;  /* 0x0000e800ff117b82 */ /* 0x000e640000000800 */
[----:B------:R-:W-:Y:S04]  /*2fbf0*/  LDGSTS.E [R5+-0x7fc00], desc[UR74][R84.64], !P3 ;  /* 0x8040000054057fae */ /* 0x000fe8000d9a104a */
[----:B------:R-:W-:Y:S01]  /*2fc00*/  STL.64 [R1+0x4fe8], R12 ;  /* 0x004fe80c01007387 */ /* 0x000fe20000100a00 */
[----:B------:R-:W-:Y:S01]  /*2fc10*/  IADD3 R7, PT, PT, R7, -0xf, RZ ;  /* 0xfffffff107077810 */ /* 0x000fe20007ffe0ff */
[----:B------:R-:W2:Y:S02]  /*2fc20*/  LDC R18, c[0x0][0x3a0] ;  /* 0x0000e800ff127b82 */ /* 0x000ea40000000800 */
[----:B------:R-:W-:Y:S01]  /*2fc30*/  LDGSTS.E [R4+-0x7fb00], desc[UR74][R158.64], !P3 ;  /* 0x805000009e047fae */ /* 0x000fe2000d9a104a */
[----:B------:R-:W-:-:S03]  /*2fc40*/  ISETP.GE.U32.AND P3, PT, R0, 0x7fffff7a, PT ;  /* 0x7fffff7a0000780c */ /* 0x000fc60003f66070 */
[----:B------:R-:W-:Y:S01]  /*2fc50*/  STL.64 [R1+0x4ff0], R14 ;  /* 0x004ff00e01007387 */ /* 0x000fe20000100a00 */
[----:B------:R-:W-:-:S03]  /*2fc60*/  IMAD R0, R108, 0x6, RZ ;  /* 0x000000066c007824 */ /* 0x000fc600078e02ff */
[----:B------:R-:W-:Y:S04]  /*2fc70*/  STL.64 [R1+0x4ff8], R28 ;  /* 0x004ff81c01007387 */ /* 0x000fe80000100a00 */
[----:B------:R-:W-:Y:S04]  /*2fc80*/  STL.64 [R1+0x5008], R30 ;  /* 0x0050081e01007387 */ /* 0x000fe80000100a00 */
[----:B------:R-:W-:Y:S04]  /*2fc90*/  STL.64 [R1+0x5010], R44 ;  /* 0x0050102c01007387 */ /* 0x000fe80000100a00 */
[----:B------:R-:W-:Y:S04]  /*2fca0*/  STL.64 [R1+0x5018], R46 ;  /* 0x0050182e01007387 */ /* 0x000fe80000100a00 */
[----:B------:R-:W-:Y:S01]  /*2fcb0*/  STL.64 [R1+0x5028], R58 ;  /* 0x0050283a01007387 */ /* 0x000fe20000100a00 */
[----:B------:R-:W-:-:S03]  /*2fcc0*/  IMAD.WIDE R20, R0, 0x4, R240 ;  /* 0x0000000400147825 */ /* 0x000fc600078e02f0 */
[----:B------:R3:W-:Y:S01]  /*2fcd0*/  STL.64 [R1+0x5030], R60 ;  /* 0x0050303c01007387 */ /* 0x0007e20000100a00 */
[----:B------:R-:W-:-:S03]  /*2fce0*/  ISETP.GE.U32.AND P4, PT, R6, 0x7fffff76, PT ;  /* 0x7fffff760600780c */ /* 0x000fc60003f86070 */
[----:B------:R-:W-:Y:S04]  /*2fcf0*/  STL.64 [R1+0x5038], R72 ;  /* 0x0050384801007387 */ /* 0x000fe80000100a00 */
[----:B------:R-:W-:Y:S01]  /*2fd00*/  STL.64 [R1+0x5040], R74 ;  /* 0x0050404a01007387 */ /* 0x000fe20000100a00 */
[----:B---3--:R-:W-:-:S03]  /*2fd10*/  IMAD.WIDE R60, R0, 0x4, R242 ;  /* 0x00000004003c7825 */ /* 0x008fc600078e02f2 */
[----:B------:R-:W-:Y:S04]  /*2fd20*/  STL.64 [R1+0x5048], R86 ;  /* 0x0050485601007387 */ /* 0x000fe80000100a00 */
[----:B------:R-:W-:Y:S01]  /*2fd30*/  STL.64 [R1+0x5050], R88 ;  /* 0x0050505801007387 */ /* 0x000fe20000100a00 */
[----:B------:R-:W-:-:S03]  /*2fd40*/  IMAD R6, R108, 0xa, RZ ;  /* 0x0000000a6c067824 */ /* 0x000fc600078e02ff */
[----:B------:R-:W-:Y:S04]  /*2fd50*/  STL.64 [R1+0x5058], R100 ;  /* 0x0050586401007387 */ /* 0x000fe80000100a00 */
[----:B------:R-:W-:Y:S04]  /*2fd60*/  STL.64 [R1+0x5060], R102 ;  /* 0x0050606601007387 */ /* 0x000fe80000100a00 */
[----:B------:R-:W-:Y:S04]  /*2fd70*/  STL.64 [R1+0x5068], R116 ;  /* 0x0050687401007387 */ /* 0x000fe80000100a00 */
[----:B------:R-:W-:Y:S04]  /*2fd80*/  LDGSTS.E [R5+-0x7f400], desc[UR74][R60.64], !P3 ;  /* 0x80c000003c057fae */ /* 0x000fe8000d9a104a */
[----:B------:R-:W-:Y:S04]  /*2fd90*/  STL.64 [R1+0x5070], R118 ;  /* 0x0050707601007387 */ /* 0x000fe80000100a00 */
[----:B------:R-:W-:Y:S01]  /*2fda0*/  LDGSTS.E [R4+-0x7f300], desc[UR74][R20.64], !P3 ;  /* 0x80d0000014047fae */ /* 0x000fe2000d9a104a */
[----:B------:R-:W-:-:S03]  /*2fdb0*/  ISETP.GE.U32.AND P3, PT, R7, 0x7fffff72, PT ;  /* 0x7fffff720700780c */ /* 0x000fc60003f66070 */
[----:B------:R-:W-:Y:S01]  /*2fdc0*/  STL.64 [R1+0x5078], R132 ;  /* 0x0050788401007387 */ /* 0x000fe20000100a00 */
[----:B------:R-:W-:-:S03]  /*2fdd0*/  VIADD R0, R245, 0x100000 ;  /* 0x00100000f5007836 */ /* 0x000fc60000000000 */
[----:B------:R-:W-:Y:S01]  /*2fde0*/  STL.64 [R1+0x5080], R134 ;  /* 0x0050808601007387 */ /* 0x000fe20000100a00 */
[----:B------:R-:W-:-:S03]  /*2fdf0*/  IMAD.WIDE R26, R6, 0x4, R242 ;  /* 0x00000004061a7825 */ /* 0x000fc600078e02f2 */
[----:B------:R-:W-:Y:S01]  /*2fe00*/  STL.64 [R1+0x5088], R146 ;  /* 0x0050889201007387 */ /* 0x000fe20000100a00 */
[----:B------:R-:W-:Y:S02]  /*2fe10*/  IMAD R7, R108, 0xe, RZ ;  /* 0x0000000e6c077824 */ /* 0x000fe400078e02ff */
[----:B------:R-:W-:Y:S01]  /*2fe20*/  IMAD.WIDE R10, R6, 0x4, R240 ;  /* 0x00000004060a7825 */ /* 0x000fe200078e02f0 */
[----:B------:R-:W-:Y:S04]  /*2fe30*/  STL.64 [R1+0x5090], R148 ;  /* 0x0050909401007387 */ /* 0x000fe80000100a00 */
[----:B------:R-:W-:Y:S01]  /*2fe40*/  STL.64 [R1+0x5098], R160 ;  /* 0x005098a001007387 */ /* 0x000fe20000100a00 */
[----:B------:R-:W-:-:S03]  /*2fe50*/  IMAD.WIDE R172, R7, 0x4, R242 ;  /* 0x0000000407ac7825 */ /* 0x000fc600078e02f2 */
[----:B------:R-:W-:Y:S01]  /*2fe60*/  STL.64 [R1+0x50a0], R162 ;  /* 0x0050a0a201007387 */ /* 0x000fe20000100a00 */
[----:B------:R-:W-:-:S03]  /*2fe70*/  IMAD.WIDE R8, R7, 0x4, R240 ;  /* 0x0000000407087825 */ /* 0x000fc600078e02f0 */
[----:B------:R-:W-:Y:S04]  /*2fe80*/  STL.64 [R1+0x50a8], R174 ;  /* 0x0050a8ae01007387 */ /* 0x000fe80000100a00 */
[----:B------:R-:W-:Y:S04]  /*2fe90*/  STL.64 [R1+0x50b0], R176 ;  /* 0x0050b0b001007387 */ /* 0x000fe80000100a00 */
        /* <DEDUP_REMOVED lines=8> */
[----:B-1----:R-:W-:Y:S02]  /*2ff20*/  VIADD R6, R17, 0xffffffe9 ;  /* 0xffffffe911067836 */ /* 0x002fe40000000000 */
[----:B------:R-:W1:Y:S01]  /*2ff30*/  LDC R17, c[0x0][0x3a0] ;  /* 0x0000e800ff117b82 */ /* 0x000e620000000800 */
[----:B------:R-:W-:Y:S04]  /*2ff40*/  STL.64 [R1+0x50e0], R222 ;  /* 0x0050e0de01007387 */ /* 0x000fe80000100a00 */
[----:B------:R-:W-:Y:S04]  /*2ff50*/  LDGSTS.E [R4+-0x7e400], desc[UR74][R172.64], !P3 ;  /* 0x81c00000ac047fae */ /* 0x000fe8000d9a104a */
[----:B------:R-:W-:Y:S04]  /*2ff60*/  STL.64 [R1+0x50e8], R232 ;  /* 0x0050e8e801007387 */ /* 0x000fe80000100a00 */
[----:B------:R3:W-:Y:S01]  /*2ff70*/  LDGSTS.E [R0+-0x7e300], desc[UR74][R8.64], !P3 ;  /* 0x81d0000008007fae */ /* 0x0007e2000d9a104a */
[----:B------:R-:W-:-:S03]  /*2ff80*/  ISETP.GE.U32.AND P3, PT, R5, 0x7fffff6e, PT ;  /* 0x7fffff6e0500780c */ /* 0x000fc60003f66070 */
[----:B------:R-:W-:Y:S04]  /*2ff90*/  STL.64 [R1+0x50f0], R234 ;  /* 0x0050f0ea01007387 */ /* 0x000fe80000100a00 */
[----:B------:R4:W-:Y:S01]  /*2ffa0*/  STL.64 [R1+0x3c8], R20 ;  /* 0x0003c81401007387 */ /* 0x0009e20000100a00 */
[----:B--2---:R-:W-:Y:S01]  /*2ffb0*/  IADD3 R7, PT, PT, R18, -0x1b, RZ ;  /* 0xffffffe512077810 */ /* 0x004fe20007ffe0ff */
[----:B---3--:R-:W-:Y:S01]  /*2ffc0*/  IMAD R0, R108, 0x12, RZ ;  /* 0x000000126c007824 */ /* 0x008fe200078e02ff */
[----:B------:R-:W-:Y:S01]  /*2ffd0*/  ISETP.GE.U32.AND P4, PT, R6, 0x7fffff6a, PT ;  /* 0x7fffff6a0600780c */ /* 0x000fe20003f86070 */
[----:B------:R-:W-:Y:S01]  /*2ffe0*/  VIADD R5, R245, 0x100000 ;  /* 0x00100000f5057836 */ /* 0x000fe20000000000 */
[----:B------:R-:W2:Y:S01]  /*2fff0*/  LDC R18, c[0x0][0x3a0] ;  /* 0x0000e800ff127b82 */ /* 0x000ea20000000800 */
[----:B------:R-:W-:-:S07]  /*30000*/  IMAD.WIDE R58, R0, 0x4, R242 ;  /* 0x00000004003a7825 */ /* 0x000fce00078e02f2 */
[----:B----4-:R-:W3:Y:S01]  /*30010*/  LDC R20, c[0x0][0x3a0] ;  /* 0x0000e800ff147b82 */ /* 0x010ee20000000800 */
[----:B------:R-:W-:Y:S01]  /*30020*/  ISETP.GE.U32.AND P5, PT, R7, 0x7fffff66, PT ;  /* 0x7fffff660700780c */ /* 0x000fe20003fa6070 */
[----:B------:R-:W-:Y:S01]  /*30030*/  IMAD R6, R108, 0x16, RZ ;  /* 0x000000166c067824 */ /* 0x000fe200078e02ff */
[----:B------:R4:W-:Y:S01]  /*30040*/  LDGSTS.E [R5+-0x7dc00], desc[UR74][R58.64], !P3 ;  /* 0x824000003a057fae */ /* 0x0009e2000d9a104a */
[----:B------:R-:W-:-:S04]  /*30050*/  IMAD.WIDE R232, R0, 0x4, R240 ;  /* 0x0000000400e87825 */ /* 0x000fc800078e02f0 */
[----:B------:R-:W-:Y:S01]  /*30060*/  IMAD R7, R108, 0x1a, RZ ;  /* 0x0000001a6c077824 */ /* 0x000fe200078e02ff */
[----:B------:R-:W-:Y:S01]  /*30070*/  LDGSTS.E [R4+-0x7db00], desc[UR74][R232.64], !P3 ;  /* 0x82500000e8047fae */ /* 0x000fe2000d9a104a */
[----:B------:R-:W-:Y:S01]  /*30080*/  VIADD R0, R245, 0x100000 ;  /* 0x00100000f5007836 */ /* 0x000fe20000000000 */
[----:B------:R-:W2:Y:S01]  /*30090*/  LDC R21, c[0x0][0x3a0] ;  /* 0x0000e800ff157b82 */ /* 0x000ea20000000800 */
[----:B------:R-:W-:-:S04]  /*300a0*/  IMAD.WIDE R206, R6, 0x4, R242 ;  /* 0x0000000406ce7825 */ /* 0x000fc800078e02f2 */
[----:B----4-:R-:W-:Y:S01]  /*300b0*/  VIADD R5, R19, 0xffffffe1 ;  /* 0xffffffe113057836 */ /* 0x010fe20000000000 */
[----:B------:R-:W-:Y:S02]  /*300c0*/  LDGSTS.E [R0+-0x7d400], desc[UR74][R206.64], !P4 ;  /* 0x82c00000ce007fae */ /* 0x000fe4000e1a104a */
[----:B------:R-:W4:Y:S01]  /*300d0*/  LDC R19, c[0x0][0x3a0] ;  /* 0x0000e800ff137b82 */ /* 0x000f220000000800 */
[----:B------:R-:W-:Y:S01]  /*300e0*/  IMAD.WIDE R204, R6, 0x4, R240 ;  /* 0x0000000406cc7825 */ /* 0x000fe200078e02f0 */
[----:B------:R-:W-:Y:S02]  /*300f0*/  ISETP.GE.U32.AND P3, PT, R5, 0x7fffff62, PT ;  /* 0x7fffff620500780c */ /* 0x000fe40003f66070 */
[----:B------:R-:W-:Y:S01]  /*30100*/  IADD3 R5, PT, PT, R245, 0x100000, RZ ;  /* 0x00100000f5057810 */ /* 0x000fe20007ffe0ff */
[C---:B------:R-:W-:Y:S01]  /*30110*/  IMAD.WIDE R174, R7.reuse, 0x4, R242 ;  /* 0x0000000407ae7825 */ /* 0x040fe200078e02f2 */
[----:B------:R1:W-:Y:S03]  /*30120*/  LDGSTS.E [R4+-0x7d300], desc[UR74][R204.64], !P4 ;  /* 0x82d00000cc047fae */ /* 0x0003e6000e1a104a */
[----:B------:R-:W-:Y:S01]  /*30130*/  IMAD.WIDE R162, R7, 0x4, R240 ;  /* 0x0000000407a27825 */ /* 0x000fe200078e02f0 */
[----:B------:R-:W-:Y:S04]  /*30140*/  LDGSTS.E [R0+-0x7cc00], desc[UR74][R174.64], !P5 ;  /* 0x83400000ae007fae */ /* 0x000fe8000e9a104a */
[----:B------:R3:W-:Y:S01]  /*30150*/  LDGSTS.E [R5+-0x7cb00], desc[UR74][R162.64], !P5 ;  /* 0x83500000a2057fae */ /* 0x0007e2000e9a104a */
[----:B------:R-:W-:-:S02]  /*30160*/  IMAD R16, R108, 0x1e, RZ ;  /* 0x0000001e6c107824 */ /* 0x000fc400078e02ff */
[----:B-1----:R-:W-:Y:S02]  /*30170*/  VIADD R4, R17, 0xffffffdd ;  /* 0xffffffdd11047836 */ /* 0x002fe40000000000 */
[----:B---3--:R-:W-:Y:S02]  /*30180*/  VIADD R5, R20, 0xffffffd9 ;  /* 0xffffffd914057836 */ /* 0x008fe40000000000 */
[----:B------:R-:W1:Y:S01]  /*30190*/  LDC R20, c[0x0][0x3a0] ;  /* 0x0000e800ff147b82 */ /* 0x000e620000000800 */
[----:B------:R-:W-:Y:S01]  /*301a0*/  ISETP.GE.U32.AND P5, PT, R4, 0x7fffff5e, PT ;  /* 0x7fffff5e0400780c */ /* 0x000fe20003fa6070 */
[----:B------:R-:W-:Y:S01]  /*301b0*/  IMAD.WIDE R112, R16, 0x4, R242 ;  /* 0x0000000410707825 */ /* 0x000fe200078e02f2 */
[----:B------:R-:W-:-:S03]  /*301c0*/  ISETP.GE.U32.AND P4, PT, R5, 0x7fffff5a, PT ;  /* 0x7fffff5a0500780c */ /* 0x000fc60003f86070 */
[----:B------:R-:W-:Y:S01]  /*301d0*/  VIADD R6, R245, 0x100000 ;  /* 0x00100000f5067836 */ /* 0x000fe20000000000 */
[----:B------:R-:W-:Y:S01]  /*301e0*/  LDGSTS.E [R0+-0x7c400], desc[UR74][R112.64], !P3 ;  /* 0x83c0000070007fae */ /* 0x000fe2000d9a104a */
[----:B------:R-:W-:-:S04]  /*301f0*/  IMAD.WIDE R134, R16, 0x4, R240 ;  /* 0x0000000410867825 */ /* 0x000fc800078e02f0 */
[----:B------:R-:W-:Y:S01]  /*30200*/  IMAD R7, R108, 0x22, RZ ;  /* 0x000000226c077824 */ /* 0x000fe200078e02ff */
[----:B------:R-:W3:Y:S01]  /*30210*/  LDC R16, c[0x0][0x3a0] ;  /* 0x0000e800ff107b82 */ /* 0x000ee20000000800 */
[----:B------:R-:W-:Y:S01]  /*30220*/  IADD3 R5, PT, PT, R245, 0x100000, RZ ;  /* 0x00100000f5057810 */ /* 0x000fe20007ffe0ff */
[----:B------:R4:W-:Y:S01]  /*30230*/  LDGSTS.E [R6+-0x7c300], desc[UR74][R134.64], !P3 ;  /* 0x83d0000086067fae */ /* 0x0009e2000d9a104a */
[----:B------:R-:W-:-:S04]  /*30240*/  IMAD.WIDE R100, R7, 0x4, R242 ;  /* 0x0000000407647825 */ /* 0x000fc800078e02f2 */
[----:B------:R-:W-:Y:S01]  /*30250*/  IMAD R17, R108, 0x26, RZ ;  /* 0x000000266c117824 */ /* 0x000fe200078e02ff */
[----:B------:R-:W-:Y:S01]  /*30260*/  LDGSTS.E [R5+-0x7bc00], desc[UR74][R100.64], !P5 ;  /* 0x8440000064057fae */ /* 0x000fe2000e9a104a */
[----:B------:R-:W-:Y:S02]  /*30270*/  VIADD R4, R245, 0x100000 ;  /* 0x00100000f5047836 */ /* 0x000fe40000000000 */
[----:B------:R-:W-:-:S04]  /*30280*/  IMAD.WIDE R88, R7, 0x4, R240 ;  /* 0x0000000407587825 */ /* 0x000fc800078e02f0 */
[----:B----4-:R-:W-:Y:S01]  /*30290*/  VIADD R6, R19, 0xffffffd5 ;  /* 0xffffffd513067836 */ /* 0x010fe20000000000 */
[----:B------:R-:W-:Y:S01]  /*302a0*/  LDGSTS.E [R4+-0x7bb00], desc[UR74][R88.64], !P5 ;  /* 0x8450000058047fae */ /* 0x000fe2000e9a104a */
[----:B------:R-:W4:Y:S01]  /*302b0*/  LDC R19, c[0x0][0x3a0] ;  /* 0x0000e800ff137b82 */ /* 0x000f220000000800 */
[----:B--2---:R-:W-:Y:S02]  /*302c0*/  VIADD R7, R18, 0xffffffd1 ;  /* 0xffffffd112077836 */ /* 0x004fe40000000000 */
[----:B------:R-:W-:Y:S01]  /*302d0*/  IMAD.WIDE R74, R17, 0x4, R242 ;  /* 0x00000004114a7825 */ /* 0x000fe200078e02f2 */
[----:B------:R-:W-:-:S03]  /*302e0*/  ISETP.GE.U32.AND P5, PT, R6, 0x7fffff56, PT ;  /* 0x7fffff560600780c */ /* 0x000fc60003fa6070 */
[----:B------:R-:W-:Y:S01]  /*302f0*/  IMAD.WIDE R202, R17, 0x4, R240 ;  /* 0x0000000411ca7825 */ /* 0x000fe200078e02f0 */
[----:B------:R-:W-:Y:S01]  /*30300*/  ISETP.GE.U32.AND P3, PT, R7, 0x7fffff52, PT ;  /* 0x7fffff520700780c */ /* 0x000fe20003f66070 */
[----:B------:R-:W-:Y:S01]  /*30310*/  LDGSTS.E [R0+-0x7b400], desc[UR74][R74.64], !P4 ;  /* 0x84c000004a007fae */ /* 0x000fe2000e1a104a */
[----:B------:R-:W2:Y:S01]  /*30320*/  LDC R17, c[0x0][0x3a0] ;  /* 0x0000e800ff117b82 */ /* 0x000ea20000000800 */
[----:B------:R-:W-:Y:S02]  /*30330*/  IMAD R6, R108, 0x2a, RZ ;  /* 0x0000002a6c067824 */ /* 0x000fe400078e02ff */
[----:B------:R1:W-:Y:S02]  /*30340*/  LDGSTS.E [R5+-0x7b300], desc[UR74][R202.64], !P4 ;  /* 0x84d00000ca057fae */ /* 0x0003e4000e1a104a */
[----:B------:R-:W-:-:S03]  /*30350*/  IMAD.WIDE R98, R6, 0x4, R242 ;  /* 0x0000000406627825 */ /* 0x000fc600078e02f2 */
[----:B------:R-:W2:Y:S01]  /*30360*/  LDC R18, c[0x0][0x3a0] ;  /* 0x0000e800ff127b82 */ /* 0x000ea20000000800 */
[----:B------:R-:W-:Y:S01]  /*30370*/  IMAD.WIDE R46, R6, 0x4, R240 ;  /* 0x00000004062e7825 */ /* 0x000fe200078e02f0 */
[----:B------:R-:W-:Y:S03]  /*30380*/  LDGSTS.E [R4+-0x7ac00], desc[UR74][R98.64], !P5 ;  /* 0x8540000062047fae */ /* 0x000fe6000e9a104a */
[----:B------:R-:W-:Y:S01]  /*30390*/  IMAD R6, R108, 0x2e, RZ ;  /* 0x0000002e6c067824 */ /* 0x000fe200078e02ff */
[----:B------:R-:W-:Y:S01]  /*303a0*/  LDGSTS.E [R0+-0x7ab00], desc[UR74][R46.64], !P5 ;  /* 0x855000002e007fae */ /* 0x000fe2000e9a104a */
[----:B-1----:R-:W-:Y:S02]  /*303b0*/  IADD3 R5, PT, PT, R20, -0x33, RZ ;  /* 0xffffffcd14057810 */ /* 0x002fe40007ffe0ff */
[----:B------:R-:W-:Y:S01]  /*303c0*/  IMAD.WIDE R14, R6, 0x4, R242 ;  /* 0x00000004060e7825 */ /* 0x000fe200078e02f2 */
[----:B------:R-:W1:Y:S01]  /*303d0*/  LDC R20, c[0x0][0x3a0] ;  /* 0x0000e800ff147b82 */ /* 0x000e620000000800 */
[----:B------:R-:W-:-:S02]  /*303e0*/  ISETP.GE.U32.AND P4, PT, R5, 0x7fffff4e, PT ;  /* 0x7fffff4e0500780c */ /* 0x000fc40003f86070 */
[----:B------:R-:W-:Y:S02]  /*303f0*/  VIADD R5, R245, 0x100000 ;  /* 0x00100000f5057836 */ /* 0x000fe40000000000 */
[----:B------:R-:W-:-:S03]  /*30400*/  IMAD.WIDE R12, R6, 0x4, R240 ;  /* 0x00000004060c7825 */ /* 0x000fc600078e02f0 */
[----:B------:R3:W-:Y:S01]  /*30410*/  LDGSTS.E [R5+-0x7a400], desc[UR74][R14.64], !P3 ;  /* 0x85c000000e057fae */ /* 0x0007e2000d9a104a */
[----:B----4-:R-:W-:Y:S02]  /*30420*/  VIADD R6, R19, 0xffffffc5 ;  /* 0xffffffc513067836 */ /* 0x010fe40000000000 */
[----:B------:R-:W-:Y:S01]  /*30430*/  IMAD R7, R108, 0x32, RZ ;  /* 0x000000326c077824 */ /* 0x000fe200078e02ff */
[----:B------:R-:W-:Y:S01]  /*30440*/  LDGSTS.E [R4+-0x7a300], desc[UR74][R12.64], !P3 ;  /* 0x85d000000c047fae */ /* 0x000fe2000d9a104a */
[----:B---3--:R-:W-:Y:S01]  /*30450*/  VIADD R5, R16, 0xffffffc9 ;  /* 0xffffffc910057836 */ /* 0x008fe20000000000 */
[----:B------:R-:W-:-:S04]  /*30460*/  ISETP.GE.U32.AND P3, PT, R6, 0x7fffff46, PT ;  /* 0x7fffff460600780c */ /* 0x000fc80003f66070 */
[----:B------:R-:W-:Y:S01]  /*30470*/  ISETP.GE.U32.AND P5, PT, R5, 0x7fffff4a, PT ;  /* 0x7fffff4a0500780c */ /* 0x000fe20003fa6070 */
[----:B------:R-:W-:Y:S02]  /*30480*/  IMAD R6, R108, 0x36, RZ ;  /* 0x000000366c067824 */ /* 0x000fe400078e02ff */
[----:B------:R-:W-:Y:S01]  /*30490*/  IMAD.WIDE R230, R7, 0x4, R242 ;  /* 0x0000000407e67825 */ /* 0x000fe200078e02f2 */
[----:B------:R-:W-:-:S03]  /*304a0*/  IADD3 R5, PT, PT, R245, 0x100000, RZ ;  /* 0x00100000f5057810 */ /* 0x000fc60007ffe0ff */
[----:B------:R-:W-:Y:S01]  /*304b0*/  IMAD.WIDE R228, R7, 0x4, R240 ;  /* 0x0000000407e47825 */ /* 0x000fe200078e02f0 */
[----:B------:R-:W-:Y:S03]  /*304c0*/  LDGSTS.E [R0+-0x79c00], desc[UR74][R230.64], !P4 ;  /* 0x86400000e6007fae */ /* 0x000fe6000e1a104a */
[C---:B------:R-:W-:Y:S01]  /*304d0*/  IMAD.WIDE R144, R6.reuse, 0x4, R242 ;  /* 0x0000000406907825 */ /* 0x040fe200078e02f2 */
[----:B------:R-:W-:Y:S03]  /*304e0*/  LDGSTS.E [R0+-0x79b00], desc[UR74][R228.64], !P4 ;  /* 0x86500000e4007fae */ /* 0x000fe6000e1a104a */
[----:B------:R-:W-:Y:S01]  /*304f0*/  IMAD.WIDE R142, R6, 0x4, R240 ;  /* 0x00000004068e7825 */ /* 0x000fe200078e02f0 */
[----:B------:R2:W-:Y:S03]  /*30500*/  LDGSTS.E [R5+-0x79400], desc[UR74][R144.64], !P5 ;  /* 0x86c0000090057fae */ /* 0x0005e6000e9a104a */
[----:B------:R-:W-:Y:S01]  /*30510*/  IMAD R16, R108, 0x3a, RZ ;  /* 0x0000003a6c107824 */ /* 0x000fe200078e02ff */
[----:B------:R3:W-:Y:S03]  /*30520*/  LDGSTS.E [R4+-0x79300], desc[UR74][R142.64], !P5 ;  /* 0x86d000008e047fae */ /* 0x0007e6000e9a104a */
[----:B------:R-:W-:-:S04]  /*30530*/  IMAD.WIDE R56, R16, 0x4, R242 ;  /* 0x0000000410387825 */ /* 0x000fc800078e02f2 */
[----:B------:R-:W-:Y:S01]  /*30540*/  IMAD.WIDE R54, R16, 0x4, R240 ;  /* 0x0000000410367825 */ /* 0x000fe200078e02f0 */
[----:B------:R-:W-:Y:S03]  /*30550*/  LDGSTS.E [R0+-0x78c00], desc[UR74][R56.64], !P3 ;  /* 0x8740000038007fae */ /* 0x000fe6000d9a104a */
[----:B--2---:R-:W-:Y:S02]  /*30560*/  VIADD R5, R18, 0xffffffbd ;  /* 0xffffffbd12057836 */ /* 0x004fe40000000000 */
[----:B---3--:R-:W-:Y:S02]  /*30570*/  VIADD R4, R17, 0xffffffc1 ;  /* 0xffffffc111047836 */ /* 0x008fe40000000000 */
[----:B------:R-:W-:Y:S01]  /*30580*/  VIADD R18, R245, 0x100000 ;  /* 0x00100000f5127836 */ /* 0x000fe20000000000 */
[----:B------:R-:W-:Y:S02]  /*30590*/  ISETP.GE.U32.AND P4, PT, R5, 0x7fffff3e, PT ;  /* 0x7fffff3e0500780c */ /* 0x000fe40003f86070 */
[----:B------:R-:W-:-:S02]  /*305a0*/  ISETP.GE.U32.AND P5, PT, R4, 0x7fffff42, PT ;  /* 0x7fffff420400780c */ /* 0x000fc40003fa6070 */
[----:B------:R2:W-:Y:S01]  /*305b0*/  LDGSTS.E [R18+-0x78b00], desc[UR74][R54.64], !P3 ;  /* 0x8750000036127fae */ /* 0x0005e2000d9a104a */
[C---:B------:R-:W-:Y:S02]  /*305c0*/  IMAD R4, R108.reuse, 0x3e, RZ ;  /* 0x0000003e6c047824 */ /* 0x040fe400078e02ff */
[----:B------:R-:W-:Y:S01]  /*305d0*/  IMAD R19, R108, 0x42, RZ ;  /* 0x000000426c137824 */ /* 0x000fe200078e02ff */
[----:B------:R-:W-:Y:S01]  /*305e0*/  IADD3 R7, PT, PT, R245, 0x100000, RZ ;  /* 0x00100000f5077810 */ /* 0x000fe20007ffe0ff */
[----:B------:R-:W-:-:S04]  /*305f0*/  IMAD.WIDE R248, R4, 0x4, R242 ;  /* 0x0000000404f87825 */ /* 0x000fc800078e02f2 */
[----:B--2---:R-:W-:Y:S02]  /*30600*/  VIADD R18, R21, 0xffffffb9 ;  /* 0xffffffb915127836 */ /* 0x004fe40000000000 */
[----:B------:R-:W-:Y:S01]  /*30610*/  LDGSTS.E [R7+-0x78400], desc[UR74][R248.64], !P5 ;  /* 0x87c00000f8077fae */ /* 0x000fe2000e9a104a */
[----:B------:R-:W2:Y:S01]  /*30620*/  LDC R21, c[0x0][0x3a0] ;  /* 0x0000e800ff157b82 */ /* 0x000ea20000000800 */
[----:B------:R-:W-:Y:S01]  /*30630*/  VIADD R6, R245, 0x100000 ;  /* 0x00100000f5067836 */ /* 0x000fe20000000000 */
[----:B------:R-:W-:Y:S01]  /*30640*/  ISETP.GE.U32.AND P3, PT, R18, 0x7fffff3a, PT ;  /* 0x7fffff3a1200780c */ /* 0x000fe20003f66070 */
[----:B------:R-:W-:-:S04]  /*30650*/  IMAD.WIDE R4, R4, 0x4, R240 ;  /* 0x0000000404047825 */ /* 0x000fc800078e02f0 */
[C---:B------:R-:W-:Y:S01]  /*30660*/  IMAD.WIDE R16, R19.reuse, 0x4, R242 ;  /* 0x0000000413107825 */ /* 0x040fe200078e02f2 */
[----:B------:R-:W-:Y:S03]  /*30670*/  LDGSTS.E [R6+-0x78300], desc[UR74][R4.64], !P5 ;  /* 0x87d0000004067fae */ /* 0x000fe6000e9a104a */
[----:B------:R-:W-:Y:S01]  /*30680*/  IMAD.WIDE R18, R19, 0x4, R240 ;  /* 0x0000000413127825 */ /* 0x000fe200078e02f0 */
[----:B------:R-:W-:Y:S03]  /*30690*/  LDGSTS.E [R0+-0x77c00], desc[UR74][R16.64], !P4 ;  /* 0x8840000010007fae */ /* 0x000fe6000e1a104a */
[----:B-1----:R-:W-:Y:S01]  /*306a0*/  VIADD R20, R20, 0xffffffb5 ;  /* 0xffffffb514147836 */ /* 0x002fe20000000000 */
[----:B------:R1:W-:Y:S01]  /*306b0*/  LDGSTS.E [R7+-0x77b00], desc[UR74][R18.64], !P4 ;  /* 0x8850000012077fae */ /* 0x0003e2000e1a104a */
[----:B------:R-:W-:-:S03]  /*306c0*/  IMAD.WIDE R32, R34, 0x4, R242 ;  /* 0x0000000422207825 */ /* 0x000fc600078e02f2 */
[----:B------:R-:W-:Y:S01]  /*306d0*/  ISETP.GE.U32.AND P4, PT, R20, 0x7fffff36, PT ;  /* 0x7fffff361400780c */ /* 0x000fe20003f86070 */
[----:B------:R-:W-:Y:S01]  /*306e0*/  IMAD.WIDE R34, R34, 0x4, R240 ;  /* 0x0000000422227825 */ /* 0x000fe200078e02f0 */
[----:B------:R-:W-:Y:S04]  /*306f0*/  LDGSTS.E [R6+-0x77400], desc[UR74][R32.64], !P3 ;  /* 0x88c0000020067fae */ /* 0x000fe8000d9a104a */
[----:B------:R-:W-:Y:S01]  /*30700*/  LDGSTS.E [R0+-0x77300], desc[UR74][R34.64], !P3 ;  /* 0x88d0000022007fae */ /* 0x000fe2000d9a104a */
[----:B-1----:R-:W-:Y:S01]  /*30710*/  IADD3 R7, PT, PT, R22, -0x4f, RZ ;  /* 0xffffffb116077810 */ /* 0x002fe20007ffe0ff */
[----:B------:R-:W-:Y:S01]  /*30720*/  VIADD R20, R245, 0x100000 ;  /* 0x00100000f5147836 */ /* 0x000fe20000000000 */
[----:B------:R-:W1:Y:S02]  /*30730*/  LDC R22, c[0x0][0x3a0] ;  /* 0x0000e800ff167b82 */ /* 0x000e640000000800 */
[----:B------:R-:W-:Y:S01]  /*30740*/  ISETP.GE.U32.AND P3, PT, R7, 0x7fffff32, PT ;  /* 0x7fffff320700780c */ /* 0x000fe20003f66070 */
[----:B------:R-:W-:-:S04]  /*30750*/  IMAD.WIDE R48, R50, 0x4, R242 ;  /* 0x0000000432307825 */ /* 0x000fc800078e02f2 */
[----:B------:R-:W-:Y:S01]  /*30760*/  VIADD R7, R245, 0x100000 ;  /* 0x00100000f5077836 */ /* 0x000fe20000000000 */
[----:B------:R2:W-:Y:S01]  /*30770*/  LDGSTS.E [R20+-0x76c00], desc[UR74][R48.64], !P4 ;  /* 0x8940000030147fae */ /* 0x0005e2000e1a104a */
[----:B------:R-:W-:-:S04]  /*30780*/  IMAD.WIDE R50, R50, 0x4, R240 ;  /* 0x0000000432327825 */ /* 0x000fc800078e02f0 */
[C---:B------:R-:W-:Y:S01]  /*30790*/  IMAD.WIDE R62, R64.reuse, 0x4, R242 ;  /* 0x00000004403e7825 */ /* 0x040fe200078e02f2 */
[----:B------:R-:W-:Y:S03]  /*307a0*/  LDGSTS.E [R7+-0x76b00], desc[UR74][R50.64], !P4 ;  /* 0x8950000032077fae */ /* 0x000fe6000e1a104a */
[----:B------:R-:W-:Y:S01]  /*307b0*/  IMAD.WIDE R64, R64, 0x4, R240 ;  /* 0x0000000440407825 */ /* 0x000fe200078e02f0 */
[----:B------:R-:W-:Y:S03]  /*307c0*/  LDGSTS.E [R6+-0x76400], desc[UR74][R62.64], !P3 ;  /* 0x89c000003e067fae */ /* 0x000fe6000d9a104a */
[----:B--2---:R-:W-:Y:S01]  /*307d0*/  VIADD R20, R21, 0xffffffad ;  /* 0xffffffad15147836 */ /* 0x004fe20000000000 */
[----:B------:R2:W-:Y:S01]  /*307e0*/  LDGSTS.E [R0+-0x76300], desc[UR74][R64.64], !P3 ;  /* 0x89d0000040007fae */ /* 0x0005e2000d9a104a */
[----:B------:R-:W3:Y:S03]  /*307f0*/  LDC R21, c[0x0][0x3a0] ;  /* 0x0000e800ff157b82 */ /* 0x000ee60000000800 */
[----:B------:R-:W-:-:S02]  /*30800*/  ISETP.GE.U32.AND P5, PT, R20, 0x7fffff2e, PT ;  /* 0x7fffff2e1400780c */ /* 0x000fc40003fa6070 */
[----:B--2---:R-:W-:Y:S01]  /*30810*/  IADD3 R0, PT, PT, R23, -0x57, RZ ;  /* 0xffffffa917007810 */ /* 0x004fe20007ffe0ff */
[----:B------:R-:W-:Y:S02]  /*30820*/  VIADD R6, R36, 0xffffffa5 ;  /* 0xffffffa524067836 */ /* 0x000fe40000000000 */
[----:B------:R-:W2:Y:S01]  /*30830*/  LDC R23, c[0x0][0x3a0] ;  /* 0x0000e800ff177b82 */ /* 0x000ea20000000800 */
[----:B------:R-:W-:Y:S01]  /*30840*/  ISETP.GE.U32.AND P4, PT, R0, 0x7fffff2a, PT ;  /* 0x7fffff2a0000780c */ /* 0x000fe20003f86070 */
[----:B------:R-:W-:Y:S01]  /*30850*/  VIADD R20, R245, 0x100000 ;  /* 0x00100000f5147836 */ /* 0x000fe20000000000 */
[----:B------:R-:W-:Y:S01]  /*30860*/  ISETP.GE.U32.AND P3, PT, R6, 0x7fffff26, PT ;  /* 0x7fffff260600780c */ /* 0x000fe20003f66070 */
[----:B------:R-:W-:-:S04]  /*30870*/  IMAD.WIDE R76, R78, 0x4, R242 ;  /* 0x000000044e4c7825 */ /* 0x000fc800078e02f2 */
[----:B------:R-:W4:Y:S01]  /*30880*/  LDC R36, c[0x0][0x3a0] ;  /* 0x0000e800ff247b82 */ /* 0x000f220000000800 */
[----:B------:R-:W-:Y:S01]  /*30890*/  IMAD.WIDE R78, R78, 0x4, R240 ;  /* 0x000000044e4e7825 */ /* 0x000fe200078e02f0 */
[----:B------:R-:W-:Y:S03]  /*308a0*/  LDGSTS.E [R20+-0x75c00], desc[UR74][R76.64], !P5 ;  /* 0x8a4000004c147fae */ /* 0x000fe6000e9a104a */
[----:B------:R-:W-:Y:S01]  /*308b0*/  VIADD R6, R245, 0x100000 ;  /* 0x00100000f5067836 */ /* 0x000fe20000000000 */
[----:B------:R1:W-:Y:S01]  /*308c0*/  LDGSTS.E [R7+-0x75b00], desc[UR74][R78.64], !P5 ;  /* 0x8a5000004e077fae */ /* 0x0003e2000e9a104a */
[----:B------:R-:W-:-:S05]  /*308d0*/  IMAD.WIDE R90, R92, 0x4, R242 ;  /* 0x000000045c5a7825 */ /* 0x000fca00078e02f2 */
[----:B------:R3:W-:Y:S01]  /*308e0*/  LDGSTS.E [R6+-0x75400], desc[UR74][R90.64], !P4 ;  /* 0x8ac000005a067fae */ /* 0x0007e2000e1a104a */
[----:B------:R-:W-:Y:S01]  /*308f0*/  IADD3 R0, PT, PT, R245, 0x100000, RZ ;  /* 0x00100000f5007810 */ /* 0x000fe20007ffe0ff */
[----:B------:R-:W-:-:S04]  /*30900*/  IMAD.WIDE R92, R92, 0x4, R240 ;  /* 0x000000045c5c7825 */ /* 0x000fc800078e02f0 */
[----:B-1----:R-:W-:Y:S01]  /*30910*/  VIADD R7, R22, 0xffffff9d ;  /* 0xffffff9d16077836 */ /* 0x002fe20000000000 */
[----:B------:R-:W-:Y:S01]  /*30920*/  LDGSTS.E [R0+-0x75300], desc[UR74][R92.64], !P4 ;  /* 0x8ad000005c007fae */ /* 0x000fe2000e1a104a */
[----:B------:R-:W1:Y:S01]  /*30930*/  LDC R22, c[0x0][0x3a0] ;  /* 0x0000e800ff167b82 */ /* 0x000e620000000800 */
[----:B---3--:R-:W-:-:S07]  /*30940*/  VIADD R6, R21, 0xffffffa1 ;  /* 0xffffffa115067836 */ /* 0x008fce0000000000 */
[----:B------:R-:W3:Y:S01]  /*30950*/  LDC R21, c[0x0][0x3a0] ;  /* 0x0000e800ff157b82 */ /* 0x000ee20000000800 */
[----:B------:R-:W-:Y:S01]  /*30960*/  ISETP.GE.U32.AND P5, PT, R6, 0x7fffff22, PT ;  /* 0x7fffff220600780c */ /* 0x000fe20003fa6070 */
[----:B------:R-:W-:Y:S01]  /*30970*/  IMAD.WIDE R104, R106, 0x4, R242 ;  /* 0x000000046a687825 */ /* 0x000fe200078e02f2 */
[----:B------:R-:W-:-:S03]  /*30980*/  ISETP.GE.U32.AND P4, PT, R7, 0x7fffff1e, PT ;  /* 0x7fffff1e0700780c */ /* 0x000fc60003f86070 */
[----:B------:R-:W-:Y:S01]  /*30990*/  IMAD.WIDE R106, R106, 0x4, R240 ;  /* 0x000000046a6a7825 */ /* 0x000fe200078e02f0 */
[C---:B------:R-:W-:Y:S01]  /*309a0*/  IADD3 R6, PT, PT, R245.reuse, 0x100000, RZ ;  /* 0x00100000f5067810 */ /* 0x040fe20007ffe0ff */
[----:B------:R-:W-:Y:S02]  /*309b0*/  LDGSTS.E [R0+-0x74c00], desc[UR74][R104.64], !P3 ;  /* 0x8b40000068007fae */ /* 0x000fe4000d9a104a */
[----:B------:R-:W-:Y:S02]  /*309c0*/  VIADD R7, R245, 0x100000 ;  /* 0x00100000f5077836 */ /* 0x000fe40000000000 */
[C---:B------:R-:W-:Y:S01]  /*309d0*/  IMAD.WIDE R120, R122.reuse, 0x4, R242 ;  /* 0x000000047a787825 */ /* 0x040fe200078e02f2 */
[----:B------:R-:W-:Y:S03]  /*309e0*/  LDGSTS.E [R0+-0x74b00], desc[UR74][R106.64], !P3 ;  /* 0x8b5000006a007fae */ /* 0x000fe6000d9a104a */
[----:B------:R-:W-:Y:S01]  /*309f0*/  IMAD.WIDE R122, R122, 0x4, R240 ;  /* 0x000000047a7a7825 */ /* 0x000fe200078e02f0 */
[----:B------:R-:W-:Y:S04]  /*30a00*/  LDGSTS.E [R7+-0x74400], desc[UR74][R120.64], !P5 ;  /* 0x8bc0000078077fae */ /* 0x000fe8000e9a104a */
[----:B------:R2:W-:Y:S01]  /*30a10*/  LDGSTS.E [R6+-0x74300], desc[UR74][R122.64], !P5 ;  /* 0x8bd000007a067fae */ /* 0x0005e2000e9a104a */
[----:B------:R-:W-:-:S04]  /*30a20*/  IMAD.WIDE R136, R138, 0x4, R242 ;  /* 0x000000048a887825 */ /* 0x000fc800078e02f2 */
[----:B--2---:R-:W-:Y:S01]  /*30a30*/  VIADD R6, R23, 0xffffff99 ;  /* 0xffffff9917067836 */ /* 0x004fe20000000000 */
[----:B------:R-:W-:Y:S01]  /*30a40*/  LDGSTS.E [R20+-0x73c00], desc[UR74][R136.64], !P4 ;  /* 0x8c40000088147fae */ /* 0x000fe2000e1a104a */
[----:B------:R-:W2:Y:S01]  /*30a50*/  LDC R23, c[0x0][0x3a0] ;  /* 0x0000e800ff177b82 */ /* 0x000ea20000000800 */
[----:B------:R-:W-:Y:S02]  /*30a60*/  IMAD.WIDE R138, R138, 0x4, R240 ;  /* 0x000000048a8a7825 */ /* 0x000fe400078e02f0 */
[----:B------:R-:W-:Y:S02]  /*30a70*/  ISETP.GE.U32.AND P5, PT, R6, 0x7fffff1a, PT ;  /* 0x7fffff1a0600780c */ /* 0x000fe40003fa6070 */
[----:B---3--:R-:W-:Y:S01]  /*30a80*/  VIADD R7, R21, 0xffffff95 ;  /* 0xffffff9515077836 */ /* 0x008fe20000000000 */
[----:B------:R-:W-:Y:S01]  /*30a90*/  LDGSTS.E [R0+-0x73b00], desc[UR74][R138.64], !P4 ;  /* 0x8c5000008a007fae */ /* 0x000fe2000e1a104a */
[----:B-1----:R-:W-:Y:S02]  /*30aa0*/  VIADD R21, R22, 0xffffff91 ;  /* 0xffffff9116157836 */ /* 0x002fe40000000000 */
[----:B------:R-:W-:Y:S01]  /*30ab0*/  IMAD.WIDE R150, R152, 0x4, R242 ;  /* 0x0000000498967825 */ /* 0x000fe200078e02f2 */
[----:B------:R-:W-:Y:S01]  /*30ac0*/  ISETP.GE.U32.AND P4, PT, R7, 0x7fffff16, PT ;  /* 0x7fffff160700780c */ /* 0x000fe20003f86070 */
[----:B------:R-:W1:Y:S01]  /*30ad0*/  LDC R22, c[0x0][0x3a0] ;  /* 0x0000e800ff167b82 */ /* 0x000e620000000800 */
[----:B------:R-:W-:Y:S01]  /*30ae0*/  ISETP.GE.U32.AND P3, PT, R21, 0x7fffff12, PT ;  /* 0x7fffff121500780c */ /* 0x000fe20003f66070 */
[----:B------:R-:W-:Y:S01]  /*30af0*/  IMAD R166, R166, 0x6a, RZ ;  /* 0x0000006aa6a67824 */ /* 0x000fe200078e02ff */
[C---:B------:R-:W-:Y:S01]  /*30b00*/  IADD3 R7, PT, PT, R245.reuse, 0x100000, RZ ;  /* 0x00100000f5077810 */ /* 0x040fe20007ffe0ff */
[----:B------:R-:W-:Y:S01]  /*30b10*/  IMAD.WIDE R152, R152, 0x4, R240 ;  /* 0x0000000498987825 */ /* 0x000fe200078e02f0 */
[----:B------:R-:W-:Y:S03]  /*30b20*/  LDGSTS.E [R20+-0x73400], desc[UR74][R150.64], !P5 ;  /* 0x8cc0000096147fae */ /* 0x000fe6000e9a104a */
[----:B------:R-:W3:Y:S01]  /*30b30*/  LDC R21, c[0x0][0x3a0] ;  /* 0x0000e800ff157b82 */ /* 0x000ee20000000800 */
[----:B------:R-:W-:Y:S01]  /*30b40*/  VIADD R6, R245, 0x100000 ;  /* 0x00100000f5067836 */ /* 0x000fe20000000000 */
[----:B------:R2:W-:Y:S01]  /*30b50*/  LDGSTS.E [R7+-0x73300], desc[UR74][R152.64], !P5 ;  /* 0x8cd0000098077fae */ /* 0x0005e2000e9a104a */
[----:B------:R-:W-:-:S04]  /*30b60*/  IMAD.WIDE R164, R166, 0x4, R242 ;  /* 0x00000004a6a47825 */ /* 0x000fc800078e02f2 */
[----:B------:R-:W-:Y:S01]  /*30b70*/  IMAD.WIDE R166, R166, 0x4, R240 ;  /* 0x00000004a6a67825 */ /* 0x000fe200078e02f0 */
[----:B------:R-:W-:Y:S03]  /*30b80*/  LDGSTS.E [R6+-0x72c00], desc[UR74][R164.64], !P4 ;  /* 0x8d400000a4067fae */ /* 0x000fe6000e1a104a */
[C---:B------:R-:W-:Y:S01]  /*30b90*/  IMAD.WIDE R178, R180.reuse, 0x4, R242 ;  /* 0x00000004b4b27825 */ /* 0x040fe200078e02f2 */
[----:B------:R-:W-:Y:S03]  /*30ba0*/  LDGSTS.E [R0+-0x72b00], desc[UR74][R166.64], !P4 ;  /* 0x8d500000a6007fae */ /* 0x000fe6000e1a104a */
[----:B--2---:R-:W-:Y:S01]  /*30bb0*/  VIADD R7, R23, 0xffffff8d ;  /* 0xffffff8d17077836 */ /* 0x004fe20000000000 */
[----:B------:R-:W-:Y:S01]  /*30bc0*/  LDGSTS.E [R6+-0x72400], desc[UR74][R178.64], !P3 ;  /* 0x8dc00000b2067fae */ /* 0x000fe2000d9a104a */
[----:B------:R-:W-:Y:S01]  /*30bd0*/  IMAD.WIDE R180, R180, 0x4, R240 ;  /* 0x00000004b4b47825 */ /* 0x000fe200078e02f0 */
[----:B------:R-:W2:Y:S03]  /*30be0*/  LDC R23, c[0x0][0x3a0] ;  /* 0x0000e800ff177b82 */ /* 0x000ea60000000800 */
[----:B----4-:R-:W-:Y:S01]  /*30bf0*/  VIADD R20, R36, 0xffffff89 ;  /* 0xffffff8924147836 */ /* 0x010fe20000000000 */
[----:B------:R-:W-:Y:S01]  /*30c00*/  ISETP.GE.U32.AND P4, PT, R7, 0x7fffff0e, PT ;  /* 0x7fffff0e0700780c */ /* 0x000fe20003f86070 */
[----:B------:R-:W-:Y:S01]  /*30c10*/  LDGSTS.E [R0+-0x72300], desc[UR74][R180.64], !P3 ;  /* 0x8dd00000b4007fae */ /* 0x000fe2000d9a104a */
[----:B------:R-:W-:-:S02]  /*30c20*/  IMAD R194, R194, 0x72, RZ ;  /* 0x00000072c2c27824 */ /* 0x000fc400078e02ff */
[----:B------:R-:W-:Y:S01]  /*30c30*/  ISETP.GE.U32.AND P3, PT, R20, 0x7fffff0a, PT ;  /* 0x7fffff0a1400780c */ /* 0x000fe20003f66070 */
[--C-:B------:R-:W-:Y:S01]  /*30c40*/  IMAD.WIDE R208, R210, 0x4, R242.reuse ;  /* 0x00000004d2d07825 */ /* 0x100fe200078e02f2 */
[----:B------:R-:W4:Y:S01]  /*30c50*/  LDC R20, c[0x0][0x3a0] ;  /* 0x0000e800ff147b82 */ /* 0x000f220000000800 */
[----:B------:R-:W-:Y:S02]  /*30c60*/  IADD3 R7, PT, PT, R245, 0x100000, RZ ;  /* 0x00100000f5077810 */ /* 0x000fe40007ffe0ff */
[----:B------:R-:W-:-:S04]  /*30c70*/  IMAD.WIDE R192, R194, 0x4, R242 ;  /* 0x00000004c2c07825 */ /* 0x000fc800078e02f2 */
[----:B------:R-:W-:Y:S01]  /*30c80*/  IMAD.WIDE R194, R194, 0x4, R240 ;  /* 0x00000004c2c27825 */ /* 0x000fe200078e02f0 */
[----:B------:R-:W-:Y:S01]  /*30c90*/  LDGSTS.E [R0+-0x71c00], desc[UR74][R192.64], !P4 ;  /* 0x8e400000c0007fae */ /* 0x000fe2000e1a104a */
[----:B------:R-:W2:Y:S03]  /*30ca0*/  LDC R36, c[0x0][0x3a0] ;  /* 0x0000e800ff247b82 */ /* 0x000ea60000000800 */
[----:B------:R1:W-:Y:S04]  /*30cb0*/  LDGSTS.E [R7+-0x71b00], desc[UR74][R194.64], !P4 ;  /* 0x8e500000c2077fae */ /* 0x0003e8000e1a104a */
[----:B------:R3:W-:Y:S01]  /*30cc0*/  LDGSTS.E [R6+-0x71400], desc[UR74][R208.64], !P3 ;  /* 0x8ec00000d0067fae */ /* 0x0007e2000d9a104a */
[----:B-1----:R-:W-:-:S02]  /*30cd0*/  VIADD R7, R22, 0xffffff81 ;  /* 0xffffff8116077836 */ /* 0x002fc40000000000 */
[----:B------:R-:W1:Y:S01]  /*30ce0*/  LDC R22, c[0x0][0x3a0] ;  /* 0x0000e800ff167b82 */ /* 0x000e620000000800 */
[----:B---3--:R-:W-:Y:S02]  /*30cf0*/  VIADD R6, R21, 0xffffff85 ;  /* 0xffffff8515067836 */ /* 0x008fe40000000000 */
[----:B------:R-:W-:-:S03]  /*30d00*/  ISETP.GE.U32.AND P4, PT, R7, 0x7fffff02, PT ;  /* 0x7fffff020700780c */ /* 0x000fc60003f86070 */
[----:B------:R-:W-:Y:S01]  /*30d10*/  ISETP.GE.U32.AND P5, PT, R6, 0x7fffff06, PT ;  /* 0x7fffff060600780c */ /* 0x000fe20003fa6070 */
[----:B------:R-:W-:Y:S01]  /*30d20*/  IMAD.WIDE R210, R210, 0x4, R240 ;  /* 0x00000004d2d27825 */ /* 0x000fe200078e02f0 */
[----:B------:R-:W-:-:S03]  /*30d30*/  IADD3 R7, PT, PT, R245, 0x100000, RZ ;  /* 0x00100000f5077810 */ /* 0x000fc60007ffe0ff */
[----:B----4-:R-:W-:Y:S02]  /*30d40*/  VIADD R20, R20, 0xffffffc4 ;  /* 0xffffffc414147836 */ /* 0x010fe40000000000 */
[C---:B------:R-:W-:Y:S01]  /*30d50*/  IMAD.WIDE R250, R224.reuse, 0x4, R242 ;  /* 0x00000004e0fa7825 */ /* 0x040fe200078e02f2 */
[----:B------:R3:W-:Y:S03]  /*30d60*/  STL.64 [R1+0x5150], R60 ;  /* 0x0051503c01007387 */ /* 0x0007e60000100a00 */
[----:B------:R-:W-:Y:S01]  /*30d70*/  VIADD R6, R245, 0x100000 ;  /* 0x00100000f5067836 */ /* 0x000fe20000000000 */
[----:B------:R-:W-:Y:S01]  /*30d80*/  LDGSTS.E [R0+-0x71300], desc[UR74][R210.64], !P3 ;  /* 0x8ed00000d2007fae */ /* 0x000fe2000d9a104a */
[----:B------:R-:W-:Y:S01]  /*30d90*/  IMAD.WIDE R224, R224, 0x4, R240 ;  /* 0x00000004e0e07825 */ /* 0x000fe200078e02f0 */
[----:B------:R-:W-:Y:S02]  /*30da0*/  ISETP.GE.U32.AND P3, PT, R20, 0x7fffff45, PT ;  /* 0x7fffff451400780c */ /* 0x000fe40003f66070 */
[----:B------:R-:W-:Y:S01]  /*30db0*/  STL.64 [R1+0x5130], R26 ;  /* 0x0051301a01007387 */ /* 0x000fe20000100a00 */
[----:B------:R-:W-:-:S03]  /*30dc0*/  IMAD.WIDE R236, R238, 0x4, R242 ;  /* 0x00000004eeec7825 */ /* 0x000fc600078e02f2 */
[----:B------:R-:W-:Y:S01]  /*30dd0*/  STL.64 [R1+0x388], R10 ;  /* 0x0003880a01007387 */ /* 0x000fe20000100a00 */
[----:B--2---:R-:W-:Y:S02]  /*30de0*/  VIADD R20, R23, 0xfffffffc ;  /* 0xfffffffc17147836 */ /* 0x004fe40000000000 */
[----:B------:R-:W2:Y:S01]  /*30df0*/  LDC R23, c[0x0][0x3a0] ;  /* 0x0000e800ff177b82 */ /* 0x000ea20000000800 */
[----:B------:R-:W-:Y:S04]  /*30e00*/  STL.64 [R1+0x348], R8 ;  /* 0x0003480801007387 */ /* 0x000fe80000100a00 */
[----:B------:R-:W-:Y:S04]  /*30e10*/  LDGSTS.E [R7+-0x70c00], desc[UR74][R250.64], !P5 ;  /* 0x8f400000fa077fae */ /* 0x000fe8000e9a104a */
[----:B------:R-:W-:Y:S04]  /*30e20*/  STL.64 [R1+0x5108], R172 ;  /* 0x005108ac01007387 */ /* 0x000fe80000100a00 */
[----:B------:R-:W-:Y:S01]  /*30e30*/  LDGSTS.E [R6+-0x70b00], desc[UR74][R224.64], !P5 ;  /* 0x8f500000e0067fae */ /* 0x000fe2000e9a104a */
[----:B------:R-:W-:-:S03]  /*30e40*/  ISETP.GE.U32.AND P5, PT, R20, 0x7fffff7d, PT ;  /* 0x7fffff7d1400780c */ /* 0x000fc60003fa6070 */
[----:B------:R-:W-:Y:S04]  /*30e50*/  STL.64 [R1+0x50f8], R58 ;  /* 0x0050f83a01007387 */ /* 0x000fe80000100a00 */
[----:B------:R4:W-:Y:S04]  /*30e60*/  LDGSTS.E [R0+-0x70400], desc[UR74][R236.64], !P4 ;  /* 0x8fc00000ec007fae */ /* 0x0009e8000e1a104a */
[----:B------:R-:W-:Y:S04]  /*30e70*/  STL.64 [R1+0x5100], R232 ;  /* 0x005100e801007387 */ /* 0x000fe80000100a00 */
[----:B------:R-:W-:Y:S01]  /*30e80*/  STL.64 [R1+0x5110], R206 ;  /* 0x005110ce01007387 */ /* 0x000fe20000100a00 */
[----:B----4-:R-:W-:-:S03]  /*30e90*/  LOP3.LUT R0, R2, 0x60, RZ, 0x3c, !PT ;  /* 0x0000006002007812 */ /* 0x010fc600078e3cff */
[----:B------:R-:W-:Y:S01]  /*30ea0*/  STL.64 [R1+0x5118], R204 ;  /* 0x005118cc01007387 */ /* 0x000fe20000100a00 */
[----:B------:R-:W-:-:S03]  /*30eb0*/  IMAD R21, R108, 0x3, RZ ;  /* 0x000000036c157824 */ /* 0x000fc600078e02ff */
[----:B------:R-:W-:Y:S01]  /*30ec0*/  STL.64 [R1+0x5120], R174 ;  /* 0x005120ae01007387 */ /* 0x000fe20000100a00 */
[----:B------:R-:W-:Y:S02]  /*30ed0*/  VIADD R0, R0, UR4 ;  /* 0x0000000400007c36 */ /* 0x000fe40008000000 */
[----:B------:R-:W-:Y:S01]  /*30ee0*/  IMAD.WIDE R238, R238, 0x4, R240 ;  /* 0x00000004eeee7825 */ /* 0x000fe200078e02f0 */
[----:B------:R-:W-:Y:S04]  /*30ef0*/  STL.64 [R1+0x5128], R162 ;  /* 0x005128a201007387 */ /* 0x000fe80000100a00 */
[----:B------:R-:W-:Y:S01]  /*30f00*/  STL.64 [R1+0x5138], R112 ;  /* 0x0051387001007387 */ /* 0x000fe20000100a00 */
[----:B-1----:R-:W-:-:S03]  /*30f10*/  IADD3 R22, PT, PT, R22, -0x8, RZ ;  /* 0xfffffff816167810 */ /* 0x002fc60007ffe0ff */
[----:B------:R-:W-:Y:S01]  /*30f20*/  STL.64 [R1+0x5140], R134 ;  /* 0x0051408601007387 */ /* 0x000fe20000100a00 */
[----:B------:R-:W-:-:S03]  /*30f30*/  VIADD R20, R0, 0x100000 ;  /* 0x0010000000147836 */ /* 0x000fc60000000000 */
[----:B------:R-:W-:Y:S01]  /*30f40*/  STL.64 [R1+0x5148], R100 ;  /* 0x0051486401007387 */ /* 0x000fe20000100a00 */
[----:B------:R-:W-:-:S03]  /*30f50*/  VIADD R7, R0, 0x100000 ;  /* 0x0010000000077836 */ /* 0x000fc60000000000 */
[----:B------:R1:W-:Y:S01]  /*30f60*/  STL.64 [R1+0x5158], R88 ;  /* 0x0051585801007387 */ /* 0x0003e20000100a00 */
[----:B---3--:R-:W-:-:S03]  /*30f70*/  IMAD.WIDE R60, R21, 0x4, R240 ;  /* 0x00000004153c7825 */ /* 0x008fc600078e02f0 */
[----:B------:R3:W-:Y:S01]  /*30f80*/  LDGSTS.E [R6+-0x70300], desc[UR74][R238.64], !P4 ;  /* 0x8fd00000ee067fae */ /* 0x0007e2000e1a104a */
[----:B------:R-:W-:Y:S01]  /*30f90*/  ISETP.GE.U32.AND P4, PT, R22, 0x7fffff79, PT ;  /* 0x7fffff791600780c */ /* 0x000fe20003f86070 */
[----:B-1----:R-:W-:-:S04]  /*30fa0*/  IMAD.WIDE R88, R21, 0x4, R242 ;  /* 0x0000000415587825 */ /* 0x002fc800078e02f2 */
[----:B---3--:R-:W-:Y:S01]  /*30fb0*/  VIADD R6, R36, 0xfffffff4 ;  /* 0xfffffff424067836 */ /* 0x008fe20000000000 */
[----:B------:R-:W-:Y:S01]  /*30fc0*/  LDGSTS.E [R20+-0x7fa00], desc[UR74][R88.64], !P5 ;  /* 0x8060000058147fae */ /* 0x000fe2000e9a104a */
[----:B------:R-:W1:Y:S03]  /*30fd0*/  LDC R36, c[0x0][0x3a0] ;  /* 0x0000e800ff247b82 */ /* 0x000e660000000800 */
[----:B------:R-:W-:Y:S01]  /*30fe0*/  LDGSTS.E [R7+-0x7f900], desc[UR74][R60.64], !P5 ;  /* 0x807000003c077fae */ /* 0x000fe2000e9a104a */
[----:B------:R-:W-:Y:S01]  /*30ff0*/  ISETP.GE.U32.AND P5, PT, R6, 0x7fffff75, PT ;  /* 0x7fffff750600780c */ /* 0x000fe20003fa6070 */
[----:B------:R-:W-:Y:S01]  /*31000*/  IMAD R6, R108, 0x7, RZ ;  /* 0x000000076c067824 */ /* 0x000fe200078e02ff */
[----:B--2---:R-:W-:-:S03]  /*31010*/  IADD3 R22, PT, PT, R23, -0x10, RZ ;  /* 0xfffffff017167810 */ /* 0x004fc60007ffe0ff */
[----:B------:R-:W-:-:S04]  /*31020*/  IMAD.WIDE R134, R6, 0x4, R242 ;  /* 0x0000000406867825 */ /* 0x000fc800078e02f2 */
[----:B------:R-:W-:Y:S01]  /*31030*/  IMAD.WIDE R112, R6, 0x4, R240 ;  /* 0x0000000406707825 */ /* 0x000fe200078e02f0 */
[----:B------:R-:W-:Y:S03]  /*31040*/  LDGSTS.E [R20+-0x7f200], desc[UR74][R134.64], !P4 ;  /* 0x80e0000086147fae */ /* 0x000fe6000e1a104a */
[----:B------:R-:W-:Y:S01]  /*31050*/  IMAD R21, R108, 0xb, RZ ;  /* 0x0000000b6c157824 */ /* 0x000fe200078e02ff */
[----:B------:R-:W-:Y:S01]  /*31060*/  LDGSTS.E [R7+-0x7f100], desc[UR74][R112.64], !P4 ;  /* 0x80f0000070077fae */ /* 0x000fe2000e1a104a */
[----:B------:R-:W-:Y:S01]  /*31070*/  ISETP.GE.U32.AND P4, PT, R22, 0x7fffff71, PT ;  /* 0x7fffff711600780c */ /* 0x000fe20003f86070 */
[----:B------:R-:W-:Y:S02]  /*31080*/  VIADD R6, R0, 0x100000 ;  /* 0x0010000000067836 */ /* 0x000fe40000000000 */
[----:B------:R-:W-:-:S04]  /*31090*/  IMAD.WIDE R174, R21, 0x4, R242 ;  /* 0x0000000415ae7825 */ /* 0x000fc800078e02f2 */
[----:B------:R-:W-:Y:S01]  /*310a0*/  IMAD R22, R108, 0xf, RZ ;  /* 0x0000000f6c167824 */ /* 0x000fe200078e02ff */
[----:B------:R-:W-:Y:S01]  /*310b0*/  LDGSTS.E [R6+-0x7ea00], desc[UR74][R174.64], !P5 ;  /* 0x81600000ae067fae */ /* 0x000fe2000e9a104a */
[----:B------:R-:W-:-:S04]  /*310c0*/  IMAD.WIDE R204, R21, 0x4, R240 ;  /* 0x0000000415cc7825 */ /* 0x000fc800078e02f0 */
[----:B------:R-:W-:Y:S01]  /*310d0*/  VIADD R23, R37, 0xffffffec ;  /* 0xffffffec25177836 */ /* 0x000fe20000000000 */
[----:B------:R1:W-:Y:S01]  /*310e0*/  LDGSTS.E [R20+-0x7e900], desc[UR74][R204.64], !P5 ;  /* 0x81700000cc147fae */ /* 0x0003e2000e9a104a */
[C---:B------:R-:W-:Y:S01]  /*310f0*/  IMAD.WIDE R58, R22.reuse, 0x4, R242 ;  /* 0x00000004163a7825 */ /* 0x040fe200078e02f2 */
[----:B------:R-:W2:Y:S03]  /*31100*/  LDC R37, c[0x0][0x3a0] ;  /* 0x0000e800ff257b82 */ /* 0x000ea60000000800 */
[----:B------:R-:W-:Y:S01]  /*31110*/  IMAD.WIDE R176, R22, 0x4, R240 ;  /* 0x0000000416b07825 */ /* 0x000fe200078e02f0 */
[----:B------:R-:W-:Y:S01]  /*31120*/  ISETP.GE.U32.AND P5, PT, R23, 0x7fffff6d, PT ;  /* 0x7fffff6d1700780c */ /* 0x000fe20003fa6070 */
[----:B------:R-:W-:Y:S04]  /*31130*/  LDGSTS.E [R7+-0x7e200], desc[UR74][R58.64], !P4 ;  /* 0x81e000003a077fae */ /* 0x000fe8000e1a104a */
[----:B------:R3:W-:Y:S01]  /*31140*/  LDGSTS.E [R6+-0x7e100], desc[UR74][R176.64], !P4 ;  /* 0x81f00000b0067fae */ /* 0x0007e2000e1a104a */
[----:B-1----:R-:W-:-:S02]  /*31150*/  VIADD R20, R36, 0xffffffe8 ;  /* 0xffffffe824147836 */ /* 0x002fc40000000000 */
[----:B------:R-:W1:Y:S03]  /*31160*/  LDC R36, c[0x0][0x3a0] ;  /* 0x0000e800ff247b82 */ /* 0x000e660000000800 */
[----:B------:R-:W-:Y:S02]  /*31170*/  ISETP.GE.U32.AND P4, PT, R20, 0x7fffff69, PT ;  /* 0x7fffff691400780c */ /* 0x000fe40003f86070 */
[----:B------:R-:W-:Y:S01]  /*31180*/  IADD3 R20, PT, PT, R0, 0x100000, RZ ;  /* 0x0010000000147810 */ /* 0x000fe20007ffe0ff */
[----:B---3--:R-:W-:Y:S02]  /*31190*/  IMAD R6, R108, 0x13, RZ ;  /* 0x000000136c067824 */ /* 0x008fe400078e02ff */
[----:B------:R-:W-:Y:S02]  /*311a0*/  VIADD R22, R38, 0xffffffe4 ;  /* 0xffffffe426167836 */ /* 0x000fe40000000000 */
[C---:B------:R-:W-:Y:S01]  /*311b0*/  IMAD.WIDE R222, R6.reuse, 0x4, R242 ;  /* 0x0000000406de7825 */ /* 0x040fe200078e02f2 */
[----:B------:R-:W3:Y:S03]  /*311c0*/  LDC R38, c[0x0][0x3a0] ;  /* 0x0000e800ff267b82 */ /* 0x000ee60000000800 */
[----:B------:R-:W-:Y:S01]  /*311d0*/  IMAD.WIDE R220, R6, 0x4, R240 ;  /* 0x0000000406dc7825 */ /* 0x000fe200078e02f0 */
[----:B------:R-:W-:Y:S03]  /*311e0*/  LDGSTS.E [R20+-0x7da00], desc[UR74][R222.64], !P5 ;  /* 0x82600000de147fae */ /* 0x000fe6000e9a104a */
[----:B------:R-:W-:Y:S01]  /*311f0*/  IMAD R21, R108, 0x17, RZ ;  /* 0x000000176c157824 */ /* 0x000fe200078e02ff */
[----:B------:R-:W-:Y:S01]  /*31200*/  LDGSTS.E [R7+-0x7d900], desc[UR74][R220.64], !P5 ;  /* 0x82700000dc077fae */ /* 0x000fe2000e9a104a */
[----:B------:R-:W-:Y:S01]  /*31210*/  ISETP.GE.U32.AND P5, PT, R22, 0x7fffff65, PT ;  /* 0x7fffff651600780c */ /* 0x000fe20003fa6070 */
[----:B------:R-:W-:-:S02]  /*31220*/  VIADD R6, R0, 0x100000 ;  /* 0x0010000000067836 */ /* 0x000fc40000000000 */
[----:B------:R-:W-:-:S04]  /*31230*/  IMAD.WIDE R190, R21, 0x4, R242 ;  /* 0x0000000415be7825 */ /* 0x000fc800078e02f2 */
[----:B------:R-:W-:Y:S01]  /*31240*/  IMAD R22, R108, 0x1b, RZ ;  /* 0x0000001b6c167824 */ /* 0x000fe200078e02ff */
[----:B------:R-:W-:Y:S01]  /*31250*/  LDGSTS.E [R6+-0x7d200], desc[UR74][R190.64], !P4 ;  /* 0x82e00000be067fae */ /* 0x000fe2000e1a104a */
[----:B------:R-:W-:-:S04]  /*31260*/  IMAD.WIDE R188, R21, 0x4, R240 ;  /* 0x0000000415bc7825 */ /* 0x000fc800078e02f0 */
[----:B------:R-:W-:Y:S01]  /*31270*/  VIADD R23, R39, 0xffffffe0 ;  /* 0xffffffe027177836 */ /* 0x000fe20000000000 */
[----:B------:R1:W-:Y:S01]  /*31280*/  LDGSTS.E [R20+-0x7d100], desc[UR74][R188.64], !P4 ;  /* 0x82f00000bc147fae */ /* 0x0003e2000e1a104a */
[C---:B------:R-:W-:Y:S01]  /*31290*/  IMAD.WIDE R86, R22.reuse, 0x4, R242 ;  /* 0x0000000416567825 */ /* 0x040fe200078e02f2 */
[----:B------:R-:W4:Y:S03]  /*312a0*/  LDC R39, c[0x0][0x3a0] ;  /* 0x0000e800ff277b82 */ /* 0x000f260000000800 */
[----:B------:R-:W-:Y:S01]  /*312b0*/  IMAD.WIDE R160, R22, 0x4, R240 ;  /* 0x0000000416a07825 */ /* 0x000fe200078e02f0 */
[----:B------:R-:W-:Y:S01]  /*312c0*/  LDGSTS.E [R7+-0x7ca00], desc[UR74][R86.64], !P5 ;  /* 0x8360000056077fae */ /* 0x000fe2000e9a104a */
[----:B------:R-:W-:-:S03]  /*312d0*/  ISETP.GE.U32.AND P4, PT, R23, 0x7fffff61, PT ;  /* 0x7fffff611700780c */ /* 0x000fc60003f86070 */
[----:B------:R2:W-:Y:S01]  /*312e0*/  LDGSTS.E [R6+-0x7c900], desc[UR74][R160.64], !P5 ;  /* 0x83700000a0067fae */ /* 0x0005e2000e9a104a */
[----:B-1----:R-:W-:Y:S01]  /*312f0*/  IADD3 R20, PT, PT, R36, -0x24, RZ ;  /* 0xffffffdc24147810 */ /* 0x002fe20007ffe0ff */
[----:B------:R-:W-:Y:S01]  /*31300*/  IMAD R21, R108, 0x23, RZ ;  /* 0x000000236c157824 */ /* 0x000fe200078e02ff */
[----:B------:R-:W1:Y:S02]  /*31310*/  LDC R36, c[0x0][0x3a0] ;  /* 0x0000e800ff247b82 */ /* 0x000e640000000800 */
[----:B------:R-:W-:Y:S01]  /*31320*/  ISETP.GE.U32.AND P5, PT, R20, 0x7fffff5d, PT ;  /* 0x7fffff5d1400780c */ /* 0x000fe20003fa6070 */
[----:B------:R-:W-:Y:S02]  /*31330*/  VIADD R20, R0, 0x100000 ;  /* 0x0010000000147836 */ /* 0x000fe40000000000 */
[----:B--2---:R-:W-:Y:S02]  /*31340*/  IMAD R6, R108, 0x1f, RZ ;  /* 0x0000001f6c067824 */ /* 0x004fe400078e02ff */
[----:B------:R-:W-:-:S02]  /*31350*/  VIADD R22, R37, 0xffffffd8 ;  /* 0xffffffd825167836 */ /* 0x000fc40000000000 */
[----:B------:R-:W-:Y:S01]  /*31360*/  IMAD.WIDE R132, R6, 0x4, R242 ;  /* 0x0000000406847825 */ /* 0x000fe200078e02f2 */
[----:B---3--:R-:W-:Y:S01]  /*31370*/  IADD3 R23, PT, PT, R38, -0x2c, RZ ;  /* 0xffffffd426177810 */ /* 0x008fe20007ffe0ff */
[----:B------:R-:W2:Y:S02]  /*31380*/  LDC R37, c[0x0][0x3a0] ;  /* 0x0000e800ff257b82 */ /* 0x000ea40000000800 */
[----:B------:R-:W-:Y:S01]  /*31390*/  IMAD.WIDE R118, R6, 0x4, R240 ;  /* 0x0000000406767825 */ /* 0x000fe200078e02f0 */
[----:B------:R-:W-:Y:S03]  /*313a0*/  LDGSTS.E [R20+-0x7c200], desc[UR74][R132.64], !P4 ;  /* 0x83e0000084147fae */ /* 0x000fe6000e1a104a */
[----:B------:R-:W-:Y:S01]  /*313b0*/  VIADD R6, R0, 0x100000 ;  /* 0x0010000000067836 */ /* 0x000fe20000000000 */
[----:B------:R-:W-:Y:S01]  /*313c0*/  LDGSTS.E [R7+-0x7c100], desc[UR74][R118.64], !P4 ;  /* 0x83f0000076077fae */ /* 0x000fe2000e1a104a */
[----:B------:R-:W-:-:S04]  /*313d0*/  IMAD.WIDE R28, R21, 0x4, R242 ;  /* 0x00000004151c7825 */ /* 0x000fc800078e02f2 */
[----:B------:R-:W-:Y:S01]  /*313e0*/  IMAD.WIDE R70, R21, 0x4, R240 ;  /* 0x0000000415467825 */ /* 0x000fe200078e02f0 */
[----:B------:R-:W-:Y:S01]  /*313f0*/  ISETP.GE.U32.AND P4, PT, R22, 0x7fffff59, PT ;  /* 0x7fffff591600780c */ /* 0x000fe20003f86070 */
[----:B------:R-:W-:Y:S01]  /*31400*/  LDGSTS.E [R6+-0x7ba00], desc[UR74][R28.64], !P5 ;  /* 0x846000001c067fae */ /* 0x000fe2000e9a104a */
[----:B------:R-:W3:Y:S03]  /*31410*/  LDC R38, c[0x0][0x3a0] ;  /* 0x0000e800ff267b82 */ /* 0x000ee60000000800 */
[----:B------:R4:W-:Y:S01]  /*31420*/  LDGSTS.E [R20+-0x7b900], desc[UR74][R70.64], !P5 ;  /* 0x8470000046147fae */ /* 0x0009e2000e9a104a */
[----:B------:R-:W-:Y:S01]  /*31430*/  ISETP.GE.U32.AND P5, PT, R23, 0x7fffff55, PT ;  /* 0x7fffff551700780c */ /* 0x000fe20003fa6070 */
[----:B------:R-:W-:-:S04]  /*31440*/  IMAD R22, R108, 0x27, RZ ;  /* 0x000000276c167824 */ /* 0x000fc800078e02ff */
[----:B------:R-:W-:-:S04]  /*31450*/  IMAD.WIDE R186, R22, 0x4, R242 ;  /* 0x0000000416ba7825 */ /* 0x000fc800078e02f2 */
[----:B----4-:R-:W-:Y:S01]  /*31460*/  IMAD R20, R108, 0x2b, RZ ;  /* 0x0000002b6c147824 */ /* 0x010fe200078e02ff */
[----:B------:R-:W-:Y:S01]  /*31470*/  LDGSTS.E [R7+-0x7b200], desc[UR74][R186.64], !P4 ;  /* 0x84e00000ba077fae */ /* 0x000fe2000e1a104a */
[----:B------:R-:W-:-:S04]  /*31480*/  IMAD.WIDE R72, R22, 0x4, R240 ;  /* 0x0000000416487825 */ /* 0x000fc800078e02f0 */
[C---:B------:R-:W-:Y:S01]  /*31490*/  IMAD.WIDE R44, R20.reuse, 0x4, R242 ;  /* 0x00000004142c7825 */ /* 0x040fe200078e02f2 */
[----:B------:R-:W-:Y:S03]  /*314a0*/  LDGSTS.E [R6+-0x7b100], desc[UR74][R72.64], !P4 ;  /* 0x84f0000048067fae */ /* 0x000fe6000e1a104a */
[----:B------:R-:W-:Y:S01]  /*314b0*/  IMAD.WIDE R30, R20, 0x4, R240 ;  /* 0x00000004141e7825 */ /* 0x000fe200078e02f0 */
[----:B------:R-:W-:Y:S03]  /*314c0*/  LDGSTS.E [R7+-0x7aa00], desc[UR74][R44.64], !P5 ;  /* 0x856000002c077fae */ /* 0x000fe6000e9a104a */
[----:B------:R-:W-:Y:S01]  /*314d0*/  VIADD R20, R39, 0xffffffd0 ;  /* 0xffffffd027147836 */ /* 0x000fe20000000000 */
[----:B------:R4:W-:Y:S01]  /*314e0*/  LDGSTS.E [R6+-0x7a900], desc[UR74][R30.64], !P5 ;  /* 0x857000001e067fae */ /* 0x0009e2000e9a104a */
[----:B-1----:R-:W-:Y:S01]  /*314f0*/  VIADD R21, R36, 0xffffffcc ;  /* 0xffffffcc24157836 */ /* 0x002fe20000000000 */
[----:B------:R-:W1:Y:S02]  /*31500*/  LDC R39, c[0x0][0x3a0] ;  /* 0x0000e800ff277b82 */ /* 0x000e640000000800 */
[----:B------:R-:W-:-:S02]  /*31510*/  ISETP.GE.U32.AND P5, PT, R20, 0x7fffff51, PT ;  /* 0x7fffff511400780c */ /* 0x000fc40003fa6070 */
[----:B------:R-:W-:-:S04]  /*31520*/  ISETP.GE.U32.AND P4, PT, R21, 0x7fffff4d, PT ;  /* 0x7fffff4d1500780c */ /* 0x000fc80003f86070 */
[----:B------:R-:W1:Y:S01]  /*31530*/  LDC R36, c[0x0][0x3a0] ;  /* 0x0000e800ff247b82 */ /* 0x000e620000000800 */
[----:B----4-:R-:W-:Y:S01]  /*31540*/  IMAD R6, R108, 0x2f, RZ ;  /* 0x0000002f6c067824 */ /* 0x010fe200078e02ff */
[----:B------:R-:W-:Y:S01]  /*31550*/  IADD3 R21, PT, PT, R0, 0x100000, RZ ;  /* 0x0010000000157810 */ /* 0x000fe20007ffe0ff */
[----:B------:R-:W-:Y:S02]  /*31560*/  IMAD R22, R108, 0x33, RZ ;  /* 0x000000336c167824 */ /* 0x000fe400078e02ff */
[----:B------:R-:W-:-:S04]  /*31570*/  IMAD.WIDE R10, R6, 0x4, R242 ;  /* 0x00000004060a7825 */ /* 0x000fc800078e02f2 */
[----:B------:R-:W-:Y:S01]  /*31580*/  VIADD R20, R0, 0x100000 ;  /* 0x0010000000147836 */ /* 0x000fe20000000000 */
[----:B------:R4:W-:Y:S01]  /*31590*/  LDGSTS.E [R21+-0x7a200], desc[UR74][R10.64], !P5 ;  /* 0x85e000000a157fae */ /* 0x0009e2000e9a104a */
[----:B------:R-:W-:-:S04]  /*315a0*/  IMAD.WIDE R8, R6, 0x4, R240 ;  /* 0x0000000406087825 */ /* 0x000fc800078e02f0 */
[----:B--2---:R-:W-:Y:S01]  /*315b0*/  VIADD R23, R37, 0xffffffc8 ;  /* 0xffffffc825177836 */ /* 0x004fe20000000000 */
[----:B------:R-:W-:Y:S01]  /*315c0*/  LDGSTS.E [R20+-0x7a100], desc[UR74][R8.64], !P5 ;  /* 0x85f0000008147fae */ /* 0x000fe2000e9a104a */
[----:B------:R-:W-:Y:S01]  /*315d0*/  IMAD.WIDE R218, R22, 0x4, R242 ;  /* 0x0000000416da7825 */ /* 0x000fe200078e02f2 */
[----:B------:R-:W2:Y:S03]  /*315e0*/  LDC R37, c[0x0][0x3a0] ;  /* 0x0000e800ff257b82 */ /* 0x000ea60000000800 */
[----:B------:R-:W-:Y:S02]  /*315f0*/  VIADD R6, R0, 0x100000 ;  /* 0x0010000000067836 */ /* 0x000fe40000000000 */
[----:B------:R-:W-:Y:S01]  /*31600*/  IMAD.WIDE R216, R22, 0x4, R240 ;  /* 0x0000000416d87825 */ /* 0x000fe200078e02f0 */
[----:B------:R-:W-:Y:S01]  /*31610*/  ISETP.GE.U32.AND P5, PT, R23, 0x7fffff49, PT ;  /* 0x7fffff491700780c */ /* 0x000fe20003fa6070 */
[----:B------:R-:W-:Y:S04]  /*31620*/  LDGSTS.E [R7+-0x79a00], desc[UR74][R218.64], !P4 ;  /* 0x86600000da077fae */ /* 0x000fe8000e1a104a */
[----:B------:R1:W-:Y:S01]  /*31630*/  LDGSTS.E [R6+-0x79900], desc[UR74][R216.64], !P4 ;  /* 0x86700000d8067fae */ /* 0x0003e2000e1a104a */
[----:B----4-:R-:W-:Y:S01]  /*31640*/  IMAD R21, R108, 0x3b, RZ ;  /* 0x0000003b6c157824 */ /* 0x010fe200078e02ff */
[----:B-1----:R-:W-:Y:S01]  /*31650*/  IADD3 R22, PT, PT, R36, -0x40, RZ ;  /* 0xffffffc024167810 */ /* 0x002fe20007ffe0ff */
[----:B------:R-:W-:-:S04]  /*31660*/  IMAD R6, R108, 0x37, RZ ;  /* 0x000000376c067824 */ /* 0x000fc800078e02ff */
[----:B------:R-:W-:-:S04]  /*31670*/  IMAD.WIDE R130, R6, 0x4, R242 ;  /* 0x0000000406827825 */ /* 0x000fc800078e02f2 */
[----:B------:R-:W-:Y:S01]  /*31680*/  IMAD.WIDE R128, R6, 0x4, R240 ;  /* 0x0000000406807825 */ /* 0x000fe200078e02f0 */
[----:B------:R-:W-:Y:S03]  /*31690*/  LDGSTS.E [R20+-0x79200], desc[UR74][R130.64], !P5 ;  /* 0x86e0000082147fae */ /* 0x000fe6000e9a104a */
[----:B------:R-:W-:Y:S01]  /*316a0*/  VIADD R6, R0, 0x100000 ;  /* 0x0010000000067836 */ /* 0x000fe20000000000 */
[----:B------:R-:W-:Y:S01]  /*316b0*/  LDGSTS.E [R7+-0x79100], desc[UR74][R128.64], !P5 ;  /* 0x86f0000080077fae */ /* 0x000fe2000e9a104a */
[----:B------:R-:W-:Y:S01]  /*316c0*/  IMAD.WIDE R42, R21, 0x4, R242 ;  /* 0x00000004152a7825 */ /* 0x000fe200078e02f2 */
[----:B------:R-:W-:-:S03]  /*316d0*/  ISETP.GE.U32.AND P5, PT, R22, 0x7fffff41, PT ;  /* 0x7fffff411600780c */ /* 0x000fc60003fa6070 */
[----:B---3--:R-:W-:Y:S01]  /*316e0*/  VIADD R23, R38, 0xffffffb0 ;  /* 0xffffffb026177836 */ /* 0x008fe20000000000 */
[----:B------:R1:W-:Y:S01]  /*316f0*/  LDGSTS.E [R6+-0x78a00], desc[UR74][R42.64], !P3 ;  /* 0x876000002a067fae */ /* 0x0003e2000d9a104a */
[C---:B------:R-:W-:Y:S02]  /*31700*/  VIADD R22, R0.reuse, 0x100000 ;  /* 0x0010000000167836 */ /* 0x040fe40000000000 */
[----:B------:R-:W-:Y:S01]  /*31710*/  IMAD.WIDE R40, R21, 0x4, R240 ;  /* 0x0000000415287825 */ /* 0x000fe200078e02f0 */
[----:B------:R-:W-:Y:S02]  /*31720*/  ISETP.GE.U32.AND P4, PT, R23, 0x7fffff31, PT ;  /* 0x7fffff311700780c */ /* 0x000fe40003f86070 */
[----:B------:R-:W-:Y:S01]  /*31730*/  IADD3 R21, PT, PT, R0, 0x100000, RZ ;  /* 0x0010000000157810 */ /* 0x000fe20007ffe0ff */
[----:B------:R-:W-:Y:S01]  /*31740*/  VIADD R23, R39, 0xffffffbc ;  /* 0xffffffbc27177836 */ /* 0x000fe20000000000 */
[----:B------:R2:W-:Y:S01]  /*31750*/  LDGSTS.E [R22+-0x78900], desc[UR74][R40.64], !P3 ;  /* 0x8770000028167fae */ /* 0x0005e2000d9a104a */
[----:B-1----:R-:W-:-:S04]  /*31760*/  IMAD R6, R108, 0x3f, RZ ;  /* 0x0000003f6c067824 */ /* 0x002fc800078e02ff */
[----:B------:R-:W-:Y:S01]  /*31770*/  IMAD.WIDE R24, R6, 0x4, R242 ;  /* 0x0000000406187825 */ /* 0x000fe200078e02f2 */
[----:B------:R-:W-:-:S03]  /*31780*/  ISETP.GE.U32.AND P3, PT, R23, 0x7fffff3d, PT ;  /* 0x7fffff3d1700780c */ /* 0x000fc60003f66070 */
[----:B------:R-:W-:Y:S01]  /*31790*/  IMAD.WIDE R6, R6, 0x4, R240 ;  /* 0x0000000406067825 */ /* 0x000fe200078e02f0 */
[----:B------:R-:W-:Y:S03]  /*317a0*/  LDGSTS.E [R21+-0x78200], desc[UR74][R24.64], !P5 ;  /* 0x87e0000018157fae */ /* 0x000fe6000e9a104a */
[----:B--2---:R-:W-:Y:S01]  /*317b0*/  VIADD R22, R37, 0xffffffb8 ;  /* 0xffffffb825167836 */ /* 0x004fe20000000000 */
[----:B------:R1:W-:Y:S04]  /*317c0*/  LDGSTS.E [R20+-0x78100], desc[UR74][R6.64], !P5 ;  /* 0x87f0000006147fae */ /* 0x0003e8000e9a104a */
[----:B------:R-:W-:Y:S01]  /*317d0*/  ISETP.GE.U32.AND P5, PT, R22, 0x7fffff39, PT ;  /* 0x7fffff391600780c */ /* 0x000fe20003fa6070 */
[----:B------:R-:W-:Y:S01]  /*317e0*/  IMAD R22, R108, 0x43, RZ ;  /* 0x000000436c167824 */ /* 0x000fe200078e02ff */
[C---:B------:R-:W-:Y:S01]  /*317f0*/  IADD3 R39, PT, PT, R0.reuse, 0x100000, RZ ;  /* 0x0010000000277810 */ /* 0x040fe20007ffe0ff */
[----:B------:R-:W-:-:S02]  /*31800*/  VIADD R52, R0, 0x100000 ;  /* 0x0010000000347836 */ /* 0x000fc40000000000 */
[----:B-1----:R-:W-:-:S04]  /*31810*/  IMAD.WIDE R20, R22, 0x4, R242 ;  /* 0x0000000416147825 */ /* 0x002fc800078e02f2 */
[----:B------:R-:W-:Y:S01]  /*31820*/  IMAD.WIDE R22, R22, 0x4, R240 ;  /* 0x0000000416167825 */ /* 0x000fe200078e02f0 */
[----:B------:R1:W-:Y:S04]  /*31830*/  LDGSTS.E [R52+-0x77a00], desc[UR74][R20.64], !P3 ;  /* 0x8860000014347fae */ /* 0x0003e8000d9a104a */
[----:B------:R-:W-:Y:S01]  /*31840*/  LDGSTS.E [R39+-0x77900], desc[UR74][R22.64], !P3 ;  /* 0x8870000016277fae */ /* 0x000fe2000d9a104a */
[----:B------:R-:W-:Y:S01]  /*31850*/  ISETP.GE.U32.AND P3, PT, R66, 0x7fffff35, PT ;  /* 0x7fffff354200780c */ /* 0x000fe20003f66070 */
[----:B------:R-:W-:Y:S02]  /*31860*/  VIADD R38, R0, 0x100000 ;  /* 0x0010000000267836 */ /* 0x000fe40000000000 */
[----:B------:R-:W-:-:S04]  /*31870*/  IMAD.WIDE R36, R53, 0x4, R242 ;  /* 0x0000000435247825 */ /* 0x000fc800078e02f2 */
[----:B-1----:R-:W-:Y:S01]  /*31880*/  IMAD R52, R108, 0x4b, RZ ;  /* 0x0000004b6c347824 */ /* 0x002fe200078e02ff */
[----:B------:R1:W-:Y:S01]  /*31890*/  LDGSTS.E [R38+-0x77200], desc[UR74][R36.64], !P5 ;  /* 0x88e0000024267fae */ /* 0x0003e2000e9a104a */
[C---:B------:R-:W-:Y:S01]  /*318a0*/  VIADD R80, R0.reuse, 0x100000 ;  /* 0x0010000000507836 */ /* 0x040fe20000000000 */
[----:B------:R-:W-:Y:S01]  /*318b0*/  IADD3 R67, PT, PT, R0, 0x100000, RZ ;  /* 0x0010000000437810 */ /* 0x000fe20007ffe0ff */
[----:B------:R-:W-:-:S04]  /*318c0*/  IMAD.WIDE R68, R52, 0x4, R242 ;  /* 0x0000000434447825 */ /* 0x000fc800078e02f2 */
[----:B-1----:R-:W-:-:S04]  /*318d0*/  IMAD.WIDE R38, R53, 0x4, R240 ;  /* 0x0000000435267825 */ /* 0x002fc800078e02f0 */
[----:B------:R-:W-:Y:S01]  /*318e0*/  VIADD R66, R0, 0x100000 ;  /* 0x0010000000427836 */ /* 0x000fe20000000000 */
[----:B------:R-:W-:Y:S01]  /*318f0*/  LDGSTS.E [R80+-0x77100], desc[UR74][R38.64], !P5 ;  /* 0x88f0000026507fae */ /* 0x000fe2000e9a104a */
[----:B------:R-:W-:-:S03]  /*31900*/  IMAD.WIDE R52, R52, 0x4, R240 ;  /* 0x0000000434347825 */ /* 0x000fc600078e02f0 */
[----:B------:R1:W-:Y:S01]  /*31910*/  LDGSTS.E [R67+-0x76a00], desc[UR74][R68.64], !P3 ;  /* 0x8960000044437fae */ /* 0x0003e2000d9a104a */
[----:B------:R-:W-:Y:S01]  /*31920*/  ISETP.GE.U32.AND P5, PT, R81, 0x7fffff25, PT ;  /* 0x7fffff255100780c */ /* 0x000fe20003fa6070 */
[----:B------:R-:W-:Y:S02]  /*31930*/  VIADD R81, R0, 0x100000 ;  /* 0x0010000000517836 */ /* 0x000fe40000000000 */
[----:B------:R2:W-:Y:S01]  /*31940*/  LDGSTS.E [R66+-0x76900], desc[UR74][R52.64], !P3 ;  /* 0x8970000034427fae */ /* 0x0005e2000d9a104a */
[----:B------:R-:W-:Y:S01]  /*31950*/  ISETP.GE.U32.AND P3, PT, R94, 0x7fffff29, PT ;  /* 0x7fffff295e00780c */ /* 0x000fe20003f66070 */
[----:B-1----:R-:W-:Y:S01]  /*31960*/  IMAD R67, R108, 0x4f, RZ ;  /* 0x0000004f6c437824 */ /* 0x002fe200078e02ff */
[----:B------:R-:W-:-:S03]  /*31970*/  IADD3 R94, PT, PT, R95, -0x54, RZ ;  /* 0xffffffac5f5e7810 */ /* 0x000fc60007ffe0ff */
[----:B------:R-:W-:-:S04]  /*31980*/  IMAD.WIDE R82, R67, 0x4, R242 ;  /* 0x0000000443527825 */ /* 0x000fc800078e02f2 */
[----:B--2---:R-:W-:Y:S01]  /*31990*/  IMAD.WIDE R66, R67, 0x4, R240 ;  /* 0x0000000443427825 */ /* 0x004fe200078e02f0 */
[----:B------:R-:W-:Y:S04]  /*319a0*/  LDGSTS.E [R81+-0x76200], desc[UR74][R82.64], !P4 ;  /* 0x89e0000052517fae */ /* 0x000fe8000e1a104a */
[----:B------:R1:W-:Y:S01]  /*319b0*/  LDGSTS.E [R80+-0x76100], desc[UR74][R66.64], !P4 ;  /* 0x89f0000042507fae */ /* 0x0003e2000e1a104a */
[----:B------:R-:W-:Y:S01]  /*319c0*/  ISETP.GE.U32.AND P4, PT, R94, 0x7fffff2d, PT ;  /* 0x7fffff2d5e00780c */ /* 0x000fe20003f86070 */
[----:B------:R-:W-:Y:S02]  /*319d0*/  IMAD R94, R108, 0x57, RZ ;  /* 0x000000576c5e7824 */ /* 0x000fe400078e02ff */
[C---:B------:R-:W-:Y:S01]  /*319e0*/  VIADD R124, R0.reuse, 0x100000 ;  /* 0x00100000007c7836 */ /* 0x040fe20000000000 */
[C---:B------:R-:W-:Y:S01]  /*319f0*/  IADD3 R110, PT, PT, R0.reuse, 0x100000, RZ ;  /* 0x00100000006e7810 */ /* 0x040fe20007ffe0ff */
[----:B------:R-:W-:-:S02]  /*31a00*/  VIADD R111, R0, 0x100000 ;  /* 0x00100000006f7836 */ /* 0x000fc40000000000 */
[----:B-1----:R-:W-:Y:S02]  /*31a10*/  IMAD R80, R108, 0x53, RZ ;  /* 0x000000536c507824 */ /* 0x002fe400078e02ff */
[----:B------:R-:W-:-:S04]  /*31a20*/  IMAD.WIDE R114, R94, 0x4, R242 ;  /* 0x000000045e727825 */ /* 0x000fc800078e02f2 */
[----:B------:R-:W-:-:S04]  /*31a30*/  IMAD.WIDE R96, R80, 0x4, R242 ;  /* 0x0000000450607825 */ /* 0x000fc800078e02f2 */
[--C-:B------:R-:W-:Y:S01]  /*31a40*/  IMAD.WIDE R80, R80, 0x4, R240.reuse ;  /* 0x0000000450507825 */ /* 0x100fe200078e02f0 */
[----:B------:R-:W-:Y:S03]  /*31a50*/  LDGSTS.E [R124+-0x75a00], desc[UR74][R96.64], !P4 ;  /* 0x8a600000607c7fae */ /* 0x000fe6000e1a104a */
[----:B------:R-:W-:Y:S01]  /*31a60*/  VIADD R109, R0, 0x100000 ;  /* 0x00100000006d7836 */ /* 0x000fe20000000000 */
[----:B------:R-:W-:Y:S01]  /*31a70*/  LDGSTS.E [R111+-0x75900], desc[UR74][R80.64], !P4 ;  /* 0x8a700000506f7fae */ /* 0x000fe2000e1a104a */
[----:B------:R-:W-:-:S03]  /*31a80*/  IMAD.WIDE R94, R94, 0x4, R240 ;  /* 0x000000045e5e7825 */ /* 0x000fc600078e02f0 */
[----:B------:R1:W-:Y:S01]  /*31a90*/  LDGSTS.E [R110+-0x75200], desc[UR74][R114.64], !P3 ;  /* 0x8ae00000726e7fae */ /* 0x0003e2000d9a104a */
[----:B------:R-:W-:-:S03]  /*31aa0*/  VIADD R125, R125, 0xffffff9c ;  /* 0xffffff9c7d7d7836 */ /* 0x000fc60000000000 */
[----:B------:R2:W-:Y:S01]  /*31ab0*/  LDGSTS.E [R109+-0x75100], desc[UR74][R94.64], !P3 ;  /* 0x8af000005e6d7fae */ /* 0x0005e2000d9a104a */
[----:B------:R-:W-:Y:S02]  /*31ac0*/  ISETP.GE.U32.AND P3, PT, R126, 0x7fffff21, PT ;  /* 0x7fffff217e00780c */ /* 0x000fe40003f66070 */
[----:B------:R-:W-:Y:S01]  /*31ad0*/  ISETP.GE.U32.AND P4, PT, R125, 0x7fffff1d, PT ;  /* 0x7fffff1d7d00780c */ /* 0x000fe20003f86070 */
[----:B------:R-:W-:Y:S02]  /*31ae0*/  VIADD R125, R0, 0x100000 ;  /* 0x00100000007d7836 */ /* 0x000fe40000000000 */
[----:B-1----:R-:W-:-:S04]  /*31af0*/  IMAD R110, R108, 0x5b, RZ ;  /* 0x0000005b6c6e7824 */ /* 0x002fc800078e02ff */
[----:B--2---:R-:W-:-:S04]  /*31b00*/  IMAD.WIDE R108, R110, 0x4, R242 ;  /* 0x000000046e6c7825 */ /* 0x004fc800078e02f2 */
[----:B------:R-:W-:Y:S01]  /*31b10*/  IMAD.WIDE R110, R110, 0x4, R240 ;  /* 0x000000046e6e7825 */ /* 0x000fe200078e02f0 */
[----:B------:R-:W-:Y:S03]  /*31b20*/  LDGSTS.E [R125+-0x74a00], desc[UR74][R108.64], !P5 ;  /* 0x8b6000006c7d7fae */ /* 0x000fe6000e9a104a */
[----:B------:R-:W-:Y:S01]  /*31b30*/  IMAD R126, R127, 0x5f, RZ ;  /* 0x0000005f7f7e7824 */ /* 0x000fe200078e02ff */
[----:B------:R1:W-:Y:S01]  /*31b40*/  LDGSTS.E [R124+-0x74900], desc[UR74][R110.64], !P5 ;  /* 0x8b7000006e7c7fae */ /* 0x0003e2000e9a104a */
[C---:B------:R-:W-:Y:S02]  /*31b50*/  VIADD R154, R0.reuse, 0x100000 ;  /* 0x00100000009a7836 */ /* 0x040fe40000000000 */
[----:B------:R-:W-:Y:S02]  /*31b60*/  IMAD R155, R155, 0x63, RZ ;  /* 0x000000639b9b7824 */ /* 0x000fe400078e02ff */
[C---:B------:R-:W-:Y:S01]  /*31b70*/  VIADD R141, R0.reuse, 0x100000 ;  /* 0x00100000008d7836 */ /* 0x040fe20000000000 */
[----:B------:R-:W-:Y:S01]  /*31b80*/  IADD3 R140, PT, PT, R0, 0x100000, RZ ;  /* 0x00100000008c7810 */ /* 0x000fe20007ffe0ff */
[----:B------:R-:W-:-:S04]  /*31b90*/  IMAD.WIDE R156, R155, 0x4, R242 ;  /* 0x000000049b9c7825 */ /* 0x000fc800078e02f2 */
[----:B-1----:R-:W-:-:S04]  /*31ba0*/  IMAD.WIDE R124, R126, 0x4, R242 ;  /* 0x000000047e7c7825 */ /* 0x002fc800078e02f2 */
[----:B------:R-:W-:Y:S01]  /*31bb0*/  IMAD.WIDE R126, R126, 0x4, R240 ;  /* 0x000000047e7e7825 */ /* 0x000fe200078e02f0 */
[----:B------:R1:W-:Y:S04]  /*31bc0*/  LDGSTS.E [R154+-0x74200], desc[UR74][R124.64], !P3 ;  /* 0x8be000007c9a7fae */ /* 0x0003e8000d9a104a */
[----:B------:R-:W-:Y:S01]  /*31bd0*/  LDGSTS.E [R141+-0x74100], desc[UR74][R126.64], !P3 ;  /* 0x8bf000007e8d7fae */ /* 0x000fe2000d9a104a */
[----:B------:R-:W-:-:S03]  /*31be0*/  ISETP.GE.U32.AND P3, PT, R168, 0x7fffff19, PT ;  /* 0x7fffff19a800780c */ /* 0x000fc60003f66070 */
[----:B------:R2:W-:Y:S01]  /*31bf0*/  LDGSTS.E [R140+-0x73a00], desc[UR74][R156.64], !P4 ;  /* 0x8c6000009c8c7fae */ /* 0x0005e2000e1a104a */
[----:B-1----:R-:W-:Y:S02]  /*31c00*/  IMAD R154, R182, 0x67, RZ ;  /* 0x00000067b69a7824 */ /* 0x002fe400078e02ff */
[C---:B------:R-:W-:Y:S01]  /*31c10*/  VIADD R182, R0.reuse, 0x100000 ;  /* 0x0010000000b67836 */ /* 0x040fe20000000000 */
[----:B------:R-:W-:Y:S01]  /*31c20*/  ISETP.GE.U32.AND P5, PT, R169, 0x7fffff0d, PT ;  /* 0x7fffff0da900780c */ /* 0x000fe20003fa6070 */
[C---:B------:R-:W-:Y:S02]  /*31c30*/  VIADD R169, R0.reuse, 0x100000 ;  /* 0x0010000000a97836 */ /* 0x040fe40000000000 */
[----:B--2---:R-:W-:Y:S01]  /*31c40*/  IMAD.WIDE R140, R155, 0x4, R240 ;  /* 0x000000049b8c7825 */ /* 0x004fe200078e02f0 */
[----:B------:R-:W-:-:S03]  /*31c50*/  IADD3 R168, PT, PT, R0, 0x100000, RZ ;  /* 0x0010000000a87810 */ /* 0x000fc60007ffe0ff */
[C---:B------:R-:W-:Y:S01]  /*31c60*/  IMAD.WIDE R170, R154.reuse, 0x4, R242 ;  /* 0x000000049aaa7825 */ /* 0x040fe200078e02f2 */
[----:B------:R1:W-:Y:S03]  /*31c70*/  LDGSTS.E [R182+-0x73900], desc[UR74][R140.64], !P4 ;  /* 0x8c7000008cb67fae */ /* 0x0003e6000e1a104a */
[----:B------:R-:W-:Y:S01]  /*31c80*/  IMAD.WIDE R154, R154, 0x4, R240 ;  /* 0x000000049a9a7825 */ /* 0x000fe200078e02f0 */
[----:B------:R-:W-:Y:S03]  /*31c90*/  LDGSTS.E [R169+-0x73200], desc[UR74][R170.64], !P3 ;  /* 0x8ce00000aaa97fae */ /* 0x000fe6000d9a104a */
[----:B------:R-:W-:Y:S01]  /*31ca0*/  VIADD R183, R183, 0xffffff90 ;  /* 0xffffff90b7b77836 */ /* 0x000fe20000000000 */
[----:B------:R2:W-:Y:S01]  /*31cb0*/  LDGSTS.E [R168+-0x73100], desc[UR74][R154.64], !P3 ;  /* 0x8cf000009aa87fae */ /* 0x0005e2000d9a104a */
[----:B-1----:R-:W-:-:S05]  /*31cc0*/  VIADD R182, R196, 0xffffff94 ;  /* 0xffffff94c4b67836 */ /* 0x002fca0000000000 */
[----:B------:R-:W-:Y:S02]  /*31cd0*/  ISETP.GE.U32.AND P3, PT, R182, 0x7fffff15, PT ;  /* 0x7fffff15b600780c */ /* 0x000fe40003f66070 */
[----:B------:R-:W-:Y:S01]  /*31ce0*/  ISETP.GE.U32.AND P4, PT, R183, 0x7fffff11, PT ;  /* 0x7fffff11b700780c */ /* 0x000fe20003f86070 */
[----:B--2---:R-:W-:Y:S02]  /*31cf0*/  IMAD R168, R197, 0x6b, RZ ;  /* 0x0000006bc5a87824 */ /* 0x004fe400078e02ff */
[----:B------:R-:W-:Y:S01]  /*31d00*/  IMAD R182, R198, 0x6f, RZ ;  /* 0x0000006fc6b67824 */ /* 0x000fe200078e02ff */
[C---:B------:R-:W-:Y:S01]  /*31d10*/  IADD3 R198, PT, PT, R0.reuse, 0x100000, RZ ;  /* 0x0010000000c67810 */ /* 0x040fe20007ffe0ff */
[----:B------:R-:W-:Y:S02]  /*31d20*/  VIADD R199, R0, 0x100000 ;  /* 0x0010000000c77836 */ /* 0x000fe40000000000 */
[----:B------:R-:W-:Y:S01]  /*31d30*/  IMAD.WIDE R184, R168, 0x4, R242 ;  /* 0x00000004a8b87825 */ /* 0x000fe200078e02f2 */
[----:B------:R-:W-:-:S03]  /*31d40*/  LOP3.LUT R247, R247, 0x40, RZ, 0xfc, !PT ;  /* 0x00000040f7f77812 */ /* 0x000fc600078efcff */
[----:B------:R-:W-:Y:S01]  /*31d50*/  IMAD.WIDE R168, R168, 0x4, R240 ;  /* 0x00000004a8a87825 */ /* 0x000fe200078e02f0 */
[----:B------:R-:W-:Y:S03]  /*31d60*/  LDGSTS.E [R199+-0x72a00], desc[UR74][R184.64], !P3 ;  /* 0x8d600000b8c77fae */ /* 0x000fe6000d9a104a */
[----:B------:R-:W-:Y:S01]  /*31d70*/  VIADD R212, R212, 0xffffff80 ;  /* 0xffffff80d4d47836 */ /* 0x000fe20000000000 */
[----:B------:R1:W-:Y:S01]  /*31d80*/  LDGSTS.E [R198+-0x72900], desc[UR74][R168.64], !P3 ;  /* 0x8d700000a8c67fae */ /* 0x0003e2000d9a104a */
[----:B------:R-:W-:Y:S02]  /*31d90*/  VIADD R197, R0, 0x100000 ;  /* 0x0010000000c57836 */ /* 0x000fe40000000000 */
[----:B------:R-:W-:Y:S01]  /*31da0*/  IMAD.WIDE R200, R182, 0x4, R242 ;  /* 0x00000004b6c87825 */ /* 0x000fe200078e02f2 */
[----:B------:R-:W-:Y:S02]  /*31db0*/  ISETP.GE.AND P3, PT, R247, R212, PT ;  /* 0x000000d4f700720c */ /* 0x000fe40003f66270 */
[----:B------:R-:W2:Y:S01]  /*31dc0*/  LDC R247, c[0x0][0x3a8] ;  /* 0x0000ea00fff77b82 */ /* 0x000ea20000000800 */
[----:B------:R-:W-:Y:S01]  /*31dd0*/  VIADD R196, R0, 0x100000 ;  /* 0x0010000000c47836 */ /* 0x000fe20000000000 */
[----:B------:R-:W-:Y:S01]  /*31de0*/  LDGSTS.E [R197+-0x72200], desc[UR74][R200.64], !P4 ;  /* 0x8de00000c8c57fae */ /* 0x000fe2000e1a104a */
[----:B------:R-:W-:-:S03]  /*31df0*/  IMAD.WIDE R182, R182, 0x4, R240 ;  /* 0x00000004b6b67825 */ /* 0x000fc600078e02f0 */
[----:B------:R3:W-:Y:S04]  /*31e00*/  STL.64 [R1+0x4ea8], R2 ;  /* 0x004ea80201007387 */ /* 0x0007e80000100a00 */
[----:B------:R4:W-:Y:S01]  /*31e10*/  LDGSTS.E [R196+-0x72100], desc[UR74][R182.64], !P4 ;  /* 0x8df00000b6c47fae */ /* 0x0009e2000e1a104a */
[----:B------:R-:W-:Y:S01]  /*31e20*/  ISETP.GE.AND P4, PT, R215, R212, PT ;  /* 0x000000d4d700720c */ /* 0x000fe20003f86270 */
[----:B-1----:R-:W-:Y:S01]  /*31e30*/  IMAD R198, R213, 0x73, RZ ;  /* 0x00000073d5c67824 */ /* 0x002fe200078e02ff */
[----:B---3--:R-:W1:Y:S02]  /*31e40*/  LDC R3, c[0x0][0x3a8] ;  /* 0x0000ea00ff037b82 */ /* 0x008e640000000800 */
[----:B----4-:R-:W-:Y:S02]  /*31e50*/  SEL R196, RZ, 0x4, P4 ;  /* 0x00000004ffc47807 */ /* 0x010fe40002000000 */
[----:B------:R-:W-:-:S02]  /*31e60*/  ISETP.GE.U32.AND P4, PT, R212, 0x7fffff01, PT ;  /* 0x7fffff01d400780c */ /* 0x000fc40003f86070 */
[----:B------:R-:W-:Y:S02]  /*31e70*/  SEL R212, RZ, 0x4, P3 ;  /* 0x00000004ffd47807 */ /* 0x000fe40001800000 */
[----:B------:R-:W-:Y:S01]  /*31e80*/  PLOP3.LUT P3, PT, PT, PT, UP0, 0x80, 0x8 ;  /* 0x000000000008781c */ /* 0x000fe20003f6f008 */
[----:B------:R-:W-:Y:S01]  /*31e90*/  IMAD R2, R214, 0x77, RZ ;  /* 0x00000077d6027824 */ /* 0x000fe200078e02ff */
[C---:B------:R-:W-:Y:S01]  /*31ea0*/  IADD3 R227, PT, PT, R0.reuse, 0x100000, RZ ;  /* 0x0010000000e37810 */ /* 0x040fe20007ffe0ff */
[----:B------:R-:W-:Y:S01]  /*31eb0*/  VIADD R246, R0, 0x100000 ;  /* 0x0010000000f67836 */ /* 0x000fe20000000000 */
[----:B------:R-:W-:Y:S01]  /*31ec0*/  SEL R215, R196, RZ, P3 ;  /* 0x000000ffc4d77207 */ /* 0x000fe20001800000 */
[----:B------:R-:W-:Y:S01]  /*31ed0*/  IMAD.WIDE R196, R198, 0x4, R242 ;  /* 0x00000004c6c47825 */ /* 0x000fe200078e02f2 */
[----:B------:R-:W-:-:S03]  /*31ee0*/  SEL R214, R212, RZ, P3 ;  /* 0x000000ffd4d67207 */ /* 0x000fc60001800000 */
[----:B------:R-:W-:Y:S01]  /*31ef0*/  IMAD.WIDE R198, R198, 0x4, R240 ;  /* 0x00000004c6c67825 */ /* 0x000fe200078e02f0 */
[----:B------:R-:W-:Y:S03]  /*31f00*/  LDGSTS.E [R246+-0x71a00], desc[UR74][R196.64], !P5 ;  /* 0x8e600000c4f67fae */ /* 0x000fe6000e9a104a */
[----:B------:R-:W-:Y:S01]  /*31f10*/  VIADD R226, R0, 0x100000 ;  /* 0x0010000000e27836 */ /* 0x000fe20000000000 */
[----:B------:R-:W-:Y:S01]  /*31f20*/  LDGSTS.E [R227+-0x71900], desc[UR74][R198.64], !P5 ;  /* 0x8e700000c6e37fae */ /* 0x000fe2000e9a104a */
[----:B------:R-:W-:Y:S01]  /*31f30*/  IMAD.WIDE R212, R2, 0x4, R242 ;  /* 0x0000000402d47825 */ /* 0x000fe200078e02f2 */
[----:B------:R-:W-:-:S04]  /*31f40*/  ISETP.NE.U32.AND P5, PT, R215, RZ, PT ;  /* 0x000000ffd700720c */ /* 0x000fc80003fa5070 */
[----:B------:R2:W-:Y:S01]  /*31f50*/  LDGSTS.E [R226+-0x71200], desc[UR74][R212.64], !P2 ;  /* 0x8ee00000d4e27fae */ /* 0x0005e2000d1a104a */
[----:B------:R-:W-:Y:S01]  /*31f60*/  ISETP.NE.U32.AND P3, PT, R214, RZ, PT ;  /* 0x000000ffd600720c */ /* 0x000fe20003f65070 */
[----:B------:R-:W-:Y:S01]  /*31f70*/  VIADD R27, R0, 0x100000 ;  /* 0x00100000001b7836 */ /* 0x000fe20000000000 */
[----:B------:R-:W-:Y:S01]  /*31f80*/  USHF.L.U32 UR9, UR9, 0x7, URZ ;  /* 0x0000000709097899 */ /* 0x000fe200080006ff */
[----:B------:R3:W-:Y:S01]  /*31f90*/  STL.64 [R1+0x4eb0], R244 ;  /* 0x004eb0f401007387 */ /* 0x0007e20000100a00 */
[----:B------:R-:W-:Y:S01]  /*31fa0*/  IMAD.WIDE R214, R2, 0x4, R240 ;  /* 0x0000000402d67825 */ /* 0x000fe200078e02f0 */
[----:B------:R-:W-:Y:S02]  /*31fb0*/  IADD3 R26, PT, PT, R0, 0x100000, RZ ;  /* 0x00100000001a7810 */ /* 0x000fe40007ffe0ff */
[----:B------:R-:W4:Y:S01]  /*31fc0*/  LDL.LU.64 R232, [R1+0x3f0] ;  /* 0x0003f00001e87983 */ /* 0x000f220000300a00 */
[----:B--2---:R-:W-:-:S03]  /*31fd0*/  IMAD R226, R247, 0x7b, RZ ;  /* 0x0000007bf7e27824 */ /* 0x004fc600078e02ff */
[----:B------:R-:W-:Y:S01]  /*31fe0*/  LDGSTS.E [R27+-0x71100], desc[UR74][R214.64], !P2 ;  /* 0x8ef00000d61b7fae */ /* 0x000fe2000d1a104a */
[----:B------:R-:W-:Y:S02]  /*31ff0*/  VIADD R247, R0, 0x100000 ;  /* 0x0010000000f77836 */ /* 0x000fe40000000000 */
[C---:B---3--:R-:W-:Y:S01]  /*32000*/  IMAD.WIDE R244, R226.reuse, 0x4, R242 ;  /* 0x00000004e2f47825 */ /* 0x048fe200078e02f2 */
[----:B------:R-:W2:Y:S03]  /*32010*/  LDL.LU.64 R234, [R1+0x3e8] ;  /* 0x0003e80001ea7983 */ /* 0x000ea60000300a00 */
[----:B-1----:R-:W-:Y:S01]  /*32020*/  IMAD R162, R3, 0x7f, RZ ;  /* 0x0000007f03a27824 */ /* 0x002fe200078e02ff */
[----:B------:R1:W-:Y:S01]  /*32030*/  LDGSTS.E [R247+-0x70a00], desc[UR74][R244.64], !P1 ;  /* 0x8f600000f4f77fae */ /* 0x0003e2000c9a104a */
[----:B------:R-:W-:-:S03]  /*32040*/  IMAD.WIDE R226, R226, 0x4, R240 ;  /* 0x00000004e2e27825 */ /* 0x000fc600078e02f0 */
[----:B------:R-:W3:Y:S01]  /*32050*/  LDL.LU.64 R148, [R1+0x3e0] ;  /* 0x0003e00001947983 */ /* 0x000ee20000300a00 */
[----:B------:R-:W-:-:S03]  /*32060*/  IMAD.WIDE R2, R162, 0x4, R242 ;  /* 0x00000004a2027825 */ /* 0x000fc600078e02f2 */
[----:B------:R-:W3:Y:S01]  /*32070*/  LDL.LU.64 R146, [R1+0x3d8] ;  /* 0x0003d80001927983 */ /* 0x000ee20000300a00 */
[----:B-1----:R-:W-:-:S03]  /*32080*/  IMAD.U32 R247, RZ, RZ, UR9 ;  /* 0x00000009fff77e24 */ /* 0x002fc6000f8e00ff */
[----:B------:R-:W-:Y:S01]  /*32090*/  LDGSTS.E [R246+-0x70900], desc[UR74][R226.64], !P1 ;  /* 0x8f700000e2f67fae */ /* 0x000fe2000c9a104a */
[----:B------:R-:W-:-:S03]  /*320a0*/  IMAD.WIDE R206, R247, 0x4, R242 ;  /* 0x00000004f7ce7825 */ /* 0x000fc600078e02f2 */
[----:B------:R-:W3:Y:S04]  /*320b0*/  LDL.LU.64 R100, [R1+0x3c8] ;  /* 0x0003c80001647983 */ /* 0x000ee80000300a00 */
[----:B------:R1:W-:Y:S01]  /*320c0*/  LDGSTS.E [R26+-0x70200], desc[UR74][R2.64], !P4 ;  /* 0x8fe00000021a7fae */ /* 0x0003e2000e1a104a */
[----:B------:R-:W-:-:S04]  /*320d0*/  IMAD.WIDE R172, R247, 0x4, R240 ;  /* 0x00000004f7ac7825 */ /* 0x000fc800078e02f0 */
[----:B------:R-:W-:-:S04]  /*320e0*/  IMAD.WIDE R242, R162, 0x4, R240 ;  /* 0x00000004a2f27825 */ /* 0x000fc800078e02f0 */
[C---:B------:R-:W-:Y:S01]  /*320f0*/  IMAD.WIDE R88, R247.reuse, 0x4, R88 ;  /* 0x00000004f7587825 */ /* 0x040fe200078e0258 */
[----:B------:R-:W-:Y:S04]  /*32100*/  LDGSTS.E [R246+-0x70100], desc[UR74][R242.64], !P4 ;  /* 0x8ff00000f2f67fae */ /* 0x000fe8000e1a104a */
[----:B------:R-:W1:Y:S04]  /*32110*/  LDL.LU.64 R26, [R1+0x3b0] ;  /* 0x0003b000011a7983 */ /* 0x000e680000300a00 */
[----:B------:R-:W3:Y:S04]  /*32120*/  LDL.LU.64 R116, [R1+0x3a0] ;  /* 0x0003a00001747983 */ /* 0x000ee80000300a00 */
[----:B------:R-:W3:Y:S04]  /*32130*/  LDL.LU.64 R102, [R1+0x398] ;  /* 0x0003980001667983 */ /* 0x000ee80000300a00 */
[----:B------:R4:W-:Y:S04]  /*32140*/  STL.64 [R1+0x1758], R206 ;  /* 0x001758ce01007387 */ /* 0x0009e80000100a00 */
[----:B------:R-:W3:Y:S04]  /*32150*/  LDL.LU.64 R240, [R1+0x3a8] ;  /* 0x0003a80001f07983 */ /* 0x000ee80000300a00 */
[----:B------:R-:W3:Y:S04]  /*32160*/  LDL.LU.64 R162, [R1+0x388] ;  /* 0x0003880001a27983 */ /* 0x000ee80000300a00 */
[----:B------:R4:W-:Y:S01]  /*32170*/  STL.64 [R1+0x1750], R172 ;  /* 0x001750ac01007387 */ /* 0x0009e20000100a00 */
[----:B------:R-:W-:-:S03]  /*32180*/  IMAD.WIDE R60, R247, 0x4, R60 ;  /* 0x00000004f73c7825 */ /* 0x000fc600078e023c */
[----:B----4-:R-:W4:Y:S01]  /*32190*/  LDL.LU.64 R206, [R1+0x370] ;  /* 0x0003700001ce7983 */ /* 0x010f220000300a00 */
[----:B------:R-:W-:-:S04]  /*321a0*/  IMAD.WIDE R172, R247, 0x4, R84 ;  /* 0x00000004f7ac7825 */ /* 0x000fc800078e0254 */
[C---:B------:R-:W-:Y:S01]  /*321b0*/  IMAD.WIDE R84, R247.reuse, 0x4, R158 ;  /* 0x00000004f7547825 */ /* 0x040fe200078e029e */
[----:B------:R2:W-:Y:S04]  /*321c0*/  STL.64 [R1+0xe50], R172 ;  /* 0x000e50ac01007387 */ /* 0x0005e80000100a00 */
[----:B--2---:R-:W2:Y:S04]  /*321d0*/  LDL.LU.64 R172, [R1+0x368] ;  /* 0x0003680001ac7983 */ /* 0x004ea80000300a00 */
[----:B------:R3:W-:Y:S04]  /*321e0*/  STL.64 [R1+0xe48], R84 ;  /* 0x000e485401007387 */ /* 0x0007e80000100a00 */
[----:B---3--:R-:W3:Y:S04]  /*321f0*/  LDL.LU.64 R84, [R1+0x360] ;  /* 0x0003600001547983 */ /* 0x008ee80000300a00 */
[----:B------:R-:W2:Y:S04]  /*32200*/  LDL.LU.64 R158, [R1+0x358] ;  /* 0x00035800019e7983 */ /* 0x000ea80000300a00 */
[----:B------:R1:W-:Y:S04]  /*32210*/  STL.64 [R1+0xe40], R88 ;  /* 0x000e405801007387 */ /* 0x0003e80000100a00 */
[----:B-1----:R-:W2:Y:S04]  /*32220*/  LDL.LU.64 R88, [R1+0x5158] ;  /* 0x0051580001587983 */ /* 0x002ea80000300a00 */
[----:B------:R1:W-:Y:S04]  /*32230*/  STL.64 [R1+0xe28], R60 ;  /* 0x000e283c01007387 */ /* 0x0003e80000100a00 */
[----:B-1----:R-:W2:Y:S01]  /*32240*/  LDL.LU.64 R60, [R1+0x5150] ;  /* 0x00515000013c7983 */ /* 0x002ea20000300a00 */
[----:B------:R-:W-:-:S04]  /*32250*/  IMAD.WIDE R134, R247, 0x4, R134 ;  /* 0x00000004f7867825 */ /* 0x000fc800078e0286 */
[----:B------:R-:W-:-:S04]  /*32260*/  IMAD.WIDE R112, R247, 0x4, R112 ;  /* 0x00000004f7707825 */ /* 0x000fc800078e0270 */
[----:B------:R-:W-:-:S05]  /*32270*/  IMAD.WIDE R232, R247, 0x4, R232 ;  /* 0x00000004f7e87825 */ /* 0x000fca00078e02e8 */
[----:B------:R1:W-:Y:S01]  /*32280*/  STL.64 [R1+0xe20], R232 ;  /* 0x000e20e801007387 */ /* 0x0003e20000100a00 */
[----:B------:R-:W-:-:S04]  /*32290*/  IMAD.WIDE R234, R247, 0x4, R234 ;  /* 0x00000004f7ea7825 */ /* 0x000fc800078e02ea */
[C---:B------:R-:W-:Y:S01]  /*322a0*/  IMAD.WIDE R148, R247.reuse, 0x4, R148 ;  /* 0x00000004f7947825 */ /* 0x040fe200078e0294 */
[----:B-1----:R-:W3:Y:S03]  /*322b0*/  LDL.LU.64 R232, [R1+0x348] ;  /* 0x0003480001e87983 */ /* 0x002ee60000300a00 */
[C---:B------:R-:W-:Y:S01]  /*322c0*/  IMAD.WIDE R146, R247.reuse, 0x4, R146 ;  /* 0x00000004f7927825 */ /* 0x040fe200078e0292 */
[----:B------:R1:W-:Y:S04]  /*322d0*/  STL.64 [R1+0xe18], R234 ;  /* 0x000e18ea01007387 */ /* 0x0003e80000100a00 */
[----:B------:R1:W-:Y:S01]  /*322e0*/  STL.64 [R1+0xe10], R148 ;  /* 0x000e109401007387 */ /* 0x0003e20000100a00 */
[----:B------:R-:W-:-:S03]  /*322f0*/  IMAD.WIDE R100, R247, 0x4, R100 ;  /* 0x00000004f7647825 */ /* 0x000fc600078e0264 */
[----:B-1----:R-:W3:Y:S04]  /*32300*/  LDL.LU.64 R234, [R1+0x330] ;  /* 0x0003300001ea7983 */ /* 0x002ee80000300a00 */
[----:B------:R1:W-:Y:S04]  /*32310*/  STL.64 [R1+0xe08], R146 ;  /* 0x000e089201007387 */ /* 0x0003e80000100a00 */
[----:B------:R-:W3:Y:S01]  /*32320*/  LDL.LU.64 R148, [R1+0x328] ;  /* 0x0003280001947983 */ /* 0x000ee20000300a00 */
[----:B------:R-:W-:-:S04]  /*32330*/  IMAD.WIDE R26, R247, 0x4, R26 ;  /* 0x00000004f71a7825 */ /* 0x000fc800078e021a */
[----:B--2---:R-:W-:-:S05]  /*32340*/  IMAD.WIDE R60, R247, 0x4, R60 ;  /* 0x00000004f73c7825 */ /* 0x004fca00078e023c */
[----:B------:R2:W-:Y:S04]  /*32350*/  STL.64 [R1+0xe00], R60 ;  /* 0x000e003c01007387 */ /* 0x0005e80000100a00 */
[----:B-1----:R-:W3:Y:S04]  /*32360*/  LDL.LU.64 R146, [R1+0x320] ;  /* 0x0003200001927983 */ /* 0x002ee80000300a00 */
[----:B--2---:R-:W2:Y:S04]  /*32370*/  LDL.LU.64 R60, [R1+0x318] ;  /* 0x00031800013c7983 */ /* 0x004ea80000300a00 */
[----:B------:R1:W-:Y:S04]  /*32380*/  STL.64 [R1+0xdf8], R100 ;  /* 0x000df86401007387 */ /* 0x0003e80000100a00 */
[----:B-1----:R-:W2:Y:S04]  /*32390*/  LDL.LU.64 R100, [R1+0x5148] ;  /* 0x0051480001647983 */ /* 0x002ea80000300a00 */
[----:B------:R1:W-:Y:S04]  /*323a0*/  STL.64 [R1+0xdf0], R134 ;  /* 0x000df08601007387 */ /* 0x0003e80000100a00 */
[----:B-1----:R-:W2:Y:S04]  /*323b0*/  LDL.LU.64 R134, [R1+0x5140] ;  /* 0x0051400001867983 */ /* 0x002ea80000300a00 */
[----:B------:R1:W-:Y:S04]  /*323c0*/  STL.64 [R1+0xde8], R112 ;  /* 0x000de87001007387 */ /* 0x0003e80000100a00 */
[----:B-1----:R-:W2:Y:S04]  /*323d0*/  LDL.LU.64 R112, [R1+0x5138] ;  /* 0x0051380001707983 */ /* 0x002ea80000300a00 */
[----:B------:R1:W-:Y:S04]  /*323e0*/  STL.64 [R1+0xde0], R26 ;  /* 0x000de01a01007387 */ /* 0x0003e80000100a00 */
[----:B-1----:R-:W2:Y:S01]  /*323f0*/  LDL.LU.64 R26, [R1+0x5130] ;  /* 0x00513000011a7983 */ /* 0x002ea20000300a00 */
[----:B------:R-:W-:-:S04]  /*32400*/  IMAD.WIDE R240, R247, 0x4, R240 ;  /* 0x00000004f7f07825 */ /* 0x000fc800078e02f0 */
[C---:B------:R-:W-:Y:S01]  /*32410*/  IMAD.WIDE R116, R247.reuse, 0x4, R116 ;  /* 0x00000004f7747825 */ /* 0x040fe200078e0274 */
[----:B------:R1:W-:Y:S03]  /*32420*/  STL.64 [R1+0xdd8], R240 ;  /* 0x000dd8f001007387 */ /* 0x0003e60000100a00 */
[C---:B------:R-:W-:Y:S01]  /*32430*/  IMAD.WIDE R102, R247.reuse, 0x4, R102 ;  /* 0x00000004f7667825 */ /* 0x040fe200078e0266 */
[----:B------:R4:W-:Y:S03]  /*32440*/  STL.64 [R1+0xdd0], R116 ;  /* 0x000dd07401007387 */ /* 0x0009e60000100a00 */
[C---:B------:R-:W-:Y:S01]  /*32450*/  IMAD.WIDE R162, R247.reuse, 0x4, R162 ;  /* 0x00000004f7a27825 */ /* 0x040fe200078e02a2 */
[----:B-1----:R-:W3:Y:S03]  /*32460*/  LDL.LU.64 R240, [R1+0x2f0] ;  /* 0x0002f00001f07983 */ /* 0x002ee60000300a00 */
[C---:B------:R-:W-:Y:S01]  /*32470*/  IMAD.WIDE R174, R247.reuse, 0x4, R174 ;  /* 0x00000004f7ae7825 */ /* 0x040fe200078e02ae */
[----:B------:R1:W-:Y:S03]  /*32480*/  STL.64 [R1+0xdc8], R102 ;  /* 0x000dc86601007387 */ /* 0x0003e60000100a00 */
[C---:B------:R-:W-:Y:S01]  /*32490*/  IMAD.WIDE R204, R247.reuse, 0x4, R204 ;  /* 0x00000004f7cc7825 */ /* 0x040fe200078e02cc */
[----:B----4-:R-:W4:Y:S03]  /*324a0*/  LDL.LU.64 R116, [R1+0x2e8] ;  /* 0x0002e80001747983 */ /* 0x010f260000300a00 */
[----:B------:R-:W-:-:S04]  /*324b0*/  IMAD.WIDE R206, R247, 0x4, R206 ;  /* 0x00000004f7ce7825 */ /* 0x000fc800078e02ce */
[----:B------:R-:W-:-:S04]  /*324c0*/  IMAD.WIDE R172, R247, 0x4, R172 ;  /* 0x00000004f7ac7825 */ /* 0x000fc800078e02ac */
[----:B--2---:R-:W-:-:S05]  /*324d0*/  IMAD.WIDE R26, R247, 0x4, R26 ;  /* 0x00000004f71a7825 */ /* 0x004fca00078e021a */
[----:B------:R2:W-:Y:S04]  /*324e0*/  STL.64 [R1+0xdc0], R26 ;  /* 0x000dc01a01007387 */ /* 0x0005e80000100a00 */
[----:B-1----:R-:W4:Y:S04]  /*324f0*/  LDL.LU.64 R102, [R1+0x2e0] ;  /* 0x0002e00001667983 */ /* 0x002f280000300a00 */
        /* <DEDUP_REMOVED lines=11> */
[----:B---3--:R-:W-:-:S04]  /*325b0*/  IMAD.WIDE R84, R247, 0x4, R84 ;  /* 0x00000004f7547825 */ /* 0x008fc800078e0254 */
[C---:B------:R-:W-:Y:S01]  /*325c0*/  IMAD.WIDE R158, R247.reuse, 0x4, R158 ;  /* 0x00000004f79e7825 */ /* 0x040fe200078e029e */
[----:B------:R1:W-:Y:S03]  /*325d0*/  STL.64 [R1+0xd90], R84 ;  /* 0x000d905401007387 */ /* 0x0003e60000100a00 */
[----:B------:R-:W-:-:S04]  /*325e0*/  IMAD.WIDE R232, R247, 0x4, R232 ;  /* 0x00000004f7e87825 */ /* 0x000fc800078e02e8 */
[C---:B------:R-:W-:Y:S01]  /*325f0*/  IMAD.WIDE R58, R247.reuse, 0x4, R58 ;  /* 0x00000004f73a7825 */ /* 0x040fe200078e023a */
[----:B-1----:R-:W3:Y:S04]  /*32600*/  LDL.LU.64 R84, [R1+0x2b0] ;  /* 0x0002b00001547983 */ /* 0x002ee80000300a00 */
[----:B------:R1:W-:Y:S04]  /*32610*/  STL.64 [R1+0xd88], R158 ;  /* 0x000d889e01007387 */ /* 0x0003e80000100a00 */
[----:B-1----:R-:W3:Y:S01]  /*32620*/  LDL.LU.64 R158, [R1+0x2a8] ;  /* 0x0002a800019e7983 */ /* 0x002ee20000300a00 */
[----:B--2---:R-:W-:-:S05]  /*32630*/  IMAD.WIDE R172, R247, 0x4, R172 ;  /* 0x00000004f7ac7825 */ /* 0x004fca00078e02ac */
[----:B------:R1:W-:Y:S04]  /*32640*/  STL.64 [R1+0xd80], R172 ;  /* 0x000d80ac01007387 */ /* 0x0003e80000100a00 */
[----:B-1----:R-:W2:Y:S04]  /*32650*/  LDL.LU.64 R172, [R1+0x2a0] ;  /* 0x0002a00001ac7983 */ /* 0x002ea80000300a00 */
[----:B------:R1:W-:Y:S04]  /*32660*/  STL.64 [R1+0xd78], R232 ;  /* 0x000d78e801007387 */ /* 0x0003e80000100a00 */
[----:B-1----:R-:W2:Y:S04]  /*32670*/  LDL.LU.64 R232, [R1+0x5100] ;  /* 0x0051000001e87983 */ /* 0x002ea80000300a00 */
[----:B------:R1:W-:Y:S04]  /*32680*/  STL.64 [R1+0xd70], R58 ;  /* 0x000d703a01007387 */ /* 0x0003e80000100a00 */
[----:B-1----:R-:W2:Y:S01]  /*32690*/  LDL.LU.64 R58, [R1+0x50f8] ;  /* 0x0050f800013a7983 */ /* 0x002ea20000300a00 */
[----:B------:R-:W-:-:S05]  /*326a0*/  IMAD.WIDE R176, R247, 0x4, R176 ;  /* 0x00000004f7b07825 */ /* 0x000fca00078e02b0 */
[----:B------:R1:W-:Y:S01]  /*326b0*/  STL.64 [R1+0xd68], R176 ;  /* 0x000d68b001007387 */ /* 0x0003e20000100a00 */
[----:B------:R-:W-:-:S04]  /*326c0*/  IMAD.WIDE R234, R247, 0x4, R234 ;  /* 0x00000004f7ea7825 */ /* 0x000fc800078e02ea */
[C---:B------:R-:W-:Y:S01]  /*326d0*/  IMAD.WIDE R148, R247.reuse, 0x4, R148 ;  /* 0x00000004f7947825 */ /* 0x040fe200078e0294 */
[----:B-1----:R-:W3:Y:S03]  /*326e0*/  LDL.LU.64 R176, [R1+0x298] ;  /* 0x0002980001b07983 */ /* 0x002ee60000300a00 */
[C---:B------:R-:W-:Y:S01]  /*326f0*/  IMAD.WIDE R146, R247.reuse, 0x4, R146 ;  /* 0x00000004f7927825 */ /* 0x040fe200078e0292 */
[----:B------:R1:W-:Y:S03]  /*32700*/  STL.64 [R1+0xd60], R234 ;  /* 0x000d60ea01007387 */ /* 0x0003e60000100a00 */
[C---:B------:R-:W-:Y:S01]  /*32710*/  IMAD.WIDE R60, R247.reuse, 0x4, R60 ;  /* 0x00000004f73c7825 */ /* 0x040fe200078e023c */
[----:B-1----:R-:W3:Y:S04]  /*32720*/  LDL.LU.64 R234, [R1+0x50f0] ;  /* 0x0050f00001ea7983 */ /* 0x002ee80000300a00 */
[----:B------:R1:W-:Y:S04]  /*32730*/  STL.64 [R1+0xd58], R148 ;  /* 0x000d589401007387 */ /* 0x0003e80000100a00 */
[----:B------:R4:W-:Y:S04]  /*32740*/  STL.64 [R1+0xd50], R146 ;  /* 0x000d509201007387 */ /* 0x0009e80000100a00 */
[----:B-1----:R-:W3:Y:S04]  /*32750*/  LDL.LU.64 R148, [R1+0x270] ;  /* 0x0002700001947983 */ /* 0x002ee80000300a00 */
[----:B------:R1:W-:Y:S04]  /*32760*/  STL.64 [R1+0xd48], R60 ;  /* 0x000d483c01007387 */ /* 0x0003e80000100a00 */
[----:B----4-:R-:W4:Y:S01]  /*32770*/  LDL.LU.64 R146, [R1+0x268] ;  /* 0x0002680001927983 */ /* 0x010f220000300a00 */
[----:B--2---:R-:W-:-:S05]  /*32780*/  IMAD.WIDE R58, R247, 0x4, R58 ;  /* 0x00000004f73a7825 */ /* 0x004fca00078e023a */
[----:B------:R2:W-:Y:S04]  /*32790*/  STL.64 [R1+0xd40], R58 ;  /* 0x000d403a01007387 */ /* 0x0005e80000100a00 */
[----:B-1----:R-:W4:Y:S04]  /*327a0*/  LDL.LU.64 R60, [R1+0x260] ;  /* 0x00026000013c7983 */ /* 0x002f280000300a00 */
[----:B--2---:R-:W2:Y:S01]  /*327b0*/  LDL.LU.64 R58, [R1+0x258] ;  /* 0x00025800013a7983 */ /* 0x004ea20000300a00 */
[----:B------:R-:W-:-:S04]  /*327c0*/  IMAD.WIDE R232, R247, 0x4, R232 ;  /* 0x00000004f7e87825 */ /* 0x000fc800078e02e8 */
[C---:B------:R-:W-:Y:S01]  /*327d0*/  IMAD.WIDE R222, R247.reuse, 0x4, R222 ;  /* 0x00000004f7de7825 */ /* 0x040fe200078e02de */
[----:B------:R1:W-:Y:S03]  /*327e0*/  STL.64 [R1+0xd38], R232 ;  /* 0x000d38e801007387 */ /* 0x0003e60000100a00 */
[----:B------:R-:W-:-:S04]  /*327f0*/  IMAD.WIDE R220, R247, 0x4, R220 ;  /* 0x00000004f7dc7825 */ /* 0x000fc800078e02dc */
[----:B------:R-:W-:-:S04]  /*32800*/  IMAD.WIDE R240, R247, 0x4, R240 ;  /* 0x00000004f7f07825 */ /* 0x000fc800078e02f0 */
[C---:B------:R-:W-:Y:S01]  /*32810*/  IMAD.WIDE R116, R247.reuse, 0x4, R116 ;  /* 0x00000004f7747825 */ /* 0x040fe200078e0274 */
[----:B-1----:R-:W2:Y:S04]  /*32820*/  LDL.LU.64 R232, [R1+0x50e8] ;  /* 0x0050e80001e87983 */ /* 0x002ea80000300a00 */
[----:B------:R1:W-:Y:S01]  /*32830*/  STL.64 [R1+0xd30], R222 ;  /* 0x000d30de01007387 */ /* 0x0003e20000100a00 */
[----:B------:R-:W-:-:S04]  /*32840*/  IMAD.WIDE R102, R247, 0x4, R102 ;  /* 0x00000004f7667825 */ /* 0x000fc800078e0266 */
[C---:B------:R-:W-:Y:S01]  /*32850*/  IMAD.WIDE R26, R247.reuse, 0x4, R26 ;  /* 0x00000004f71a7825 */ /* 0x040fe200078e021a */
[----:B-1----:R-:W2:Y:S04]  /*32860*/  LDL.LU.64 R222, [R1+0x50e0] ;  /* 0x0050e00001de7983 */ /* 0x002ea80000300a00 */
[----:B------:R1:W-:Y:S01]  /*32870*/  STL.64 [R1+0xd28], R220 ;  /* 0x000d28dc01007387 */ /* 0x0003e20000100a00 */
[----:B------:R-:W-:-:S03]  /*32880*/  IMAD.WIDE R206, R247, 0x4, R206 ;  /* 0x00000004f7ce7825 */ /* 0x000fc600078e02ce */
[----:B-1----:R-:W2:Y:S04]  /*32890*/  LDL.LU.64 R220, [R1+0x50d8] ;  /* 0x0050d80001dc7983 */ /* 0x002ea80000300a00 */
[----:B------:R-:W-:Y:S04]  /*328a0*/  STL.64 [R1+0xd20], R240 ;  /* 0x000d20f001007387 */ /* 0x000fe80000100a00 */
[----:B------:R1:W-:Y:S01]  /*328b0*/  STL.64 [R1+0xd18], R116 ;  /* 0x000d187401007387 */ /* 0x0003e20000100a00 */
[----:B------:R-:W-:-:S03]  /*328c0*/  IMAD.WIDE R204, R247, 0x4, R204 ;  /* 0x00000004f7cc7825 */ /* 0x000fc600078e02cc */
[----:B-1----:R-:W2:Y:S04]  /*328d0*/  LDL.LU.64 R116, [R1+0x230] ;  /* 0x0002300001747983 */ /* 0x002ea80000300a00 */
[----:B------:R1:W-:Y:S01]  /*328e0*/  STL.64 [R1+0xd10], R102 ;  /* 0x000d106601007387 */ /* 0x0003e20000100a00 */
[----:B------:R-:W-:-:S03]  /*328f0*/  IMAD.WIDE R190, R247, 0x4, R190 ;  /* 0x00000004f7be7825 */ /* 0x000fc600078e02be */
[----:B-1----:R-:W2:Y:S04]  /*32900*/  LDL.LU.64 R102, [R1+0x228] ;  /* 0x0002280001667983 */ /* 0x002ea80000300a00 */
[----:B------:R1:W-:Y:S04]  /*32910*/  STL.64 [R1+0xd08], R26 ;  /* 0x000d081a01007387 */ /* 0x0003e80000100a00 */
[----:B------:R-:W2:Y:S01]  /*32920*/  LDL.LU.64 R240, [R1+0x220] ;  /* 0x0002200001f07983 */ /* 0x000ea20000300a00 */
[----:B------:R-:W-:-:S03]  /*32930*/  IMAD.WIDE R188, R247, 0x4, R188 ;  /* 0x00000004f7bc7825 */ /* 0x000fc600078e02bc */
[----:B-1----:R-:W2:Y:S01]  /*32940*/  LDL.LU.64 R26, [R1+0x218] ;  /* 0x00021800011a7983 */ /* 0x002ea20000300a00 */
[----:B---3--:R-:W-:-:S03]  /*32950*/  IMAD.WIDE R84, R247, 0x4, R84 ;  /* 0x00000004f7547825 */ /* 0x008fc600078e0254 */
[----:B------:R1:W-:Y:S01]  /*32960*/  STL.64 [R1+0xd00], R206 ;  /* 0x000d00ce01007387 */ /* 0x0003e20000100a00 */
[----:B------:R-:W-:-:S04]  /*32970*/  IMAD.WIDE R158, R247, 0x4, R158 ;  /* 0x00000004f79e7825 */ /* 0x000fc800078e029e */
[C---:B------:R-:W-:Y:S01]  /*32980*/  IMAD.WIDE R172, R247.reuse, 0x4, R172 ;  /* 0x00000004f7ac7825 */ /* 0x040fe200078e02ac */
[----:B-1----:R-:W3:Y:S04]  /*32990*/  LDL.LU.64 R206, [R1+0x50d0] ;  /* 0x0050d00001ce7983 */ /* 0x002ee80000300a00 */
[----:B------:R1:W-:Y:S01]  /*329a0*/  STL.64 [R1+0xcf8], R204 ;  /* 0x000cf8cc01007387 */ /* 0x0003e20000100a00 */
[----:B------:R-:W-:-:S03]  /*329b0*/  IMAD.WIDE R176, R247, 0x4, R176 ;  /* 0x00000004f7b07825 */ /* 0x000fc600078e02b0 */
        /* <DEDUP_REMOVED lines=17> */
[----:B----4-:R-:W-:-:S03]  /*32ad0*/  IMAD.WIDE R146, R247, 0x4, R146 ;  /* 0x00000004f7927825 */ /* 0x010fc600078e0292 */
[----:B-1----:R-:W4:Y:S04]  /*32ae0*/  LDL.LU.64 R176, [R1+0x50b0] ;  /* 0x0050b00001b07983 */ /* 0x002f280000300a00 */
[----:B------:R1:W-:Y:S04]  /*32af0*/  STL.64 [R1+0xcc0], R174 ;  /* 0x000cc0ae01007387 */ /* 0x0003e80000100a00 */
[----:B-1----:R-:W3:Y:S04]  /*32b00*/  LDL.LU.64 R174, [R1+0x50a8] ;  /* 0x0050a80001ae7983 */ /* 0x002ee80000300a00 */
[----:B------:R1:W-:Y:S01]  /*32b10*/  STL.64 [R1+0xcb8], R162 ;  /* 0x000cb8a201007387 */ /* 0x0003e20000100a00 */
[----:B------:R-:W-:-:S03]  /*32b20*/  IMAD.WIDE R112, R247, 0x4, R112 ;  /* 0x00000004f7707825 */ /* 0x000fc600078e0270 */
[----:B-1----:R-:W4:Y:S04]  /*32b30*/  LDL.LU.64 R162, [R1+0x50a0] ;  /* 0x0050a00001a27983 */ /* 0x002f280000300a00 */
[----:B------:R1:W-:Y:S04]  /*32b40*/  STL.64 [R1+0xcb0], R86 ;  /* 0x000cb05601007387 */ /* 0x0003e80000100a00 */
[----:B-1----:R-:W4:Y:S04]  /*32b50*/  LDL.LU.64 R86, [R1+0x1d8] ;  /* 0x0001d80001567983 */ /* 0x002f280000300a00 */
[----:B------:R1:W-:Y:S01]  /*32b60*/  STL.64 [R1+0xca8], R160 ;  /* 0x000ca8a001007387 */ /* 0x0003e20000100a00 */
[----:B------:R-:W-:-:S03]  /*32b70*/  IMAD.WIDE R60, R247, 0x4, R60 ;  /* 0x00000004f73c7825 */ /* 0x000fc600078e023c */
[----:B-1----:R-:W4:Y:S04]  /*32b80*/  LDL.LU.64 R160, [R1+0x5098] ;  /* 0x0050980001a07983 */ /* 0x002f280000300a00 */
[----:B------:R1:W-:Y:S01]  /*32b90*/  STL.64 [R1+0xca0], R148 ;  /* 0x000ca09401007387 */ /* 0x0003e20000100a00 */
[----:B--2---:R-:W-:-:S03]  /*32ba0*/  IMAD.WIDE R58, R247, 0x4, R58 ;  /* 0x00000004f73a7825 */ /* 0x004fc600078e023a */
        /* <DEDUP_REMOVED lines=12> */
[----:B------:R-:W-:-:S04]  /*32c70*/  IMAD.WIDE R118, R247, 0x4, R118 ;  /* 0x00000004f7767825 */ /* 0x000fc800078e0276 */
[C---:B------:R-:W-:Y:S01]  /*32c80*/  IMAD.WIDE R116, R247.reuse, 0x4, R116 ;  /* 0x00000004f7747825 */ /* 0x040fe200078e0274 */
[----:B-1----:R-:W2:Y:S03]  /*32c90*/  LDL.LU.64 R134, [R1+0x5080] ;  /* 0x0050800001867983 */ /* 0x002ea60000300a00 */
[C---:B------:R-:W-:Y:S01]  /*32ca0*/  IMAD.WIDE R102, R247.reuse, 0x4, R102 ;  /* 0x00000004f7667825 */ /* 0x040fe200078e0266 */
[----:B------:R1:W-:Y:S03]  /*32cb0*/  STL.64 [R1+0xc70], R132 ;  /* 0x000c708401007387 */ /* 0x0003e60000100a00 */
[C---:B------:R-:W-:Y:S01]  /*32cc0*/  IMAD.WIDE R240, R247.reuse, 0x4, R240 ;  /* 0x00000004f7f07825 */ /* 0x040fe200078e02f0 */
[----:B-1----:R-:W2:Y:S04]  /*32cd0*/  LDL.LU.64 R132, [R1+0x5078] ;  /* 0x0050780001847983 */ /* 0x002ea80000300a00 */
[----:B------:R1:W-:Y:S01]  /*32ce0*/  STL.64 [R1+0xc68], R118 ;  /* 0x000c687601007387 */ /* 0x0003e20000100a00 */
[----:B------:R-:W-:-:S03]  /*32cf0*/  IMAD.WIDE R100, R247, 0x4, R100 ;  /* 0x00000004f7647825 */ /* 0x000fc600078e0264 */
        /* <DEDUP_REMOVED lines=8> */
[----:B------:R-:W-:-:S04]  /*32d80*/  IMAD.WIDE R70, R247, 0x4, R70 ;  /* 0x00000004f7467825 */ /* 0x000fc800078e0246 */
[C---:B-1----:R-:W-:Y:S02]  /*32d90*/  IMAD.WIDE R240, R247.reuse, 0x4, R26 ;  /* 0x00000004f7f07825 */ /* 0x042fe400078e021a */
[----:B------:R-:W2:Y:S04]  /*32da0*/  LDL.LU.64 R26, [R1+0x148] ;  /* 0x00014800011a7983 */ /* 0x000ea80000300a00 */
[----:B------:R1:W-:Y:S04]  /*32db0*/  STL.64 [R1+0xc48], R240 ;  /* 0x000c48f001007387 */ /* 0x0003e80000100a00 */
[----:B-1----:R-:W2:Y:S04]  /*32dc0*/  LDL.LU.64 R240, [R1+0x138] ;  /* 0x0001380001f07983 */ /* 0x002ea80000300a00 */
[----:B------:R1:W-:Y:S04]  /*32dd0*/  STL.64 [R1+0xc40], R100 ;  /* 0x000c406401007387 */ /* 0x0003e80000100a00 */
[----:B-1----:R-:W2:Y:S04]  /*32de0*/  LDL.LU.64 R100, [R1+0x5058] ;  /* 0x0050580001647983 */ /* 0x002ea80000300a00 */
[----:B------:R1:W-:Y:S04]  /*32df0*/  STL.64 [R1+0xc28], R88 ;  /* 0x000c285801007387 */ /* 0x0003e80000100a00 */
[----:B-1----:R-:W2:Y:S04]  /*32e00*/  LDL.LU.64 R88, [R1+0x5050] ;  /* 0x0050500001587983 */ /* 0x002ea80000300a00 */
[----:B------:R1:W-:Y:S01]  /*32e10*/  STL.64 [R1+0xc20], R28 ;  /* 0x000c201c01007387 */ /* 0x0003e20000100a00 */
[----:B------:R-:W-:-:S03]  /*32e20*/  IMAD.WIDE R74, R247, 0x4, R74 ;  /* 0x00000004f74a7825 */ /* 0x000fc600078e024a */
[----:B-1----:R-:W2:Y:S04]  /*32e30*/  LDL.LU.64 R28, [R1+0x128] ;  /* 0x00012800011c7983 */ /* 0x002ea80000300a00 */
[----:B------:R3:W-:Y:S01]  /*32e40*/  STL.64 [R1+0x410], R70 ;  /* 0x0004104601007387 */ /* 0x0007e20000100a00 */
[----:B------:R-:W-:-:S04]  /*32e50*/  IMAD.WIDE R202, R247, 0x4, R202 ;  /* 0x00000004f7ca7825 */ /* 0x000fc800078e02ca */
[----:B---3--:R-:W-:-:S04]  /*32e60*/  IMAD.WIDE R70, R247, 0x4, R84 ;  /* 0x00000004f7467825 */ /* 0x008fc800078e0254 */
[C---:B------:R-:W-:Y:S01]  /*32e70*/  IMAD.WIDE R84, R247.reuse, 0x4, R158 ;  /* 0x00000004f7547825 */ /* 0x040fe200078e029e */
[----:B------:R1:W-:Y:S03]  /*32e80*/  STL.64 [R1+0x408], R70 ;  /* 0x0004084601007387 */ /* 0x0003e60000100a00 */
[C---:B------:R-:W-:Y:S01]  /*32e90*/  IMAD.WIDE R158, R247.reuse, 0x4, R172 ;  /* 0x00000004f79e7825 */ /* 0x040fe200078e02ac */
[----:B-1----:R-:W3:Y:S04]  /*32ea0*/  LDL.LU.64 R70, [R1+0xe8] ;  /* 0x0000e80001467983 */ /* 0x002ee80000300a00 */
[----:B------:R1:W-:Y:S01]  /*32eb0*/  STL.64 [R1+0x400], R84 ;  /* 0x0004005401007387 */ /* 0x0003e20000100a00 */
[----:B----4-:R-:W-:-:S04]  /*32ec0*/  IMAD.WIDE R86, R247, 0x4, R86 ;  /* 0x00000004f7567825 */ /* 0x010fc800078e0256 */
[C---:B------:R-:W-:Y:S01]  /*32ed0*/  IMAD.WIDE R186, R247.reuse, 0x4, R186 ;  /* 0x00000004f7ba7825 */ /* 0x040fe200078e02ba */
[----:B-1----:R-:W4:Y:S04]  /*32ee0*/  LDL.LU.64 R84, [R1+0xd8] ;  /* 0x0000d80001547983 */ /* 0x002f280000300a00 */
[----:B------:R1:W-:Y:S01]  /*32ef0*/  STL.64 [R1+0x3f8], R158 ;  /* 0x0003f89e01007387 */ /* 0x0003e20000100a00 */
[----:B------:R-:W-:-:S03]  /*32f00*/  IMAD.WIDE R72, R247, 0x4, R72 ;  /* 0x00000004f7487825 */ /* 0x000fc600078e0248 */
[----:B-1----:R-:W3:Y:S04]  /*32f10*/  LDL.LU.64 R158, [R1+0xd0] ;  /* 0x0000d000019e7983 */ /* 0x002ee80000300a00 */
[----:B------:R-:W3:Y:S04]  /*32f20*/  LDL.LU.64 R172, [R1+0xc8] ;  /* 0x0000c80001ac7983 */ /* 0x000ee80000300a00 */
[----:B------:R1:W-:Y:S04]  /*32f30*/  STL.64 [R1+0x3f0], R86 ;  /* 0x0003f05601007387 */ /* 0x0003e80000100a00 */
[----:B-1----:R-:W3:Y:S04]  /*32f40*/  LDL.LU.64 R86, [R1+0x5048] ;  /* 0x0050480001567983 */ /* 0x002ee80000300a00 */
[----:B------:R1:W-:Y:S04]  /*32f50*/  STL.64 [R1+0x3e8], R74 ;  /* 0x0003e84a01007387 */ /* 0x0003e80000100a00 */
[----:B-1----:R-:W3:Y:S01]  /*32f60*/  LDL.LU.64 R74, [R1+0x5040] ;  /* 0x00504000014a7983 */ /* 0x002ee20000300a00 */
[----:B--2---:R-:W-:-:S03]  /*32f70*/  IMAD.WIDE R60, R247, 0x4, R60 ;  /* 0x00000004f73c7825 */ /* 0x004fc600078e023c */
[----:B------:R1:W-:Y:S04]  /*32f80*/  STL.64 [R1+0x3e0], R202 ;  /* 0x0003e0ca01007387 */ /* 0x0003e80000100a00 */
[----:B-1----:R-:W2:Y:S01]  /*32f90*/  LDL.LU.64 R202, [R1+0x88] ;  /* 0x0000880001ca7983 */ /* 0x002ea20000300a00 */
[----:B------:R-:W-:-:S03]  /*32fa0*/  IMAD.WIDE R58, R247, 0x4, R58 ;  /* 0x00000004f73a7825 */ /* 0x000fc600078e023a */
[----:B------:R1:W-:Y:S04]  /*32fb0*/  STL.64 [R1+0x3d8], R186 ;  /* 0x0003d8ba01007387 */ /* 0x0003e80000100a00 */
[----:B-1----:R-:W2:Y:S01]  /*32fc0*/  LDL.LU.64 R186, [R1+0x80] ;  /* 0x0000800001ba7983 */ /* 0x002ea20000300a00 */
[----:B------:R-:W-:-:S03]  /*32fd0*/  IMAD.WIDE R112, R247, 0x4, R112 ;  /* 0x00000004f7707825 */ /* 0x000fc600078e0270 */
        /* <DEDUP_REMOVED lines=9> */
[----:B------:R-:W-:-:S04]  /*33070*/  IMAD.WIDE R46, R247, 0x4, R46 ;  /* 0x00000004f72e7825 */ /* 0x000fc800078e022e */
[----:B------:R-:W-:-:S04]  /*33080*/  IMAD.WIDE R44, R247, 0x4, R44 ;  /* 0x00000004f72c7825 */ /* 0x000fc800078e022c */
[----:B------:R-:W-:-:S04]  /*33090*/  IMAD.WIDE R30, R247, 0x4, R30 ;  /* 0x00000004f71e7825 */ /* 0x000fc800078e021e */
[----:B------:R-:W-:-:S04]  /*330a0*/  IMAD.WIDE R26, R247, 0x4, R26 ;  /* 0x00000004f71a7825 */ /* 0x000fc800078e021a */
[----:B--2---:R-:W-:-:S05]  /*330b0*/  IMAD.WIDE R112, R247, 0x4, R112 ;  /* 0x00000004f7707825 */ /* 0x004fca00078e0270 */
        /* <DEDUP_REMOVED lines=15> */
[----:B------:R-:W-:-:S04]  /*331b0*/  IMAD.WIDE R14, R247, 0x4, R14 ;  /* 0x00000004f70e7825 */ /* 0x000fc800078e020e */
[----:B------:R-:W-:-:S04]  /*331c0*/  IMAD.WIDE R12, R247, 0x4, R12 ;  /* 0x00000004f70c7825 */ /* 0x000fc800078e020c */
[----:B------:R-:W-:-:S04]  /*331d0*/  IMAD.WIDE R10, R247, 0x4, R10 ;  /* 0x00000004f70a7825 */ /* 0x000fc800078e020a */
[----:B------:R-:W-:-:S04]  /*331e0*/  IMAD.WIDE R8, R247, 0x4, R8 ;  /* 0x00000004f7087825 */ /* 0x000fc800078e0208 */
[----:B---3--:R-:W-:-:S04]  /*331f0*/  IMAD.WIDE R70, R247, 0x4, R70 ;  /* 0x00000004f7467825 */ /* 0x008fc800078e0246 */
[----:B----4-:R-:W-:-:S04]  /*33200*/  IMAD.WIDE R84, R247, 0x4, R84 ;  /* 0x00000004f7547825 */ /* 0x010fc800078e0254 */
[----:B------:R-:W-:-:S04]  /*33210*/  IMAD.WIDE R158, R247, 0x4, R158 ;  /* 0x00000004f79e7825 */ /* 0x000fc800078e029e */
[----:B------:R-:W-:-:S04]  /*33220*/  IMAD.WIDE R172, R247, 0x4, R172 ;  /* 0x00000004f7ac7825 */ /* 0x000fc800078e02ac */
[C---:B--2---:R-:W-:Y:S02]  /*33230*/  IMAD.WIDE R240, R247.reuse, 0x4, R26 ;  /* 0x00000004f7f07825 */ /* 0x044fe400078e021a */
[----:B------:R-:W2:Y:S04]  /*33240*/  LDL.LU.64 R26, [R1+0x18] ;  /* 0x00001800011a7983 */ /* 0x000ea80000300a00 */
[----:B------:R1:W-:Y:S04]  /*33250*/  STL.64 [R1+0x378], R240 ;  /* 0x000378f001007387 */ /* 0x0003e80000100a00 */
[----:B-1----:R-:W3:Y:S04]  /*33260*/  LDL.LU.64 R240, [R1+0x10] ;  /* 0x0000100001f07983 */ /* 0x002ee80000300a00 */
[----:B------:R1:W-:Y:S04]  /*33270*/  STL.64 [R1+0x370], R28 ;  /* 0x0003701c01007387 */ /* 0x0003e80000100a00 */
[----:B-1----:R-:W4:Y:S04]  /*33280*/  LDL.LU.64 R28, [R1+0x4ff8] ;  /* 0x004ff800011c7983 */ /* 0x002f280000300a00 */
        /* <DEDUP_REMOVED lines=15> */
[----:B-1----:R-:W4:Y:S01]  /*33380*/  LDL.LU.64 R172, [R1+0x4fb8] ;  /* 0x004fb80001ac7983 */ /* 0x002f220000300a00 */
[----:B------:R-:W-:-:S04]  /*33390*/  IMAD.WIDE R230, R247, 0x4, R230 ;  /* 0x00000004f7e67825 */ /* 0x000fc800078e02e6 */
[C---:B------:R-:W-:Y:S01]  /*333a0*/  IMAD.WIDE R228, R247.reuse, 0x4, R228 ;  /* 0x00000004f7e47825 */ /* 0x040fe200078e02e4 */
[----:B------:R1:W-:Y:S03]  /*333b0*/  STL.64 [R1+0x308], R230 ;  /* 0x000308e601007387 */ /* 0x0003e60000100a00 */
[----:B------:R-:W-:-:S04]  /*333c0*/  IMAD.WIDE R218, R247, 0x4, R218 ;  /* 0x00000004f7da7825 */ /* 0x000fc800078e02da */
[C---:B------:R-:W-:Y:S01]  /*333d0*/  IMAD.WIDE R216, R247.reuse, 0x4, R216 ;  /* 0x00000004f7d87825 */ /* 0x040fe200078e02d8 */
[----:B-1----:R-:W4:Y:S03]  /*333e0*/  LDL.LU.64 R230, [R1+0x4fb0] ;  /* 0x004fb00001e67983 */ /* 0x002f260000300a00 */
[C---:B------:R-:W-:Y:S01]  /*333f0*/  IMAD.WIDE R202, R247.reuse, 0x4, R202 ;  /* 0x00000004f7ca7825 */ /* 0x040fe200078e02ca */
[----:B------:R1:W-:Y:S03]  /*33400*/  STL.64 [R1+0x300], R228 ;  /* 0x000300e401007387 */ /* 0x0003e60000100a00 */
[C---:B------:R-:W-:Y:S01]  /*33410*/  IMAD.WIDE R186, R247.reuse, 0x4, R186 ;  /* 0x00000004f7ba7825 */ /* 0x040fe200078e02ba */
[----:B-1----:R-:W4:Y:S04]  /*33420*/  LDL.LU.64 R228, [R1+0x4fa8] ;  /* 0x004fa80001e47983 */ /* 0x002f280000300a00 */
[----:B------:R1:W-:Y:S01]  /*33430*/  STL.64 [R1+0x2b8], R218 ;  /* 0x0002b8da01007387 */ /* 0x0003e20000100a00 */
[----:B------:R-:W-:-:S03]  /*33440*/  IMAD.WIDE R144, R247, 0x4, R144 ;  /* 0x00000004f7907825 */ /* 0x000fc600078e0290 */
        /* <DEDUP_REMOVED lines=9> */
[----:B-1----:R-:W4:Y:S01]  /*334e0*/  LDL.LU.64 R186, [R1+0x4f88] ;  /* 0x004f880001ba7983 */ /* 0x002f220000300a00 */
[----:B------:R-:W-:-:S04]  /*334f0*/  IMAD.WIDE R112, R247, 0x4, R112 ;  /* 0x00000004f7707825 */ /* 0x000fc800078e0270 */
[----:B------:R-:W-:-:S04]  /*33500*/  IMAD.WIDE R98, R247, 0x4, R98 ;  /* 0x00000004f7627825 */ /* 0x000fc800078e0262 */
[----:B------:R-:W-:-:S04]  /*33510*/  IMAD.WIDE R56, R247, 0x4, R56 ;  /* 0x00000004f7387825 */ /* 0x000fc800078e0238 */
[----:B------:R-:W-:-:S04]  /*33520*/  IMAD.WIDE R54, R247, 0x4, R54 ;  /* 0x00000004f7367825 */ /* 0x000fc800078e0236 */
[----:B------:R-:W-:-:S04]  /*33530*/  IMAD.WIDE R42, R247, 0x4, R42 ;  /* 0x00000004f72a7825 */ /* 0x000fc800078e022a */
[----:B------:R-:W-:-:S04]  /*33540*/  IMAD.WIDE R40, R247, 0x4, R40 ;  /* 0x00000004f7287825 */ /* 0x000fc800078e0228 */
[----:B--2---:R-:W-:-:S04]  /*33550*/  IMAD.WIDE R26, R247, 0x4, R26 ;  /* 0x00000004f71a7825 */ /* 0x004fc800078e021a */
[----:B---3--:R-:W-:-:S04]  /*33560*/  IMAD.WIDE R240, R247, 0x4, R240 ;  /* 0x00000004f7f07825 */ /* 0x008fc800078e02f0 */
[----:B----4-:R-:W-:-:S04]  /*33570*/  IMAD.WIDE R70, R247, 0x4, R70 ;  /* 0x00000004f7467825 */ /* 0x010fc800078e0246 */
[----:B------:R-:W-:-:S04]  /*33580*/  IMAD.WIDE R84, R247, 0x4, R84 ;  /* 0x00000004f7547825 */ /* 0x000fc800078e0254 */
[----:B------:R-:W-:-:S04]  /*33590*/  IMAD.WIDE R158, R247, 0x4, R158 ;  /* 0x00000004f79e7825 */ /* 0x000fc800078e029e */
[----:B------:R-:W-:-:S05]  /*335a0*/  IMAD.WIDE R172, R247, 0x4, R172 ;  /* 0x00000004f7ac7825 */ /* 0x000fca00078e02ac */
[----:B------:R1:W-:Y:S04]  /*335b0*/  STL.64 [R1+0x298], R172 ;  /* 0x000298ac01007387 */ /* 0x0003e80000100a00 */
[----:B-1----:R-:W2:Y:S04]  /*335c0*/  LDL.LU.64 R172, [R1+0x4f80] ;  /* 0x004f800001ac7983 */ /* 0x002ea80000300a00 */
[----:B------:R1:W-:Y:S04]  /*335d0*/  STL.64 [R1+0x290], R158 ;  /* 0x0002909e01007387 */ /* 0x0003e80000100a00 */
[----:B-1----:R-:W3:Y:S04]  /*335e0*/  LDL.LU.64 R158, [R1+0x4f78] ;  /* 0x004f7800019e7983 */ /* 0x002ee80000300a00 */
[----:B------:R1:W-:Y:S04]  /*335f0*/  STL.64 [R1+0x288], R144 ;  /* 0x0002889001007387 */ /* 0x0003e80000100a00 */
[----:B-1----:R-:W4:Y:S04]  /*33600*/  LDL.LU.64 R144, [R1+0x4f70] ;  /* 0x004f700001907983 */ /* 0x002f280000300a00 */
        /* <DEDUP_REMOVED lines=19> */
[----:B-1----:R-:W3:Y:S04]  /*33740*/  LDL.LU.64 R42, [R1+0x4f20] ;  /* 0x004f2000012a7983 */ /* 0x002ee80000300a00 */
[----:B------:R1:W-:Y:S04]  /*33750*/  STL.64 [R1+0x1d0], R40 ;  /* 0x0001d02801007387 */ /* 0x0003e80000100a00 */
[----:B-1----:R-:W3:Y:S04]  /*33760*/  LDL.LU.64 R40, [R1+0x4f18] ;  /* 0x004f180001287983 */ /* 0x002ee80000300a00 */
[----:B------:R1:W-:Y:S04]  /*33770*/  STL.64 [R1+0x1c8], R26 ;  /* 0x0001c81a01007387 */ /* 0x0003e80000100a00 */
[----:B-1----:R-:W3:Y:S04]  /*33780*/  LDL.LU.64 R26, [R1+0x4f10] ;  /* 0x004f1000011a7983 */ /* 0x002ee80000300a00 */
[----:B------:R1:W-:Y:S02]  /*33790*/  STL.64 [R1+0x1c0], R240 ;  /* 0x0001c0f001007387 */ /* 0x0003e40000100a00 */
[----:B-1----:R-:W-:-:S02]  /*337a0*/  IMAD.WIDE R240, R247, 0x4, R8 ;  /* 0x00000004f7f07825 */ /* 0x002fc400078e0208 */
[----:B------:R-:W3:Y:S04]  /*337b0*/  LDL.LU.64 R8, [R1+0x4f08] ;  /* 0x004f080001087983 */ /* 0x000ee80000300a00 */
[----:B------:R1:W-:Y:S02]  /*337c0*/  STL.64 [R1+0x1b8], R240 ;  /* 0x0001b8f001007387 */ /* 0x0003e40000100a00 */
[C---:B-1----:R-:W-:Y:S02]  /*337d0*/  IMAD.WIDE R240, R247.reuse, 0x4, R10 ;  /* 0x00000004f7f07825 */ /* 0x042fe400078e020a */
[----:B------:R-:W4:Y:S04]  /*337e0*/  LDL.LU.64 R10, [R1+0x4f00] ;  /* 0x004f0000010a7983 */ /* 0x000f280000300a00 */
[----:B------:R1:W-:Y:S02]  /*337f0*/  STL.64 [R1+0x1a8], R240 ;  /* 0x0001a8f001007387 */ /* 0x0003e40000100a00 */
[----:B-1----:R-:W-:-:S04]  /*33800*/  IMAD.WIDE R240, R247, 0x4, R248 ;  /* 0x00000004f7f07825 */ /* 0x002fc800078e02f8 */
[C---:B------:R-:W-:Y:S01]  /*33810*/  IMAD.WIDE R248, R247.reuse, 0x4, R24 ;  /* 0x00000004f7f87825 */ /* 0x040fe200078e0218 */
[----:B------:R1:W-:Y:S04]  /*33820*/  STL.64 [R1+0x198], R240 ;  /* 0x000198f001007387 */ /* 0x0003e80000100a00 */
[----:B------:R-:W4:Y:S01]  /*33830*/  LDL.LU.64 R24, [R1+0x4ef8] ;  /* 0x004ef80001187983 */ /* 0x000f220000300a00 */
[----:B------:R-:W-:-:S05]  /*33840*/  IMAD.WIDE R4, R247, 0x4, R4 ;  /* 0x00000004f7047825 */ /* 0x000fca00078e0204 */
[----:B------:R-:W-:Y:S01]  /*33850*/  STL.64 [R1+0x190], R4 ;  /* 0x0001900401007387 */ /* 0x000fe20000100a00 */
[----:B-1----:R-:W-:-:S03]  /*33860*/  IMAD.WIDE R240, R247, 0x4, R6 ;  /* 0x00000004f7f07825 */ /* 0x002fc600078e0206 */
[----:B------:R1:W-:Y:S04]  /*33870*/  STL.64 [R1+0x188], R248 ;  /* 0x000188f801007387 */ /* 0x0003e80000100a00 */
[----:B------:R2:W-:Y:S01]  /*33880*/  STL.64 [R1+0x178], R240 ;  /* 0x000178f001007387 */ /* 0x0005e20000100a00 */
[----:B-1----:R-:W1:Y:S08]  /*33890*/  LDC R248, c[0x0][0x3a0] ;  /* 0x0000e800fff87b82 */ /* 0x002e700000000800 */
[----:B------:R-:W1:Y:S01]  /*338a0*/  LDC R249, c[0x0][0x3a0] ;  /* 0x0000e800fff97b82 */ /* 0x000e620000000800 */
[----:B--2---:R-:W-:-:S04]  /*338b0*/  IMAD.WIDE R240, R247, 0x4, R54 ;  /* 0x00000004f7f07825 */ /* 0x004fc800078e0236 */
[----:B------:R-:W-:-:S04]  /*338c0*/  IMAD.WIDE R54, R247, 0x4, R82 ;  /* 0x00000004f7367825 */ /* 0x000fc800078e0252 */
[----:B---3--:R-:W-:-:S04]  /*338d0*/  IMAD.WIDE R4, R247, 0x4, R8 ;  /* 0x00000004f7047825 */ /* 0x008fc800078e0208 */
[C---:B------:R-:W-:Y:S01]  /*338e0*/  IMAD.WIDE R8, R247.reuse, 0x4, R12 ;  /* 0x00000004f7087825 */ /* 0x040fe200078e020c */
[----:B------:R2:W-:Y:S03]  /*338f0*/  STL.64 [R1+0x118], R4 ;  /* 0x0001180401007387 */ /* 0x0005e60000100a00 */
[----:B----4-:R-:W-:-:S04]  /*33900*/  IMAD.WIDE R6, R247, 0x4, R10 ;  /* 0x00000004f7067825 */ /* 0x010fc800078e020a */
[C---:B--2---:R-:W-:Y:S01]  /*33910*/  IMAD.WIDE R4, R247.reuse, 0x4, R14 ;  /* 0x00000004f7047825 */ /* 0x044fe200078e020e */
[----:B------:R2:W-:Y:S04]  /*33920*/  STL.64 [R1+0x108], R6 ;  /* 0x0001080601007387 */ /* 0x0005e80000100a00 */
[----:B------:R3:W-:Y:S04]  /*33930*/  STL.64 [R1+0x100], R8 ;  /* 0x0001000801007387 */ /* 0x0007e80000100a00 */
[----:B------:R4:W-:Y:S01]  /*33940*/  STL.64 [R1+0xe8], R4 ;  /* 0x0000e80401007387 */ /* 0x0009e20000100a00 */
[----:B--2---:R-:W-:-:S04]  /*33950*/  IMAD.WIDE R6, R247, 0x4, R16 ;  /* 0x00000004f7067825 */ /* 0x004fc800078e0210 */
[C---:B---3--:R-:W-:Y:S01]  /*33960*/  IMAD.WIDE R8, R247.reuse, 0x4, R18 ;  /* 0x00000004f7087825 */ /* 0x048fe200078e0212 */
[----:B------:R2:W-:Y:S03]  /*33970*/  STL.64 [R1+0xd8], R6 ;  /* 0x0000d80601007387 */ /* 0x0005e60000100a00 */
[C---:B----4-:R-:W-:Y:S01]  /*33980*/  IMAD.WIDE R4, R247.reuse, 0x4, R20 ;  /* 0x00000004f7047825 */ /* 0x050fe200078e0214 */
        /* <DEDUP_REMOVED lines=30> */
[----:B------:R-:W-:Y:S03]  /*33b70*/  STL.64 [R1+0x58], R8 ;  /* 0x0000580801007387 */ /* 0x000fe60000100a00 */
[C---:B--2---:R-:W-:Y:S02]  /*33b80*/  IMAD.WIDE R6, R247.reuse, 0x4, R68 ;  /* 0x00000004f7067825 */ /* 0x044fe400078e0244 */
[----:B------:R-:W2:Y:S04]  /*33b90*/  LDL.LU.64 R68, [R1+0x4ef0] ;  /* 0x004ef00001447983 */ /* 0x000ea80000300a00 */
[----:B------:R3:W-:Y:S01]  /*33ba0*/  STL.64 [R1+0x50], R4 ;  /* 0x0000500401007387 */ /* 0x0007e20000100a00 */
[----:B------:R-:W-:-:S03]  /*33bb0*/  IMAD.WIDE R50, R247, 0x4, R114 ;  /* 0x00000004f7327825 */ /* 0x000fc600078e0272 */
[----:B------:R4:W-:Y:S01]  /*33bc0*/  STL.64 [R1+0x48], R6 ;  /* 0x0000480601007387 */ /* 0x0009e20000100a00 */
[----:B---3--:R-:W-:-:S04]  /*33bd0*/  IMAD.WIDE R4, R247, 0x4, R52 ;  /* 0x00000004f7047825 */ /* 0x008fc800078e0234 */
[C---:B------:R-:W-:Y:S01]  /*33be0*/  IMAD.WIDE R52, R247.reuse, 0x4, R96 ;  /* 0x00000004f7347825 */ /* 0x040fe200078e0260 */
[----:B------:R3:W-:Y:S04]  /*33bf0*/  STL.64 [R1+0x40], R4 ;  /* 0x0000400401007387 */ /* 0x0007e80000100a00 */
[----:B------:R-:W2:Y:S01]  /*33c00*/  LDL.LU.64 R82, [R1+0x4ee8] ;  /* 0x004ee80001527983 */ /* 0x000ea20000300a00 */
[----:B------:R-:W-:-:S03]  /*33c10*/  IMAD.WIDE R30, R247, 0x4, R156 ;  /* 0x00000004f71e7825 */ /* 0x000fc600078e029c */
[----:B------:R-:W2:Y:S01]  /*33c20*/  LDL.LU.64 R96, [R1+0x4ee0] ;  /* 0x004ee00001607983 */ /* 0x000ea20000300a00 */
[----:B------:R-:W-:-:S03]  /*33c30*/  IMAD.WIDE R24, R247, 0x4, R170 ;  /* 0x00000004f7187825 */ /* 0x000fc600078e02aa */
[----:B------:R-:W2:Y:S01]  /*33c40*/  LDL.LU.64 R114, [R1+0x4ed8] ;  /* 0x004ed80001727983 */ /* 0x000ea20000300a00 */
[----:B------:R-:W-:-:S03]  /*33c50*/  IMAD.WIDE R18, R247, 0x4, R184 ;  /* 0x00000004f7127825 */ /* 0x000fc600078e02b8 */
[----:B------:R-:W2:Y:S01]  /*33c60*/  LDL.LU.64 R156, [R1+0x4ed0] ;  /* 0x004ed000019c7983 */ /* 0x000ea20000300a00 */
[----:B------:R-:W-:-:S03]  /*33c70*/  IMAD.WIDE R16, R247, 0x4, R200 ;  /* 0x00000004f7107825 */ /* 0x000fc600078e02c8 */
[----:B------:R-:W2:Y:S04]  /*33c80*/  LDL.LU.64 R170, [R1+0x4ec8] ;  /* 0x004ec80001aa7983 */ /* 0x000ea80000300a00 */
[----:B------:R-:W2:Y:S04]  /*33c90*/  LDL.LU.64 R184, [R1+0x4ec0] ;  /* 0x004ec00001b87983 */ /* 0x000ea80000300a00 */
[----:B------:R-:W2:Y:S04]  /*33ca0*/  LDL.LU.64 R200, [R1+0x4eb8] ;  /* 0x004eb80001c87983 */ /* 0x000ea80000300a00 */
[----:B----4-:R-:W4:Y:S01]  /*33cb0*/  LDL.LU.64 R6, [R1+0x420] ;  /* 0x0004200001067983 */ /* 0x010f220000300a00 */
[----:B------:R-:W-:-:S03]  /*33cc0*/  IMAD.WIDE R12, R247, 0x4, R244 ;  /* 0x00000004f70c7825 */ /* 0x000fc600078e02f4 */
[----:B---3--:R-:W3:Y:S01]  /*33cd0*/  LDL.LU.64 R4, [R1+0x418] ;  /* 0x0004180001047983 */ /* 0x008ee20000300a00 */
[----:B------:R-:W-:-:S03]  /*33ce0*/  IMAD.WIDE R10, R247, 0x4, R2 ;  /* 0x00000004f70a7825 */ /* 0x000fc600078e0202 */
[----:B------:R-:W3:Y:S04]  /*33cf0*/  LDL.LU.64 R244, [R1+0x4eb0] ;  /* 0x004eb00001f47983 */ /* 0x000ee80000300a00 */
[----:B------:R-:W3:Y:S01]  /*33d00*/  LDL.LU.64 R2, [R1+0x4ea8] ;  /* 0x004ea80001027983 */ /* 0x000ee20000300a00 */
[C---:B------:R-:W-:Y:S02]  /*33d10*/  IMAD.WIDE R36, R247.reuse, 0x4, R134 ;  /* 0x00000004f7247825 */ /* 0x040fe400078e0286 */
[----:B------:R-:W2:Y:S02]  /*33d20*/  LDC R134, c[0x0][0x3a0] ;  /* 0x0000e800ff867b82 */ /* 0x000ea40000000800 */
[----:B------:R-:W-:-:S04]  /*33d30*/  IMAD.WIDE R34, R247, 0x4, R136 ;  /* 0x00000004f7227825 */ /* 0x000fc800078e0288 */
[----:B------:R-:W-:Y:S02]  /*33d40*/  IMAD.WIDE R28, R247, 0x4, R140 ;  /* 0x00000004f71c7825 */ /* 0x000fe400078e028c */
[----:B------:R-:W2:Y:S08]  /*33d50*/  LDC R135, c[0x0][0x3a0] ;  /* 0x0000e800ff877b82 */ /* 0x000eb00000000800 */
[----:B------:R-:W2:Y:S08]  /*33d60*/  LDC R137, c[0x0][0x3a0] ;  /* 0x0000e800ff897b82 */ /* 0x000eb00000000800 */
[----:B------:R-:W2:Y:S01]  /*33d70*/  LDC R140, c[0x0][0x3a0] ;  /* 0x0000e800ff8c7b82 */ /* 0x000ea20000000800 */
[----:B-1----:R-:W-:-:S02]  /*33d80*/  VIADD R248, R248, 0xffffff7f ;  /* 0xffffff7ff8f87836 */ /* 0x002fc40000000000 */
[----:B------:R-:W-:Y:S02]  /*33d90*/  VIADD R249, R249, 0xffffff7b ;  /* 0xffffff7bf9f97836 */ /* 0x000fe40000000000 */
[----:B------:R-:W-:Y:S01]  /*33da0*/  IMAD.WIDE R56, R247, 0x4, R56 ;  /* 0x00000004f7387825 */ /* 0x000fe200078e0238 */
[----:B------:R-:W-:Y:S02]  /*33db0*/  ISETP.GE.U32.AND P2, PT, R248, 0x7fffff00, PT ;  /* 0x7fffff00f800780c */ /* 0x000fe40003f46070 */
[----:B------:R-:W-:Y:S01]  /*33dc0*/  ISETP.GE.U32.AND P1, PT, R249, 0x7ffffefc, PT ;  /* 0x7ffffefcf900780c */ /* 0x000fe20003f26070 */
[----:B------:R-:W-:Y:S01]  /*33dd0*/  IMAD.WIDE R58, R247, 0x4, R58 ;  /* 0x00000004f73a7825 */ /* 0x000fe200078e023a */
[----:B------:R-:W-:-:S03]  /*33de0*/  USHF.L.U32 UR10, UR6, 0x7, URZ ;  /* 0x00000007060a7899 */ /* 0x000fc600080006ff */
[----:B------:R-:W-:-:S04]  /*33df0*/  IMAD.WIDE R60, R247, 0x4, R60 ;  /* 0x00000004f73c7825 */ /* 0x000fc800078e023c */
        /* <DEDUP_REMOVED lines=48> */
[----:B--2---:R-:W-:-:S04]  /*34100*/  IMAD.WIDE R68, R247, 0x4, R68 ;  /* 0x00000004f7447825 */ /* 0x004fc800078e0244 */
        /* <DEDUP_REMOVED lines=12> */
[----:B----4-:R-:W-:-:S04]  /*341d0*/  IMAD.WIDE R8, R247, 0x4, R6 ;  /* 0x00000004f7087825 */ /* 0x010fc800078e0206 */
[----:B---3--:R-:W-:-:S04]  /*341e0*/  IMAD.WIDE R6, R247, 0x4, R4 ;  /* 0x00000004f7067825 */ /* 0x008fc800078e0204 */
        /* <DEDUP_REMOVED lines=26> */
[----:B------:R-:W-:Y:S01]  /*34390*/  IMAD.WIDE R4, R247, 0x4, R242 ;  /* 0x00000004f7047825 */ /* 0x000fe200078e02f2 */
[C---:B------:R-:W-:Y:S02]  /*343a0*/  LOP3.LUT R47, R2.reuse, 0x10, RZ, 0x3c, !PT ;  /* 0x00000010022f7812 */ /* 0x040fe400078e3cff */
[C---:B------:R-:W-:Y:S02]  /*343b0*/  LOP3.LUT R48, R2.reuse, 0x30, RZ, 0x3c, !PT ;  /* 0x0000003002307812 */ /* 0x040fe400078e3cff */
[C---:B------:R-:W-:Y:S02]  /*343c0*/  LOP3.LUT R49, R2.reuse, 0x50, RZ, 0x3c, !PT ;  /* 0x0000005002317812 */ /* 0x040fe400078e3cff */
[----:B------:R-:W-:Y:S02]  /*343d0*/  MOV R46, UR10 ;  /* 0x0000000a002e7c02 */ /* 0x000fe40008000f00 */
[----:B------:R-:W-:Y:S01]  /*343e0*/  LOP3.LUT R2, R2, 0x70, RZ, 0x3c, !PT ;  /* 0x0000007002027812 */ /* 0x000fe200078e3cff */
[----:B------:R-:W2:Y:S01]  /*343f0*/  LDL.LU.64 R132, [R1+0x428] ;  /* 0x0004280001847983 */ /* 0x000ea20000300a00 */
[----:B------:R-:W-:-:S02]  /*34400*/  VIADD R47, R47, UR4 ;  /* 0x000000042f2f7c36 */ /* 0x000fc40008000000 */
[----:B------:R-:W-:Y:S01]  /*34410*/  IADD3 R2, PT, PT, R2, UR4, RZ ;  /* 0x0000000402027c10 */ /* 0x000fe2000fffe0ff */
[----:B------:R-:W-:Y:S01]  /*34420*/  VIADD R48, R48, UR4 ;  /* 0x0000000430307c36 */ /* 0x000fe20008000000 */
[----:B------:R-:W3:Y:S01]  /*34430*/  LDL.64 R248, [R1+0x1250] ;  /* 0x0012500001f87983 */ /* 0x000ee20000100a00 */
[----:B------:R-:W-:Y:S01]  /*34440*/  VIADD R49, R49, UR4 ;  /* 0x0000000431317c36 */ /* 0x000fe20008000000 */
[----:B------:R-:W1:Y:S02]  /*34450*/  LDCU UR7, c[0x0][0x3a0] ;  /* 0x00007400ff0777ac */ /* 0x000e640008000800 */
[----:B------:R-:W4:Y:S04]  /*34460*/  LDL.64 R40, [R1+0x1310] ;  /* 0x0013100001287983 */ /* 0x000f280000100a00 */
[----:B------:R-:W2:Y:S04]  /*34470*/  LDL.64 R156, [R1+0x1258] ;  /* 0x00125800019c7983 */ /* 0x000ea80000100a00 */
        /* <DEDUP_REMOVED lines=8> */
[----:B------:R1:W-:Y:S04]  /*34500*/  STL.64 [R1+0x5200], R134 ;  /* 0x0052008601007387 */ /* 0x0003e80000100a00 */
[----:B------:R-:W0:Y:S04]  /*34510*/  LDGDEPBAR ;  /* 0x00000000000079af */ /* 0x000e280000000000 */
[----:B-1----:R-:W2:Y:S04]  /*34520*/  LDL.64 R134, [R1+0x1350] ;  /* 0x0013500001867983 */ /* 0x002ea80000100a00 */
[----:B------:R1:W-:Y:S04]  /*34530*/  STL [R1+0x51fc], R137 ;  /* 0x0051fc8901007387 */ /* 0x0003e80000100800 */
[----:B-1----:R-:W2:Y:S04]  /*34540*/  LDL.64 R136, [R1+0x12d0] ;  /* 0x0012d00001887983 */ /* 0x002ea80000100a00 */
[----:B------:R1:W-:Y:S04]  /*34550*/  STL [R1+0x51f8], R140 ;  /* 0x0051f88c01007387 */ /* 0x0003e80000100800 */
[----:B-1----:R-:W2:Y:S04]  /*34560*/  LDL.LU.64 R140, [R1+0x430] ;  /* 0x00043000018c7983 */ /* 0x002ea80000300a00 */
[----:B------:R1:W-:Y:S04]  /*34570*/  STL.64 [R1+0x51f0], R240 ;  /* 0x0051f0f001007387 */ /* 0x0003e80000100a00 */
[----:B-1----:R-:W2:Y:S04]  /*34580*/  LDL.64 R240, [R1+0x1478] ;  /* 0x0014780001f07983 */ /* 0x002ea80000100a00 */
[----:B------:R1:W-:Y:S04]  /*34590*/  STL.64 [R1+0x51e8], R56 ;  /* 0x0051e83801007387 */ /* 0x0003e80000100a00 */
[----:B-1----:R-:W2:Y:S04]  /*345a0*/  LDL.64 R56, [R1+0x13e0] ;  /* 0x0013e00001387983 */ /* 0x002ea80000100a00 */
[----:B------:R-:W-:Y:S04]  /*345b0*/  STL.64 [R1+0x51e0], R68 ;  /* 0x0051e04401007387 */ /* 0x000fe80000100a00 */
        /* <DEDUP_REMOVED lines=102> */
[----:B------:R1:W-:Y:S04]  /*34c20*/  STL.64 [R1+0x4ea8], R4 ;  /* 0x004ea80401007387 */ /* 0x0003e80000100a00 */
[----:B--2---:R-:W-:Y:S04]  /*34c30*/  LDGSTS.E [R3], desc[UR74][R132.64], P0 ;  /* 0x0000000084037fae */ /* 0x004fe800081a104a */
[----:B------:R-:W-:Y:S01]  /*34c40*/  LDGSTS.E [R3+0x100], desc[UR74][R140.64], P6 ;  /* 0x001000008c037fae */ /* 0x000fe2000b1a104a */
[----:B-1----:R-:W-:-:S03]  /*34c50*/  IMAD.WIDE R4, R46, 0x4, R132 ;  /* 0x000000042e047825 */ /* 0x002fc600078e0284 */
[----:B------:R-:W-:Y:S04]  /*34c60*/  LDGSTS.E [R3+0x1000], desc[UR74][R136.64], P0 ;  /* 0x0100000088037fae */ /* 0x000fe800081a104a */
[----:B------:R-:W2:Y:S04]  /*34c70*/  LDL.64 R132, [R1+0x1488] ;  /* 0x0014880001847983 */ /* 0x000ea80000100a00 */
[----:B------:R1:W-:Y:S04]  /*34c80*/  STL.64 [R1+0x1d90], R4 ;  /* 0x001d900401007387 */ /* 0x0003e80000100a00 */
[----:B---3--:R-:W-:Y:S04]  /*34c90*/  LDGSTS.E [R3+0x1100], desc[UR74][R248.64], P6 ;  /* 0x01100000f8037fae */ /* 0x008fe8000b1a104a */
[----:B----4-:R-:W-:Y:S01]  /*34ca0*/  LDGSTS.E [R3+0x2000], desc[UR74][R40.64], P0 ;  /* 0x0200000028037fae */ /* 0x010fe200081a104a */
[----:B-1----:R-:W-:-:S03]  /*34cb0*/  IMAD.WIDE R4, R46, 0x4, R140 ;  /* 0x000000042e047825 */ /* 0x002fc600078e028c */
[----:B------:R-:W-:Y:S04]  /*34cc0*/  LDGSTS.E [R3+0x2100], desc[UR74][R156.64], P6 ;  /* 0x021000009c037fae */ /* 0x000fe8000b1a104a */
[----:B------:R-:W-:Y:S04]  /*34cd0*/  STL.64 [R1+0x1da8], R4 ;  /* 0x001da80401007387 */ /* 0x000fe80000100a00 */
[----:B------:R-:W3:Y:S04]  /*34ce0*/  LDL.64 R248, [R1+0x1510] ;  /* 0x0015100001f87983 */ /* 0x000ee80000100a00 */
[----:B------:R-:W4:Y:S04]  /*34cf0*/  LDL.64 R140, [R1+0x14d0] ;  /* 0x0014d000018c7983 */ /* 0x000f280000100a00 */
[----:B------:R-:W4:Y:S04]  /*34d00*/  LDL.64 R40, [R1+0x1550] ;  /* 0x0015500001287983 */ /* 0x000f280000100a00 */
[----:B------:R-:W4:Y:S04]  /*34d10*/  LDL.64 R136, [R1+0x14a8] ;  /* 0x0014a80001887983 */ /* 0x000f280000100a00 */
[----:B------:R-:W4:Y:S04]  /*34d20*/  LDL.64 R156, [R1+0x15a0] ;  /* 0x0015a000019c7983 */ /* 0x000f280000100a00 */
[----:B------:R-:W-:Y:S04]  /*34d30*/  LDGSTS.E [R3+0x3000], desc[UR74][R134.64], P0 ;  /* 0x0300000086037fae */ /* 0x000fe800081a104a */
[----:B------:R-:W-:Y:S04]  /*34d40*/  LDGSTS.E [R3+0x3100], desc[UR74][R246.64], P6 ;  /* 0x03100000f6037fae */ /* 0x000fe8000b1a104a */
[----:B------:R-:W-:Y:S04]  /*34d50*/  LDGSTS.E [R3+0x4000], desc[UR74][R142.64], P0 ;  /* 0x040000008e037fae */ /* 0x000fe800081a104a */
[----:B------:R-:W4:Y:S04]  /*34d60*/  LDL.64 R134, [R1+0x1560] ;  /* 0x0015600001867983 */ /* 0x000f280000100a00 */
[----:B------:R-:W-:Y:S04]  /*34d70*/  LDGSTS.E [R3+0x4100], desc[UR74][R138.64], P6 ;  /* 0x041000008a037fae */ /* 0x000fe8000b1a104a */
[----:B------:R-:W4:Y:S04]  /*34d80*/  LDL.64 R142, [R1+0x15f8] ;  /* 0x0015f800018e7983 */ /* 0x000f280000100a00 */
[----:B------:R-:W4:Y:S04]  /*34d90*/  LDL.64 R246, [R1+0x15b0] ;  /* 0x0015b00001f67983 */ /* 0x000f280000100a00 */
[----:B------:R-:W4:Y:S04]  /*34da0*/  LDL.64 R138, [R1+0x2060] ;  /* 0x00206000018a7983 */ /* 0x000f280000100a00 */
[----:B------:R-:W-:Y:S04]  /*34db0*/  LDGSTS.E [R3+0x5000], desc[UR74][R56.64], P0 ;  /* 0x0500000038037fae */ /* 0x000fe800081a104a */
[----:B------:R-:W-:Y:S04]  /*34dc0*/  LDGSTS.E [R3+0x5100], desc[UR74][R250.64], P6 ;  /* 0x05100000fa037fae */ /* 0x000fe8000b1a104a */
[----:B------:R-:W-:Y:S04]  /*34dd0*/  LDGSTS.E [R3+0x6000], desc[UR74][R158.64], P0 ;  /* 0x060000009e037fae */ /* 0x000fe800081a104a */
[----:B------:R-:W-:Y:S04]  /*34de0*/  LDGSTS.E [R3+0x6100], desc[UR74][R44.64], P6 ;  /* 0x061000002c037fae */ /* 0x000fe8000b1a104a */
[----:B------:R-:W4:Y:S04]  /*34df0*/  LDL.64 R250, [R1+0x2120] ;  /* 0x0021200001fa7983 */ /* 0x000f280000100a00 */
[----:B------:R-:W4:Y:S04]  /*34e00*/  LDL.64 R158, [R1+0x16a0] ;  /* 0x0016a000019e7983 */ /* 0x000f280000100a00 */
[----:B------:R-:W4:Y:S04]  /*34e10*/  LDL.64 R44, [R1+0x1650] ;  /* 0x00165000012c7983 */ /* 0x000f280000100a00 */
[----:B------:R-:W-:Y:S04]  /*34e20*/  LDGSTS.E [R3+0x7000], desc[UR74][R240.64], P0 ;  /* 0x07000000f0037fae */ /* 0x000fe800081a104a */
[----:B------:R-:W-:Y:S04]  /*34e30*/  LDGSTS.E [R3+0x7100], desc[UR74][R242.64], P6 ;  /* 0x07100000f2037fae */ /* 0x000fe8000b1a104a */
[----:B------:R-:W-:Y:S04]  /*34e40*/  LDGSTS.E [R3+0x8000], desc[UR74][R42.64], P0 ;  /* 0x080000002a037fae */ /* 0x000fe800081a104a */
[----:B------:R-:W4:Y:S04]  /*34e50*/  LDL.64 R68, [R1+0x1698] ;  /* 0x0016980001447983 */ /* 0x000f280000100a00 */
[----:B------:R-:W4:Y:S04]  /*34e60*/  LDL.64 R240, [R1+0x1730] ;  /* 0x0017300001f07983 */ /* 0x000f280000100a00 */
[----:B------:R-:W4:Y:S04]  /*34e70*/  LDL.64 R42, [R1+0x16e8] ;  /* 0x0016e800012a7983 */ /* 0x000f280000100a00 */
[----:B------:R-:W4:Y:S04]  /*34e80*/  LDL.64 R242, [R1+0x1240] ;  /* 0x0012400001f27983 */ /* 0x000f280000100a00 */
[----:B------:R-:W4:Y:S04]  /*34e90*/  LDL.64 R56, [R1+0x1f70] ;  /* 0x001f700001387983 */ /* 0x000f280000100a00 */
[----:B--2---:R-:W-:Y:S04]  /*34ea0*/  LDGSTS.E [R3+0x8100], desc[UR74][R132.64], P6 ;  /* 0x0810000084037fae */ /* 0x004fe8000b1a104a */
[----:B------:R-:W2:Y:S04]  /*34eb0*/  LDL.64 R132, [R1+0x1e18] ;  /* 0x001e180001847983 */ /* 0x000ea80000100a00 */
[----:B---3--:R-:W-:Y:S04]  /*34ec0*/  LDGSTS.E [R3+0x9000], desc[UR74][R248.64], P0 ;  /* 0x09000000f8037fae */ /* 0x008fe800081a104a */
[----:B----4-:R-:W-:Y:S04]  /*34ed0*/  LDGSTS.E [R3+0x9100], desc[UR74][R140.64], P6 ;  /* 0x091000008c037fae */ /* 0x010fe8000b1a104a */
[----:B------:R-:W-:Y:S04]  /*34ee0*/  LDGSTS.E [R3+0xa000], desc[UR74][R40.64], P0 ;  /* 0x0a00000028037fae */ /* 0x000fe800081a104a */
[----:B------:R-:W3:Y:S04]  /*34ef0*/  LDL.64 R248, [R1+0x1740] ;  /* 0x0017400001f87983 */ /* 0x000ee80000100a00 */
[----:B------:R-:W-:Y:S04]  /*34f00*/  LDGSTS.E [R3+0xa100], desc[UR74][R136.64], P6 ;  /* 0x0a10000088037fae */ /* 0x000fe8000b1a104a */
[----:B------:R-:W4:Y:S04]  /*34f10*/  LDL.64 R40, [R1+0x1e88] ;  /* 0x001e880001287983 */ /* 0x000f280000100a00 */
[----:B------:R-:W4:Y:S04]  /*34f20*/  LDL.64 R140, [R1+0x1e90] ;  /* 0x001e9000018c7983 */ /* 0x000f280000100a00 */
[----:B------:R-:W-:Y:S04]  /*34f30*/  LDGSTS.E [R3+0xb000], desc[UR74][R156.64], P0 ;  /* 0x0b0000009c037fae */ /* 0x000fe800081a104a */
[----:B------:R-:W4:Y:S04]  /*34f40*/  LDL.64 R136, [R1+0x1ef8] ;  /* 0x001ef80001887983 */ /* 0x000f280000100a00 */
[----:B------:R-:W-:Y:S04]  /*34f50*/  LDGSTS.E [R3+0xb100], desc[UR74][R134.64], P6 ;  /* 0x0b10000086037fae */ /* 0x000fe8000b1a104a */
[----:B------:R-:W4:Y:S04]  /*34f60*/  LDL.64 R156, [R1+0x1f00] ;  /* 0x001f0000019c7983 */ /* 0x000f280000100a00 */
        /* <DEDUP_REMOVED lines=8> */
[----:B------:R-:W4:Y:S04]  /*34ff0*/  LDL.64 R246, [R1+0x1230] ;  /* 0x0012300001f67983 */ /* 0x000f280000100a00 */
[----:B------:R-:W4:Y:S04]  /*35000*/  LDL.64 R250, [R1+0x2058] ;  /* 0x0020580001fa7983 */ /* 0x000f280000100a00 */
[----:B------:R-:W-:Y:S04]  /*35010*/  LDGSTS.E [R3+0xe100], desc[UR74][R44.64], P6 ;  /* 0x0e1000002c037fae */ /* 0x000fe8000b1a104a */
        /* <DEDUP_REMOVED lines=10> */
[----:B--2---:R-:W-:Y:S04]  /*350c0*/  LDGSTS.E [R3+0x11000], desc[UR74][R132.64], P0 ;  /* 0x1100000084037fae */ /* 0x004fe800081a104a */
[----:B------:R-:W2:Y:S04]  /*350d0*/  LDL.64 R132, [R1+0x2160] ;  /* 0x0021600001847983 */ /* 0x000ea80000100a00 */
[----:B---3--:R-:W-:Y:S04]  /*350e0*/  LDGSTS.E [R3+0x11100], desc[UR74][R248.64], P6 ;  /* 0x11100000f8037fae */ /* 0x008fe8000b1a104a */
[----:B----4-:R-:W-:Y:S04]  /*350f0*/  LDGSTS.E [R3+0x12000], desc[UR74][R40.64], P0 ;  /* 0x1200000028037fae */ /* 0x010fe800081a104a */
[----:B------:R-:W3:Y:S04]  /*35100*/  LDL.64 R248, [R1+0x1220] ;  /* 0x0012200001f87983 */ /* 0x000ee80000100a00 */
[----:B------:R-:W-:Y:S04]  /*35110*/  LDGSTS.E [R3+0x12100], desc[UR74][R140.64], P6 ;  /* 0x121000008c037fae */ /* 0x000fe8000b1a104a */
[----:B------:R-:W4:Y:S04]  /*35120*/  LDL.64 R40, [R1+0x21e8] ;  /* 0x0021e80001287983 */ /* 0x000f280000100a00 */
        /* <DEDUP_REMOVED lines=11> */
[----:B------:R-:W-:Y:S04]  /*351e0*/  LDGSTS.E [R3+0x16000], desc[UR74][R250.64], P0 ;  /* 0x16000000fa037fae */ /* 0x000fe800081a104a */
[----:B------:R-:W4:Y:S04]  /*351f0*/  LDL.64 R138, [R1+0x1210] ;  /* 0x00121000018a7983 */ /* 0x000f280000100a00 */
        /* <DEDUP_REMOVED lines=8> */
[----:B------:R-:W4:Y:S04]  /*35280*/  LDL.64 R56, [R1+0x2398] ;  /* 0x0023980001387983 */ /* 0x000f280000100a00 */
[----:B------:R-:W4:Y:S04]  /*35290*/  LDL.64 R42, [R1+0x2230] ;  /* 0x00223000012a7983 */ /* 0x000f280000100a00 */
[----:B--2---:R-:W-:Y:S04]  /*352a0*/  LDGSTS.E [R3+0x18100], desc[UR74][R132.64], P6 ;  /* 0x1810000084037fae */ /* 0x004fe8000b1a104a */
[----:B------:R-:W-:Y:S04]  /*352b0*/  LDGSTS.E [R3+0x19000], desc[UR74][R240.64], P0 ;  /* 0x19000000f0037fae */ /* 0x000fe800081a104a */
[----:B------:R-:W2:Y:S04]  /*352c0*/  LDL.64 R132, [R1+0x2380] ;  /* 0x0023800001847983 */ /* 0x000ea80000100a00 */
[----:B------:R-:W2:Y:S04]  /*352d0*/  LDL.64 R240, [R1+0x2390] ;  /* 0x0023900001f07983 */ /* 0x000ea80000100a00 */
[----:B---3--:R-:W-:Y:S04]  /*352e0*/  LDGSTS.E [R3+0x19100], desc[UR74][R248.64], P6 ;  /* 0x19100000f8037fae */ /* 0x008fe8000b1a104a */
[----:B------:R-:W-:Y:S04]  /*352f0*/  LDGSTS.E [R3+0x1a000], desc[UR74][R242.64], P0 ;  /* 0x1a000000f2037fae */ /* 0x000fe800081a104a */
[----:B----4-:R-:W-:Y:S04]  /*35300*/  LDGSTS.E [R3+0x1a100], desc[UR74][R40.64], P6 ;  /* 0x1a10000028037fae */ /* 0x010fe8000b1a104a */
[----:B------:R-:W3:Y:S04]  /*35310*/  LDL.64 R248, [R1+0x11c8] ;  /* 0x0011c80001f87983 */ /* 0x000ee80000100a00 */
[----:B------:R-:W4:Y:S04]  /*35320*/  LDL.64 R242, [R1+0x2288] ;  /* 0x0022880001f27983 */ /* 0x000f280000100a00 */
[----:B------:R-:W4:Y:S04]  /*35330*/  LDL.64 R40, [R1+0x2378] ;  /* 0x0023780001287983 */ /* 0x000f280000100a00 */
[----:B------:R-:W-:Y:S04]  /*35340*/  LDGSTS.E [R3+0x1b000], desc[UR74][R140.64], P0 ;  /* 0x1b0000008c037fae */ /* 0x000fe800081a104a */
[----:B------:R-:W-:Y:S04]  /*35350*/  LDGSTS.E [R3+0x1b100], desc[UR74][R156.64], P6 ;  /* 0x1b1000009c037fae */ /* 0x000fe8000b1a104a */
        /* <DEDUP_REMOVED lines=17> */
[----:B------:R-:W-:Y:S04]  /*35470*/  LDGSTS.E [R3+0x20100], desc[UR74][R42.64], P6 ;  /* 0x201000002a037fae */ /* 0x000fe8000b1a104a */
[----:B------:R-:W4:Y:S04]  /*35480*/  LDL.64 R246, [R1+0x22a8] ;  /* 0x0022a80001f67983 */ /* 0x000f280000100a00 */
[----:B------:R-:W4:Y:S04]  /*35490*/  LDL.64 R158, [R1+0x11a8] ;  /* 0x0011a800019e7983 */ /* 0x000f280000100a00 */
[----:B------:R-:W4:Y:S04]  /*354a0*/  LDL.64 R42, [R1+0x23a8] ;  /* 0x0023a800012a7983 */ /* 0x000f280000100a00 */
[----:B------:R-:W4:Y:S04]  /*354b0*/  LDL.64 R68, [R1+0x2240] ;  /* 0x0022400001447983 */ /* 0x000f280000100a00 */
[----:B--2---:R-:W-:Y:S04]  /*354c0*/  LDGSTS.E [R3+0x21000], desc[UR74][R132.64], P0 ;  /* 0x2100000084037fae */ /* 0x004fe800081a104a */
[----:B------:R-:W2:Y:S04]  /*354d0*/  LDL.64 R132, [R1+0x2360] ;  /* 0x0023600001847983 */ /* 0x000ea80000100a00 */
[----:B---3--:R-:W-:Y:S04]  /*354e0*/  LDGSTS.E [R3+0x21100], desc[UR74][R248.64], P6 ;  /* 0x21100000f8037fae */ /* 0x008fe8000b1a104a */
[----:B------:R-:W-:Y:S04]  /*354f0*/  LDGSTS.E [R3+0x22000], desc[UR74][R240.64], P0 ;  /* 0x22000000f0037fae */ /* 0x000fe800081a104a */
[----:B----4-:R-:W-:Y:S04]  /*35500*/  LDGSTS.E [R3+0x22100], desc[UR74][R242.64], P6 ;  /* 0x22100000f2037fae */ /* 0x010fe8000b1a104a */
[----:B------:R-:W3:Y:S04]  /*35510*/  LDL.64 R248, [R1+0x23b0] ;  /* 0x0023b00001f87983 */ /* 0x000ee80000100a00 */
        /* <DEDUP_REMOVED lines=31> */
[----:B----4-:R-:W-:Y:S04]  /*35710*/  LDGSTS.E [R3+0x2a100], desc[UR74][R240.64], P6 ;  /* 0x2a100000f0037fae */ /* 0x010fe8000b1a104a */
[----:B------:R-:W3:Y:S04]  /*35720*/  LDL.64 R248, [R1+0x22c0] ;  /* 0x0022c00001f87983 */ /* 0x000ee80000100a00 */
        /* <DEDUP_REMOVED lines=22> */
[----:B------:R-:W4:Y:S04]  /*35890*/  LDL.64 R68, [R1+0x22f0] ;  /* 0x0022f00001447983 */ /* 0x000f280000100a00 */
[----:B------:R-:W-:Y:S04]  /*358a0*/  LDGSTS.E [R3+0x30100], desc[UR74][R42.64], P6 ;  /* 0x301000002a037fae */ /* 0x000fe8000b1a104a */
[----:B------:R-:W4:Y:S04]  /*358b0*/  LDL.64 R42, [R1+0x22d8] ;  /* 0x0022d800012a7983 */ /* 0x000f280000100a00 */
[----:B--2---:R-:W-:Y:S04]  /*358c0*/  LDGSTS.E [R3+0x31000], desc[UR74][R132.64], P0 ;  /* 0x3100000084037fae */ /* 0x004fe800081a104a */
[----:B------:R-:W-:Y:S04]  /*358d0*/  LDGSTS.E [R3+0x31100], desc[UR74][R246.64], P6 ;  /* 0x31100000f6037fae */ /* 0x000fe8000b1a104a */
[----:B------:R-:W-:Y:S04]  /*358e0*/  LDGSTS.E [R3+0x32000], desc[UR74][R158.64], P0 ;  /* 0x320000009e037fae */ /* 0x000fe800081a104a */
[----:B------:R-:W2:Y:S04]  /*358f0*/  LDL.64 R132, [R1+0x1168] ;  /* 0x0011680001847983 */ /* 0x000ea80000100a00 */
[----:B------:R-:W2:Y:S04]  /*35900*/  LDL.64 R246, [R1+0x2308] ;  /* 0x0023080001f67983 */ /* 0x000ea80000100a00 */
[----:B------:R-:W2:Y:S04]  /*35910*/  LDL.64 R158, [R1+0x2300] ;  /* 0x00230000019e7983 */ /* 0x000ea80000100a00 */
[----:B---3--:R-:W-:Y:S04]  /*35920*/  LDGSTS.E [R3+0x32100], desc[UR74][R248.64], P6 ;  /* 0x32100000f8037fae */ /* 0x008fe8000b1a104a */
[----:B------:R-:W3:Y:S04]  /*35930*/  LDL.64 R248, [R1+0x2260] ;  /* 0x0022600001f87983 */ /* 0x000ee80000100a00 */
[----:B----4-:R-:W-:Y:S04]  /*35940*/  LDGSTS.E [R3+0x33000], desc[UR74][R40.64], P0 ;  /* 0x3300000028037fae */ /* 0x010fe800081a104a */
        /* <DEDUP_REMOVED lines=18> */
[----:B------:R-:W4:Y:S04]  /*35a70*/  LDL.LU.64 R44, [R1+0x1290] ;  /* 0x00129000012c7983 */ /* 0x000f280000300a00 */
[----:B------:R-:W-:Y:S04]  /*35a80*/  LDGSTS.E [R3+0x38100], desc[UR74][R42.64], P6 ;  /* 0x381000002a037fae */ /* 0x000fe8000b1a104a */
[----:B------:R-:W-:Y:S04]  /*35a90*/  LDGSTS.E [R3+0x39000], desc[UR74][R250.64], P0 ;  /* 0x39000000fa037fae */ /* 0x000fe800081a104a */
[----:B------:R-:W4:Y:S04]  /*35aa0*/  LDL.LU.64 R42, [R1+0x1298] ;  /* 0x00129800012a7983 */ /* 0x000f280000300a00 */
[----:B------:R-:W4:Y:S04]  /*35ab0*/  LDL.64 R134, [R1+0x12d8] ;  /* 0x0012d80001867983 */ /* 0x000f280000100a00 */
        /* <DEDUP_REMOVED lines=8> */
[----:B------:R-:W3:Y:S04]  /*35b40*/  LDL.64 R248, [R1+0x1270] ;  /* 0x0012700001f87983 */ /* 0x000ee80000100a00 */
[----:B----4-:R-:W-:Y:S04]  /*35b50*/  LDGSTS.E [R3+0x3b100], desc[UR74][R40.64], P6 ;  /* 0x3b10000028037fae */ /* 0x010fe8000b1a104a */
[----:B------:R-:W4:Y:S04]  /*35b60*/  LDL.64 R158, [R1+0x1278] ;  /* 0x00127800019e7983 */ /* 0x000f280000100a00 */
[----:B------:R-:W-:Y:S04]  /*35b70*/  LDGSTS.E [R3+0x3c000], desc[UR74][R242.64], P0 ;  /* 0x3c000000f2037fae */ /* 0x000fe800081a104a */
[----:B------:R-:W4:Y:S04]  /*35b80*/  LDL.64 R40, [R1+0x1398] ;  /* 0x0013980001287983 */ /* 0x000f280000100a00 */
[----:B------:R-:W-:Y:S04]  /*35b90*/  LDGSTS.E [R3+0x3c100], desc[UR74][R156.64], P6 ;  /* 0x3c1000009c037fae */ /* 0x000fe8000b1a104a */
[----:B------:R-:W4:Y:S04]  /*35ba0*/  LDL.64 R242, [R1+0x11f8] ;  /* 0x0011f80001f27983 */ /* 0x000f280000100a00 */
[----:B------:R-:W4:Y:S04]  /*35bb0*/  LDL.64 R156, [R1+0x1200] ;  /* 0x00120000019c7983 */ /* 0x000f280000100a00 */
[----:B------:R-:W-:Y:S04]  /*35bc0*/  LDGSTS.E [R3+0x3d000], desc[UR74][R142.64], P0 ;  /* 0x3d0000008e037fae */ /* 0x000fe800081a104a */
[----:B------:R-:W4:Y:S04]  /*35bd0*/  LDL.64 R142, [R1+0x1438] ;  /* 0x00143800018e7983 */ /* 0x000f280000100a00 */
[----:B------:R-:W-:Y:S04]  /*35be0*/  LDGSTS.E [R3+0x3d100], desc[UR74][R138.64], P6 ;  /* 0x3d1000008a037fae */ /* 0x000fe8000b1a104a */
[----:B------:R-:W-:Y:S04]  /*35bf0*/  LDGSTS.E [R3+0x3e000], desc[UR74][R68.64], P0 ;  /* 0x3e00000044037fae */ /* 0x000fe800081a104a */
[----:B------:R-:W-:Y:S04]  /*35c00*/  LDGSTS.E [R3+0x3e100], desc[UR74][R56.64], P6 ;  /* 0x3e10000038037fae */ /* 0x000fe8000b1a104a */
[----:B------:R-:W4:Y:S04]  /*35c10*/  LDL.64 R138, [R1+0x11f0] ;  /* 0x0011f000018a7983 */ /* 0x000f280000100a00 */
[----:B------:R-:W-:Y:S04]  /*35c20*/  LDGSTS.E [R3+0x3f000], desc[UR74][R240.64], P0 ;  /* 0x3f000000f0037fae */ /* 0x000fe800081a104a */
[----:B------:R-:W-:Y:S04]  /*35c30*/  LDGSTS.E [R3+0x3f100], desc[UR74][R140.64], P6 ;  /* 0x3f1000008c037fae */ /* 0x000fe8000b1a104a */
[----:B------:R1:W-:Y:S04]  /*35c40*/  LDGSTS.E [R47+0x200], desc[UR74][R44.64], P0 ;  /* 0x002000002c2f7fae */ /* 0x0003e800081a104a */
[----:B------:R2:W-:Y:S01]  /*35c50*/  STL.64 [R1+0x55d0], R2 ;  /* 0x0055d00201007387 */ /* 0x0005e20000100a00 */
[----:B-1----:R-:W-:-:S03]  /*35c60*/  IMAD.WIDE R44, R46, 0x4, R44 ;  /* 0x000000042e2c7825 */ /* 0x002fc600078e022c */
[----:B------:R1:W-:Y:S04]  /*35c70*/  LDGSTS.E [R47+0x300], desc[UR74][R42.64], P6 ;  /* 0x003000002a2f7fae */ /* 0x0003e8000b1a104a */
[----:B------:R-:W-:Y:S04]  /*35c80*/  STL.64 [R1+0x5208], R44 ;  /* 0x0052082c01007387 */ /* 0x000fe80000100a00 */
[----:B------:R-:W-:Y:S01]  /*35c90*/  LDGSTS.E [R47+0x1200], desc[UR74][R134.64], P0 ;  /* 0x01200000862f7fae */ /* 0x000fe200081a104a */
[----:B-1----:R-:W-:-:S03]  /*35ca0*/  IMAD.WIDE R42, R46, 0x4, R42 ;  /* 0x000000042e2a7825 */ /* 0x002fc600078e022a */
[----:B------:R-:W-:Y:S04]  /*35cb0*/  LDGSTS.E [R47+0x1300], desc[UR74][R250.64], P6 ;  /* 0x01300000fa2f7fae */ /* 0x000fe8000b1a104a */
[----:B------:R-:W-:Y:S04]  /*35cc0*/  STL.64 [R1+0x5210], R42 ;  /* 0x0052102a01007387 */ /* 0x000fe80000100a00 */
[----:B------:R-:W4:Y:S04]  /*35cd0*/  LDL.64 R134, [R1+0x1480] ;  /* 0x0014800001867983 */ /* 0x000f280000100a00 */
        /* <DEDUP_REMOVED lines=32> */
[----:B------:R-:W-:Y:S04]  /*35ee0*/  LDGSTS.E [R47+0x7200], desc[UR74][R134.64], P0 ;  /* 0x07200000862f7fae */ /* 0x000fe800081a104a */
        /* <DEDUP_REMOVED lines=72> */
[----:B------:R-:W3:Y:S04]  /*36370*/  LDL.64 R248, [R1+0x2458] ;  /* 0x0024580001f87983 */ /* 0x000ee80000100a00 */
[----:B----4-:R-:W-:Y:S04]  /*36380*/  LDGSTS.E [R47+0x19300], desc[UR74][R40.64], P6 ;  /* 0x19300000282f7fae */ /* 0x010fe8000b1a104a */
        /* <DEDUP_REMOVED lines=41> */
[----:B------:R-:W-:Y:S04]  /*36620*/  LDGSTS.E [R47+0x24300], desc[UR74][R250.64], P6 ;  /* 0x24300000fa2f7fae */ /* 0x000fe8000b1a104a */
[----:B------:R-:W3:Y:S04]  /*36630*/  LDL.64 R248, [R1+0x2680] ;  /* 0x0026800001f87983 */ /* 0x000ee80000100a00 */
[----:B----4-:R-:W-:Y:S04]  /*36640*/  LDGSTS.E [R47+0x25200], desc[UR74][R40.64], P0 ;  /* 0x25200000282f7fae */ /* 0x010fe800081a104a */
[----:B------:R-:W4:Y:S04]  /*36650*/  LDL.64 R242, [R1+0x2408] ;  /* 0x0024080001f27983 */ /* 0x000f280000100a00 */
[----:B------:R-:W4:Y:S04]  /*36660*/  LDL.64 R250, [R1+0x26d8] ;  /* 0x0026d80001fa7983 */ /* 0x000f280000100a00 */
[----:B------:R-:W4:Y:S04]  /*36670*/  LDL.64 R40, [R1+0x2430] ;  /* 0x0024300001287983 */ /* 0x000f280000100a00 */
        /* <DEDUP_REMOVED lines=12> */
[----:B--2---:R-:W-:Y:S04]  /*36740*/  LDGSTS.E [R47+0x28300], desc[UR74][R132.64], P6 ;  /* 0x28300000842f7fae */ /* 0x004fe8000b1a104a */
[----:B------:R-:W2:Y:S04]  /*36750*/  LDL.64 R132, [R1+0x2650] ;  /* 0x0026500001847983 */ /* 0x000ea80000100a00 */
[----:B---3--:R-:W-:Y:S04]  /*36760*/  LDGSTS.E [R47+0x29200], desc[UR74][R248.64], P0 ;  /* 0x29200000f82f7fae */ /* 0x008fe800081a104a */
[----:B------:R-:W3:Y:S04]  /*36770*/  LDL.64 R248, [R1+0x25f0] ;  /* 0x0025f00001f87983 */ /* 0x000ee80000100a00 */
[----:B----4-:R-:W-:Y:S04]  /*36780*/  LDGSTS.E [R47+0x29300], desc[UR74][R40.64], P6 ;  /* 0x29300000282f7fae */ /* 0x010fe8000b1a104a */
        /* <DEDUP_REMOVED lines=42> */
[----:B---3--:R-:W-:Y:S04]  /*36a30*/  LDGSTS.E [R47+0x34300], desc[UR74][R248.64], P6 ;  /* 0x34300000f82f7fae */ /* 0x008fe8000b1a104a */
[----:B------:R-:W3:Y:S04]  /*36a40*/  LDL.64 R248, [R1+0x2630] ;  /* 0x0026300001f87983 */ /* 0x000ee80000100a00 */
[----:B----4-:R-:W-:Y:S04]  /*36a50*/  LDGSTS.E [R47+0x35200], desc[UR74][R40.64], P0 ;  /* 0x35200000282f7fae */ /* 0x010fe800081a104a */
[----:B------:R-:W4:Y:S04]  /*36a60*/  LDL.LU.64 R40, [R1+0x12a0] ;  /* 0x0012a00001287983 */ /* 0x000f280000300a00 */
[----:B------:R-:W-:Y:S04]  /*36a70*/  LDGSTS.E [R47+0x35300], desc[UR74][R242.64], P6 ;  /* 0x35300000f22f7fae */ /* 0x000fe8000b1a104a */
[----:B------:R-:W-:Y:S04]  /*36a80*/  LDGSTS.E [R47+0x36200], desc[UR74][R250.64], P0 ;  /* 0x36200000fa2f7fae */ /* 0x000fe800081a104a */
[----:B------:R-:W4:Y:S04]  /*36a90*/  LDL.LU.64 R242, [R1+0x1110] ;  /* 0x0011100001f27983 */ /* 0x000f280000300a00 */
        /* <DEDUP_REMOVED lines=27> */
[----:B----4-:R1:W-:Y:S04]  /*36c50*/  LDGSTS.E [R244+0x400], desc[UR74][R40.64], P0 ;  /* 0x0040000028f47fae */ /* 0x0103e800081a104a */
[----:B------:R4:W-:Y:S01]  /*36c60*/  LDGSTS.E [R244+0x500], desc[UR74][R242.64], P6 ;  /* 0x00500000f2f47fae */ /* 0x0009e2000b1a104a */
[----:B-1----:R-:W-:-:S03]  /*36c70*/  IMAD.WIDE R40, R46, 0x4, R40 ;  /* 0x000000042e287825 */ /* 0x002fc600078e0228 */
[----:B------:R-:W-:Y:S01]  /*36c80*/  LDGSTS.E [R244+0x1400], desc[UR74][R246.64], P0 ;  /* 0x01400000f6f47fae */ /* 0x000fe200081a104a */
[----:B----4-:R-:W-:-:S03]  /*36c90*/  IMAD.WIDE R242, R46, 0x4, R242 ;  /* 0x000000042ef27825 */ /* 0x010fc600078e02f2 */
[----:B------:R-:W-:Y:S04]  /*36ca0*/  STL.64 [R1+0x5218], R40 ;  /* 0x0052182801007387 */ /* 0x000fe80000100a00 */
[----:B------:R-:W-:Y:S04]  /*36cb0*/  STL.64 [R1+0x5220], R242 ;  /* 0x005220f201007387 */ /* 0x000fe80000100a00 */
        /* <DEDUP_REMOVED lines=63> */
[----:B---3--:R-:W-:Y:S04]  /*370b0*/  LDGSTS.E [R244+0x11500], desc[UR74][R248.64], P6 ;  /* 0x11500000f8f47fae */ /* 0x008fe8000b1a104a */
[----:B------:R-:W3:Y:S04]  /*370c0*/  LDL.64 R20, [R1+0xfb8] ;  /* 0x000fb80001147983 */ /* 0x000ee80000100a00 */
[----:B------:R-:W3:Y:S04]  /*370d0*/  LDL.64 R156, [R1+0x1070] ;  /* 0x00107000019c7983 */ /* 0x000ee80000100a00 */
[----:B------:R-:W3:Y:S04]  /*370e0*/  LDL.64 R248, [R1+0x1ff8] ;  /* 0x001ff80001f87983 */ /* 0x000ee80000100a00 */
[----:B------:R-:W3:Y:S04]  /*370f0*/  LDL.64 R22, [R1+0x20f8] ;  /* 0x0020f80001167983 */ /* 0x000ee80000100a00 */
[----:B------:R-:W3:Y:S04]  /*37100*/  LDL.64 R144, [R1+0xfb0] ;  /* 0x000fb00001907983 */ /* 0x000ee80000100a00 */
[----:B------:R-:W3:Y:S04]  /*37110*/  LDL.64 R26, [R1+0x2178] ;  /* 0x00217800011a7983 */ /* 0x000ee80000100a00 */
[----:B----4-:R-:W-:Y:S04]  /*37120*/  LDGSTS.E [R244+0x12400], desc[UR74][R142.64], P0 ;  /* 0x124000008ef47fae */ /* 0x010fe800081a104a */
[----:B------:R-:W-:Y:S04]  /*37130*/  LDGSTS.E [R244+0x12500], desc[UR74][R250.64], P6 ;  /* 0x12500000faf47fae */ /* 0x000fe8000b1a104a */
[----:B------:R-:W-:Y:S04]  /*37140*/  LDGSTS.E [R244+0x13400], desc[UR74][R158.64], P0 ;  /* 0x134000009ef47fae */ /* 0x000fe800081a104a */
[----:B------:R-:W4:Y:S04]  /*37150*/  LDL.64 R142, [R1+0x1068] ;  /* 0x00106800018e7983 */ /* 0x000f280000100a00 */
[----:B------:R-:W4:Y:S04]  /*37160*/  LDL.64 R130, [R1+0xfa8] ;  /* 0x000fa80001827983 */ /* 0x000f280000100a00 */
        /* <DEDUP_REMOVED lines=23> */
[----:B------:R-:W3:Y:S04]  /*372e0*/  LDL.64 R156, [R1+0x2528] ;  /* 0x00252800019c7983 */ /* 0x000ee80000100a00 */
[----:B------:R-:W3:Y:S04]  /*372f0*/  LDL.64 R248, [R1+0x2530] ;  /* 0x0025300001f87983 */ /* 0x000ee80000100a00 */
[----:B----4-:R-:W-:Y:S04]  /*37300*/  LDGSTS.E [R244+0x15500], desc[UR74][R142.64], P6 ;  /* 0x155000008ef47fae */ /* 0x010fe8000b1a104a */
        /* <DEDUP_REMOVED lines=46> */
[----:B------:R-:W2:Y:S04]  /*375f0*/  LDL.64 R132, [R1+0x2518] ;  /* 0x0025180001847983 */ /* 0x000ea80000100a00 */
[----:B---3--:R-:W-:Y:S04]  /*37600*/  LDGSTS.E [R244+0x21500], desc[UR74][R248.64], P6 ;  /* 0x21500000f8f47fae */ /* 0x008fe8000b1a104a */
[----:B------:R-:W-:Y:S04]  /*37610*/  LDGSTS.E [R244+0x22400], desc[UR74][R250.64], P0 ;  /* 0x22400000faf47fae */ /* 0x000fe800081a104a */
[----:B------:R-:W-:Y:S04]  /*37620*/  LDGSTS.E [R244+0x22500], desc[UR74][R156.64], P6 ;  /* 0x225000009cf47fae */ /* 0x000fe8000b1a104a */
[----:B------:R-:W3:Y:S04]  /*37630*/  LDL.64 R248, [R1+0x2dd8] ;  /* 0x002dd80001f87983 */ /* 0x000ee80000100a00 */
[----:B------:R-:W3:Y:S04]  /*37640*/  LDL.64 R250, [R1+0x2848] ;  /* 0x0028480001fa7983 */ /* 0x000ee80000100a00 */
[----:B------:R-:W3:Y:S04]  /*37650*/  LDL.64 R156, [R1+0x2500] ;  /* 0x00250000019c7983 */ /* 0x000ee80000100a00 */
[----:B----4-:R-:W-:Y:S04]  /*37660*/  LDGSTS.E [R244+0x23400], desc[UR74][R142.64], P0 ;  /* 0x234000008ef47fae */ /* 0x010fe800081a104a */
[----:B------:R-:W4:Y:S04]  /*37670*/  LDL.64 R142, [R1+0x2bc0] ;  /* 0x002bc000018e7983 */ /* 0x000f280000100a00 */
[----:B------:R-:W-:Y:S04]  /*37680*/  LDGSTS.E [R244+0x23500], desc[UR74][R138.64], P6 ;  /* 0x235000008af47fae */ /* 0x000fe8000b1a104a */
[----:B------:R-:W4:Y:S04]  /*37690*/  LDL.64 R138, [R1+0x748] ;  /* 0x00074800018a7983 */ /* 0x000f280000100a00 */
[----:B------:R-:W-:Y:S04]  /*376a0*/  LDGSTS.E [R244+0x24400], desc[UR74][R158.64], P0 ;  /* 0x244000009ef47fae */ /* 0x000fe800081a104a */
[----:B------:R-:W4:Y:S04]  /*376b0*/  LDL.64 R158, [R1+0x2bb0] ;  /* 0x002bb000019e7983 */ /* 0x000f280000100a00 */
[----:B--2---:R-:W-:Y:S04]  /*376c0*/  LDGSTS.E [R244+0x24500], desc[UR74][R132.64], P6 ;  /* 0x2450000084f47fae */ /* 0x004fe8000b1a104a */
[----:B------:R-:W2:Y:S04]  /*376d0*/  LDL.64 R132, [R1+0x2e20] ;  /* 0x002e200001847983 */ /* 0x000ea80000100a00 */
[----:B---3--:R-:W-:Y:S04]  /*376e0*/  LDGSTS.E [R244+0x25400], desc[UR74][R248.64], P0 ;  /* 0x25400000f8f47fae */ /* 0x008fe800081a104a */
        /* <DEDUP_REMOVED lines=20> */
[----:B------:R-:W3:Y:S04]  /*37830*/  LDL.64 R156, [R1+0x2ba8] ;  /* 0x002ba800019c7983 */ /* 0x000ee80000100a00 */
[----:B------:R-:W-:Y:S04]  /*37840*/  LDGSTS.E [R244+0x2f400], desc[UR74][R134.64], P0 ;  /* 0x2f40000086f47fae */ /* 0x000fe800081a104a */
[----:B------:R-:W-:Y:S04]  /*37850*/  LDGSTS.E [R244+0x2f500], desc[UR74][R246.64], P6 ;  /* 0x2f500000f6f47fae */ /* 0x000fe8000b1a104a */
[----:B----4-:R-:W-:Y:S04]  /*37860*/  LDGSTS.E [R244+0x30400], desc[UR74][R142.64], P0 ;  /* 0x304000008ef47fae */ /* 0x010fe800081a104a */
[----:B------:R-:W4:Y:S04]  /*37870*/  LDL.64 R20, [R1+0x2850] ;  /* 0x0028500001147983 */ /* 0x000f280000100a00 */
[----:B------:R-:W4:Y:S04]  /*37880*/  LDL.64 R22, [R1+0x2b90] ;  /* 0x002b900001167983 */ /* 0x000f280000100a00 */
        /* <DEDUP_REMOVED lines=28> */
[----:B------:R-:W3:Y:S04]  /*37a50*/  LDL.LU.64 R158, [R1+0x12a8] ;  /* 0x0012a800019e7983 */ /* 0x000ee80000300a00 */
[----:B------:R-:W-:Y:S04]  /*37a60*/  LDGSTS.E [R244+0x33400], desc[UR74][R156.64], P0 ;  /* 0x334000009cf47fae */ /* 0x000fe800081a104a */
[----:B------:R-:W3:Y:S04]  /*37a70*/  LDL.LU.64 R156, [R1+0x1020] ;  /* 0x00102000019c7983 */ /* 0x000ee80000300a00 */
[----:B----4-:R-:W-:Y:S04]  /*37a80*/  LDGSTS.E [R244+0x33500], desc[UR74][R142.64], P6 ;  /* 0x335000008ef47fae */ /* 0x010fe8000b1a104a */
[----:B------:R-:W4:Y:S04]  /*37a90*/  LDL.64 R142, [R1+0x12e8] ;  /* 0x0012e800018e7983 */ /* 0x000f280000100a00 */
[----:B------:R-:W-:Y:S04]  /*37aa0*/  LDGSTS.E [R244+0x34400], desc[UR74][R138.64], P0 ;  /* 0x344000008af47fae */ /* 0x000fe800081a104a */
        /* <DEDUP_REMOVED lines=22> */
[----:B------:R-:W-:Y:S01]  /*37c10*/  LDGSTS.E [R244+0x3e400], desc[UR74][R136.64], P0 ;  /* 0x3e40000088f47fae */ /* 0x000fe200081a104a */
[----:B------:R-:W-:-:S03]  /*37c20*/  IMAD.WIDE R2, R46, 0x4, R156 ;  /* 0x000000042e027825 */ /* 0x000fc600078e029c */
[----:B------:R-:W-:Y:S04]  /*37c30*/  LDGSTS.E [R244+0x3e500], desc[UR74][R134.64], P6 ;  /* 0x3e50000086f47fae */ /* 0x000fe8000b1a104a */
[----:B------:R1:W-:Y:S04]  /*37c40*/  LDGSTS.E [R244+0x3f400], desc[UR74][R246.64], P0 ;  /* 0x3f400000f6f47fae */ /* 0x0003e800081a104a */
[----:B------:R-:W-:Y:S04]  /*37c50*/  LDGSTS.E [R244+0x3f500], desc[UR74][R250.64], P6 ;  /* 0x3f500000faf47fae */ /* 0x000fe8000b1a104a */
[----:B------:R-:W-:Y:S01]  /*37c60*/  LDGSTS.E [R48+0x600], desc[UR74][R158.64], P0 ;  /* 0x006000009e307fae */ /* 0x000fe200081a104a */
[----:B-1----:R-:W-:-:S03]  /*37c70*/  IMAD.WIDE R246, R46, 0x4, R158 ;  /* 0x000000042ef67825 */ /* 0x002fc600078e029e */
[----:B------:R-:W-:Y:S04]  /*37c80*/  LDGSTS.E [R48+0x700], desc[UR74][R156.64], P6 ;  /* 0x007000009c307fae */ /* 0x000fe8000b1a104a */
[----:B----4-:R-:W-:Y:S04]  /*37c90*/  LDGSTS.E [R48+0x1600], desc[UR74][R142.64], P0 ;  /* 0x016000008e307fae */ /* 0x010fe800081a104a */
[----:B------:R-:W-:Y:S04]  /*37ca0*/  STL.64 [R1+0x5228], R246 ;  /* 0x005228f601007387 */ /* 0x000fe80000100a00 */
[----:B------:R1:W-:Y:S04]  /*37cb0*/  STL.64 [R1+0xe0], R2 ;  /* 0x0000e00201007387 */ /* 0x0003e80000100a00 */
        /* <DEDUP_REMOVED lines=30> */
[----:B------:R-:W2:Y:S04]  /*37ea0*/  LDL.64 R132, [R1+0x1368] ;  /* 0x0013680001847983 */ /* 0x000ea80000100a00 */
[----:B---3--:R-:W-:Y:S04]  /*37eb0*/  LDGSTS.E [R48+0x2700], desc[UR74][R248.64], P6 ;  /* 0x02700000f8307fae */ /* 0x008fe8000b1a104a */
[----:B------:R-:W3:Y:S04]  /*37ec0*/  LDL.64 R248, [R1+0xfd8] ;  /* 0x000fd80001f87983 */ /* 0x000ee80000100a00 */
[----:B--2---:R-:W-:Y:S04]  /*37ed0*/  LDGSTS.E [R48+0x3600], desc[UR74][R132.64], P0 ;  /* 0x0360000084307fae */ /* 0x004fe800081a104a */
[----:B----4-:R-:W-:Y:S04]  /*37ee0*/  LDGSTS.E [R48+0x3700], desc[UR74][R186.64], P6 ;  /* 0x03700000ba307fae */ /* 0x010fe8000b1a104a */
        /* <DEDUP_REMOVED lines=30> */
[----:B------:R-:W4:Y:S04]  /*380d0*/  LDL.64 R184, [R1+0xfc8] ;  /* 0x000fc80001b87983 */ /* 0x000f280000100a00 */
[----:B------:R-:W3:Y:S04]  /*380e0*/  LDL.64 R248, [R1+0xfd0] ;  /* 0x000fd00001f87983 */ /* 0x000ee80000100a00 */
        /* <DEDUP_REMOVED lines=88> */
[----:B---3--:R-:W-:Y:S04]  /*38670*/  LDGSTS.E [R48+0x21700], desc[UR74][R248.64], P6 ;  /* 0x21700000f8307fae */ /* 0x008fe8000b1a104a */
[----:B------:R-:W3:Y:S04]  /*38680*/  LDL.64 R248, [R1+0x680] ;  /* 0x0006800001f87983 */ /* 0x000ee80000100a00 */
[----:B--2---:R-:W-:Y:S04]  /*38690*/  LDGSTS.E [R48+0x22600], desc[UR74][R132.64], P0 ;  /* 0x2260000084307fae */ /* 0x004fe800081a104a */
        /* <DEDUP_REMOVED lines=27> */
[----:B------:R-:W2:Y:S04]  /*38850*/  LDL.64 R132, [R1+0x2898] ;  /* 0x0028980001847983 */ /* 0x000ea80000100a00 */
        /* <DEDUP_REMOVED lines=32> */
[----:B------:R-:W2:Y:S04]  /*38a60*/  LDL.LU.64 R132, [R1+0x12b0] ;  /* 0x0012b00001847983 */ /* 0x000ea80000300a00 */
[----:B---3--:R-:W-:Y:S04]  /*38a70*/  LDGSTS.E [R48+0x31700], desc[UR74][R248.64], P6 ;  /* 0x31700000f8307fae */ /* 0x008fe8000b1a104a */
[----:B------:R-:W-:Y:S04]  /*38a80*/  LDGSTS.E [R48+0x32600], desc[UR74][R186.64], P0 ;  /* 0x32600000ba307fae */ /* 0x000fe800081a104a */
[----:B----4-:R-:W-:Y:S04]  /*38a90*/  LDGSTS.E [R48+0x32700], desc[UR74][R184.64], P6 ;  /* 0x32700000b8307fae */ /* 0x010fe8000b1a104a */
[----:B------:R-:W1:Y:S04]  /*38aa0*/  LDL.LU.64 R248, [R1+0xf48] ;  /* 0x000f480001f87983 */ /* 0x000e680000300a00 */
        /* <DEDUP_REMOVED lines=26> */
[----:B--2---:R-:W-:-:S03]  /*38c50*/  IMAD.WIDE R4, R46, 0x4, R132 ;  /* 0x000000042e047825 */ /* 0x004fc600078e0284 */
[----:B------:R-:W-:Y:S04]  /*38c60*/  LDGSTS.E [R245+0x800], desc[UR74][R132.64], P0 ;  /* 0x0080000084f57fae */ /* 0x000fe800081a104a */
[----:B------:R2:W-:Y:S04]  /*38c70*/  STL.64 [R1+0x110], R4 ;  /* 0x0001100401007387 */ /* 0x0005e80000100a00 */
[----:B------:R-:W3:Y:S04]  /*38c80*/  LDL.64 R188, [R1+0x12f0] ;  /* 0x0012f00001bc7983 */ /* 0x000ee80000100a00 */
[----:B------:R-:W4:Y:S01]  /*38c90*/  LDL.64 R176, [R1+0xf40] ;  /* 0x000f400001b07983 */ /* 0x000f220000100a00 */
[----:B-1----:R-:W-:-:S03]  /*38ca0*/  IMAD.WIDE R2, R46, 0x4, R248 ;  /* 0x000000042e027825 */ /* 0x002fc600078e02f8 */
[----:B------:R-:W-:Y:S04]  /*38cb0*/  LDGSTS.E [R245+0x900], desc[UR74][R248.64], P6 ;  /* 0x00900000f8f57fae */ /* 0x000fe8000b1a104a */
[----:B------:R1:W-:Y:S04]  /*38cc0*/  STL.64 [R1+0x170], R2 ;  /* 0x0001700201007387 */ /* 0x0003e80000100a00 */
        /* <DEDUP_REMOVED lines=25> */
[----:B------:R-:W2:Y:S04]  /*38e60*/  LDL.LU.64 R246, [R1+0x710] ;  /* 0x0007100001f67983 */ /* 0x000ea80000300a00 */
        /* <DEDUP_REMOVED lines=36> */
[----:B------:R-:W2:Y:S04]  /*390b0*/  LDL.64 R220, [R1+0xe68] ;  /* 0x000e680001dc7983 */ /* 0x000ea80000100a00 */
[----:B------:R-:W2:Y:S04]  /*390c0*/  LDL.64 R206, [R1+0x1708] ;  /* 0x0017080001ce7983 */ /* 0x000ea80000100a00 */
[----:B------:R-:W2:Y:S04]  /*390d0*/  LDL.64 R204, [R1+0xe58] ;  /* 0x000e580001cc7983 */ /* 0x000ea80000100a00 */
[----:B------:R-:W2:Y:S04]  /*390e0*/  LDL.64 R190, [R1+0x1dd8] ;  /* 0x001dd80001be7983 */ /* 0x000ea80000100a00 */
[----:B---3--:R-:W-:Y:S04]  /*390f0*/  LDGSTS.E [R245+0x1800], desc[UR74][R188.64], P0 ;  /* 0x01800000bcf57fae */ /* 0x008fe800081a104a */
[----:B----4-:R-:W-:Y:S04]  /*39100*/  LDGSTS.E [R245+0x1900], desc[UR74][R176.64], P6 ;  /* 0x01900000b0f57fae */ /* 0x010fe8000b1a104a */
[----:B------:R-:W3:Y:S04]  /*39110*/  LDL.64 R188, [R1+0x1718] ;  /* 0x0017180001bc7983 */ /* 0x000ee80000100a00 */
[----:B------:R-:W4:Y:S04]  /*39120*/  LDL.64 R176, [R1+0x1e48] ;  /* 0x001e480001b07983 */ /* 0x000f280000100a00 */
[----:B--2---:R-:W-:Y:S04]  /*39130*/  LDGSTS.E [R245+0x2800], desc[UR74][R174.64], P0 ;  /* 0x02800000aef57fae */ /* 0x004fe800081a104a */
[----:B------:R-:W-:Y:S04]  /*39140*/  LDGSTS.E [R245+0x2900], desc[UR74][R162.64], P6 ;  /* 0x02900000a2f57fae */ /* 0x000fe8000b1a104a */
[----:B------:R-:W-:Y:S04]  /*39150*/  LDGSTS.E [R245+0x3800], desc[UR74][R160.64], P0 ;  /* 0x03800000a0f57fae */ /* 0x000fe800081a104a */
[----:B------:R-:W2:Y:S04]  /*39160*/  LDL.64 R174, [R1+0xc38] ;  /* 0x000c380001ae7983 */ /* 0x000ea80000100a00 */
[----:B------:R-:W2:Y:S04]  /*39170*/  LDL.64 R162, [R1+0x1eb8] ;  /* 0x001eb80001a27983 */ /* 0x000ea80000100a00 */
[----:B------:R-:W-:Y:S04]  /*39180*/  LDGSTS.E [R245+0x3900], desc[UR74][R148.64], P6 ;  /* 0x0390000094f57fae */ /* 0x000fe8000b1a104a */
        /* <DEDUP_REMOVED lines=43> */
[----:B------:R-:W2:Y:S04]  /*39440*/  LDL.64 R248, [R1+0x970] ;  /* 0x0009700001f87983 */ /* 0x000ea80000100a00 */
[----:B------:R-:W-:Y:S04]  /*39450*/  LDGSTS.E [R245+0xe900], desc[UR74][R220.64], P6 ;  /* 0x0e900000dcf57fae */ /* 0x000fe8000b1a104a */
[----:B------:R-:W-:Y:S04]  /*39460*/  LDGSTS.E [R245+0xf800], desc[UR74][R206.64], P0 ;  /* 0x0f800000cef57fae */ /* 0x000fe800081a104a */
[----:B------:R-:W-:Y:S04]  /*39470*/  LDGSTS.E [R245+0xf900], desc[UR74][R204.64], P6 ;  /* 0x0f900000ccf57fae */ /* 0x000fe8000b1a104a */
[----:B------:R-:W2:Y:S04]  /*39480*/  LDL.64 R220, [R1+0x2768] ;  /* 0x0027680001dc7983 */ /* 0x000ea80000100a00 */
[----:B------:R-:W2:Y:S04]  /*39490*/  LDL.64 R206, [R1+0x950] ;  /* 0x0009500001ce7983 */ /* 0x000ea80000100a00 */
[----:B------:R-:W-:Y:S04]  /*394a0*/  LDGSTS.E [R245+0x10800], desc[UR74][R190.64], P0 ;  /* 0x10800000bef57fae */ /* 0x000fe800081a104a */
        /* <DEDUP_REMOVED lines=59> */
[----:B------:R-:W-:Y:S04]  /*39860*/  LDGSTS.E [R245+0x1f900], desc[UR74][R190.64], P6 ;  /* 0x1f900000bef57fae */ /* 0x000fe8000b1a104a */
[----:B---3--:R-:W-:Y:S04]  /*39870*/  LDGSTS.E [R245+0x20800], desc[UR74][R188.64], P0 ;  /* 0x20800000bcf57fae */ /* 0x008fe800081a104a */
[----:B----4-:R-:W-:Y:S04]  /*39880*/  LDGSTS.E [R245+0x20900], desc[UR74][R176.64], P6 ;  /* 0x20900000b0f57fae */ /* 0x010fe8000b1a104a */
[----:B--2---:R-:W-:Y:S04]  /*39890*/  LDGSTS.E [R245+0x21800], desc[UR74][R174.64], P0 ;  /* 0x21800000aef57fae */ /* 0x004fe800081a104a */
        /* <DEDUP_REMOVED lines=24> */
[----:B------:R-:W2:Y:S04]  /*39a20*/  LDL.LU.64 R132, [R1+0x12b8] ;  /* 0x0012b80001847983 */ /* 0x000ea80000300a00 */
[----:B------:R-:W-:Y:S04]  /*39a30*/  LDGSTS.E [R245+0x2d900], desc[UR74][R246.64], P6 ;  /* 0x2d900000f6f57fae */ /* 0x000fe8000b1a104a */
[----:B------:R-:W1:Y:S04]  /*39a40*/  LDL.LU.64 R248, [R1+0xee0] ;  /* 0x000ee00001f87983 */ /* 0x000e680000300a00 */
        /* <DEDUP_REMOVED lines=24> */
[----:B------:R-:W-:Y:S04]  /*39bd0*/  LDGSTS.E [R245+0x2e800], desc[UR74][R242.64], P0 ;  /* 0x2e800000f2f57fae */ /* 0x000fe800081a104a */
        /* <DEDUP_REMOVED lines=10> */
[----:B------:R3:W-:Y:S04]  /*39c80*/  STL.64 [R1+0x5318], R232 ;  /* 0x005318e801007387 */ /* 0x0007e80000100a00 */
        /* <DEDUP_REMOVED lines=39> */
[----:B------:R-:W2:Y:S01]  /*39f00*/  LDL.64 R250, [R1+0x12f8] ;  /* 0x0012f80001fa7983 */ /* 0x000ea20000100a00 */
[----:B-1----:R-:W-:-:S03]  /*39f10*/  IMAD.WIDE R2, R46, 0x4, R248 ;  /* 0x000000042e027825 */ /* 0x002fc600078e02f8 */
[----:B------:R-:W2:Y:S04]  /*39f20*/  LDL.64 R58, [R1+0xed8] ;  /* 0x000ed800013a7983 */ /* 0x000ea80000100a00 */
[----:B------:R1:W-:Y:S04]  /*39f30*/  STL.64 [R1+0x1a0], R2 ;  /* 0x0001a00201007387 */ /* 0x0003e80000100a00 */
[----:B------:R-:W2:Y:S04]  /*39f40*/  LDL.64 R158, [R1+0x1338] ;  /* 0x00133800019e7983 */ /* 0x000ea80000100a00 */
[----:B------:R-:W2:Y:S04]  /*39f50*/  LDL.64 R156, [R1+0xed0] ;  /* 0x000ed000019c7983 */ /* 0x000ea80000100a00 */
[----:B------:R-:W2:Y:S04]  /*39f60*/  LDL.64 R142, [R1+0x1378] ;  /* 0x00137800018e7983 */ /* 0x000ea80000100a00 */
[----:B------:R-:W-:Y:S04]  /*39f70*/  LDGSTS.E [R245+0x3f900], desc[UR74][R100.64], P6 ;  /* 0x3f90000064f57fae */ /* 0x000fe8000b1a104a */
[----:B------:R-:W-:Y:S04]  /*39f80*/  LDGSTS.E [R49+0xa00], desc[UR74][R132.64], P0 ;  /* 0x00a0000084317fae */ /* 0x000fe800081a104a */
[----:B------:R-:W2:Y:S04]  /*39f90*/  LDL.64 R138, [R1+0xec8] ;  /* 0x000ec800018a7983 */ /* 0x000ea80000100a00 */
[----:B------:R-:W-:Y:S04]  /*39fa0*/  LDGSTS.E [R49+0xb00], desc[UR74][R248.64], P6 ;  /* 0x00b00000f8317fae */ /* 0x000fe8000b1a104a */
[----:B------:R-:W2:Y:S04]  /*39fb0*/  LDL.64 R132, [R1+0x13c8] ;  /* 0x0013c80001847983 */ /* 0x000ea80000100a00 */
[----:B------:R-:W2:Y:S04]  /*39fc0*/  LDL.64 R248, [R1+0xec0] ;  /* 0x000ec00001f87983 */ /* 0x000ea80000100a00 */
[----:B---3--:R-:W3:Y:S04]  /*39fd0*/  LDL.LU.64 R232, [R1+0x2770] ;  /* 0x0027700001e87983 */ /* 0x008ee80000300a00 */
[----:B----4-:R-:W4:Y:S04]  /*39fe0*/  LDL.LU.64 R186, [R1+0x2d98] ;  /* 0x002d980001ba7983 */ /* 0x010f280000300a00 */
[----:B------:R-:W3:Y:S04]  /*39ff0*/  LDL.LU.64 R202, [R1+0x8e8] ;  /* 0x0008e80001ca7983 */ /* 0x000ee80000300a00 */
        /* <DEDUP_REMOVED lines=57> */
[----:B------:R-:W3:Y:S04]  /*3a390*/  LDL.64 R6, [R1+0x1418] ;  /* 0x0014180001067983 */ /* 0x000ee80000100a00 */
        /* <DEDUP_REMOVED lines=81> */
[----:B------:R-:W4:Y:S04]  /*3a8b0*/  LDL.64 R58, [R1+0x968] ;  /* 0x00096800013a7983 */ /* 0x000f280000100a00 */
[----:B---3--:R-:W-:Y:S04]  /*3a8c0*/  LDGSTS.E [R49+0x11b00], desc[UR74][R6.64], P6 ;  /* 0x11b0000006317fae */ /* 0x008fe8000b1a104a */
[----:B------:R-:W3:Y:S04]  /*3a8d0*/  LDL.64 R6, [R1+0x948] ;  /* 0x0009480001067983 */ /* 0x000ee80000100a00 */
[----:B--2---:R-:W-:Y:S04]  /*3a8e0*/  LDGSTS.E [R49+0x12a00], desc[UR74][R250.64], P0 ;  /* 0x12a00000fa317fae */ /* 0x004fe800081a104a */
[----:B------:R-:W2:Y:S04]  /*3a8f0*/  LDL.64 R250, [R1+0x2808] ;  /* 0x0028080001fa7983 */ /* 0x000ea80000100a00 */
[----:B----4-:R-:W-:Y:S04]  /*3a900*/  LDGSTS.E [R49+0x12b00], desc[UR74][R158.64], P6 ;  /* 0x12b000009e317fae */ /* 0x010fe8000b1a104a */
[----:B------:R-:W-:Y:S04]  /*3a910*/  LDGSTS.E [R49+0x13a00], desc[UR74][R156.64], P0 ;  /* 0x13a000009c317fae */ /* 0x000fe800081a104a */
[----:B------:R-:W4:Y:S04]  /*3a920*/  LDL.64 R158, [R1+0x928] ;  /* 0x00092800019e7983 */ /* 0x000f280000100a00 */
[----:B------:R-:W4:Y:S04]  /*3a930*/  LDL.64 R156, [R1+0x908] ;  /* 0x00090800019c7983 */ /* 0x000f280000100a00 */
        /* <DEDUP_REMOVED lines=26> */
[----:B------:R-:W-:Y:S04]  /*3aae0*/  STL.64 [R1+0x5410], R232 ;  /* 0x005410e801007387 */ /* 0x000fe80000100a00 */
[----:B------:R-:W-:Y:S04]  /*3aaf0*/  STL.64 [R1+0x5418], R186 ;  /* 0x005418ba01007387 */ /* 0x000fe80000100a00 */
[----:B------:R-:W-:Y:S04]  /*3ab00*/  STL.64 [R1+0x53c8], R202 ;  /* 0x0053c8ca01007387 */ /* 0x000fe80000100a00 */
[----:B---3--:R-:W-:Y:S04]  /*3ab10*/  LDGSTS.E [R49+0x1eb00], desc[UR74][R6.64], P6 ;  /* 0x1eb0000006317fae */ /* 0x008fe8000b1a104a */
        /* <DEDUP_REMOVED lines=86> */
[----:B------:R-:W-:Y:S01]  /*3b080*/  STL.64 [R1+0x1b0], R4 ;  /* 0x0001b00401007387 */ /* 0x000fe20000100a00 */
[----:B-1----:R-:W-:-:S03]  /*3b090*/  IMAD.WIDE R2, R46, 0x4, R248 ;  /* 0x000000042e027825 */ /* 0x002fc600078e02f8 */
[----:B------:R1:W-:Y:S04]  /*3b0a0*/  STL.64 [R1+0x55d8], R46 ;  /* 0x0055d82e01007387 */ /* 0x0003e80000100a00 */
[----:B------:R-:W-:Y:S04]  /*3b0b0*/  LDGSTS.E [R49+0x2bb00], desc[UR74][R228.64], P6 ;  /* 0x2bb00000e4317fae */ /* 0x000fe8000b1a104a */
[----:B------:R-:W-:Y:S04]  /*3b0c0*/  LDGSTS.E [R49+0x2ca00], desc[UR74][R176.64], P0 ;  /* 0x2ca00000b0317fae */ /* 0x000fe800081a104a */
[----:B-1----:R-:W2:Y:S04]  /*3b0d0*/  LDL.64 R46, [R1+0x1340] ;  /* 0x00134000012e7983 */ /* 0x002ea80000100a00 */
        /* <DEDUP_REMOVED lines=42> */
[----:B--2---:R2:W-:Y:S04]  /*3b380*/  STL.64 [R1+0x55e0], R46 ;  /* 0x0055e02e01007387 */ /* 0x0045e80000100a00 */
[----:B-1----:R-:W3:Y:S04]  /*3b390*/  LDL.64 R2, [R1+0xb90] ;  /* 0x000b900001027983 */ /* 0x002ee80000100a00 */
[----:B------:R-:W4:Y:S04]  /*3b3a0*/  LDL.64 R238, [R1+0x13d0] ;  /* 0x0013d00001ee7983 */ /* 0x000f280000100a00 */
[----:B--2---:R-:W2:Y:S04]  /*3b3b0*/  LDL.64 R46, [R1+0x1300] ;  /* 0x00130000012e7983 */ /* 0x004ea80000100a00 */
        /* <DEDUP_REMOVED lines=122> */
[----:B--2---:R-:W-:Y:S04]  /*3bb60*/  LDGSTS.E [R0+0x1c00], desc[UR74][R46.64], P0 ;  /* 0x01c000002e007fae */ /* 0x004fe800081a104a */
[----:B------:R-:W-:Y:S04]  /*3bb70*/  LDGSTS.E [R0+0x1d00], desc[UR74][R208.64], P6 ;  /* 0x01d00000d0007fae */ /* 0x000fe8000b1a104a */
[----:B------:R-:W2:Y:S04]  /*3bb80*/  LDL.LU.64 R46, [R1+0x55e0] ;  /* 0x0055e000012e7983 */ /* 0x000ea80000300a00 */
[----:B--2---:R-:W-:Y:S04]  /*3bb90*/  LDGSTS.E [R0+0x2c00], desc[UR74][R46.64], P0 ;  /* 0x02c000002e007fae */ /* 0x004fe800081a104a */
[----:B---3--:R-:W-:Y:S04]  /*3bba0*/  LDGSTS.E [R0+0x2d00], desc[UR74][R2.64], P6 ;  /* 0x02d0000002007fae */ /* 0x008fe8000b1a104a */
[----:B------:R-:W-:Y:S04]  /*3bbb0*/  LDGSTS.E [R0+0x3c00], desc[UR74][R48.64], P0 ;  /* 0x03c0000030007fae */ /* 0x000fe800081a104a */
[----:B------:R-:W2:Y:S04]  /*3bbc0*/  LDL.LU.64 R46, [R1+0x55d8] ;  /* 0x0055d800012e7983 */ /* 0x000ea80000300a00 */
[----:B------:R-:W-:Y:S04]  /*3bbd0*/  LDGSTS.E [R0+0x3d00], desc[UR74][R50.64], P6 ;  /* 0x03d0000032007fae */ /* 0x000fe8000b1a104a */
[----:B------:R-:W3:Y:S04]  /*3bbe0*/  LDL.LU.64 R2, [R1+0x55d0] ;  /* 0x0055d00001027983 */ /* 0x000ee80000300a00 */
[----:B----4-:R-:W-:Y:S04]  /*3bbf0*/  LDGSTS.E [R0+0x4c00], desc[UR74][R238.64], P0 ;  /* 0x04c00000ee007fae */ /* 0x010fe800081a104a */
        /* <DEDUP_REMOVED lines=8> */
[----:B------:R-:W-:Y:S04]  /*3bc80*/  LDGSTS.E [R0+0x6d00], desc[UR74][R188.64], P6 ;  /* 0x06d00000bc007fae */ /* 0x000fe8000b1a104a */
[----:B------:R-:W-:Y:S04]  /*3bc90*/  STL.64 [R1+0x5580], R80 ;  /* 0x0055805001007387 */ /* 0x000fe80000100a00 */
[----:B------:R-:W-:Y:S04]  /*3bca0*/  LDGSTS.E [R0+0x7c00], desc[UR74][R80.64], P0 ;  /* 0x07c0000050007fae */ /* 0x000fe800081a104a */
[----:B------:R1:W-:Y:S04]  /*3bcb0*/  STL.64 [R1+0x5588], R54 ;  /* 0x0055883601007387 */ /* 0x0003e80000100a00 */
[----:B------:R-:W-:Y:S04]  /*3bcc0*/  LDGSTS.E [R0+0x7d00], desc[UR74][R54.64], P6 ;  /* 0x07d0000036007fae */ /* 0x000fe8000b1a104a */
[----:B------:R-:W2:Y:S04]  /*3bcd0*/  LDL.LU.64 R188, [R1+0xba8] ;  /* 0x000ba80001bc7983 */ /* 0x000ea80000300a00 */
[----:B------:R-:W-:Y:S04]  /*3bce0*/  LDGSTS.E [R0+0x8c00], desc[UR74][R240.64], P0 ;  /* 0x08c00000f0007fae */ /* 0x000fe800081a104a */
[----:B------:R-:W4:Y:S04]  /*3bcf0*/  LDL.LU.64 R238, [R1+0x1250] ;  /* 0x0012500001ee7983 */ /* 0x000f280000300a00 */
[----:B------:R-:W-:Y:S04]  /*3bd00*/  LDGSTS.E [R0+0x8d00], desc[UR74][R232.64], P6 ;  /* 0x08d00000e8007fae */ /* 0x000fe8000b1a104a */
[----:B-1----:R-:W2:Y:S04]  /*3bd10*/  LDL.LU.64 R54, [R1+0x1268] ;  /* 0x0012680001367983 */ /* 0x002ea80000300a00 */
[----:B------:R-:W-:Y:S04]  /*3bd20*/  LDGSTS.E [R0+0x9c00], desc[UR74][R192.64], P0 ;  /* 0x09c00000c0007fae */ /* 0x000fe800081a104a */
        /* <DEDUP_REMOVED lines=9> */
[----:B------:R1:W-:Y:S04]  /*3bdc0*/  STL.64 [R1+0x5560], R192 ;  /* 0x005560c001007387 */ /* 0x0003e80000100a00 */
[----:B------:R-:W-:Y:S04]  /*3bdd0*/  LDGSTS.E [R0+0x9d00], desc[UR74][R228.64], P6 ;  /* 0x09d00000e4007fae */ /* 0x000fe8000b1a104a */
[----:B------:R-:W-:Y:S04]  /*3bde0*/  LDGSTS.E [R0+0xac00], desc[UR74][R92.64], P0 ;  /* 0x0ac000005c007fae */ /* 0x000fe800081a104a */
[----:B-1----:R-:W2:Y:S04]  /*3bdf0*/  LDL.LU.64 R192, [R1+0x12d8] ;  /* 0x0012d80001c07983 */ /* 0x002ea80000300a00 */
[----:B------:R1:W-:Y:S04]  /*3be00*/  STL.64 [R1+0x5568], R228 ;  /* 0x005568e401007387 */ /* 0x0003e80000100a00 */
[----:B------:R-:W-:Y:S04]  /*3be10*/  LDGSTS.E [R0+0xad00], desc[UR74][R194.64], P6 ;  /* 0x0ad00000c2007fae */ /* 0x000fe8000b1a104a */
[----:B------:R2:W-:Y:S04]  /*3be20*/  LDGSTS.E [R0+0xbc00], desc[UR74][R72.64], P0 ;  /* 0x0bc0000048007fae */ /* 0x0005e800081a104a */
[----:B-1----:R-:W2:Y:S04]  /*3be30*/  LDL.LU.64 R228, [R1+0x12d0] ;  /* 0x0012d00001e47983 */ /* 0x002ea80000300a00 */
[----:B------:R1:W-:Y:S04]  /*3be40*/  STL.64 [R1+0x5548], R92 ;  /* 0x0055485c01007387 */ /* 0x0003e80000100a00 */
[----:B------:R-:W-:Y:S04]  /*3be50*/  LDGSTS.E [R0+0xbd00], desc[UR74][R176.64], P6 ;  /* 0x0bd00000b0007fae */ /* 0x000fe8000b1a104a */
[----:B------:R-:W-:Y:S04]  /*3be60*/  LDGSTS.E [R0+0xcc00], desc[UR74][R214.64], P0 ;  /* 0x0cc00000d6007fae */ /* 0x000fe800081a104a */
[----:B-1----:R-:W3:Y:S04]  /*3be70*/  LDL.LU.64 R92, [R1+0x12c8] ;  /* 0x0012c800015c7983 */ /* 0x002ee80000300a00 */
        /* <DEDUP_REMOVED lines=102> */
[----:B------:R-:W-:Y:S04]  /*3c4e0*/  LDGSTS.E [R0+0x3fc00], desc[UR74][R158.64], P0 ;  /* 0x3fc000009e007fae */ /* 0x000fe800081a104a */
[----:B------:R2:W-:Y:S04]  /*3c4f0*/  STL.64 [R1+0x5558], R72 ;  /* 0x0055584801007387 */ /* 0x0005e80000100a00 */
[----:B------:R-:W-:Y:S04]  /*3c500*/  LDGSTS.E [R0+0x3fd00], desc[UR74][R156.64], P6 ;  /* 0x3fd000009c007fae */ /* 0x000fe8000b1a104a */
[----:B------:R-:W-:Y:S04]  /*3c510*/  STL.64 [R1+0x5570], R176 ;  /* 0x005570b001007387 */ /* 0x000fe80000100a00 */
[----:B---3--:R1:W-:Y:S01]  /*3c520*/  LDGSTS.E [R2+0xe00], desc[UR74][R92.64], P0 ;  /* 0x00e000005c027fae */ /* 0x0083e200081a104a */
[----:B--2---:R-:W-:-:S03]  /*3c530*/  IMAD.WIDE R72, R46, 0x4, R188 ;  /* 0x000000042e487825 */ /* 0x004fc600078e02bc */
[----:B------:R-:W-:Y:S04]  /*3c540*/  STL.64 [R1+0x5578], R214 ;  /* 0x005578d601007387 */ /* 0x000fe80000100a00 */
[----:B------:R-:W-:Y:S01]  /*3c550*/  STL.64 [R1+0x5590], R122 ;  /* 0x0055907a01007387 */ /* 0x000fe20000100a00 */
[----:B-1----:R-:W-:-:S03]  /*3c560*/  IMAD.WIDE R92, R46, 0x4, R92 ;  /* 0x000000042e5c7825 */ /* 0x002fc600078e025c */
[----:B------:R-:W-:Y:S04]  /*3c570*/  STL.64 [R1+0x5598], R180 ;  /* 0x005598b401007387 */ /* 0x000fe80000100a00 */
[----:B------:R-:W-:Y:S04]  /*3c580*/  STL.64 [R1+0x55b0], R104 ;  /* 0x0055b06801007387 */ /* 0x000fe80000100a00 */
[----:B------:R-:W-:Y:S04]  /*3c590*/  STL.64 [R1+0x55c8], R164 ;  /* 0x0055c8a401007387 */ /* 0x000fe80000100a00 */
[----:B------:R-:W-:Y:S04]  /*3c5a0*/  LDGSTS.E [R2+0xf00], desc[UR74][R188.64], P6 ;  /* 0x00f00000bc027fae */ /* 0x000fe8000b1a104a */
[----:B------:R1:W-:Y:S04]  /*3c5b0*/  STL.64 [R1+0x430], R92 ;  /* 0x0004305c01007387 */ /* 0x0003e80000100a00 */
[----:B------:R-:W2:Y:S01]  /*3c5c0*/  LDL.LU.64 R188, [R1+0x1308] ;  /* 0x0013080001bc7983 */ /* 0x000ea20000300a00 */
[----:B-1----:R-:W-:-:S03]  /*3c5d0*/  IMAD.WIDE R92, R46, 0x4, R228 ;  /* 0x000000042e5c7825 */ /* 0x002fc600078e02e4 */
[----:B------:R4:W-:Y:S02]  /*3c5e0*/  STL.64 [R1+0xee0], R72 ;  /* 0x000ee04801007387 */ /* 0x0009e40000100a00 */
[C---:B----4-:R-:W-:Y:S02]  /*3c5f0*/  IMAD.WIDE R72, R46.reuse, 0x4, R238 ;  /* 0x000000042e487825 */ /* 0x050fe400078e02ee */
[----:B------:R-:W3:Y:S04]  /*3c600*/  LDL.LU.64 R238, [R1+0xb98] ;  /* 0x000b980001ee7983 */ /* 0x000ee80000300a00 */
[----:B------:R1:W-:Y:S04]  /*3c610*/  STL.64 [R1+0x1020], R92 ;  /* 0x0010205c01007387 */ /* 0x0003e80000100a00 */
[----:B------:R4:W-:Y:S01]  /*3c620*/  STL.64 [R1+0x1760], R72 ;  /* 0x0017604801007387 */ /* 0x0009e20000100a00 */
[----:B-1----:R-:W-:-:S04]  /*3c630*/  IMAD.WIDE R92, R46, 0x4, R192 ;  /* 0x000000042e5c7825 */ /* 0x002fc800078e02c0 */
[C---:B----4-:R-:W-:Y:S01]  /*3c640*/  IMAD.WIDE R72, R46.reuse, 0x4, R54 ;  /* 0x000000042e487825 */ /* 0x050fe200078e0236 */
[----:B------:R-:W-:Y:S03]  /*3c650*/  STL.64 [R1+0x1768], R92 ;  /* 0x0017685c01007387 */ /* 0x000fe60000100a00 */
[C---:B------:R-:W-:Y:S02]  /*3c660*/  IMAD.WIDE R54, R46.reuse, 0x4, R232 ;  /* 0x000000042e367825 */ /* 0x040fe400078e02e8 */
[----:B------:R-:W4:Y:S04]  /*3c670*/  LDL.LU.64 R232, [R1+0x1310] ;  /* 0x0013100001e87983 */ /* 0x000f280000300a00 */
[----:B------:R1:W-:Y:S04]  /*3c680*/  STL.64 [R1+0x1770], R72 ;  /* 0x0017704801007387 */ /* 0x0003e80000100a00 */
[----:B------:R1:W-:Y:S02]  /*3c690*/  STL.64 [R1+0x1778], R54 ;  /* 0x0017783601007387 */ /* 0x0003e40000100a00 */
[----:B-1----:R-:W-:-:S04]  /*3c6a0*/  IMAD.WIDE R72, R46, 0x4, R80 ;  /* 0x000000042e487825 */ /* 0x002fc800078e0250 */
[C---:B------:R-:W-:Y:S01]  /*3c6b0*/  IMAD.WIDE R54, R46.reuse, 0x4, R14 ;  /* 0x000000042e367825 */ /* 0x040fe200078e020e */
        /* <DEDUP_REMOVED lines=10> */
[----:B------:R1:W-:Y:S01]  /*3c760*/  STL.64 [R1+0x1798], R14 ;  /* 0x0017980e01007387 */ /* 0x0003e20000100a00 */
[----:B------:R-:W-:-:S03]  /*3c770*/  IMAD.WIDE R48, R46, 0x4, R48 ;  /* 0x000000042e307825 */ /* 0x000fc600078e0230 */
[----:B------:R-:W-:Y:S01]  /*3c780*/  STL.64 [R1+0x17a0], R50 ;  /* 0x0017a03201007387 */ /* 0x000fe20000100a00 */
[----:B-1----:R-:W-:-:S03]  /*3c790*/  IMAD.WIDE R14, R46, 0x4, R150 ;  /* 0x000000042e0e7825 */ /* 0x002fc600078e0296 */
[----:B------:R-:W4:Y:S04]  /*3c7a0*/  LDL.LU.64 R150, [R1+0x1270] ;  /* 0x0012700001967983 */ /* 0x000f280000300a00 */
[----:B------:R1:W-:Y:S04]  /*3c7b0*/  STL.64 [R1+0xed8], R14 ;  /* 0x000ed80e01007387 */ /* 0x0003e80000100a00 */
[----:B------:R-:W4:Y:S04]  /*3c7c0*/  LDL.LU.64 R164, [R1+0x1320] ;  /* 0x0013200001a47983 */ /* 0x000f280000300a00 */
[----:B------:R1:W-:Y:S02]  /*3c7d0*/  STL.64 [R1+0x17a8], R48 ;  /* 0x0017a83001007387 */ /* 0x0003e40000100a00 */
[----:B-1----:R-:W-:-:S02]  /*3c7e0*/  IMAD.WIDE R14, R46, 0x4, R208 ;  /* 0x000000042e0e7825 */ /* 0x002fc400078e02d0 */
[----:B------:R-:W4:Y:S04]  /*3c7f0*/  LDL.LU.64 R50, [R1+0x1100] ;  /* 0x0011000001327983 */ /* 0x000f280000300a00 */
[----:B------:R2:W-:Y:S04]  /*3c800*/  STL.64 [R1+0x17b0], R14 ;  /* 0x0017b00e01007387 */ /* 0x0005e80000100a00 */
[----:B------:R-:W4:Y:S04]  /*3c810*/  LDL.LU.64 R48, [R1+0x1328] ;  /* 0x0013280001307983 */ /* 0x000f280000300a00 */
[----:B------:R-:W4:Y:S04]  /*3c820*/  LDL.LU.64 R104, [R1+0x1010] ;  /* 0x0010100001687983 */ /* 0x000f280000300a00 */
[----:B------:R-:W4:Y:S04]  /*3c830*/  LDL.LU.64 R180, [R1+0x1330] ;  /* 0x0013300001b47983 */ /* 0x000f280000300a00 */
[----:B------:R-:W4:Y:S04]  /*3c840*/  LDL.LU.64 R122, [R1+0xf38] ;  /* 0x000f3800017a7983 */ /* 0x000f280000300a00 */
[----:B------:R-:W4:Y:S04]  /*3c850*/  LDL.LU.64 R214, [R1+0x1338] ;  /* 0x0013380001d67983 */ /* 0x000f280000300a00 */
[----:B------:R-:W4:Y:S04]  /*3c860*/  LDL.LU.64 R176, [R1+0xed0] ;  /* 0x000ed00001b07983 */ /* 0x000f280000300a00 */
[----:B------:R-:W4:Y:S04]  /*3c870*/  LDL.LU.64 R72, [R1+0x1340] ;  /* 0x0013400001487983 */ /* 0x000f280000300a00 */
[----:B------:R-:W4:Y:S04]  /*3c880*/  LDL.LU.64 R194, [R1+0xb90] ;  /* 0x000b900001c27983 */ /* 0x000f280000300a00 */
[----:B------:R-:W4:Y:S01]  /*3c890*/  LDL.LU.64 R92, [R1+0x1348] ;  /* 0x00134800015c7983 */ /* 0x000f220000300a00 */
[----:B--2---:R-:W-:-:S03]  /*3c8a0*/  IMAD.WIDE R14, R46, 0x4, R188 ;  /* 0x000000042e0e7825 */ /* 0x004fc600078e02bc */
[----:B------:R-:W-:Y:S04]  /*3c8b0*/  LDGSTS.E [R2+0x1e00], desc[UR74][R188.64], P0 ;  /* 0x01e00000bc027fae */ /* 0x000fe800081a104a */
[----:B------:R-:W2:Y:S04]  /*3c8c0*/  LDL.LU.64 R188, [R1+0xb88] ;  /* 0x000b880001bc7983 */ /* 0x000ea80000300a00 */
[----:B------:R1:W-:Y:S04]  /*3c8d0*/  STL.64 [R1+0x17b8], R14 ;  /* 0x0017b80e01007387 */ /* 0x0003e80000100a00 */
[----:B------:R-:W2:Y:S04]  /*3c8e0*/  LDL.LU.64 R228, [R1+0x1350] ;  /* 0x0013500001e47983 */ /* 0x000ea80000300a00 */
[----:B---3--:R-:W-:Y:S01]  /*3c8f0*/  LDGSTS.E [R2+0x1f00], desc[UR74][R238.64], P6 ;  /* 0x01f00000ee027fae */ /* 0x008fe2000b1a104a */
[----:B-1----:R-:W-:-:S03]  /*3c900*/  IMAD.WIDE R14, R46, 0x4, R238 ;  /* 0x000000042e0e7825 */ /* 0x002fc600078e02ee */
[----:B------:R-:W3:Y:S04]  /*3c910*/  LDL.LU.64 R238, [R1+0x1248] ;  /* 0x0012480001ee7983 */ /* 0x000ee80000300a00 */
[----:B------:R4:W-:Y:S04]  /*3c920*/  STL.64 [R1+0x17c0], R14 ;  /* 0x0017c00e01007387 */ /* 0x0009e80000100a00 */
[----:B------:R-:W3:Y:S04]  /*3c930*/  LDL.LU.64 R192, [R1+0x1358] ;  /* 0x0013580001c07983 */ /* 0x000ee80000300a00 */
[----:B------:R-:W3:Y:S01]  /*3c940*/  LDL.LU.64 R54, [R1+0x1278] ;  /* 0x0012780001367983 */ /* 0x000ee20000300a00 */
[----:B----4-:R-:W-:-:S05]  /*3c950*/  IMAD.WIDE R14, R46, 0x4, R232 ;  /* 0x000000042e0e7825 */ /* 0x010fca00078e02e8 */
[----:B------:R1:W-:Y:S04]  /*3c960*/  STL.64 [R1+0x17c8], R14 ;  /* 0x0017c80e01007387 */ /* 0x0003e80000100a00 */
[----:B------:R-:W4:Y:S04]  /*3c970*/  LDL.LU.64 R232, [R1+0x1360] ;  /* 0x0013600001e87983 */ /* 0x000f280000300a00 */
[----:B------:R-:W4:Y:S04]  /*3c980*/  LDL.LU.64 R80, [R1+0x10f8] ;  /* 0x0010f80001507983 */ /* 0x000f280000300a00 */
[----:B-1----:R-:W4:Y:S01]  /*3c990*/  LDL.LU.64 R14, [R1+0x1368] ;  /* 0x00136800010e7983 */ /* 0x002f220000300a00 */
[----:B------:R-:W-:-:S05]  /*3c9a0*/  IMAD.WIDE R178, R46, 0x4, R240 ;  /* 0x000000042eb27825 */ /* 0x000fca00078e02f0 */
[----:B------:R1:W-:Y:S04]  /*3c9b0*/  STL.64 [R1+0x17d0], R178 ;  /* 0x0017d0b201007387 */ /* 0x0003e80000100a00 */
[----:B------:R-:W4:Y:S01]  /*3c9c0*/  LDL.LU.64 R240, [R1+0x1280] ;  /* 0x0012800001f07983 */ /* 0x000f220000300a00 */
[----:B-1----:R-:W-:-:S03]  /*3c9d0*/  IMAD.WIDE R178, R46, 0x4, R90 ;  /* 0x000000042eb27825 */ /* 0x002fc600078e025a */
[----:B------:R-:W4:Y:S04]  /*3c9e0*/  LDL.LU.64 R90, [R1+0x1370] ;  /* 0x00137000015a7983 */ /* 0x000f280000300a00 */
[----:B------:R1:W-:Y:S01]  /*3c9f0*/  STL.64 [R1+0x17d8], R178 ;  /* 0x0017d8b201007387 */ /* 0x0003e20000100a00 */
[----:B------:R-:W-:-:S03]  /*3ca00*/  IMAD.WIDE R150, R46, 0x4, R150 ;  /* 0x000000042e967825 */ /* 0x000fc600078e0296 */
[----:B-1----:R-:W4:Y:S04]  /*3ca10*/  LDL.LU.64 R178, [R1+0xf30] ;  /* 0x000f300001b27983 */ /* 0x002f280000300a00 */
[----:B------:R-:W4:Y:S01]  /*3ca20*/  LDL.LU.64 R208, [R1+0x1378] ;  /* 0x0013780001d07983 */ /* 0x000f220000300a00 */
[----:B------:R-:W-:-:S03]  /*3ca30*/  IMAD.WIDE R164, R46, 0x4, R164 ;  /* 0x000000042ea47825 */ /* 0x000fc600078e02a4 */
[----:B------:R1:W-:Y:S01]  /*3ca40*/  STL.64 [R1+0x17e0], R150 ;  /* 0x0017e09601007387 */ /* 0x0003e20000100a00 */
[----:B------:R-:W-:-:S03]  /*3ca50*/  IMAD.WIDE R50, R46, 0x4, R50 ;  /* 0x000000042e327825 */ /* 0x000fc600078e0232 */
[----:B-1----:R-:W4:Y:S01]  /*3ca60*/  LDL.LU.64 R150, [R1+0xec8] ;  /* 0x000ec80001967983 */ /* 0x002f220000300a00 */
[----:B------:R-:W-:-:S03]  /*3ca70*/  IMAD.WIDE R48, R46, 0x4, R48 ;  /* 0x000000042e307825 */ /* 0x000fc600078e0230 */
[----:B------:R1:W-:Y:S04]  /*3ca80*/  STL.64 [R1+0x17e8], R164 ;  /* 0x0017e8a401007387 */ /* 0x0003e80000100a00 */
[----:B-1----:R-:W4:Y:S04]  /*3ca90*/  LDL.LU.64 R164, [R1+0x55c8] ;  /* 0x0055c80001a47983 */ /* 0x002f280000300a00 */
[----:B------:R1:W-:Y:S04]  /*3caa0*/  STL.64 [R1+0x17f0], R50 ;  /* 0x0017f03201007387 */ /* 0x0003e80000100a00 */
[----:B-1----:R-:W4:Y:S04]  /*3cab0*/  LDL.LU.64 R50, [R1+0x55c0] ;  /* 0x0055c00001327983 */ /* 0x002f280000300a00 */
[----:B------:R1:W-:Y:S01]  /*3cac0*/  STL.64 [R1+0x17f8], R48 ;  /* 0x0017f83001007387 */ /* 0x0003e20000100a00 */
[----:B------:R-:W-:-:S03]  /*3cad0*/  IMAD.WIDE R104, R46, 0x4, R104 ;  /* 0x000000042e687825 */ /* 0x000fc600078e0268 */
[----:B------:R1:W-:Y:S04]  /*3cae0*/  LDGSTS.E [R2+0x2e00], desc[UR74][R92.64], P0 ;  /* 0x02e000005c027fae */ /* 0x0003e800081a104a */
[----:B-1----:R-:W4:Y:S01]  /*3caf0*/  LDL.LU.64 R48, [R1+0x55b8] ;  /* 0x0055b80001307983 */ /* 0x002f220000300a00 */
[----:B------:R-:W-:-:S03]  /*3cb00*/  IMAD.WIDE R180, R46, 0x4, R180 ;  /* 0x000000042eb47825 */ /* 0x000fc600078e02b4 */
[----:B------:R1:W-:Y:S04]  /*3cb10*/  STL.64 [R1+0x1010], R104 ;  /* 0x0010106801007387 */ /* 0x0003e80000100a00 */
[----:B------:R1:W-:Y:S02]  /*3cb20*/  STL.64 [R1+0x1800], R180 ;  /* 0x001800b401007387 */ /* 0x0003e40000100a00 */
[----:B-1----:R-:W-:-:S04]  /*3cb30*/  IMAD.WIDE R104, R46, 0x4, R122 ;  /* 0x000000042e687825 */ /* 0x002fc800078e027a */
[C---:B------:R-:W-:Y:S01]  /*3cb40*/  IMAD.WIDE R180, R46.reuse, 0x4, R214 ;  /* 0x000000042eb47825 */ /* 0x040fe200078e02d6 */
[----:B------:R1:W-:Y:S03]  /*3cb50*/  STL.64 [R1+0x1808], R104 ;  /* 0x0018086801007387 */ /* 0x0003e60000100a00 */
[C---:B------:R-:W-:Y:S01]  /*3cb60*/  IMAD.WIDE R122, R46.reuse, 0x4, R176 ;  /* 0x000000042e7a7825 */ /* 0x040fe200078e02b0 */
[----:B------:R-:W-:Y:S03]  /*3cb70*/  STL.64 [R1+0x1810], R180 ;  /* 0x001810b401007387 */ /* 0x000fe60000100a00 */
[C---:B------:R-:W-:Y:S01]  /*3cb80*/  IMAD.WIDE R92, R46.reuse, 0x4, R92 ;  /* 0x000000042e5c7825 */ /* 0x040fe200078e025c */
[----:B------:R-:W-:Y:S03]  /*3cb90*/  STL.64 [R1+0xed0], R122 ;  /* 0x000ed07a01007387 */ /* 0x000fe60000100a00 */
[----:B-1----:R-:W-:-:S04]  /*3cba0*/  IMAD.WIDE R104, R46, 0x4, R72 ;  /* 0x000000042e687825 */ /* 0x002fc800078e0248 */
[C---:B------:R-:W-:Y:S01]  /*3cbb0*/  IMAD.WIDE R72, R46.reuse, 0x4, R194 ;  /* 0x000000042e487825 */ /* 0x040fe200078e02c2 */
[----:B------:R-:W-:Y:S04]  /*3cbc0*/  STL.64 [R1+0x1818], R104 ;  /* 0x0018186801007387 */ /* 0x000fe80000100a00 */
[----:B------:R2:W-:Y:S04]  /*3cbd0*/  STL.64 [R1+0x1820], R72 ;  /* 0x0018204801007387 */ /* 0x0005e80000100a00 */
[----:B------:R1:W-:Y:S01]  /*3cbe0*/  STL.64 [R1+0x1828], R92 ;  /* 0x0018285c01007387 */ /* 0x0003e20000100a00 */
[----:B--2---:R-:W-:-:S03]  /*3cbf0*/  IMAD.WIDE R72, R46, 0x4, R188 ;  /* 0x000000042e487825 */ /* 0x004fc600078e02bc */
[----:B------:R-:W-:Y:S01]  /*3cc00*/  LDGSTS.E [R2+0x2f00], desc[UR74][R188.64], P6 ;  /* 0x02f00000bc027fae */ /* 0x000fe2000b1a104a */
[----:B-1----:R-:W-:-:S03]  /*3cc10*/  IMAD.WIDE R92, R46, 0x4, R228 ;  /* 0x000000042e5c7825 */ /* 0x002fc600078e02e4 */
[----:B------:R-:W2:Y:S04]  /*3cc20*/  LDL.LU.64 R188, [R1+0x1388] ;  /* 0x0013880001bc7983 */ /* 0x000ea80000300a00 */
[----:B------:R3:W-:Y:S02]  /*3cc30*/  STL.64 [R1+0x1830], R72 ;  /* 0x0018304801007387 */ /* 0x0007e40000100a00 */
[C---:B---3--:R-:W-:Y:S02]  /*3cc40*/  IMAD.WIDE R72, R46.reuse, 0x4, R238 ;  /* 0x000000042e487825 */ /* 0x048fe400078e02ee */
[----:B------:R-:W3:Y:S04]  /*3cc50*/  LDL.LU.64 R238, [R1+0xb78] ;  /* 0x000b780001ee7983 */ /* 0x000ee80000300a00 */
[----:B------:R1:W-:Y:S04]  /*3cc60*/  STL.64 [R1+0x1838], R92 ;  /* 0x0018385c01007387 */ /* 0x0003e80000100a00 */
[----:B------:R1:W-:Y:S02]  /*3cc70*/  STL.64 [R1+0x1840], R72 ;  /* 0x0018404801007387 */ /* 0x0003e40000100a00 */
[----:B-1----:R-:W-:-:S04]  /*3cc80*/  IMAD.WIDE R92, R46, 0x4, R192 ;  /* 0x000000042e5c7825 */ /* 0x002fc800078e02c0 */
[C---:B------:R-:W-:Y:S01]  /*3cc90*/  IMAD.WIDE R72, R46.reuse, 0x4, R54 ;  /* 0x000000042e487825 */ /* 0x040fe200078e0236 */
[----:B------:R-:W-:Y:S03]  /*3cca0*/  STL.64 [R1+0x1848], R92 ;  /* 0x0018485c01007387 */ /* 0x000fe60000100a00 */
[C---:B----4-:R-:W-:Y:S02]  /*3ccb0*/  IMAD.WIDE R54, R46.reuse, 0x4, R232 ;  /* 0x000000042e367825 */ /* 0x050fe400078e02e8 */
[----:B------:R-:W4:Y:S04]  /*3ccc0*/  LDL.LU.64 R232, [R1+0x1390] ;  /* 0x0013900001e87983 */ /* 0x000f280000300a00 */
[----:B------:R1:W-:Y:S01]  /*3ccd0*/  STL.64 [R1+0x1850], R72 ;  /* 0x0018504801007387 */ /* 0x0003e20000100a00 */
[----:B------:R-:W-:-:S03]  /*3cce0*/  IMAD.WIDE R14, R46, 0x4, R14 ;  /* 0x000000042e0e7825 */ /* 0x000fc600078e020e */
[----:B------:R1:W-:Y:S02]  /*3ccf0*/  STL.64 [R1+0x1858], R54 ;  /* 0x0018583601007387 */ /* 0x0003e40000100a00 */
[----:B-1----:R-:W-:-:S04]  /*3cd00*/  IMAD.WIDE R72, R46, 0x4, R80 ;  /* 0x000000042e487825 */ /* 0x002fc800078e0250 */
[C---:B------:R-:W-:Y:S01]  /*3cd10*/  IMAD.WIDE R54, R46.reuse, 0x4, R240 ;  /* 0x000000042e367825 */ /* 0x040fe200078e02f0 */
[----:B------:R-:W-:Y:S04]  /*3cd20*/  STL.64 [R1+0x1860], R72 ;  /* 0x0018604801007387 */ /* 0x000fe80000100a00 */
[----:B------:R-:W4:Y:S04]  /*3cd30*/  LDL.LU.64 R240, [R1+0x1260] ;  /* 0x0012600001f07983 */ /* 0x000f280000300a00 */
[----:B------:R1:W-:Y:S04]  /*3cd40*/  STL.64 [R1+0x1868], R14 ;  /* 0x0018680e01007387 */ /* 0x0003e80000100a00 */
[----:B------:R1:W-:Y:S02]  /*3cd50*/  STL.64 [R1+0x1870], R54 ;  /* 0x0018703601007387 */ /* 0x0003e40000100a00 */
[----:B-1----:R-:W-:-:S02]  /*3cd60*/  IMAD.WIDE R14, R46, 0x4, R90 ;  /* 0x000000042e0e7825 */ /* 0x002fc400078e025a */
[----:B------:R-:W4:Y:S02]  /*3cd70*/  LDL.LU.64 R90, [R1+0x1398] ;  /* 0x00139800015a7983 */ /* 0x000f240000300a00 */
[C---:B------:R-:W-:Y:S02]  /*3cd80*/  IMAD.WIDE R72, R46.reuse, 0x4, R178 ;  /* 0x000000042e487825 */ /* 0x040fe400078e02b2 */
[----:B------:R1:W-:Y:S02]  /*3cd90*/  STL.64 [R1+0x1878], R14 ;  /* 0x0018780e01007387 */ /* 0x0003e40000100a00 */
[C---:B------:R-:W-:Y:S02]  /*3cda0*/  IMAD.WIDE R54, R46.reuse, 0x4, R208 ;  /* 0x000000042e367825 */ /* 0x040fe400078e02d0 */
[----:B------:R-:W-:Y:S02]  /*3cdb0*/  STL.64 [R1+0x1880], R72 ;  /* 0x0018804801007387 */ /* 0x000fe40000100a00 */
[----:B-1----:R-:W-:-:S02]  /*3cdc0*/  IMAD.WIDE R14, R46, 0x4, R150 ;  /* 0x000000042e0e7825 */ /* 0x002fc400078e0296 */
[----:B------:R-:W4:Y:S04]  /*3cdd0*/  LDL.LU.64 R150, [R1+0x1200] ;  /* 0x0012000001967983 */ /* 0x000f280000300a00 */
[----:B------:R-:W-:Y:S04]  /*3cde0*/  STL.64 [R1+0x1888], R54 ;  /* 0x0018883601007387 */ /* 0x000fe80000100a00 */
[----:B------:R1:W-:Y:S02]  /*3cdf0*/  STL.64 [R1+0xec8], R14 ;  /* 0x000ec80e01007387 */ /* 0x0003e40000100a00 */
[----:B-1----:R-:W-:-:S02]  /*3ce00*/  IMAD.WIDE R14, R46, 0x4, R50 ;  /* 0x000000042e0e7825 */ /* 0x002fc400078e0232 */
[----:B------:R-:W4:Y:S02]  /*3ce10*/  LDL.LU.64 R50, [R1+0x13a8] ;  /* 0x0013a80001327983 */ /* 0x000f240000300a00 */
[----:B------:R-:W-:-:S05]  /*3ce20*/  IMAD.WIDE R48, R46, 0x4, R48 ;  /* 0x000000042e307825 */ /* 0x000fca00078e0230 */
[----:B------:R-:W-:Y:S04]  /*3ce30*/  STL.64 [R1+0x1890], R48 ;  /* 0x0018903001007387 */ /* 0x000fe80000100a00 */
[----:B------:R-:W4:Y:S04]  /*3ce40*/  LDL.LU.64 R104, [R1+0x10f0] ;  /* 0x0010f00001687983 */ /* 0x000f280000300a00 */
[----:B------:R1:W-:Y:S04]  /*3ce50*/  STL.64 [R1+0x1898], R14 ;  /* 0x0018980e01007387 */ /* 0x0003e80000100a00 */
[----:B-1----:R-:W4:Y:S04]  /*3ce60*/  LDL.LU.64 R14, [R1+0x13b0] ;  /* 0x0013b000010e7983 */ /* 0x002f280000300a00 */
        /* <DEDUP_REMOVED lines=21> */
[----:B------:R-:W4:Y:S01]  /*3cfc0*/  LDL.LU.64 R232, [R1+0x13f8] ;  /* 0x0013f80001e87983 */ /* 0x000f220000300a00 */
[----:B------:R-:W-:-:S03]  /*3cfd0*/  IMAD.WIDE R80, R46, 0x4, R240 ;  /* 0x000000042e507825 */ /* 0x000fc600078e02f0 */
[----:B------:R-:W4:Y:S04]  /*3cfe0*/  LDL.LU.64 R240, [R1+0x10e8] ;  /* 0x0010e80001f07983 */ /* 0x000f280000300a00 */
[----:B------:R1:W-:Y:S02]  /*3cff0*/  STL.64 [R1+0x18b8], R80 ;  /* 0x0018b85001007387 */ /* 0x0003e40000100a00 */
[C---:B-1----:R-:W-:Y:S02]  /*3d000*/  IMAD.WIDE R48, R46.reuse, 0x4, R90 ;  /* 0x000000042e307825 */ /* 0x042fe400078e025a */
[----:B------:R-:W4:Y:S04]  /*3d010*/  LDL.LU.64 R80, [R1+0x1400] ;  /* 0x0014000001507983 */ /* 0x000f280000300a00 */
[----:B------:R-:W4:Y:S04]  /*3d020*/  LDL.LU.64 R208, [R1+0x13c0] ;  /* 0x0013c00001d07983 */ /* 0x000f280000300a00 */
[----:B------:R1:W-:Y:S04]  /*3d030*/  STL.64 [R1+0x18c0], R48 ;  /* 0x0018c03001007387 */ /* 0x0003e80000100a00 */
[----:B------:R-:W4:Y:S04]  /*3d040*/  LDL.LU.64 R90, [R1+0x1408] ;  /* 0x00140800015a7983 */ /* 0x000f280000300a00 */
[----:B-1----:R-:W4:Y:S01]  /*3d050*/  LDL.LU.64 R48, [R1+0xf20] ;  /* 0x000f200001307983 */ /* 0x002f220000300a00 */
[----:B------:R-:W-:-:S05]  /*3d060*/  IMAD.WIDE R150, R46, 0x4, R150 ;  /* 0x000000042e967825 */ /* 0x000fca00078e0296 */
[----:B------:R1:W-:Y:S04]  /*3d070*/  STL.64 [R1+0x18c8], R150 ;  /* 0x0018c89601007387 */ /* 0x0003e80000100a00 */
[----:B-1----:R-:W4:Y:S01]  /*3d080*/  LDL.LU.64 R150, [R1+0x1418] ;  /* 0x0014180001967983 */ /* 0x002f220000300a00 */
[----:B------:R-:W-:-:S05]  /*3d090*/  IMAD.WIDE R50, R46, 0x4, R50 ;  /* 0x000000042e327825 */ /* 0x000fca00078e0232 */
[----:B------:R1:W-:Y:S04]  /*3d0a0*/  STL.64 [R1+0x18d0], R50 ;  /* 0x0018d03201007387 */ /* 0x0003e80000100a00 */
[----:B-1----:R-:W4:Y:S01]  /*3d0b0*/  LDL.LU.64 R50, [R1+0xeb8] ;  /* 0x000eb80001327983 */ /* 0x002f220000300a00 */
[----:B------:R-:W-:-:S05]  /*3d0c0*/  IMAD.WIDE R104, R46, 0x4, R104 ;  /* 0x000000042e687825 */ /* 0x000fca00078e0268 */
[----:B------:R1:W-:Y:S01]  /*3d0d0*/  STL.64 [R1+0x18d8], R104 ;  /* 0x0018d86801007387 */ /* 0x0003e20000100a00 */
[----:B------:R-:W-:-:S03]  /*3d0e0*/  IMAD.WIDE R14, R46, 0x4, R14 ;  /* 0x000000042e0e7825 */ /* 0x000fc600078e020e */
[----:B-1----:R-:W4:Y:S01]  /*3d0f0*/  LDL.LU.64 R104, [R1+0x55b0] ;  /* 0x0055b00001687983 */ /* 0x002f220000300a00 */
[----:B------:R-:W-:-:S03]  /*3d100*/  IMAD.WIDE R178, R46, 0x4, R178 ;  /* 0x000000042eb27825 */ /* 0x000fc600078e02b2 */
[----:B------:R1:W-:Y:S01]  /*3d110*/  STL.64 [R1+0x18e0], R14 ;  /* 0x0018e00e01007387 */ /* 0x0003e20000100a00 */
[----:B------:R-:W-:-:S03]  /*3d120*/  IMAD.WIDE R180, R46, 0x4, R180 ;  /* 0x000000042eb47825 */ /* 0x000fc600078e02b4 */
[----:B-1----:R-:W4:Y:S04]  /*3d130*/  LDL.LU.64 R14, [R1+0x55a8] ;  /* 0x0055a800010e7983 */ /* 0x002f280000300a00 */
[----:B------:R1:W-:Y:S01]  /*3d140*/  STL.64 [R1+0x18e8], R178 ;  /* 0x0018e8b201007387 */ /* 0x0003e20000100a00 */
[----:B------:R-:W-:-:S04]  /*3d150*/  IMAD.WIDE R122, R46, 0x4, R122 ;  /* 0x000000042e7a7825 */ /* 0x000fc800078e027a */
[C---:B------:R-:W-:Y:S01]  /*3d160*/  IMAD.WIDE R176, R46.reuse, 0x4, R176 ;  /* 0x000000042eb07825 */ /* 0x040fe200078e02b0 */
[----:B------:R1:W-:Y:S04]  /*3d170*/  LDGSTS.E [R2+0x4e00], desc[UR74][R92.64], P0 ;  /* 0x04e000005c027fae */ /* 0x0003e800081a104a */
[----:B-1----:R-:W4:Y:S04]  /*3d180*/  LDL.LU.64 R178, [R1+0x55a0] ;  /* 0x0055a00001b27983 */ /* 0x002f280000300a00 */
[----:B------:R1:W-:Y:S04]  /*3d190*/  STL.64 [R1+0x18f0], R180 ;  /* 0x0018f0b401007387 */ /* 0x0003e80000100a00 */
[----:B------:R1:W-:Y:S01]  /*3d1a0*/  STL.64 [R1+0x18f8], R122 ;  /* 0x0018f87a01007387 */ /* 0x0003e20000100a00 */
[----:B------:R-:W-:-:S04]  /*3d1b0*/  IMAD.WIDE R92, R46, 0x4, R92 ;  /* 0x000000042e5c7825 */ /* 0x000fc800078e025c */
[----:B-1----:R-:W-:-:S04]  /*3d1c0*/  IMAD.WIDE R180, R46, 0x4, R214 ;  /* 0x000000042eb47825 */ /* 0x002fc800078e02d6 */
[C---:B------:R-:W-:Y:S01]  /*3d1d0*/  IMAD.WIDE R122, R46.reuse, 0x4, R72 ;  /* 0x000000042e7a7825 */ /* 0x040fe200078e0248 */
[----:B------:R-:W-:Y:S03]  /*3d1e0*/  STL.64 [R1+0x1900], R180 ;  /* 0x001900b401007387 */ /* 0x000fe60000100a00 */
[C---:B------:R-:W-:Y:S01]  /*3d1f0*/  IMAD.WIDE R72, R46.reuse, 0x4, R194 ;  /* 0x000000042e487825 */ /* 0x040fe200078e02c2 */
[----:B------:R-:W-:Y:S04]  /*3d200*/  STL.64 [R1+0xec0], R176 ;  /* 0x000ec0b001007387 */ /* 0x000fe80000100a00 */
        /* <DEDUP_REMOVED lines=10> */
[----:B------:R1:W-:Y:S01]  /*3d2b0*/  STL.64 [R1+0x1928], R92 ;  /* 0x0019285c01007387 */ /* 0x0003e20000100a00 */
[----:B------:R-:W-:-:S03]  /*3d2c0*/  IMAD.WIDE R54, R46, 0x4, R54 ;  /* 0x000000042e367825 */ /* 0x000fc600078e0236 */
[----:B------:R4:W-:Y:S01]  /*3d2d0*/  STL.64 [R1+0x1930], R72 ;  /* 0x0019304801007387 */ /* 0x0009e20000100a00 */
[----:B-1----:R-:W-:-:S04]  /*3d2e0*/  IMAD.WIDE R92, R46, 0x4, R192 ;  /* 0x000000042e5c7825 */ /* 0x002fc800078e02c0 */
[C---:B----4-:R-:W-:Y:S01]  /*3d2f0*/  IMAD.WIDE R72, R46.reuse, 0x4, R232 ;  /* 0x000000042e487825 */ /* 0x050fe200078e02e8 */
[----:B------:R-:W-:Y:S04]  /*3d300*/  STL.64 [R1+0x1938], R92 ;  /* 0x0019385c01007387 */ /* 0x000fe80000100a00 */
[----:B------:R-:W4:Y:S04]  /*3d310*/  LDL.LU.64 R232, [R1+0x1430] ;  /* 0x0014300001e87983 */ /* 0x000f280000300a00 */
[----:B------:R1:W-:Y:S04]  /*3d320*/  STL.64 [R1+0x1940], R54 ;  /* 0x0019403601007387 */ /* 0x0003e80000100a00 */
[----:B------:R1:W-:Y:S02]  /*3d330*/  STL.64 [R1+0x1948], R72 ;  /* 0x0019484801007387 */ /* 0x0003e40000100a00 */
[----:B-1----:R-:W-:-:S02]  /*3d340*/  IMAD.WIDE R54, R46, 0x4, R240 ;  /* 0x000000042e367825 */ /* 0x002fc400078e02f0 */
[----:B------:R-:W4:Y:S02]  /*3d350*/  LDL.LU.64 R240, [R1+0x13f0] ;  /* 0x0013f00001f07983 */ /* 0x000f240000300a00 */
[C---:B------:R-:W-:Y:S02]  /*3d360*/  IMAD.WIDE R80, R46.reuse, 0x4, R80 ;  /* 0x000000042e507825 */ /* 0x040fe400078e0250 */
[----:B------:R1:W-:Y:S04]  /*3d370*/  STL.64 [R1+0x10e8], R54 ;  /* 0x0010e83601007387 */ /* 0x0003e80000100a00 */
[----:B------:R-:W-:Y:S01]  /*3d380*/  STL.64 [R1+0x1950], R80 ;  /* 0x0019505001007387 */ /* 0x000fe20000100a00 */
[----:B------:R-:W-:-:S03]  /*3d390*/  IMAD.WIDE R72, R46, 0x4, R90 ;  /* 0x000000042e487825 */ /* 0x000fc600078e025a */
[----:B------:R-:W4:Y:S01]  /*3d3a0*/  LDL.LU.64 R90, [R1+0x1438] ;  /* 0x00143800015a7983 */ /* 0x000f220000300a00 */
[----:B-1----:R-:W-:-:S05]  /*3d3b0*/  IMAD.WIDE R54, R46, 0x4, R208 ;  /* 0x000000042e367825 */ /* 0x002fca00078e02d0 */
[----:B------:R1:W-:Y:S04]  /*3d3c0*/  STL.64 [R1+0x1958], R54 ;  /* 0x0019583601007387 */ /* 0x0003e80000100a00 */
[----:B------:R-:W-:Y:S01]  /*3d3d0*/  STL.64 [R1+0x1960], R72 ;  /* 0x0019604801007387 */ /* 0x000fe20000100a00 */
[----:B-1----:R-:W-:-:S04]  /*3d3e0*/  IMAD.WIDE R54, R46, 0x4, R48 ;  /* 0x000000042e367825 */ /* 0x002fc800078e0230 */
[C---:B------:R-:W-:Y:S02]  /*3d3f0*/  IMAD.WIDE R48, R46.reuse, 0x4, R150 ;  /* 0x000000042e307825 */ /* 0x040fe400078e0296 */
[----:B------:R-:W4:Y:S04]  /*3d400*/  LDL.LU.64 R150, [R1+0x11f0] ;  /* 0x0011f00001967983 */ /* 0x000f280000300a00 */
[----:B------:R-:W-:Y:S04]  /*3d410*/  STL.64 [R1+0x1968], R54 ;  /* 0x0019683601007387 */ /* 0x000fe80000100a00 */
[----:B------:R1:W-:Y:S04]  /*3d420*/  STL.64 [R1+0x1970], R48 ;  /* 0x0019703001007387 */ /* 0x0003e80000100a00 */
[----:B------:R-:W4:Y:S01]  /*3d430*/  LDL.LU.64 R180, [R1+0x1448] ;  /* 0x0014480001b47983 */ /* 0x000f220000300a00 */
[----:B------:R-:W-:-:S05]  /*3d440*/  IMAD.WIDE R50, R46, 0x4, R50 ;  /* 0x000000042e327825 */ /* 0x000fca00078e0232 */
[----:B------:R-:W-:Y:S01]  /*3d450*/  STL.64 [R1+0xeb8], R50 ;  /* 0x000eb83201007387 */ /* 0x000fe20000100a00 */
[----:B------:R-:W-:-:S04]  /*3d460*/  IMAD.WIDE R14, R46, 0x4, R14 ;  /* 0x000000042e0e7825 */ /* 0x000fc800078e020e */
[C---:B-1----:R-:W-:Y:S02]  /*3d470*/  IMAD.WIDE R48, R46.reuse, 0x4, R178 ;  /* 0x000000042e307825 */ /* 0x042fe400078e02b2 */
[----:B------:R-:W4:Y:S04]  /*3d480*/  LDL.LU.64 R178, [R1+0x10e0] ;  /* 0x0010e00001b27983 */ /* 0x000f280000300a00 */
[----:B------:R-:W-:Y:S04]  /*3d490*/  STL.64 [R1+0x1978], R48 ;  /* 0x0019783001007387 */ /* 0x000fe80000100a00 */
[----:B------:R-:W4:Y:S04]  /*3d4a0*/  LDL.LU.64 R122, [R1+0x1450] ;  /* 0x00145000017a7983 */ /* 0x000f280000300a00 */
        /* <DEDUP_REMOVED lines=17> */
[----:B------:R1:W-:Y:S01]  /*3d5c0*/  STL.64 [R1+0x1990], R48 ;  /* 0x0019903001007387 */ /* 0x0003e20000100a00 */
[----:B----4-:R-:W-:-:S03]  /*3d5d0*/  IMAD.WIDE R50, R46, 0x4, R232 ;  /* 0x000000042e327825 */ /* 0x010fc600078e02e8 */
[----:B------:R-:W4:Y:S04]  /*3d5e0*/  LDL.LU.64 R232, [R1+0x1480] ;  /* 0x0014800001e87983 */ /* 0x000f280000300a00 */
[----:B------:R1:W-:Y:S04]  /*3d5f0*/  STL.64 [R1+0x1998], R50 ;  /* 0x0019983201007387 */ /* 0x0003e80000100a00 */
[----:B------:R-:W4:Y:S04]  /*3d600*/  LDL.LU.64 R192, [R1+0x11e8] ;  /* 0x0011e80001c07983 */ /* 0x000f280000300a00 */
[----:B------:R-:W4:Y:S01]  /*3d610*/  LDL.LU.64 R208, [R1+0x1490] ;  /* 0x0014900001d07983 */ /* 0x000f220000300a00 */
[----:B-1----:R-:W-:-:S05]  /*3d620*/  IMAD.WIDE R48, R46, 0x4, R240 ;  /* 0x000000042e307825 */ /* 0x002fca00078e02f0 */
[----:B------:R1:W-:Y:S04]  /*3d630*/  STL.64 [R1+0x19a0], R48 ;  /* 0x0019a03001007387 */ /* 0x0003e80000100a00 */
[----:B------:R-:W4:Y:S01]  /*3d640*/  LDL.LU.64 R240, [R1+0x10d8] ;  /* 0x0010d80001f07983 */ /* 0x000f220000300a00 */
[----:B------:R-:W-:-:S03]  /*3d650*/  IMAD.WIDE R50, R46, 0x4, R90 ;  /* 0x000000042e327825 */ /* 0x000fc600078e025a */
[----:B-1----:R-:W4:Y:S04]  /*3d660*/  LDL.LU.64 R48, [R1+0x1498] ;  /* 0x0014980001307983 */ /* 0x002f280000300a00 */
[----:B------:R-:W4:Y:S04]  /*3d670*/  LDL.LU.64 R90, [R1+0x1008] ;  /* 0x00100800015a7983 */ /* 0x000f280000300a00 */
[----:B------:R1:W-:Y:S04]  /*3d680*/  STL.64 [R1+0x19a8], R50 ;  /* 0x0019a83201007387 */ /* 0x0003e80000100a00 */
[----:B-1----:R-:W4:Y:S01]  /*3d690*/  LDL.LU.64 R50, [R1+0x14a0] ;  /* 0x0014a00001327983 */ /* 0x002f220000300a00 */
[----:B------:R-:W-:-:S05]  /*3d6a0*/  IMAD.WIDE R150, R46, 0x4, R150 ;  /* 0x000000042e967825 */ /* 0x000fca00078e0296 */
[----:B------:R1:W-:Y:S01]  /*3d6b0*/  STL.64 [R1+0x19b0], R150 ;  /* 0x0019b09601007387 */ /* 0x0003e20000100a00 */
[----:B------:R-:W-:-:S03]  /*3d6c0*/  IMAD.WIDE R180, R46, 0x4, R180 ;  /* 0x000000042eb47825 */ /* 0x000fc600078e02b4 */
[----:B-1----:R-:W4:Y:S04]  /*3d6d0*/  LDL.LU.64 R150, [R1+0xf10] ;  /* 0x000f100001967983 */ /* 0x002f280000300a00 */
[----:B------:R1:W-:Y:S04]  /*3d6e0*/  STL.64 [R1+0x19b8], R180 ;  /* 0x0019b8b401007387 */ /* 0x0003e80000100a00 */
[----:B-1----:R-:W4:Y:S01]  /*3d6f0*/  LDL.LU.64 R180, [R1+0x5598] ;  /* 0x0055980001b47983 */ /* 0x002f220000300a00 */
[----:B------:R-:W-:-:S05]  /*3d700*/  IMAD.WIDE R178, R46, 0x4, R178 ;  /* 0x000000042eb27825 */ /* 0x000fca00078e02b2 */
[----:B------:R1:W-:Y:S01]  /*3d710*/  STL.64 [R1+0x10e0], R178 ;  /* 0x0010e0b201007387 */ /* 0x0003e20000100a00 */
[----:B------:R-:W-:-:S04]  /*3d720*/  IMAD.WIDE R122, R46, 0x4, R122 ;  /* 0x000000042e7a7825 */ /* 0x000fc800078e027a */
[C---:B------:R-:W-:Y:S01]  /*3d730*/  IMAD.WIDE R54, R46.reuse, 0x4, R54 ;  /* 0x000000042e367825 */ /* 0x040fe200078e0236 */
[----:B-1----:R-:W4:Y:S04]  /*3d740*/  LDL.LU.64 R178, [R1+0x14b0] ;  /* 0x0014b00001b27983 */ /* 0x002f280000300a00 */
[----:B------:R1:W-:Y:S01]  /*3d750*/  STL.64 [R1+0x19c0], R122 ;  /* 0x0019c07a01007387 */ /* 0x0003e20000100a00 */
[----:B------:R-:W-:-:S04]  /*3d760*/  IMAD.WIDE R14, R46, 0x4, R14 ;  /* 0x000000042e0e7825 */ /* 0x000fc800078e020e */
[C---:B------:R-:W-:Y:S01]  /*3d770*/  IMAD.WIDE R80, R46.reuse, 0x4, R80 ;  /* 0x000000042e507825 */ /* 0x040fe200078e0250 */
[----:B-1----:R-:W4:Y:S03]  /*3d780*/  LDL.LU.64 R122, [R1+0x5590] ;  /* 0x00559000017a7983 */ /* 0x002f260000300a00 */
[C---:B------:R-:W-:Y:S01]  /*3d790*/  IMAD.WIDE R214, R46.reuse, 0x4, R214 ;  /* 0x000000042ed67825 */ /* 0x040fe200078e02d6 */
[----:B------:R1:W-:Y:S04]  /*3d7a0*/  STL.64 [R1+0x19c8], R54 ;  /* 0x0019c83601007387 */ /* 0x0003e80000100a00 */
[----:B-1----:R-:W4:Y:S04]  /*3d7b0*/  LDL.LU.64 R54, [R1+0x5588] ;  /* 0x0055880001367983 */ /* 0x002f280000300a00 */
[----:B------:R1:W-:Y:S01]  /*3d7c0*/  STL.64 [R1+0x19d8], R14 ;  /* 0x0019d80e01007387 */ /* 0x0003e20000100a00 */
[----:B------:R-:W-:-:S03]  /*3d7d0*/  IMAD.WIDE R72, R46, 0x4, R72 ;  /* 0x000000042e487825 */ /* 0x000fc600078e0248 */
[----:B------:R2:W-:Y:S04]  /*3d7e0*/  LDGSTS.E [R2+0x6e00], desc[UR74][R92.64], P0 ;  /* 0x06e000005c027fae */ /* 0x0005e800081a104a */
[----:B-1----:R-:W4:Y:S04]  /*3d7f0*/  LDL.LU.64 R14, [R1+0xea8] ;  /* 0x000ea800010e7983 */ /* 0x002f280000300a00 */
[----:B------:R1:W-:Y:S04]  /*3d800*/  STL.64 [R1+0x19e0], R80 ;  /* 0x0019e05001007387 */ /* 0x0003e80000100a00 */
[----:B-1----:R-:W4:Y:S04]  /*3d810*/  LDL.LU.64 R80, [R1+0x5580] ;  /* 0x0055800001507983 */ /* 0x002f280000300a00 */
[----:B------:R1:W-:Y:S02]  /*3d820*/  STL.64 [R1+0x19e8], R214 ;  /* 0x0019e8d601007387 */ /* 0x0003e40000100a00 */
[----:B-1----:R-:W-:-:S04]  /*3d830*/  IMAD.WIDE R214, R46, 0x4, R176 ;  /* 0x000000042ed67825 */ /* 0x002fc800078e02b0 */
[C---:B------:R-:W-:Y:S01]  /*3d840*/  IMAD.WIDE R176, R46.reuse, 0x4, R194 ;  /* 0x000000042eb07825 */ /* 0x040fe200078e02c2 */
[----:B------:R-:W-:Y:S04]  /*3d850*/  STL.64 [R1+0xeb0], R214 ;  /* 0x000eb0d601007387 */ /* 0x000fe80000100a00 */
[----:B------:R1:W-:Y:S04]  /*3d860*/  STL.64 [R1+0x19f0], R72 ;  /* 0x0019f04801007387 */ /* 0x0003e80000100a00 */
[----:B------:R-:W-:Y:S04]  /*3d870*/  STL.64 [R1+0x19f8], R176 ;  /* 0x0019f8b001007387 */ /* 0x000fe80000100a00 */
[----:B--2---:R-:W-:Y:S01]  /*3d880*/  LDGSTS.E [R2+0x6f00], desc[UR74][R188.64], P6 ;  /* 0x06f00000bc027fae */ /* 0x004fe2000b1a104a */
[----:B-1----:R-:W-:-:S04]  /*3d890*/  IMAD.WIDE R72, R46, 0x4, R92 ;  /* 0x000000042e487825 */ /* 0x002fc800078e025c */
[C---:B------:R-:W-:Y:S01]  /*3d8a0*/  IMAD.WIDE R92, R46.reuse, 0x4, R188 ;  /* 0x000000042e5c7825 */ /* 0x040fe200078e02bc */
[----:B------:R1:W-:Y:S04]  /*3d8b0*/  STL.64 [R1+0x1a00], R72 ;  /* 0x001a004801007387 */ /* 0x0003e80000100a00 */
[----:B------:R-:W2:Y:S04]  /*3d8c0*/  LDL.LU.64 R188, [R1+0x14c0] ;  /* 0x0014c00001bc7983 */ /* 0x000ea80000300a00 */
[----:B------:R3:W-:Y:S01]  /*3d8d0*/  STL.64 [R1+0x1a08], R92 ;  /* 0x001a085c01007387 */ /* 0x0007e20000100a00 */
[----:B-1----:R-:W-:-:S04]  /*3d8e0*/  IMAD.WIDE R72, R46, 0x4, R228 ;  /* 0x000000042e487825 */ /* 0x002fc800078e02e4 */
[C---:B---3--:R-:W-:Y:S02]  /*3d8f0*/  IMAD.WIDE R92, R46.reuse, 0x4, R238 ;  /* 0x000000042e5c7825 */ /* 0x048fe400078e02ee */
[----:B------:R-:W3:Y:S04]  /*3d900*/  LDL.LU.64 R238, [R1+0xb38] ;  /* 0x000b380001ee7983 */ /* 0x000ee80000300a00 */
[----:B------:R1:W-:Y:S04]  /*3d910*/  STL.64 [R1+0x1a10], R72 ;  /* 0x001a104801007387 */ /* 0x0003e80000100a00 */
[----:B------:R4:W-:Y:S02]  /*3d920*/  STL.64 [R1+0x1a18], R92 ;  /* 0x001a185c01007387 */ /* 0x0009e40000100a00 */
[----:B----4-:R-:W-:-:S04]  /*3d930*/  IMAD.WIDE R176, R46, 0x4, R192 ;  /* 0x000000042eb07825 */ /* 0x010fc800078e02c0 */
[C---:B-1----:R-:W-:Y:S02]  /*3d940*/  IMAD.WIDE R72, R46.reuse, 0x4, R232 ;  /* 0x000000042e487825 */ /* 0x042fe400078e02e8 */
[----:B------:R-:W4:Y:S04]  /*3d950*/  LDL.LU.64 R232, [R1+0x14c8] ;  /* 0x0014c80001e87983 */ /* 0x000f280000300a00 */
        /* <DEDUP_REMOVED lines=9> */
[----:B------:R-:W4:Y:S02]  /*3d9f0*/  LDL.LU.64 R90, [R1+0x14d8] ;  /* 0x0014d800015a7983 */ /* 0x000f240000300a00 */
[C---:B------:R-:W-:Y:S02]  /*3da00*/  IMAD.WIDE R50, R46.reuse, 0x4, R50 ;  /* 0x000000042e327825 */ /* 0x040fe400078e0232 */
[----:B------:R-:W-:Y:S04]  /*3da10*/  STL.64 [R1+0x1a38], R72 ;  /* 0x001a384801007387 */ /* 0x000fe80000100a00 */
[----:B------:R1:W-:Y:S04]  /*3da20*/  STL.64 [R1+0x1008], R48 ;  /* 0x0010083001007387 */ /* 0x0003e80000100a00 */
[----:B------:R-:W4:Y:S04]  /*3da30*/  LDL.LU.64 R214, [R1+0x11e0] ;  /* 0x0011e00001d67983 */ /* 0x000f280000300a00 */
[----:B------:R-:W-:Y:S01]  /*3da40*/  STL.64 [R1+0x1a40], R50 ;  /* 0x001a403201007387 */ /* 0x000fe20000100a00 */
[----:B-1----:R-:W-:-:S03]  /*3da50*/  IMAD.WIDE R48, R46, 0x4, R150 ;  /* 0x000000042e307825 */ /* 0x002fc600078e0296 */
[----:B------:R-:W4:Y:S04]  /*3da60*/  LDL.LU.64 R150, [R1+0x14e0] ;  /* 0x0014e00001967983 */ /* 0x000f280000300a00 */
[----:B------:R1:W-:Y:S04]  /*3da70*/  STL.64 [R1+0x1a48], R48 ;  /* 0x001a483001007387 */ /* 0x0003e80000100a00 */
[----:B------:R-:W4:Y:S04]  /*3da80*/  LDL.LU.64 R176, [R1+0x10d0] ;  /* 0x0010d00001b07983 */ /* 0x000f280000300a00 */
[----:B------:R-:W4:Y:S01]  /*3da90*/  LDL.LU.64 R228, [R1+0x14e8] ;  /* 0x0014e80001e47983 */ /* 0x000f220000300a00 */
[----:B-1----:R-:W-:-:S05]  /*3daa0*/  IMAD.WIDE R48, R46, 0x4, R178 ;  /* 0x000000042e307825 */ /* 0x002fca00078e02b2 */
[----:B------:R1:W-:Y:S04]  /*3dab0*/  STL.64 [R1+0x1a50], R48 ;  /* 0x001a503001007387 */ /* 0x0003e80000100a00 */
[----:B------:R-:W4:Y:S04]  /*3dac0*/  LDL.LU.64 R178, [R1+0x1000] ;  /* 0x0010000001b27983 */ /* 0x000f280000300a00 */
[----:B------:R-:W4:Y:S01]  /*3dad0*/  LDL.LU.64 R50, [R1+0x14f0] ;  /* 0x0014f00001327983 */ /* 0x000f220000300a00 */
[----:B-1----:R-:W-:-:S03]  /*3dae0*/  IMAD.WIDE R48, R46, 0x4, R14 ;  /* 0x000000042e307825 */ /* 0x002fc600078e020e */
[----:B------:R-:W4:Y:S04]  /*3daf0*/  LDL.LU.64 R14, [R1+0xf08] ;  /* 0x000f0800010e7983 */ /* 0x000f280000300a00 */
[----:B------:R1:W-:Y:S01]  /*3db00*/  STL.64 [R1+0xea8], R48 ;  /* 0x000ea83001007387 */ /* 0x0003e20000100a00 */
[----:B------:R-:W-:-:S03]  /*3db10*/  IMAD.WIDE R72, R46, 0x4, R80 ;  /* 0x000000042e487825 */ /* 0x000fc600078e0250 */
[----:B------:R-:W4:Y:S01]  /*3db20*/  LDL.LU.64 R80, [R1+0x14f8] ;  /* 0x0014f80001507983 */ /* 0x000f220000300a00 */
[----:B-1----:R-:W-:-:S03]  /*3db30*/  IMAD.WIDE R48, R46, 0x4, R54 ;  /* 0x000000042e307825 */ /* 0x002fc600078e0236 */
[----:B------:R1:W-:Y:S04]  /*3db40*/  STL.64 [R1+0x1a58], R72 ;  /* 0x001a584801007387 */ /* 0x0003e80000100a00 */
[----:B------:R-:W4:Y:S04]  /*3db50*/  LDL.LU.64 R192, [R1+0xea0] ;  /* 0x000ea00001c07983 */ /* 0x000f280000300a00 */
[----:B-1----:R-:W4:Y:S04]  /*3db60*/  LDL.LU.64 R72, [R1+0x1500] ;  /* 0x0015000001487983 */ /* 0x002f280000300a00 */
[----:B------:R2:W-:Y:S04]  /*3db70*/  STL.64 [R1+0x1a60], R48 ;  /* 0x001a603001007387 */ /* 0x0005e80000100a00 */
[----:B------:R-:W4:Y:S04]  /*3db80*/  LDL.LU.64 R194, [R1+0xb30] ;  /* 0x000b300001c27983 */ /* 0x000f280000300a00 */
[----:B------:R-:W4:Y:S01]  /*3db90*/  LDL.LU.64 R54, [R1+0x1508] ;  /* 0x0015080001367983 */ /* 0x000f220000300a00 */
[----:B--2---:R-:W-:-:S03]  /*3dba0*/  IMAD.WIDE R48, R46, 0x4, R188 ;  /* 0x000000042e307825 */ /* 0x004fc600078e02bc */
[----:B------:R-:W-:Y:S04]  /*3dbb0*/  LDGSTS.E [R2+0x7e00], desc[UR74][R188.64], P0 ;  /* 0x07e00000bc027fae */ /* 0x000fe800081a104a */
[----:B------:R-:W2:Y:S01]  /*3dbc0*/  LDL.LU.64 R188, [R1+0xb28] ;  /* 0x000b280001bc7983 */ /* 0x000ea20000300a00 */
[----:B---3--:R-:W-:-:S03]  /*3dbd0*/  IMAD.WIDE R208, R46, 0x4, R238 ;  /* 0x000000042ed07825 */ /* 0x008fc600078e02ee */
[----:B------:R4:W-:Y:S04]  /*3dbe0*/  STL.64 [R1+0x1a68], R48 ;  /* 0x001a683001007387 */ /* 0x0009e80000100a00 */
[----:B------:R-:W3:Y:S04]  /*3dbf0*/  LDL.LU.64 R92, [R1+0x1510] ;  /* 0x00151000015c7983 */ /* 0x000ee80000300a00 */
[----:B------:R1:W-:Y:S04]  /*3dc00*/  STL.64 [R1+0x1a70], R208 ;  /* 0x001a70d001007387 */ /* 0x0003e80000100a00 */
[----:B------:R4:W-:Y:S02]  /*3dc10*/  LDGSTS.E [R2+0x7f00], desc[UR74][R238.64], P6 ;  /* 0x07f00000ee027fae */ /* 0x0009e4000b1a104a */
[----:B----4-:R-:W-:-:S02]  /*3dc20*/  IMAD.WIDE R48, R46, 0x4, R232 ;  /* 0x000000042e307825 */ /* 0x010fc400078e02e8 */
[----:B-1----:R-:W4:Y:S04]  /*3dc30*/  LDL.LU.64 R208, [R1+0x14d0] ;  /* 0x0014d00001d07983 */ /* 0x002f280000300a00 */
[----:B------:R1:W-:Y:S04]  /*3dc40*/  STL.64 [R1+0x1a78], R48 ;  /* 0x001a783001007387 */ /* 0x0003e80000100a00 */
[----:B------:R-:W4:Y:S01]  /*3dc50*/  LDL.LU.64 R232, [R1+0x1518] ;  /* 0x0015180001e87983 */ /* 0x000f220000300a00 */
[----:B------:R-:W-:-:S03]  /*3dc60*/  IMAD.WIDE R238, R46, 0x4, R240 ;  /* 0x000000042eee7825 */ /* 0x000fc600078e02f0 */
[----:B-1----:R-:W4:Y:S04]  /*3dc70*/  LDL.LU.64 R48, [R1+0x11d8] ;  /* 0x0011d80001307983 */ /* 0x002f280000300a00 */
[----:B------:R-:W4:Y:S04]  /*3dc80*/  LDL.LU.64 R240, [R1+0x1520] ;  /* 0x0015200001f07983 */ /* 0x000f280000300a00 */
[----:B------:R1:W-:Y:S01]  /*3dc90*/  STL.64 [R1+0x1a80], R238 ;  /* 0x001a80ee01007387 */ /* 0x0003e20000100a00 */
[----:B------:R-:W-:-:S03]  /*3dca0*/  IMAD.WIDE R90, R46, 0x4, R90 ;  /* 0x000000042e5a7825 */ /* 0x000fc600078e025a */
        /* <DEDUP_REMOVED lines=17> */
[----:B------:R1:W-:Y:S04]  /*3ddc0*/  STL.64 [R1+0x1000], R178 ;  /* 0x001000b201007387 */ /* 0x0003e80000100a00 */
[----:B-1----:R-:W4:Y:S04]  /*3ddd0*/  LDL.LU.64 R178, [R1+0x1530] ;  /* 0x0015300001b27983 */ /* 0x002f280000300a00 */
[----:B------:R1:W-:Y:S02]  /*3dde0*/  STL.64 [R1+0x1aa8], R50 ;  /* 0x001aa83201007387 */ /* 0x0003e40000100a00 */
[----:B-1----:R-:W-:-:S02]  /*3ddf0*/  IMAD.WIDE R50, R46, 0x4, R14 ;  /* 0x000000042e327825 */ /* 0x002fc400078e020e */
[----:B------:R-:W4:Y:S04]  /*3de00*/  LDL.LU.64 R14, [R1+0xf00] ;  /* 0x000f0000010e7983 */ /* 0x000f280000300a00 */
[----:B------:R1:W-:Y:S01]  /*3de10*/  STL.64 [R1+0x1ab0], R50 ;  /* 0x001ab03201007387 */ /* 0x0003e20000100a00 */
[----:B------:R-:W-:-:S03]  /*3de20*/  IMAD.WIDE R80, R46, 0x4, R80 ;  /* 0x000000042e507825 */ /* 0x000fc600078e0250 */
[----:B-1----:R-:W4:Y:S01]  /*3de30*/  LDL.LU.64 R50, [R1+0x1538] ;  /* 0x0015380001327983 */ /* 0x002f220000300a00 */
[----:B------:R-:W-:-:S03]  /*3de40*/  IMAD.WIDE R192, R46, 0x4, R192 ;  /* 0x000000042ec07825 */ /* 0x000fc600078e02c0 */
[----:B------:R1:W-:Y:S01]  /*3de50*/  STL.64 [R1+0x1ab8], R80 ;  /* 0x001ab85001007387 */ /* 0x0003e20000100a00 */
[----:B------:R-:W-:-:S03]  /*3de60*/  IMAD.WIDE R72, R46, 0x4, R72 ;  /* 0x000000042e487825 */ /* 0x000fc600078e0248 */
[----:B-1----:R-:W4:Y:S01]  /*3de70*/  LDL.LU.64 R80, [R1+0xe98] ;  /* 0x000e980001507983 */ /* 0x002f220000300a00 */
[----:B------:R-:W-:-:S03]  /*3de80*/  IMAD.WIDE R194, R46, 0x4, R194 ;  /* 0x000000042ec27825 */ /* 0x000fc600078e02c2 */
[----:B------:R1:W-:Y:S04]  /*3de90*/  STL.64 [R1+0xea0], R192 ;  /* 0x000ea0c001007387 */ /* 0x0003e80000100a00 */
[----:B------:R-:W-:Y:S04]  /*3dea0*/  LDGSTS.E [R2+0x8e00], desc[UR74][R54.64], P0 ;  /* 0x08e0000036027fae */ /* 0x000fe800081a104a */
[----:B-1----:R-:W4:Y:S04]  /*3deb0*/  LDL.LU.64 R192, [R1+0x5560] ;  /* 0x0055600001c07983 */ /* 0x002f280000300a00 */
[----:B------:R1:W-:Y:S04]  /*3dec0*/  STL.64 [R1+0x1ac0], R72 ;  /* 0x001ac04801007387 */ /* 0x0003e80000100a00 */
[----:B------:R-:W-:Y:S01]  /*3ded0*/  STL.64 [R1+0x1ac8], R194 ;  /* 0x001ac8c201007387 */ /* 0x000fe20000100a00 */
[----:B-1----:R-:W-:-:S03]  /*3dee0*/  IMAD.WIDE R72, R46, 0x4, R54 ;  /* 0x000000042e487825 */ /* 0x002fc600078e0236 */
[----:B------:R-:W4:Y:S04]  /*3def0*/  LDL.LU.64 R54, [R1+0x1548] ;  /* 0x0015480001367983 */ /* 0x000f280000300a00 */
[----:B------:R1:W-:Y:S04]  /*3df00*/  STL.64 [R1+0x1ad0], R72 ;  /* 0x001ad04801007387 */ /* 0x0003e80000100a00 */
[----:B--2---:R-:W-:Y:S01]  /*3df10*/  LDGSTS.E [R2+0x8f00], desc[UR74][R188.64], P6 ;  /* 0x08f00000bc027fae */ /* 0x004fe2000b1a104a */
[----:B-1----:R-:W-:-:S03]  /*3df20*/  IMAD.WIDE R72, R46, 0x4, R188 ;  /* 0x000000042e487825 */ /* 0x002fc600078e02bc */
[----:B------:R-:W2:Y:S01]  /*3df30*/  LDL.LU.64 R188, [R1+0xb18] ;  /* 0x000b180001bc7983 */ /* 0x000ea20000300a00 */
[----:B---3--:R-:W-:-:S03]  /*3df40*/  IMAD.WIDE R194, R46, 0x4, R92 ;  /* 0x000000042ec27825 */ /* 0x008fc600078e025c */
[----:B------:R4:W-:Y:S04]  /*3df50*/  STL.64 [R1+0x1ad8], R72 ;  /* 0x001ad84801007387 */ /* 0x0009e80000100a00 */
[----:B------:R-:W-:Y:S01]  /*3df60*/  STL.64 [R1+0x1ae0], R194 ;  /* 0x001ae0c201007387 */ /* 0x000fe20000100a00 */
[----:B----4-:R-:W-:-:S04]  /*3df70*/  IMAD.WIDE R72, R46, 0x4, R208 ;  /* 0x000000042e487825 */ /* 0x010fc800078e02d0 */
[C---:B------:R-:W-:Y:S02]  /*3df80*/  IMAD.WIDE R92, R46.reuse, 0x4, R232 ;  /* 0x000000042e5c7825 */ /* 0x040fe400078e02e8 */
[----:B------:R-:W3:Y:S04]  /*3df90*/  LDL.LU.64 R232, [R1+0x1550] ;  /* 0x0015500001e87983 */ /* 0x000ee80000300a00 */
[----:B------:R1:W-:Y:S04]  /*3dfa0*/  STL.64 [R1+0x1ae8], R72 ;  /* 0x001ae84801007387 */ /* 0x0003e80000100a00 */
[----:B------:R4:W-:Y:S01]  /*3dfb0*/  STL.64 [R1+0x1af0], R92 ;  /* 0x001af05c01007387 */ /* 0x0009e20000100a00 */
[----:B-1----:R-:W-:-:S04]  /*3dfc0*/  IMAD.WIDE R72, R46, 0x4, R48 ;  /* 0x000000042e487825 */ /* 0x002fc800078e0230 */
[C---:B------:R-:W-:Y:S02]  /*3dfd0*/  IMAD.WIDE R48, R46.reuse, 0x4, R240 ;  /* 0x000000042e307825 */ /* 0x040fe400078e02f0 */
[----:B------:R-:W3:Y:S02]  /*3dfe0*/  LDL.LU.64 R240, [R1+0x14a8] ;  /* 0x0014a80001f07983 */ /* 0x000ee40000300a00 */
[C---:B----4-:R-:W-:Y:S02]  /*3dff0*/  IMAD.WIDE R92, R46.reuse, 0x4, R238 ;  /* 0x000000042e5c7825 */ /* 0x050fe400078e02ee */
[----:B------:R1:W-:Y:S04]  /*3e000*/  STL.64 [R1+0x1af8], R72 ;  /* 0x001af84801007387 */ /* 0x0003e80000100a00 */
[----:B------:R4:W-:Y:S04]  /*3e010*/  STL.64 [R1+0x1b00], R48 ;  /* 0x001b003001007387 */ /* 0x0009e80000100a00 */
[----:B-1----:R-:W3:Y:S01]  /*3e020*/  LDL.LU.64 R72, [R1+0x1558] ;  /* 0x0015580001487983 */ /* 0x002ee20000300a00 */
[----:B----4-:R-:W-:-:S03]  /*3e030*/  IMAD.WIDE R48, R46, 0x4, R90 ;  /* 0x000000042e307825 */ /* 0x010fc600078e025a */
[----:B------:R1:W-:Y:S04]  /*3e040*/  STL.64 [R1+0x10c8], R92 ;  /* 0x0010c85c01007387 */ /* 0x0003e80000100a00 */
[----:B------:R-:W4:Y:S04]  /*3e050*/  LDL.LU.64 R90, [R1+0x11d0] ;  /* 0x0011d000015a7983 */ /* 0x000f280000300a00 */
[----:B------:R1:W-:Y:S04]  /*3e060*/  STL.64 [R1+0x1b08], R48 ;  /* 0x001b083001007387 */ /* 0x0003e80000100a00 */
[----:B------:R-:W4:Y:S04]  /*3e070*/  LDL.LU.64 R194, [R1+0x1568] ;  /* 0x0015680001c27983 */ /* 0x000f280000300a00 */
[----:B-1----:R-:W4:Y:S01]  /*3e080*/  LDL.LU.64 R92, [R1+0x10c0] ;  /* 0x0010c000015c7983 */ /* 0x002f220000300a00 */
[----:B------:R-:W-:-:S05]  /*3e090*/  IMAD.WIDE R48, R46, 0x4, R150 ;  /* 0x000000042e307825 */ /* 0x000fca00078e0296 */
[----:B------:R1:W-:Y:S04]  /*3e0a0*/  STL.64 [R1+0xff8], R48 ;  /* 0x000ff83001007387 */ /* 0x0003e80000100a00 */
[----:B------:R-:W4:Y:S04]  /*3e0b0*/  LDL.LU.64 R150, [R1+0x1578] ;  /* 0x0015780001967983 */ /* 0x000f280000300a00 */
[----:B------:R-:W4:Y:S01]  /*3e0c0*/  LDL.LU.64 R238, [R1+0xff0] ;  /* 0x000ff00001ee7983 */ /* 0x000f220000300a00 */
[----:B-1----:R-:W-:-:S03]  /*3e0d0*/  IMAD.WIDE R48, R46, 0x4, R178 ;  /* 0x000000042e307825 */ /* 0x002fc600078e02b2 */
[----:B------:R-:W4:Y:S04]  /*3e0e0*/  LDL.LU.64 R178, [R1+0x1580] ;  /* 0x0015800001b27983 */ /* 0x000f280000300a00 */
[----:B------:R1:W-:Y:S02]  /*3e0f0*/  STL.64 [R1+0x1b10], R48 ;  /* 0x001b103001007387 */ /* 0x0003e40000100a00 */
[C---:B-1----:R-:W-:Y:S02]  /*3e100*/  IMAD.WIDE R48, R46.reuse, 0x4, R14 ;  /* 0x000000042e307825 */ /* 0x042fe400078e020e */
[----:B------:R-:W4:Y:S04]  /*3e110*/  LDL.LU.64 R14, [R1+0xef8] ;  /* 0x000ef800010e7983 */ /* 0x000f280000300a00 */
        /* <DEDUP_REMOVED lines=8> */
[C---:B-1----:R-:W-:Y:S02]  /*3e1a0*/  IMAD.WIDE R50, R46.reuse, 0x4, R228 ;  /* 0x000000042e327825 */ /* 0x042fe400078e02e4 */
[----:B------:R-:W4:Y:S04]  /*3e1b0*/  LDL.LU.64 R228, [R1+0x1598] ;  /* 0x0015980001e47983 */ /* 0x000f280000300a00 */
[----:B------:R-:W-:Y:S04]  /*3e1c0*/  STL.64 [R1+0x1b28], R80 ;  /* 0x001b285001007387 */ /* 0x000fe80000100a00 */
[----:B------:R1:W-:Y:S04]  /*3e1d0*/  STL.64 [R1+0x1b30], R50 ;  /* 0x001b303201007387 */ /* 0x0003e80000100a00 */
[----:B------:R1:W-:Y:S04]  /*3e1e0*/  LDGSTS.E [R2+0x9e00], desc[UR74][R54.64], P0 ;  /* 0x09e0000036027fae */ /* 0x0003e800081a104a */
[----:B-1----:R-:W4:Y:S01]  /*3e1f0*/  LDL.LU.64 R50, [R1+0xb08] ;  /* 0x000b080001327983 */ /* 0x002f220000300a00 */
[----:B------:R-:W-:-:S05]  /*3e200*/  IMAD.WIDE R54, R46, 0x4, R54 ;  /* 0x000000042e367825 */ /* 0x000fca00078e0236 */
[----:B------:R1:W-:Y:S04]  /*3e210*/  STL.64 [R1+0x1b38], R54 ;  /* 0x001b383601007387 */ /* 0x0003e80000100a00 */
[----:B--2---:R-:W-:Y:S04]  /*3e220*/  LDGSTS.E [R2+0x9f00], desc[UR74][R188.64], P6 ;  /* 0x09f00000bc027fae */ /* 0x004fe8000b1a104a */
[----:B------:R-:W2:Y:S01]  /*3e230*/  LDL.LU.64 R80, [R1+0x15a0] ;  /* 0x0015a00001507983 */ /* 0x000ea20000300a00 */
[----:B-1----:R-:W-:-:S03]  /*3e240*/  IMAD.WIDE R54, R46, 0x4, R188 ;  /* 0x000000042e367825 */ /* 0x002fc600078e02bc */
[----:B------:R-:W2:Y:S04]  /*3e250*/  LDL.LU.64 R188, [R1+0x1560] ;  /* 0x0015600001bc7983 */ /* 0x000ea80000300a00 */
[----:B------:R3:W-:Y:S04]  /*3e260*/  STL.64 [R1+0x1b40], R54 ;  /* 0x001b403601007387 */ /* 0x0007e80000100a00 */
[----:B------:R-:W2:Y:S01]  /*3e270*/  LDL.LU.64 R192, [R1+0x15a8] ;  /* 0x0015a80001c07983 */ /* 0x000ea20000300a00 */
[----:B---3--:R-:W-:-:S03]  /*3e280*/  IMAD.WIDE R54, R46, 0x4, R232 ;  /* 0x000000042e367825 */ /* 0x008fc600078e02e8 */
[----:B------:R-:W3:Y:S04]  /*3e290*/  LDL.LU.64 R232, [R1+0x1570] ;  /* 0x0015700001e87983 */ /* 0x000ee80000300a00 */
[----:B------:R1:W-:Y:S01]  /*3e2a0*/  STL.64 [R1+0x1b48], R54 ;  /* 0x001b483601007387 */ /* 0x0003e20000100a00 */
[----:B------:R-:W-:-:S03]  /*3e2b0*/  IMAD.WIDE R240, R46, 0x4, R240 ;  /* 0x000000042ef07825 */ /* 0x000fc600078e02f0 */
[----:B-1----:R-:W3:Y:S04]  /*3e2c0*/  LDL.LU.64 R54, [R1+0x15b8] ;  /* 0x0015b80001367983 */ /* 0x002ee80000300a00 */
[----:B------:R1:W-:Y:S01]  /*3e2d0*/  STL.64 [R1+0x1b50], R240 ;  /* 0x001b50f001007387 */ /* 0x0003e20000100a00 */
[----:B------:R-:W-:-:S03]  /*3e2e0*/  IMAD.WIDE R72, R46, 0x4, R72 ;  /* 0x000000042e487825 */ /* 0x000fc600078e0248 */
[----:B-1----:R-:W3:Y:S01]  /*3e2f0*/  LDL.LU.64 R240, [R1+0x10b8] ;  /* 0x0010b80001f07983 */ /* 0x002ee20000300a00 */
[----:B----4-:R-:W-:-:S03]  /*3e300*/  IMAD.WIDE R90, R46, 0x4, R90 ;  /* 0x000000042e5a7825 */ /* 0x010fc600078e025a */
[----:B------:R1:W-:Y:S01]  /*3e310*/  STL.64 [R1+0x1b58], R72 ;  /* 0x001b584801007387 */ /* 0x0003e20000100a00 */
[----:B------:R-:W-:-:S04]  /*3e320*/  IMAD.WIDE R194, R46, 0x4, R194 ;  /* 0x000000042ec27825 */ /* 0x000fc800078e02c2 */
[C---:B------:R-:W-:Y:S01]  /*3e330*/  IMAD.WIDE R92, R46.reuse, 0x4, R92 ;  /* 0x000000042e5c7825 */ /* 0x040fe200078e025c */
[----:B-1----:R-:W4:Y:S04]  /*3e340*/  LDL.LU.64 R72, [R1+0x5558] ;  /* 0x0055580001487983 */ /* 0x002f280000300a00 */
[----:B------:R1:W-:Y:S04]  /*3e350*/  STL.64 [R1+0x1b60], R90 ;  /* 0x001b605a01007387 */ /* 0x0003e80000100a00 */
[----:B-1----:R-:W3:Y:S04]  /*3e360*/  LDL.LU.64 R90, [R1+0x15c8] ;  /* 0x0015c800015a7983 */ /* 0x002ee80000300a00 */
[----:B------:R1:W-:Y:S04]  /*3e370*/  STL.64 [R1+0x1b68], R194 ;  /* 0x001b68c201007387 */ /* 0x0003e80000100a00 */
[----:B-1----:R-:W3:Y:S04]  /*3e380*/  LDL.LU.64 R194, [R1+0x5550] ;  /* 0x0055500001c27983 */ /* 0x002ee80000300a00 */
[----:B------:R1:W-:Y:S04]  /*3e390*/  STL.64 [R1+0x10c0], R92 ;  /* 0x0010c05c01007387 */ /* 0x0003e80000100a00 */
[----:B-1----:R-:W3:Y:S01]  /*3e3a0*/  LDL.LU.64 R92, [R1+0x5548] ;  /* 0x00554800015c7983 */ /* 0x002ee20000300a00 */
[----:B------:R-:W-:-:S04]  /*3e3b0*/  IMAD.WIDE R150, R46, 0x4, R150 ;  /* 0x000000042e967825 */ /* 0x000fc800078e0296 */
[C---:B------:R-:W-:Y:S01]  /*3e3c0*/  IMAD.WIDE R238, R46.reuse, 0x4, R238 ;  /* 0x000000042eee7825 */ /* 0x040fe200078e02ee */
[----:B------:R1:W-:Y:S04]  /*3e3d0*/  STL.64 [R1+0x1b70], R150 ;  /* 0x001b709601007387 */ /* 0x0003e80000100a00 */
[----:B-1----:R-:W4:Y:S04]  /*3e3e0*/  LDL.LU.64 R150, [R1+0xfe8] ;  /* 0x000fe80001967983 */ /* 0x002f280000300a00 */
[----:B------:R1:W-:Y:S04]  /*3e3f0*/  STL.64 [R1+0xff0], R238 ;  /* 0x000ff0ee01007387 */ /* 0x0003e80000100a00 */
        /* <DEDUP_REMOVED lines=10> */
[----:B-1----:R-:W4:Y:S04]  /*3e4a0*/  LDL.LU.64 R48, [R1+0x5540] ;  /* 0x0055400001307983 */ /* 0x002f280000300a00 */
[----:B------:R3:W-:Y:S04]  /*3e4b0*/  STL.64 [R1+0xe90], R208 ;  /* 0x000e90d001007387 */ /* 0x0007e80000100a00 */
[----:B------:R-:W-:Y:S04]  /*3e4c0*/  LDGSTS.E [R2+0xae00], desc[UR74][R228.64], P0 ;  /* 0x0ae00000e4027fae */ /* 0x000fe800081a104a */
[----:B------:R1:W-:Y:S01]  /*3e4d0*/  LDGSTS.E [R2+0xaf00], desc[UR74][R50.64], P6 ;  /* 0x0af0000032027fae */ /* 0x0003e2000b1a104a */
[----:B--2---:R-:W-:-:S04]  /*3e4e0*/  IMAD.WIDE R80, R46, 0x4, R80 ;  /* 0x000000042e507825 */ /* 0x004fc800078e0250 */
[C---:B---3--:R-:W-:Y:S02]  /*3e4f0*/  IMAD.WIDE R208, R46.reuse, 0x4, R92 ;  /* 0x000000042ed07825 */ /* 0x048fe400078e025c */
[----:B------:R-:W2:Y:S04]  /*3e500*/  LDL.LU.64 R92, [R1+0xe88] ;  /* 0x000e8800015c7983 */ /* 0x000ea80000300a00 */
[----:B------:R3:W-:Y:S02]  /*3e510*/  STL.64 [R1+0x1b88], R208 ;  /* 0x001b88d001007387 */ /* 0x0007e40000100a00 */
[----:B---3--:R-:W-:-:S04]  /*3e520*/  IMAD.WIDE R208, R46, 0x4, R194 ;  /* 0x000000042ed07825 */ /* 0x008fc800078e02c2 */
[C---:B------:R-:W-:Y:S01]  /*3e530*/  IMAD.WIDE R194, R46.reuse, 0x4, R228 ;  /* 0x000000042ec27825 */ /* 0x040fe200078e02e4 */
[----:B------:R-:W-:Y:S04]  /*3e540*/  STL.64 [R1+0x1b90], R208 ;  /* 0x001b90d001007387 */ /* 0x000fe80000100a00 */
[----:B------:R-:W3:Y:S04]  /*3e550*/  LDL.LU.64 R228, [R1+0x15f0] ;  /* 0x0015f00001e47983 */ /* 0x000ee80000300a00 */
[----:B------:R1:W-:Y:S02]  /*3e560*/  STL.64 [R1+0x1b98], R194 ;  /* 0x001b98c201007387 */ /* 0x0003e40000100a00 */
[----:B-1----:R-:W-:-:S04]  /*3e570*/  IMAD.WIDE R194, R46, 0x4, R50 ;  /* 0x000000042ec27825 */ /* 0x002fc800078e0232 */
[C---:B------:R-:W-:Y:S01]  /*3e580*/  IMAD.WIDE R50, R46.reuse, 0x4, R188 ;  /* 0x000000042e327825 */ /* 0x040fe200078e02bc */
[----:B------:R-:W-:Y:S04]  /*3e590*/  STL.64 [R1+0x1ba0], R194 ;  /* 0x001ba0c201007387 */ /* 0x000fe80000100a00 */
[----:B------:R-:W3:Y:S04]  /*3e5a0*/  LDL.LU.64 R188, [R1+0xaf8] ;  /* 0x000af80001bc7983 */ /* 0x000ee80000300a00 */
[----:B------:R-:W-:Y:S04]  /*3e5b0*/  STL.64 [R1+0x1ba8], R80 ;  /* 0x001ba85001007387 */ /* 0x000fe80000100a00 */
[----:B------:R1:W-:Y:S02]  /*3e5c0*/  STL.64 [R1+0x1bb0], R50 ;  /* 0x001bb03201007387 */ /* 0x0003e40000100a00 */
[----:B-1----:R-:W-:-:S02]  /*3e5d0*/  IMAD.WIDE R50, R46, 0x4, R232 ;  /* 0x000000042e327825 */ /* 0x002fc400078e02e8 */
[----:B------:R-:W3:Y:S02]  /*3e5e0*/  LDL.LU.64 R232, [R1+0x15f8] ;  /* 0x0015f80001e87983 */ /* 0x000ee40000300a00 */
[----:B------:R-:W-:-:S04]  /*3e5f0*/  IMAD.WIDE R80, R46, 0x4, R192 ;  /* 0x000000042e507825 */ /* 0x000fc800078e02c0 */
[C---:B------:R-:W-:Y:S01]  /*3e600*/  IMAD.WIDE R54, R46.reuse, 0x4, R54 ;  /* 0x000000042e367825 */ /* 0x040fe200078e0236 */
[----:B------:R-:W-:Y:S04]  /*3e610*/  STL.64 [R1+0x1bb8], R80 ;  /* 0x001bb85001007387 */ /* 0x000fe80000100a00 */
[----:B------:R1:W-:Y:S04]  /*3e620*/  STL.64 [R1+0x1bc0], R50 ;  /* 0x001bc03201007387 */ /* 0x0003e80000100a00 */
[----:B------:R-:W3:Y:S04]  /*3e630*/  LDL.LU.64 R208, [R1+0x15b0] ;  /* 0x0015b00001d07983 */ /* 0x000ee80000300a00 */
[----:B------:R1:W-:Y:S02]  /*3e640*/  STL.64 [R1+0x1bc8], R54 ;  /* 0x001bc83601007387 */ /* 0x0003e40000100a00 */
[----:B-1----:R-:W-:-:S02]  /*3e650*/  IMAD.WIDE R50, R46, 0x4, R240 ;  /* 0x000000042e327825 */ /* 0x002fc400078e02f0 */
[----:B------:R-:W3:Y:S04]  /*3e660*/  LDL.LU.64 R240, [R1+0x1600] ;  /* 0x0016000001f07983 */ /* 0x000ee80000300a00 */
[----:B------:R1:W-:Y:S01]  /*3e670*/  STL.64 [R1+0x10b8], R50 ;  /* 0x0010b83201007387 */ /* 0x0003e20000100a00 */
[----:B------:R-:W-:-:S03]  /*3e680*/  IMAD.WIDE R54, R46, 0x4, R90 ;  /* 0x000000042e367825 */ /* 0x000fc600078e025a */
[----:B------:R-:W3:Y:S04]  /*3e690*/  LDL.LU.64 R194, [R1+0x15c0] ;  /* 0x0015c00001c27983 */ /* 0x000ee80000300a00 */
[----:B-1----:R-:W3:Y:S04]  /*3e6a0*/  LDL.LU.64 R50, [R1+0x1610] ;  /* 0x0016100001327983 */ /* 0x002ee80000300a00 */
[----:B------:R4:W-:Y:S04]  /*3e6b0*/  STL.64 [R1+0x1bd0], R54 ;  /* 0x001bd03601007387 */ /* 0x0009e80000100a00 */
[----:B------:R-:W3:Y:S04]  /*3e6c0*/  LDL.LU.64 R90, [R1+0x10b0] ;  /* 0x0010b000015a7983 */ /* 0x000ee80000300a00 */
[----:B------:R-:W3:Y:S01]  /*3e6d0*/  LDL.LU.64 R80, [R1+0x1618] ;  /* 0x0016180001507983 */ /* 0x000ee20000300a00 */
[----:B----4-:R-:W-:-:S03]  /*3e6e0*/  IMAD.WIDE R54, R46, 0x4, R150 ;  /* 0x000000042e367825 */ /* 0x010fc600078e0296 */
[----:B------:R-:W4:Y:S04]  /*3e6f0*/  LDL.LU.64 R150, [R1+0x15d8] ;  /* 0x0015d80001967983 */ /* 0x000f280000300a00 */
[----:B------:R1:W-:Y:S01]  /*3e700*/  STL.64 [R1+0xfe8], R54 ;  /* 0x000fe83601007387 */ /* 0x0003e20000100a00 */
[----:B------:R-:W-:-:S03]  /*3e710*/  IMAD.WIDE R178, R46, 0x4, R178 ;  /* 0x000000042eb27825 */ /* 0x000fc600078e02b2 */
[----:B------:R-:W4:Y:S01]  /*3e720*/  LDL.LU.64 R192, [R1+0x1628] ;  /* 0x0016280001c07983 */ /* 0x000f220000300a00 */
[----:B------:R-:W-:-:S04]  /*3e730*/  IMAD.WIDE R14, R46, 0x4, R14 ;  /* 0x000000042e0e7825 */ /* 0x000fc800078e020e */
[----:B-1----:R-:W-:-:S05]  /*3e740*/  IMAD.WIDE R54, R46, 0x4, R238 ;  /* 0x000000042e367825 */ /* 0x002fca00078e02ee */
[----:B------:R1:W-:Y:S04]  /*3e750*/  STL.64 [R1+0x1bd8], R54 ;  /* 0x001bd83601007387 */ /* 0x0003e80000100a00 */
[----:B-1----:R-:W4:Y:S04]  /*3e760*/  LDL.LU.64 R54, [R1+0xee8] ;  /* 0x000ee80001367983 */ /* 0x002f280000300a00 */
[----:B------:R1:W-:Y:S04]  /*3e770*/  STL.64 [R1+0xef0], R178 ;  /* 0x000ef0b201007387 */ /* 0x0003e80000100a00 */
[----:B------:R-:W4:Y:S04]  /*3e780*/  LDL.LU.64 R238, [R1+0x1630] ;  /* 0x0016300001ee7983 */ /* 0x000f280000300a00 */
[----:B------:R1:W-:Y:S04]  /*3e790*/  STL.64 [R1+0x1be0], R14 ;  /* 0x001be00e01007387 */ /* 0x0003e80000100a00 */
[----:B-1----:R-:W4:Y:S01]  /*3e7a0*/  LDL.LU.64 R178, [R1+0xe80] ;  /* 0x000e800001b27983 */ /* 0x002f220000300a00 */
[----:B------:R-:W-:-:S04]  /*3e7b0*/  IMAD.WIDE R72, R46, 0x4, R72 ;  /* 0x000000042e487825 */ /* 0x000fc800078e0248 */
[----:B------:R-:W-:-:S04]  /*3e7c0*/  IMAD.WIDE R14, R46, 0x4, R176 ;  /* 0x000000042e0e7825 */ /* 0x000fc800078e02b0 */
[----:B--2---:R-:W-:-:S05]  /*3e7d0*/  IMAD.WIDE R92, R46, 0x4, R92 ;  /* 0x000000042e5c7825 */ /* 0x004fca00078e025c */
[----:B------:R-:W-:Y:S04]  /*3e7e0*/  STL.64 [R1+0xe88], R92 ;  /* 0x000e885c01007387 */ /* 0x000fe80000100a00 */
[----:B------:R-:W2:Y:S04]  /*3e7f0*/  LDL.LU.64 R176, [R1+0x1640] ;  /* 0x0016400001b07983 */ /* 0x000ea80000300a00 */
[----:B------:R1:W-:Y:S04]  /*3e800*/  STL.64 [R1+0x1be8], R72 ;  /* 0x001be84801007387 */ /* 0x0003e80000100a00 */
[----:B------:R3:W-:Y:S04]  /*3e810*/  STL.64 [R1+0x1bf0], R14 ;  /* 0x001bf00e01007387 */ /* 0x0007e80000100a00 */
[----:B-1----:R-:W2:Y:S04]  /*3e820*/  LDL.LU.64 R72, [R1+0x1648] ;  /* 0x0016480001487983 */ /* 0x002ea80000300a00 */
[----:B---3--:R-:W-:Y:S01]  /*3e830*/  LDGSTS.E [R2+0xbe00], desc[UR74][R228.64], P0 ;  /* 0x0be00000e4027fae */ /* 0x008fe200081a104a */
[----:B------:R-:W-:-:S03]  /*3e840*/  IMAD.WIDE R14, R46, 0x4, R228 ;  /* 0x000000042e0e7825 */ /* 0x000fc600078e02e4 */
[----:B------:R-:W3:Y:S04]  /*3e850*/  LDL.LU.64 R228, [R1+0x1608] ;  /* 0x0016080001e47983 */ /* 0x000ee80000300a00 */
[----:B------:R1:W-:Y:S04]  /*3e860*/  STL.64 [R1+0x1bf8], R14 ;  /* 0x001bf80e01007387 */ /* 0x0003e80000100a00 */
[----:B------:R-:W3:Y:S04]  /*3e870*/  LDL.LU.64 R92, [R1+0xae8] ;  /* 0x000ae800015c7983 */ /* 0x000ee80000300a00 */
[----:B------:R-:W-:Y:S01]  /*3e880*/  LDGSTS.E [R2+0xbf00], desc[UR74][R188.64], P6 ;  /* 0x0bf00000bc027fae */ /* 0x000fe2000b1a104a */
[----:B-1----:R-:W-:-:S03]  /*3e890*/  IMAD.WIDE R14, R46, 0x4, R188 ;  /* 0x000000042e0e7825 */ /* 0x002fc600078e02bc */
[----:B------:R-:W3:Y:S04]  /*3e8a0*/  LDL.LU.64 R188, [R1+0x1658] ;  /* 0x0016580001bc7983 */ /* 0x000ee80000300a00 */
[----:B------:R1:W-:Y:S01]  /*3e8b0*/  STL.64 [R1+0x1c00], R14 ;  /* 0x001c000e01007387 */ /* 0x0003e20000100a00 */
[----:B------:R-:W-:-:S03]  /*3e8c0*/  IMAD.WIDE R232, R46, 0x4, R232 ;  /* 0x000000042ee87825 */ /* 0x000fc600078e02e8 */
[----:B-1----:R-:W3:Y:S04]  /*3e8d0*/  LDL.LU.64 R14, [R1+0x10a8] ;  /* 0x0010a800010e7983 */ /* 0x002ee80000300a00 */
[----:B------:R1:W-:Y:S04]  /*3e8e0*/  STL.64 [R1+0x1c08], R232 ;  /* 0x001c08e801007387 */ /* 0x0003e80000100a00 */
[----:B-1----:R-:W3:Y:S01]  /*3e8f0*/  LDL.LU.64 R232, [R1+0x1668] ;  /* 0x0016680001e87983 */ /* 0x002ee20000300a00 */
[----:B------:R-:W-:-:S04]  /*3e900*/  IMAD.WIDE R208, R46, 0x4, R208 ;  /* 0x000000042ed07825 */ /* 0x000fc800078e02d0 */
[C---:B------:R-:W-:Y:S01]  /*3e910*/  IMAD.WIDE R240, R46.reuse, 0x4, R240 ;  /* 0x000000042ef07825 */ /* 0x040fe200078e02f0 */
[----:B------:R1:W-:Y:S03]  /*3e920*/  STL.64 [R1+0x1c10], R208 ;  /* 0x001c10d001007387 */ /* 0x0003e60000100a00 */
        /* <DEDUP_REMOVED lines=9> */
[----:B------:R1:W-:Y:S04]  /*3e9c0*/  STL.64 [R1+0x1c28], R50 ;  /* 0x001c283201007387 */ /* 0x0003e80000100a00 */
[----:B-1----:R-:W3:Y:S04]  /*3e9d0*/  LDL.LU.64 R50, [R1+0x5528] ;  /* 0x0055280001327983 */ /* 0x002ee80000300a00 */
[----:B------:R1:W-:Y:S04]  /*3e9e0*/  STL.64 [R1+0x10b0], R90 ;  /* 0x0010b05a01007387 */ /* 0x0003e80000100a00 */
[----:B-1----:R-:W3:Y:S04]  /*3e9f0*/  LDL.LU.64 R90, [R1+0x1670] ;  /* 0x00167000015a7983 */ /* 0x002ee80000300a00 */
[----:B------:R1:W-:Y:S01]  /*3ea00*/  STL.64 [R1+0x1c30], R80 ;  /* 0x001c305001007387 */ /* 0x0003e20000100a00 */
[----:B----4-:R-:W-:-:S04]  /*3ea10*/  IMAD.WIDE R192, R46, 0x4, R192 ;  /* 0x000000042ec07825 */ /* 0x010fc800078e02c0 */
[C---:B-1----:R-:W-:Y:S02]  /*3ea20*/  IMAD.WIDE R80, R46.reuse, 0x4, R150 ;  /* 0x000000042e507825 */ /* 0x042fe400078e0296 */
[----:B------:R-:W4:Y:S02]  /*3ea30*/  LDL.LU.64 R150, [R1+0xe78] ;  /* 0x000e780001967983 */ /* 0x000f240000300a00 */
[C---:B------:R-:W-:Y:S02]  /*3ea40*/  IMAD.WIDE R54, R46.reuse, 0x4, R54 ;  /* 0x000000042e367825 */ /* 0x040fe400078e0236 */
[----:B------:R1:W-:Y:S02]  /*3ea50*/  STL.64 [R1+0x1c38], R80 ;  /* 0x001c385001007387 */ /* 0x0003e40000100a00 */
[C---:B------:R-:W-:Y:S02]  /*3ea60*/  IMAD.WIDE R238, R46.reuse, 0x4, R238 ;  /* 0x000000042eee7825 */ /* 0x040fe400078e02ee */
[----:B-1----:R-:W4:Y:S04]  /*3ea70*/  LDL.LU.64 R80, [R1+0x1680] ;  /* 0x0016800001507983 */ /* 0x002f280000300a00 */
[----:B------:R1:W-:Y:S04]  /*3ea80*/  STL.64 [R1+0x1c40], R192 ;  /* 0x001c40c001007387 */ /* 0x0003e80000100a00 */
[----:B-1----:R-:W4:Y:S04]  /*3ea90*/  LDL.LU.64 R192, [R1+0xe70] ;  /* 0x000e700001c07983 */ /* 0x002f280000300a00 */
[----:B------:R1:W-:Y:S04]  /*3eaa0*/  STL.64 [R1+0xee8], R54 ;  /* 0x000ee83601007387 */ /* 0x0003e80000100a00 */
[----:B------:R-:W-:Y:S01]  /*3eab0*/  STL.64 [R1+0x1c48], R238 ;  /* 0x001c48ee01007387 */ /* 0x000fe20000100a00 */
[----:B-1----:R-:W-:-:S04]  /*3eac0*/  IMAD.WIDE R54, R46, 0x4, R178 ;  /* 0x000000042e367825 */ /* 0x002fc800078e02b2 */
[C---:B------:R-:W-:Y:S02]  /*3ead0*/  IMAD.WIDE R178, R46.reuse, 0x4, R214 ;  /* 0x000000042eb27825 */ /* 0x040fe400078e02d6 */
[----:B------:R-:W4:Y:S04]  /*3eae0*/  LDL.LU.64 R214, [R1+0x1690] ;  /* 0x0016900001d67983 */ /* 0x000f280000300a00 */
[----:B------:R1:W-:Y:S04]  /*3eaf0*/  STL.64 [R1+0xe80], R54 ;  /* 0x000e803601007387 */ /* 0x0003e80000100a00 */
[----:B------:R2:W-:Y:S01]  /*3eb00*/  STL.64 [R1+0x1c50], R178 ;  /* 0x001c50b201007387 */ /* 0x0005e20000100a00 */
[----:B-1----:R-:W-:-:S03]  /*3eb10*/  IMAD.WIDE R54, R46, 0x4, R122 ;  /* 0x000000042e367825 */ /* 0x002fc600078e027a */
[----:B------:R-:W4:Y:S04]  /*3eb20*/  LDL.LU.64 R122, [R1+0xad8] ;  /* 0x000ad800017a7983 */ /* 0x000f280000300a00 */
[----:B------:R1:W-:Y:S04]  /*3eb30*/  STL.64 [R1+0x1c58], R54 ;  /* 0x001c583601007387 */ /* 0x0003e80000100a00 */
[----:B--2---:R-:W-:Y:S01]  /*3eb40*/  LDGSTS.E [R2+0xce00], desc[UR74][R176.64], P0 ;  /* 0x0ce00000b0027fae */ /* 0x004fe200081a104a */
[----:B------:R-:W-:-:S03]  /*3eb50*/  IMAD.WIDE R178, R46, 0x4, R176 ;  /* 0x000000042eb27825 */ /* 0x000fc600078e02b0 */
[----:B------:R-:W2:Y:S01]  /*3eb60*/  LDL.LU.64 R176, [R1+0x16a0] ;  /* 0x0016a00001b07983 */ /* 0x000ea20000300a00 */
[----:B-1----:R-:W-:-:S03]  /*3eb70*/  IMAD.WIDE R54, R46, 0x4, R72 ;  /* 0x000000042e367825 */ /* 0x002fc600078e0248 */
[----:B------:R3:W-:Y:S04]  /*3eb80*/  STL.64 [R1+0x1c60], R178 ;  /* 0x001c60b201007387 */ /* 0x0007e80000100a00 */
[----:B------:R-:W2:Y:S04]  /*3eb90*/  LDL.LU.64 R72, [R1+0x1650] ;  /* 0x0016500001487983 */ /* 0x000ea80000300a00 */
[----:B------:R1:W-:Y:S01]  /*3eba0*/  STL.64 [R1+0x1c68], R54 ;  /* 0x001c683601007387 */ /* 0x0003e20000100a00 */
[----:B---3--:R-:W-:-:S03]  /*3ebb0*/  IMAD.WIDE R178, R46, 0x4, R228 ;  /* 0x000000042eb27825 */ /* 0x008fc600078e02e4 */
[----:B------:R-:W3:Y:S04]  /*3ebc0*/  LDL.LU.64 R228, [R1+0x16a8] ;  /* 0x0016a80001e47983 */ /* 0x000ee80000300a00 */
[----:B------:R1:W-:Y:S01]  /*3ebd0*/  STL.64 [R1+0x1c70], R178 ;  /* 0x001c70b201007387 */ /* 0x0003e20000100a00 */
[----:B------:R-:W-:-:S03]  /*3ebe0*/  IMAD.WIDE R180, R46, 0x4, R180 ;  /* 0x000000042eb47825 */ /* 0x000fc600078e02b4 */
[----:B------:R-:W-:Y:S01]  /*3ebf0*/  LDGSTS.E [R2+0xcf00], desc[UR74][R92.64], P6 ;  /* 0x0cf000005c027fae */ /* 0x000fe2000b1a104a */
[----:B-1----:R-:W-:-:S03]  /*3ec00*/  IMAD.WIDE R54, R46, 0x4, R188 ;  /* 0x000000042e367825 */ /* 0x002fc600078e02bc */
[----:B------:R-:W3:Y:S04]  /*3ec10*/  LDL.LU.64 R188, [R1+0x1660] ;  /* 0x0016600001bc7983 */ /* 0x000ee80000300a00 */
[----:B------:R1:W-:Y:S01]  /*3ec20*/  STL.64 [R1+0x1c78], R54 ;  /* 0x001c783601007387 */ /* 0x0003e20000100a00 */
[----:B------:R-:W-:-:S03]  /*3ec30*/  IMAD.WIDE R178, R46, 0x4, R14 ;  /* 0x000000042eb27825 */ /* 0x000fc600078e020e */
[----:B-1----:R-:W3:Y:S04]  /*3ec40*/  LDL.LU.64 R54, [R1+0x16b0] ;  /* 0x0016b00001367983 */ /* 0x002ee80000300a00 */
[----:B------:R1:W-:Y:S01]  /*3ec50*/  STL.64 [R1+0x10a8], R178 ;  /* 0x0010a8b201007387 */ /* 0x0003e20000100a00 */
[----:B------:R-:W-:-:S03]  /*3ec60*/  IMAD.WIDE R14, R46, 0x4, R232 ;  /* 0x000000042e0e7825 */ /* 0x000fc600078e02e8 */
[----:B------:R-:W3:Y:S04]  /*3ec70*/  LDL.LU.64 R232, [R1+0x10a0] ;  /* 0x0010a00001e87983 */ /* 0x000ee80000300a00 */
[----:B------:R1:W-:Y:S04]  /*3ec80*/  STL.64 [R1+0x1c80], R14 ;  /* 0x001c800e01007387 */ /* 0x0003e80000100a00 */
[----:B------:R-:W3:Y:S04]  /*3ec90*/  LDL.LU.64 R238, [R1+0x16b8] ;  /* 0x0016b80001ee7983 */ /* 0x000ee80000300a00 */
[----:B-1----:R-:W3:Y:S01]  /*3eca0*/  LDL.LU.64 R178, [R1+0x1678] ;  /* 0x0016780001b27983 */ /* 0x002ee20000300a00 */
[----:B------:R-:W-:-:S05]  /*3ecb0*/  IMAD.WIDE R14, R46, 0x4, R240 ;  /* 0x000000042e0e7825 */ /* 0x000fca00078e02f0 */
[----:B------:R1:W-:Y:S04]  /*3ecc0*/  STL.64 [R1+0x1c88], R14 ;  /* 0x001c880e01007387 */ /* 0x0003e80000100a00 */
[----:B------:R-:W3:Y:S04]  /*3ecd0*/  LDL.LU.64 R240, [R1+0x16c0] ;  /* 0x0016c00001f07983 */ /* 0x000ee80000300a00 */
[----:B-1----:R-:W3:Y:S01]  /*3ece0*/  LDL.LU.64 R14, [R1+0xe68] ;  /* 0x000e6800010e7983 */ /* 0x002ee20000300a00 */
[----:B------:R-:W-:-:S04]  /*3ecf0*/  IMAD.WIDE R104, R46, 0x4, R104 ;  /* 0x000000042e687825 */ /* 0x000fc800078e0268 */
[----:B------:R-:W-:-:S05]  /*3ed00*/  IMAD.WIDE R90, R46, 0x4, R90 ;  /* 0x000000042e5a7825 */ /* 0x000fca00078e025a */
[----:B------:R1:W-:Y:S04]  /*3ed10*/  STL.64 [R1+0x1c90], R90 ;  /* 0x001c905a01007387 */ /* 0x0003e80000100a00 */
[----:B-1----:R-:W3:Y:S01]  /*3ed20*/  LDL.LU.64 R90, [R1+0x16d0] ;  /* 0x0016d000015a7983 */ /* 0x002ee20000300a00 */
[----:B----4-:R-:W-:-:S05]  /*3ed30*/  IMAD.WIDE R150, R46, 0x4, R150 ;  /* 0x000000042e967825 */ /* 0x010fca00078e0296 */
[----:B------:R1:W-:Y:S04]  /*3ed40*/  STL.64 [R1+0xe78], R150 ;  /* 0x000e789601007387 */ /* 0x0003e80000100a00 */
[----:B-1----:R-:W4:Y:S01]  /*3ed50*/  LDL.LU.64 R150, [R1+0xe60] ;  /* 0x000e600001967983 */ /* 0x002f220000300a00 */
[----:B------:R-:W-:-:S05]  /*3ed60*/  IMAD.WIDE R80, R46, 0x4, R80 ;  /* 0x000000042e507825 */ /* 0x000fca00078e0250 */
[----:B------:R1:W-:Y:S01]  /*3ed70*/  STL.64 [R1+0x1c98], R80 ;  /* 0x001c985001007387 */ /* 0x0003e20000100a00 */
[----:B------:R-:W-:-:S03]  /*3ed80*/  IMAD.WIDE R192, R46, 0x4, R192 ;  /* 0x000000042ec07825 */ /* 0x000fc600078e02c0 */
[----:B-1----:R-:W4:Y:S04]  /*3ed90*/  LDL.LU.64 R80, [R1+0x5520] ;  /* 0x0055200001507983 */ /* 0x002f280000300a00 */
[----:B------:R1:W-:Y:S04]  /*3eda0*/  STL.64 [R1+0xe70], R192 ;  /* 0x000e70c001007387 */ /* 0x0003e80000100a00 */
[----:B-1----:R-:W4:Y:S04]  /*3edb0*/  LDL.LU.64 R192, [R1+0x5518] ;  /* 0x0055180001c07983 */ /* 0x002f280000300a00 */
[----:B------:R1:W-:Y:S04]  /*3edc0*/  LDGSTS.E [R2+0xde00], desc[UR74][R214.64], P0 ;  /* 0x0de00000d6027fae */ /* 0x0003e800081a104a */
[----:B------:R1:W-:Y:S02]  /*3edd0*/  STL.64 [R1+0x1ca0], R180 ;  /* 0x001ca0b401007387 */ /* 0x0003e40000100a00 */
[----:B-1----:R-:W-:-:S02]  /*3ede0*/  IMAD.WIDE R214, R46, 0x4, R214 ;  /* 0x000000042ed67825 */ /* 0x002fc400078e02d6 */
[----:B------:R-:W4:Y:S04]  /*3edf0*/  LDL.LU.64 R180, [R1+0x5510] ;  /* 0x0055100001b47983 */ /* 0x000f280000300a00 */
[----:B------:R1:W-:Y:S04]  /*3ee00*/  LDGSTS.E [R2+0xdf00], desc[UR74][R122.64], P6 ;  /* 0x0df000007a027fae */ /* 0x0003e8000b1a104a */
[----:B------:R1:W-:Y:S02]  /*3ee10*/  STL.64 [R1+0x1ca8], R104 ;  /* 0x001ca86801007387 */ /* 0x0003e40000100a00 */
[----:B-1----:R-:W-:-:S02]  /*3ee20*/  IMAD.WIDE R122, R46, 0x4, R122 ;  /* 0x000000042e7a7825 */ /* 0x002fc400078e027a */
[----:B------:R-:W4:Y:S04]  /*3ee30*/  LDL.LU.64 R104, [R1+0x16e0] ;  /* 0x0016e00001687983 */ /* 0x000f280000300a00 */
[----:B------:R1:W-:Y:S04]  /*3ee40*/  STL.64 [R1+0x1cb0], R214 ;  /* 0x001cb0d601007387 */ /* 0x0003e80000100a00 */
[----:B-1----:R-:W4:Y:S04]  /*3ee50*/  LDL.LU.64 R214, [R1+0xac8] ;  /* 0x000ac80001d67983 */ /* 0x002f280000300a00 */
[----:B------:R2:W-:Y:S02]  /*3ee60*/  STL.64 [R1+0x1cb8], R122 ;  /* 0x001cb87a01007387 */ /* 0x0005e40000100a00 */
[----:B--2---:R-:W-:-:S02]  /*3ee70*/  IMAD.WIDE R122, R46, 0x4, R176 ;  /* 0x000000042e7a7825 */ /* 0x004fc400078e02b0 */
[----:B------:R-:W2:Y:S04]  /*3ee80*/  LDL.LU.64 R176, [R1+0x16e8] ;  /* 0x0016e80001b07983 */ /* 0x000ea80000300a00 */
[----:B------:R1:W-:Y:S02]  /*3ee90*/  STL.64 [R1+0x1cc0], R122 ;  /* 0x001cc07a01007387 */ /* 0x0003e40000100a00 */
[C---:B-1----:R-:W-:Y:S02]  /*3eea0*/  IMAD.WIDE R122, R46.reuse, 0x4, R72 ;  /* 0x000000042e7a7825 */ /* 0x042fe400078e0248 */
[----:B------:R-:W2:Y:S04]  /*3eeb0*/  LDL.LU.64 R72, [R1+0x1698] ;  /* 0x0016980001487983 */ /* 0x000ea80000300a00 */
[----:B------:R3:W-:Y:S02]  /*3eec0*/  STL.64 [R1+0x1cc8], R122 ;  /* 0x001cc87a01007387 */ /* 0x0007e40000100a00 */
[----:B---3--:R-:W-:-:S02]  /*3eed0*/  IMAD.WIDE R122, R46, 0x4, R228 ;  /* 0x000000042e7a7825 */ /* 0x008fc400078e02e4 */
[----:B------:R-:W3:Y:S04]  /*3eee0*/  LDL.LU.64 R228, [R1+0x16f0] ;  /* 0x0016f00001e47983 */ /* 0x000ee80000300a00 */
[----:B------:R1:W-:Y:S01]  /*3eef0*/  STL.64 [R1+0x1cd0], R122 ;  /* 0x001cd07a01007387 */ /* 0x0003e20000100a00 */
[----:B------:R-:W-:-:S03]  /*3ef00*/  IMAD.WIDE R188, R46, 0x4, R188 ;  /* 0x000000042ebc7825 */ /* 0x000fc600078e02bc */
[----:B-1----:R-:W3:Y:S04]  /*3ef10*/  LDL.LU.64 R122, [R1+0x1148] ;  /* 0x00114800017a7983 */ /* 0x002ee80000300a00 */
[----:B------:R1:W-:Y:S01]  /*3ef20*/  STL.64 [R1+0x1cd8], R188 ;  /* 0x001cd8bc01007387 */ /* 0x0003e20000100a00 */
[----:B------:R-:W-:-:S03]  /*3ef30*/  IMAD.WIDE R54, R46, 0x4, R54 ;  /* 0x000000042e367825 */ /* 0x000fc600078e0236 */
[----:B-1----:R-:W3:Y:S04]  /*3ef40*/  LDL.LU.64 R188, [R1+0x16f8] ;  /* 0x0016f80001bc7983 */ /* 0x002ee80000300a00 */
[----:B------:R1:W-:Y:S02]  /*3ef50*/  STL.64 [R1+0x1ce0], R54 ;  /* 0x001ce03601007387 */ /* 0x0003e40000100a00 */
[C---:B-1----:R-:W-:Y:S02]  /*3ef60*/  IMAD.WIDE R54, R46.reuse, 0x4, R232 ;  /* 0x000000042e367825 */ /* 0x042fe400078e02e8 */
[----:B------:R-:W3:Y:S02]  /*3ef70*/  LDL.LU.64 R232, [R1+0x1098] ;  /* 0x0010980001e87983 */ /* 0x000ee40000300a00 */
[----:B------:R-:W-:-:S02]  /*3ef80*/  IMAD.WIDE R238, R46, 0x4, R238 ;  /* 0x000000042eee7825 */ /* 0x000fc400078e02ee */
[----:B------:R1:W-:Y:S02]  /*3ef90*/  STL.64 [R1+0x10a0], R54 ;  /* 0x0010a03601007387 */ /* 0x0003e40000100a00 */
[C---:B------:R-:W-:Y:S02]  /*3efa0*/  IMAD.WIDE R178, R46.reuse, 0x4, R178 ;  /* 0x000000042eb27825 */ /* 0x040fe400078e02b2 */
[----:B------:R-:W-:Y:S02]  /*3efb0*/  STL.64 [R1+0x1ce8], R238 ;  /* 0x001ce8ee01007387 */ /* 0x000fe40000100a00 */
[C---:B-1----:R-:W-:Y:S02]  /*3efc0*/  IMAD.WIDE R54, R46.reuse, 0x4, R240 ;  /* 0x000000042e367825 */ /* 0x042fe400078e02f0 */
[----:B------:R-:W3:Y:S04]  /*3efd0*/  LDL.LU.64 R240, [R1+0x1700] ;  /* 0x0017000001f07983 */ /* 0x000ee80000300a00 */
[----:B------:R-:W-:Y:S04]  /*3efe0*/  STL.64 [R1+0x1cf0], R178 ;  /* 0x001cf0b201007387 */ /* 0x000fe80000100a00 */
[----:B------:R1:W-:Y:S01]  /*3eff0*/  STL.64 [R1+0x1cf8], R54 ;  /* 0x001cf83601007387 */ /* 0x0003e20000100a00 */
[----:B------:R-:W-:-:S04]  /*3f000*/  IMAD.WIDE R14, R46, 0x4, R14 ;  /* 0x000000042e0e7825 */ /* 0x000fc800078e020e */
[----:B------:R-:W-:-:S04]  /*3f010*/  IMAD.WIDE R34, R46, 0x4, R34 ;  /* 0x000000042e227825 */ /* 0x000fc800078e0222 */
[C---:B-1----:R-:W-:Y:S02]  /*3f020*/  IMAD.WIDE R54, R46.reuse, 0x4, R90 ;  /* 0x000000042e367825 */ /* 0x042fe400078e025a */
[----:B------:R-:W3:Y:S04]  /*3f030*/  LDL.LU.64 R90, [R1+0x16c8] ;  /* 0x0016c800015a7983 */ /* 0x000ee80000300a00 */
[----:B------:R4:W-:Y:S04]  /*3f040*/  STL.64 [R1+0xe68], R14 ;  /* 0x000e680e01007387 */ /* 0x0009e80000100a00 */
[----:B------:R1:W-:Y:S01]  /*3f050*/  STL.64 [R1+0x1d00], R54 ;  /* 0x001d003601007387 */ /* 0x0003e20000100a00 */
[----:B----4-:R-:W-:-:S03]  /*3f060*/  IMAD.WIDE R14, R46, 0x4, R150 ;  /* 0x000000042e0e7825 */ /* 0x010fc600078e0296 */
[----:B-1----:R-:W4:Y:S04]  /*3f070*/  LDL.LU.64 R54, [R1+0x1708] ;  /* 0x0017080001367983 */ /* 0x002f280000300a00 */
[----:B------:R-:W4:Y:S04]  /*3f080*/  LDL.LU.64 R238, [R1+0xe58] ;  /* 0x000e580001ee7983 */ /* 0x000f280000300a00 */
[----:B------:R1:W-:Y:S04]  /*3f090*/  STL.64 [R1+0xe60], R14 ;  /* 0x000e600e01007387 */ /* 0x0003e80000100a00 */
[----:B------:R-:W4:Y:S04]  /*3f0a0*/  LDL.LU.64 R150, [R1+0x1710] ;  /* 0x0017100001967983 */ /* 0x000f280000300a00 */
[----:B------:R-:W4:Y:S01]  /*3f0b0*/  LDL.LU.64 R178, [R1+0xe38] ;  /* 0x000e380001b27983 */ /* 0x000f220000300a00 */
[----:B-1----:R-:W-:-:S05]  /*3f0c0*/  IMAD.WIDE R14, R46, 0x4, R164 ;  /* 0x000000042e0e7825 */ /* 0x002fca00078e02a4 */
[----:B------:R-:W-:Y:S04]  /*3f0d0*/  STL.64 [R1+0x1d08], R14 ;  /* 0x001d080e01007387 */ /* 0x000fe80000100a00 */
[----:B------:R1:W-:Y:S04]  /*3f0e0*/  STL.64 [R1+0x1d10], R34 ;  /* 0x001d102201007387 */ /* 0x0003e80000100a00 */
[----:B-1----:R-:W4:Y:S04]  /*3f0f0*/  LDL.LU.64 R34, [R1+0x1728] ;  /* 0x0017280001227983 */ /* 0x002f280000300a00 */
[----:B------:R-:W-:Y:S01]  /*3f100*/  LDGSTS.E [R2+0xee00], desc[UR74][R104.64], P0 ;  /* 0x0ee0000068027fae */ /* 0x000fe200081a104a */
[----:B------:R-:W-:-:S03]  /*3f110*/  IMAD.WIDE R14, R46, 0x4, R104 ;  /* 0x000000042e0e7825 */ /* 0x000fc600078e0268 */
[----:B------:R-:W4:Y:S04]  /*3f120*/  LDL.LU.64 R104, [R1+0xab8] ;  /* 0x000ab80001687983 */ /* 0x000f280000300a00 */
[----:B------:R2:W-:Y:S01]  /*3f130*/  STL.64 [R1+0x1d18], R14 ;  /* 0x001d180e01007387 */ /* 0x0005e20000100a00 */
[----:B------:R-:W-:-:S03]  /*3f140*/  IMAD.WIDE R164, R46, 0x4, R214 ;  /* 0x000000042ea47825 */ /* 0x000fc600078e02d6 */
[----:B------:R-:W-:Y:S01]  /*3f150*/  LDGSTS.E [R2+0xef00], desc[UR74][R214.64], P6 ;  /* 0x0ef00000d6027fae */ /* 0x000fe2000b1a104a */
[----:B--2---:R-:W-:-:S03]  /*3f160*/  IMAD.WIDE R14, R46, 0x4, R176 ;  /* 0x000000042e0e7825 */ /* 0x004fc600078e02b0 */
[----:B------:R-:W2:Y:S04]  /*3f170*/  LDL.LU.64 R176, [R1+0x1730] ;  /* 0x0017300001b07983 */ /* 0x000ea80000300a00 */
[----:B------:R1:W-:Y:S04]  /*3f180*/  STL.64 [R1+0x1d20], R164 ;  /* 0x001d20a401007387 */ /* 0x0003e80000100a00 */
[----:B------:R3:W-:Y:S01]  /*3f190*/  STL.64 [R1+0x1d28], R14 ;  /* 0x001d280e01007387 */ /* 0x0007e20000100a00 */
[----:B-1----:R-:W-:-:S03]  /*3f1a0*/  IMAD.WIDE R164, R46, 0x4, R72 ;  /* 0x000000042ea47825 */ /* 0x002fc600078e0248 */
[----:B------:R-:W2:Y:S04]  /*3f1b0*/  LDL.LU.64 R72, [R1+0x1240] ;  /* 0x0012400001487983 */ /* 0x000ea80000300a00 */
[----:B------:R1:W-:Y:S01]  /*3f1c0*/  STL.64 [R1+0x1d30], R164 ;  /* 0x001d30a401007387 */ /* 0x0003e20000100a00 */
[----:B---3--:R-:W-:-:S03]  /*3f1d0*/  IMAD.WIDE R14, R46, 0x4, R228 ;  /* 0x000000042e0e7825 */ /* 0x008fc600078e02e4 */
[----:B------:R-:W3:Y:S04]  /*3f1e0*/  LDL.LU.64 R228, [R1+0x1738] ;  /* 0x0017380001e47983 */ /* 0x000ee80000300a00 */
[----:B------:R1:W-:Y:S02]  /*3f1f0*/  STL.64 [R1+0x1d38], R14 ;  /* 0x001d380e01007387 */ /* 0x0003e40000100a00 */
[C---:B-1----:R-:W-:Y:S02]  /*3f200*/  IMAD.WIDE R164, R46.reuse, 0x4, R122 ;  /* 0x000000042ea47825 */ /* 0x042fe400078e027a */
[----:B------:R-:W3:Y:S04]  /*3f210*/  LDL.LU.64 R14, [R1+0x1140] ;  /* 0x00114000010e7983 */ /* 0x000ee80000300a00 */
[----:B------:R1:W-:Y:S01]  /*3f220*/  STL.64 [R1+0x1d40], R164 ;  /* 0x001d40a401007387 */ /* 0x0003e20000100a00 */
[----:B------:R-:W-:-:S03]  /*3f230*/  IMAD.WIDE R122, R46, 0x4, R188 ;  /* 0x000000042e7a7825 */ /* 0x000fc600078e02bc */
[----:B------:R-:W3:Y:S04]  /*3f240*/  LDL.LU.64 R188, [R1+0x1748] ;  /* 0x0017480001bc7983 */ /* 0x000ee80000300a00 */
[----:B------:R1:W-:Y:S04]  /*3f250*/  STL.64 [R1+0x1d48], R122 ;  /* 0x001d487a01007387 */ /* 0x0003e80000100a00 */
[----:B-1----:R-:W3:Y:S04]  /*3f260*/  LDL.LU.64 R164, [R1+0x1090] ;  /* 0x0010900001a47983 */ /* 0x002ee80000300a00 */
[----:B------:R-:W3:Y:S01]  /*3f270*/  LDL.LU.64 R214, [R1+0x1dd0] ;  /* 0x001dd00001d67983 */ /* 0x000ee20000300a00 */
[----:B------:R-:W-:-:S05]  /*3f280*/  IMAD.WIDE R122, R46, 0x4, R232 ;  /* 0x000000042e7a7825 */ /* 0x000fca00078e02e8 */
[----:B------:R1:W-:Y:S04]  /*3f290*/  STL.64 [R1+0x1098], R122 ;  /* 0x0010987a01007387 */ /* 0x0003e80000100a00 */
[----:B------:R-:W3:Y:S04]  /*3f2a0*/  LDL.LU.64 R232, [R1+0xfe0] ;  /* 0x000fe00001e87983 */ /* 0x000ee80000300a00 */
[----:B-1----:R-:W3:Y:S01]  /*3f2b0*/  LDL.LU.64 R122, [R1+0x1dd8] ;  /* 0x001dd800017a7983 */ /* 0x002ee20000300a00 */
[----:B------:R-:W-:-:S05]  /*3f2c0*/  IMAD.WIDE R240, R46, 0x4, R240 ;  /* 0x000000042ef07825 */ /* 0x000fca00078e02f0 */
[----:B------:R1:W-:Y:S04]  /*3f2d0*/  STL.64 [R1+0x1d50], R240 ;  /* 0x001d50f001007387 */ /* 0x0003e80000100a00 */
[----:B-1----:R-:W3:Y:S01]  /*3f2e0*/  LDL.LU.64 R240, [R1+0x1718] ;  /* 0x0017180001f07983 */ /* 0x002ee20000300a00 */
[----:B------:R-:W-:-:S04]  /*3f2f0*/  IMAD.WIDE R166, R46, 0x4, R166 ;  /* 0x000000042ea67825 */ /* 0x000fc800078e02a6 */
[----:B------:R-:W-:-:S04]  /*3f300*/  IMAD.WIDE R102, R46, 0x4, R102 ;  /* 0x000000042e667825 */ /* 0x000fc800078e0266 */
[----:B------:R-:W-:-:S05]  /*3f310*/  IMAD.WIDE R90, R46, 0x4, R90 ;  /* 0x000000042e5a7825 */ /* 0x000fca00078e025a */
[----:B------:R1:W-:Y:S04]  /*3f320*/  STL.64 [R1+0x1d58], R90 ;  /* 0x001d585a01007387 */ /* 0x0003e80000100a00 */
[----:B-1----:R-:W3:Y:S01]  /*3f330*/  LDL.LU.64 R90, [R1+0x1de8] ;  /* 0x001de800015a7983 */ /* 0x002ee20000300a00 */
[----:B----4-:R-:W-:-:S04]  /*3f340*/  IMAD.WIDE R54, R46, 0x4, R54 ;  /* 0x000000042e367825 */ /* 0x010fc800078e0236 */
[C---:B------:R-:W-:Y:S01]  /*3f350*/  IMAD.WIDE R238, R46.reuse, 0x4, R238 ;  /* 0x000000042eee7825 */ /* 0x040fe200078e02ee */
[----:B------:R1:W-:Y:S03]  /*3f360*/  STL.64 [R1+0x1d60], R54 ;  /* 0x001d603601007387 */ /* 0x0003e60000100a00 */
[C---:B------:R-:W-:Y:S01]  /*3f370*/  IMAD.WIDE R150, R46.reuse, 0x4, R150 ;  /* 0x000000042e967825 */ /* 0x040fe200078e0296 */
[----:B-1----:R-:W4:Y:S04]  /*3f380*/  LDL.LU.64 R54, [R1+0x5508] ;  /* 0x0055080001367983 */ /* 0x002f280000300a00 */
[----:B------:R1:W-:Y:S01]  /*3f390*/  STL.64 [R1+0xe58], R238 ;  /* 0x000e58ee01007387 */ /* 0x0003e20000100a00 */
[----:B------:R-:W-:-:S03]  /*3f3a0*/  IMAD.WIDE R178, R46, 0x4, R178 ;  /* 0x000000042eb27825 */ /* 0x000fc600078e02b2 */
[----:B-1----:R-:W4:Y:S04]  /*3f3b0*/  LDL.LU.64 R238, [R1+0x5500] ;  /* 0x0055000001ee7983 */ /* 0x002f280000300a00 */
[----:B------:R1:W-:Y:S04]  /*3f3c0*/  STL.64 [R1+0x1d68], R150 ;  /* 0x001d689601007387 */ /* 0x0003e80000100a00 */
[----:B------:R1:W-:Y:S04]  /*3f3d0*/  LDGSTS.E [R2+0xfe00], desc[UR74][R34.64], P0 ;  /* 0x0fe0000022027fae */ /* 0x0003e800081a104a */
[----:B-1----:R-:W4:Y:S04]  /*3f3e0*/  LDL.LU.64 R150, [R1+0xe30] ;  /* 0x000e300001967983 */ /* 0x002f280000300a00 */
        /* <DEDUP_REMOVED lines=14> */
[----:B------:R1:W-:Y:S01]  /*3f4d0*/  STL.64 [R1+0x1da0], R104 ;  /* 0x001da06801007387 */ /* 0x0003e20000100a00 */
[----:B---3--:R-:W-:-:S04]  /*3f4e0*/  IMAD.WIDE R228, R46, 0x4, R228 ;  /* 0x000000042ee47825 */ /* 0x008fc800078e02e4 */
[C---:B-1----:R-:W-:Y:S02]  /*3f4f0*/  IMAD.WIDE R104, R46.reuse, 0x4, R72 ;  /* 0x000000042e687825 */ /* 0x042fe400078e0248 */
[----:B------:R-:W3:Y:S04]  /*3f500*/  LDL.LU.64 R72, [R1+0x1740] ;  /* 0x0017400001487983 */ /* 0x000ee80000300a00 */
[----:B------:R1:W-:Y:S01]  /*3f510*/  STL.64 [R1+0x1db0], R104 ;  /* 0x001db06801007387 */ /* 0x0003e20000100a00 */
[----:B------:R-:W-:-:S03]  /*3f520*/  IMAD.WIDE R14, R46, 0x4, R14 ;  /* 0x000000042e0e7825 */ /* 0x000fc600078e020e */
[----:B-1----:R-:W3:Y:S04]  /*3f530*/  LDL.LU.64 R104, [R1+0x1e28] ;  /* 0x001e280001687983 */ /* 0x002ee80000300a00 */
[----:B------:R1:W-:Y:S04]  /*3f540*/  STL.64 [R1+0x1db8], R228 ;  /* 0x001db8e401007387 */ /* 0x0003e80000100a00 */
[----:B-1----:R-:W3:Y:S04]  /*3f550*/  LDL.LU.64 R228, [R1+0x1138] ;  /* 0x0011380001e47983 */ /* 0x002ee80000300a00 */
[----:B------:R1:W-:Y:S02]  /*3f560*/  STL.64 [R1+0x1dc0], R14 ;  /* 0x001dc00e01007387 */ /* 0x0003e40000100a00 */
[----:B-1----:R-:W-:-:S02]  /*3f570*/  IMAD.WIDE R14, R46, 0x4, R188 ;  /* 0x000000042e0e7825 */ /* 0x002fc400078e02bc */
[----:B------:R-:W3:Y:S04]  /*3f580*/  LDL.LU.64 R188, [R1+0x1e38] ;  /* 0x001e380001bc7983 */ /* 0x000ee80000300a00 */
[----:B------:R1:W-:Y:S02]  /*3f590*/  STL.64 [R1+0x1dc8], R14 ;  /* 0x001dc80e01007387 */ /* 0x0003e40000100a00 */
[----:B-1----:R-:W-:-:S05]  /*3f5a0*/  IMAD.WIDE R14, R46, 0x4, R164 ;  /* 0x000000042e0e7825 */ /* 0x002fca00078e02a4 */
[----:B------:R1:W-:Y:S02]  /*3f5b0*/  STL.64 [R1+0x1090], R14 ;  /* 0x0010900e01007387 */ /* 0x0003e40000100a00 */
[C---:B-1----:R-:W-:Y:S02]  /*3f5c0*/  IMAD.WIDE R14, R46.reuse, 0x4, R232 ;  /* 0x000000042e0e7825 */ /* 0x042fe400078e02e8 */
[----:B------:R-:W3:Y:S02]  /*3f5d0*/  LDL.LU.64 R232, [R1+0x1088] ;  /* 0x0010880001e87983 */ /* 0x000ee40000300a00 */
[----:B------:R-:W-:-:S05]  /*3f5e0*/  IMAD.WIDE R164, R46, 0x4, R214 ;  /* 0x000000042ea47825 */ /* 0x000fca00078e02d6 */
[----:B------:R-:W-:Y:S01]  /*3f5f0*/  STL.64 [R1+0x1dd0], R164 ;  /* 0x001dd0a401007387 */ /* 0x000fe20000100a00 */
[----:B------:R-:W-:-:S03]  /*3f600*/  IMAD.WIDE R122, R46, 0x4, R122 ;  /* 0x000000042e7a7825 */ /* 0x000fc600078e027a */
[----:B------:R1:W-:Y:S02]  /*3f610*/  STL.64 [R1+0xfe0], R14 ;  /* 0x000fe00e01007387 */ /* 0x0003e40000100a00 */
[C---:B-1----:R-:W-:Y:S02]  /*3f620*/  IMAD.WIDE R14, R46.reuse, 0x4, R240 ;  /* 0x000000042e0e7825 */ /* 0x042fe400078e02f0 */
[----:B------:R-:W3:Y:S04]  /*3f630*/  LDL.LU.64 R240, [R1+0x1e40] ;  /* 0x001e400001f07983 */ /* 0x000ee80000300a00 */
[----:B------:R-:W-:Y:S04]  /*3f640*/  STL.64 [R1+0x1dd8], R122 ;  /* 0x001dd87a01007387 */ /* 0x000fe80000100a00 */
[----:B------:R1:W-:Y:S04]  /*3f650*/  STL.64 [R1+0x1de0], R14 ;  /* 0x001de00e01007387 */ /* 0x0003e80000100a00 */
[----:B-1----:R-:W3:Y:S04]  /*3f660*/  LDL.LU.64 R14, [R1+0xfd8] ;  /* 0x000fd800010e7983 */ /* 0x002ee80000300a00 */
[----:B------:R-:W3:Y:S01]  /*3f670*/  LDL.LU.64 R122, [R1+0x1e48] ;  /* 0x001e4800017a7983 */ /* 0x000ee20000300a00 */
[----:B------:R-:W-:-:S05]  /*3f680*/  IMAD.WIDE R90, R46, 0x4, R90 ;  /* 0x000000042e5a7825 */ /* 0x000fca00078e025a */
[----:B------:R1:W-:Y:S04]  /*3f690*/  STL.64 [R1+0x1de8], R90 ;  /* 0x001de85a01007387 */ /* 0x0003e80000100a00 */
[----:B-1----:R-:W3:Y:S01]  /*3f6a0*/  LDL.LU.64 R90, [R1+0xc38] ;  /* 0x000c3800015a7983 */ /* 0x002ee20000300a00 */
[----:B------:R-:W-:-:S03]  /*3f6b0*/  IMAD.WIDE R32, R46, 0x4, R32 ;  /* 0x000000042e207825 */ /* 0x000fc600078e0220 */
[----:B------:R-:W3:Y:S01]  /*3f6c0*/  LDL.LU.64 R164, [R1+0x1e58] ;  /* 0x001e580001a47983 */ /* 0x000ee20000300a00 */
[----:B----4-:R-:W-:-:S05]  /*3f6d0*/  IMAD.WIDE R150, R46, 0x4, R150 ;  /* 0x000000042e967825 */ /* 0x010fca00078e0296 */
[----:B------:R1:W-:Y:S04]  /*3f6e0*/  STL.64 [R1+0x1df0], R150 ;  /* 0x001df09601007387 */ /* 0x0003e80000100a00 */
[----:B------:R-:W4:Y:S04]  /*3f6f0*/  LDL.LU.64 R214, [R1+0xc30] ;  /* 0x000c300001d67983 */ /* 0x000f280000300a00 */
[----:B------:R1:W-:Y:S02]  /*3f700*/  STL.64 [R1+0x1df8], R32 ;  /* 0x001df82001007387 */ /* 0x0003e40000100a00 */
[----:B-1----:R-:W-:-:S05]  /*3f710*/  IMAD.WIDE R150, R46, 0x4, R234 ;  /* 0x000000042e967825 */ /* 0x002fca00078e02ea */
[----:B------:R-:W-:Y:S04]  /*3f720*/  STL.64 [R1+0x1e00], R150 ;  /* 0x001e009601007387 */ /* 0x000fe80000100a00 */
[----:B------:R-:W4:Y:S01]  /*3f730*/  LDL.LU.64 R234, [R1+0x1e78] ;  /* 0x001e780001ea7983 */ /* 0x000f220000300a00 */
[----:B------:R-:W-:-:S03]  /*3f740*/  IMAD.WIDE R32, R46, 0x4, R102 ;  /* 0x000000042e207825 */ /* 0x000fc600078e0266 */
[----:B------:R-:W-:Y:S04]  /*3f750*/  LDGSTS.E [R2+0x10e00], desc[UR74][R102.64], P0 ;  /* 0x10e0000066027fae */ /* 0x000fe800081a104a */
[----:B------:R-:W4:Y:S04]  /*3f760*/  LDL.LU.64 R102, [R1+0xa98] ;  /* 0x000a980001667983 */ /* 0x000f280000300a00 */
[----:B------:R1:W-:Y:S04]  /*3f770*/  STL.64 [R1+0x1e08], R32 ;  /* 0x001e082001007387 */ /* 0x0003e80000100a00 */
[----:B------:R2:W-:Y:S01]  /*3f780*/  LDGSTS.E [R2+0x10f00], desc[UR74][R34.64], P6 ;  /* 0x10f0000022027fae */ /* 0x0005e2000b1a104a */
[----:B-1----:R-:W-:-:S04]  /*3f790*/  IMAD.WIDE R32, R46, 0x4, R34 ;  /* 0x000000042e207825 */ /* 0x002fc800078e0222 */
[C---:B--2---:R-:W-:Y:S02]  /*3f7a0*/  IMAD.WIDE R34, R46.reuse, 0x4, R176 ;  /* 0x000000042e227825 */ /* 0x044fe400078e02b0 */
[----:B------:R-:W2:Y:S04]  /*3f7b0*/  LDL.LU.64 R176, [R1+0x1e88] ;  /* 0x001e880001b07983 */ /* 0x000ea80000300a00 */
[----:B------:R3:W-:Y:S04]  /*3f7c0*/  STL.64 [R1+0x1e10], R32 ;  /* 0x001e102001007387 */ /* 0x0007e80000100a00 */
[----:B------:R1:W-:Y:S01]  /*3f7d0*/  STL.64 [R1+0x1e18], R34 ;  /* 0x001e182201007387 */ /* 0x0003e20000100a00 */
[----:B---3--:R-:W-:-:S03]  /*3f7e0*/  IMAD.WIDE R32, R46, 0x4, R72 ;  /* 0x000000042e207825 */ /* 0x008fc600078e0248 */
[----:B------:R-:W3:Y:S04]  /*3f7f0*/  LDL.LU.64 R72, [R1+0x1e90] ;  /* 0x001e900001487983 */ /* 0x000ee80000300a00 */
[----:B------:R1:W-:Y:S04]  /*3f800*/  STL.64 [R1+0x1e20], R32 ;  /* 0x001e202001007387 */ /* 0x0003e80000100a00 */
[----:B------:R-:W3:Y:S01]  /*3f810*/  LDL.LU.64 R150, [R1+0x1e98] ;  /* 0x001e980001967983 */ /* 0x000ee20000300a00 */
[----:B-1----:R-:W-:-:S05]  /*3f820*/  IMAD.WIDE R34, R46, 0x4, R104 ;  /* 0x000000042e227825 */ /* 0x002fca00078e0268 */
[----:B------:R-:W-:Y:S01]  /*3f830*/  STL.64 [R1+0x1e28], R34 ;  /* 0x001e282201007387 */ /* 0x000fe20000100a00 */
[----:B------:R-:W-:-:S03]  /*3f840*/  IMAD.WIDE R32, R46, 0x4, R228 ;  /* 0x000000042e207825 */ /* 0x000fc600078e02e4 */
[----:B------:R-:W3:Y:S04]  /*3f850*/  LDL.LU.64 R228, [R1+0x1130] ;  /* 0x0011300001e47983 */ /* 0x000ee80000300a00 */
[----:B------:R1:W-:Y:S01]  /*3f860*/  STL.64 [R1+0x1e30], R32 ;  /* 0x001e302001007387 */ /* 0x0003e20000100a00 */
[----:B------:R-:W-:-:S03]  /*3f870*/  IMAD.WIDE R104, R46, 0x4, R188 ;  /* 0x000000042e687825 */ /* 0x000fc600078e02bc */
[----:B-1----:R-:W3:Y:S04]  /*3f880*/  LDL.LU.64 R32, [R1+0x1ea8] ;  /* 0x001ea80001207983 */ /* 0x002ee80000300a00 */
[----:B------:R-:W3:Y:S04]  /*3f890*/  LDL.LU.64 R34, [R1+0x1080] ;  /* 0x0010800001227983 */ /* 0x000ee80000300a00 */
[----:B------:R1:W-:Y:S04]  /*3f8a0*/  STL.64 [R1+0x1e38], R104 ;  /* 0x001e386801007387 */ /* 0x0003e80000100a00 */
[----:B------:R-:W3:Y:S04]  /*3f8b0*/  LDL.LU.64 R188, [R1+0x1eb0] ;  /* 0x001eb00001bc7983 */ /* 0x000ee80000300a00 */
[----:B-1----:R-:W3:Y:S01]  /*3f8c0*/  LDL.LU.64 R104, [R1+0xfd0] ;  /* 0x000fd00001687983 */ /* 0x002ee20000300a00 */
[----:B------:R-:W-:-:S05]  /*3f8d0*/  IMAD.WIDE R232, R46, 0x4, R232 ;  /* 0x000000042ee87825 */ /* 0x000fca00078e02e8 */
[----:B------:R1:W-:Y:S04]  /*3f8e0*/  STL.64 [R1+0x1088], R232 ;  /* 0x001088e801007387 */ /* 0x0003e80000100a00 */
[----:B-1----:R-:W3:Y:S01]  /*3f8f0*/  LDL.LU.64 R232, [R1+0x1eb8] ;  /* 0x001eb80001e87983 */ /* 0x002ee20000300a00 */
[----:B------:R-:W-:-:S05]  /*3f900*/  IMAD.WIDE R240, R46, 0x4, R240 ;  /* 0x000000042ef07825 */ /* 0x000fca00078e02f0 */
[----:B------:R1:W-:Y:S04]  /*3f910*/  STL.64 [R1+0x1e40], R240 ;  /* 0x001e40f001007387 */ /* 0x0003e80000100a00 */
[----:B-1----:R-:W3:Y:S01]  /*3f920*/  LDL.LU.64 R240, [R1+0xc18] ;  /* 0x000c180001f07983 */ /* 0x002ee20000300a00 */
[----:B------:R-:W-:-:S04]  /*3f930*/  IMAD.WIDE R14, R46, 0x4, R14 ;  /* 0x000000042e0e7825 */ /* 0x000fc800078e020e */
[C---:B------:R-:W-:Y:S01]  /*3f940*/  IMAD.WIDE R122, R46.reuse, 0x4, R122 ;  /* 0x000000042e7a7825 */ /* 0x040fe200078e027a */
[----:B------:R1:W-:Y:S04]  /*3f950*/  STL.64 [R1+0xfd8], R14 ;  /* 0x000fd80e01007387 */ /* 0x0003e80000100a00 */
[----:B-1----:R-:W3:Y:S04]  /*3f960*/  LDL.LU.64 R14, [R1+0x54e8] ;  /* 0x0054e800010e7983 */ /* 0x002ee80000300a00 */
[----:B------:R1:W-:Y:S01]  /*3f970*/  STL.64 [R1+0x1e48], R122 ;  /* 0x001e487a01007387 */ /* 0x0003e20000100a00 */
[----:B------:R-:W-:-:S03]  /*3f980*/  IMAD.WIDE R90, R46, 0x4, R90 ;  /* 0x000000042e5a7825 */ /* 0x000fc600078e025a */
[----:B-1----:R-:W3:Y:S04]  /*3f990*/  LDL.LU.64 R122, [R1+0x1ec8] ;  /* 0x001ec800017a7983 */ /* 0x002ee80000300a00 */
[----:B------:R1:W-:Y:S01]  /*3f9a0*/  STL.64 [R1+0x1e50], R90 ;  /* 0x001e505a01007387 */ /* 0x0003e20000100a00 */
[----:B------:R-:W-:-:S03]  /*3f9b0*/  IMAD.WIDE R164, R46, 0x4, R164 ;  /* 0x000000042ea47825 */ /* 0x000fc600078e02a4 */
[----:B-1----:R-:W3:Y:S01]  /*3f9c0*/  LDL.LU.64 R90, [R1+0xc10] ;  /* 0x000c1000015a7983 */ /* 0x002ee20000300a00 */
[----:B------:R-:W-:-:S03]  /*3f9d0*/  IMAD.WIDE R152, R46, 0x4, R152 ;  /* 0x000000042e987825 */ /* 0x000fc600078e0298 */
[----:B------:R1:W-:Y:S01]  /*3f9e0*/  STL.64 [R1+0x1e58], R164 ;  /* 0x001e58a401007387 */ /* 0x0003e20000100a00 */
[----:B------:R-:W-:-:S03]  /*3f9f0*/  IMAD.WIDE R148, R46, 0x4, R148 ;  /* 0x000000042e947825 */ /* 0x000fc600078e0294 */
[----:B-1----:R-:W3:Y:S01]  /*3fa00*/  LDL.LU.64 R164, [R1+0x54e0] ;  /* 0x0054e00001a47983 */ /* 0x002ee20000300a00 */
[----:B----4-:R-:W-:-:S05]  /*3fa10*/  IMAD.WIDE R214, R46, 0x4, R214 ;  /* 0x000000042ed67825 */ /* 0x010fca00078e02d6 */
[----:B------:R1:W-:Y:S04]  /*3fa20*/  STL.64 [R1+0x1e60], R214 ;  /* 0x001e60d601007387 */ /* 0x0003e80000100a00 */
[----:B------:R4:W-:Y:S04]  /*3fa30*/  LDGSTS.E [R2+0x11e00], desc[UR74][R234.64], P0 ;  /* 0x11e00000ea027fae */ /* 0x0009e800081a104a */
[----:B-1----:R-:W3:Y:S04]  /*3fa40*/  LDL.LU.64 R214, [R1+0x54d8] ;  /* 0x0054d80001d67983 */ /* 0x002ee80000300a00 */
[----:B------:R1:W-:Y:S01]  /*3fa50*/  STL.64 [R1+0x1e68], R152 ;  /* 0x001e689801007387 */ /* 0x0003e20000100a00 */
[----:B----4-:R-:W-:-:S03]  /*3fa60*/  IMAD.WIDE R234, R46, 0x4, R234 ;  /* 0x000000042eea7825 */ /* 0x010fc600078e02ea */
[----:B-1----:R-:W4:Y:S04]  /*3fa70*/  LDL.LU.64 R152, [R1+0x54d0] ;  /* 0x0054d00001987983 */ /* 0x002f280000300a00 */
[----:B------:R1:W-:Y:S04]  /*3fa80*/  STL.64 [R1+0x1e70], R148 ;  /* 0x001e709401007387 */ /* 0x0003e80000100a00 */
[----:B-1----:R-:W4:Y:S04]  /*3fa90*/  LDL.LU.64 R148, [R1+0x1ee8] ;  /* 0x001ee80001947983 */ /* 0x002f280000300a00 */
[----:B------:R1:W-:Y:S04]  /*3faa0*/  LDGSTS.E [R2+0x11f00], desc[UR74][R102.64], P6 ;  /* 0x11f0000066027fae */ /* 0x0003e8000b1a104a */
[----:B------:R1:W-:Y:S02]  /*3fab0*/  STL.64 [R1+0x1e78], R234 ;  /* 0x001e78ea01007387 */ /* 0x0003e40000100a00 */
[----:B-1----:R-:W-:-:S02]  /*3fac0*/  IMAD.WIDE R102, R46, 0x4, R102 ;  /* 0x000000042e667825 */ /* 0x002fc400078e0266 */
[----:B------:R-:W4:Y:S04]  /*3fad0*/  LDL.LU.64 R234, [R1+0xa88] ;  /* 0x000a880001ea7983 */ /* 0x000f280000300a00 */
[----:B------:R2:W-:Y:S02]  /*3fae0*/  STL.64 [R1+0x1e80], R102 ;  /* 0x001e806601007387 */ /* 0x0005e40000100a00 */
[C---:B--2---:R-:W-:Y:S02]  /*3faf0*/  IMAD.WIDE R102, R46.reuse, 0x4, R176 ;  /* 0x000000042e667825 */ /* 0x044fe400078e02b0 */
[----:B------:R-:W2:Y:S04]  /*3fb00*/  LDL.LU.64 R176, [R1+0x1ef8] ;  /* 0x001ef80001b07983 */ /* 0x000ea80000300a00 */
[----:B------:R1:W-:Y:S01]  /*3fb10*/  STL.64 [R1+0x1e88], R102 ;  /* 0x001e886601007387 */ /* 0x0003e20000100a00 */
[----:B---3--:R-:W-:-:S03]  /*3fb20*/  IMAD.WIDE R72, R46, 0x4, R72 ;  /* 0x000000042e487825 */ /* 0x008fc600078e0248 */
[----:B-1----:R-:W3:Y:S01]  /*3fb30*/  LDL.LU.64 R102, [R1+0x1f00] ;  /* 0x001f000001667983 */ /* 0x002ee20000300a00 */
[----:B------:R-:W-:-:S03]  /*3fb40*/  IMAD.WIDE R150, R46, 0x4, R150 ;  /* 0x000000042e967825 */ /* 0x000fc600078e0296 */
[----:B------:R1:W-:Y:S04]  /*3fb50*/  STL.64 [R1+0x1e90], R72 ;  /* 0x001e904801007387 */ /* 0x0003e80000100a00 */
[----:B-1----:R-:W3:Y:S04]  /*3fb60*/  LDL.LU.64 R72, [R1+0x1f08] ;  /* 0x001f080001487983 */ /* 0x002ee80000300a00 */
[----:B------:R1:W-:Y:S02]  /*3fb70*/  STL.64 [R1+0x1e98], R150 ;  /* 0x001e989601007387 */ /* 0x0003e40000100a00 */
[----:B-1----:R-:W-:-:S02]  /*3fb80*/  IMAD.WIDE R150, R46, 0x4, R228 ;  /* 0x000000042e967825 */ /* 0x002fc400078e02e4 */
[----:B------:R-:W3:Y:S04]  /*3fb90*/  LDL.LU.64 R228, [R1+0x1128] ;  /* 0x0011280001e47983 */ /* 0x000ee80000300a00 */
[----:B------:R1:W-:Y:S02]  /*3fba0*/  STL.64 [R1+0x1ea0], R150 ;  /* 0x001ea09601007387 */ /* 0x0003e40000100a00 */
[----:B-1----:R-:W-:-:S04]  /*3fbb0*/  IMAD.WIDE R150, R46, 0x4, R32 ;  /* 0x000000042e967825 */ /* 0x002fc800078e0220 */
[C---:B------:R-:W-:Y:S01]  /*3fbc0*/  IMAD.WIDE R32, R46.reuse, 0x4, R34 ;  /* 0x000000042e207825 */ /* 0x040fe200078e0222 */
[----:B------:R-:W-:Y:S03]  /*3fbd0*/  STL.64 [R1+0x1ea8], R150 ;  /* 0x001ea89601007387 */ /* 0x000fe60000100a00 */
[C---:B------:R-:W-:Y:S02]  /*3fbe0*/  IMAD.WIDE R34, R46.reuse, 0x4, R188 ;  /* 0x000000042e227825 */ /* 0x040fe400078e02bc */
[----:B------:R-:W3:Y:S04]  /*3fbf0*/  LDL.LU.64 R188, [R1+0x1f18] ;  /* 0x001f180001bc7983 */ /* 0x000ee80000300a00 */
[----:B------:R-:W-:Y:S04]  /*3fc00*/  STL.64 [R1+0x1080], R32 ;  /* 0x0010802001007387 */ /* 0x000fe80000100a00 */
[----:B------:R1:W-:Y:S02]  /*3fc10*/  STL.64 [R1+0x1eb0], R34 ;  /* 0x001eb02201007387 */ /* 0x0003e40000100a00 */
[----:B-1----:R-:W-:-:S02]  /*3fc20*/  IMAD.WIDE R34, R46, 0x4, R232 ;  /* 0x000000042e227825 */ /* 0x002fc400078e02e8 */
[----:B------:R-:W3:Y:S02]  /*3fc30*/  LDL.LU.64 R232, [R1+0x1078] ;  /* 0x0010780001e87983 */ /* 0x000ee40000300a00 */
[----:B------:R-:W-:-:S05]  /*3fc40*/  IMAD.WIDE R32, R46, 0x4, R104 ;  /* 0x000000042e207825 */ /* 0x000fca00078e0268 */
[----:B------:R1:W-:Y:S04]  /*3fc50*/  STL.64 [R1+0xfd0], R32 ;  /* 0x000fd02001007387 */ /* 0x0003e80000100a00 */
[----:B------:R1:W-:Y:S04]  /*3fc60*/  STL.64 [R1+0x1eb8], R34 ;  /* 0x001eb82201007387 */ /* 0x0003e80000100a00 */
[----:B------:R-:W3:Y:S04]  /*3fc70*/  LDL.LU.64 R150, [R1+0x1f20] ;  /* 0x001f200001967983 */ /* 0x000ee80000300a00 */
[----:B------:R-:W3:Y:S01]  /*3fc80*/  LDL.LU.64 R104, [R1+0xfc8] ;  /* 0x000fc80001687983 */ /* 0x000ee20000300a00 */
[----:B-1----:R-:W-:-:S05]  /*3fc90*/  IMAD.WIDE R32, R46, 0x4, R240 ;  /* 0x000000042e207825 */ /* 0x002fca00078e02f0 */
[----:B------:R1:W-:Y:S04]  /*3fca0*/  STL.64 [R1+0x1ec0], R32 ;  /* 0x001ec02001007387 */ /* 0x0003e80000100a00 */
[----:B------:R-:W3:Y:S01]  /*3fcb0*/  LDL.LU.64 R240, [R1+0x1f28] ;  /* 0x001f280001f07983 */ /* 0x000ee20000300a00 */
[----:B------:R-:W-:-:S04]  /*3fcc0*/  IMAD.WIDE R28, R46, 0x4, R28 ;  /* 0x000000042e1c7825 */ /* 0x000fc800078e021c */
[----:B------:R-:W-:-:S04]  /*3fcd0*/  IMAD.WIDE R34, R46, 0x4, R122 ;  /* 0x000000042e227825 */ /* 0x000fc800078e027a */
[C---:B-1----:R-:W-:Y:S02]  /*3fce0*/  IMAD.WIDE R32, R46.reuse, 0x4, R90 ;  /* 0x000000042e207825 */ /* 0x042fe400078e025a */
[----:B------:R-:W3:Y:S04]  /*3fcf0*/  LDL.LU.64 R90, [R1+0xc08] ;  /* 0x000c0800015a7983 */ /* 0x000ee80000300a00 */
[----:B------:R-:W-:Y:S04]  /*3fd00*/  STL.64 [R1+0x1ec8], R34 ;  /* 0x001ec82201007387 */ /* 0x000fe80000100a00 */
[----:B------:R1:W-:Y:S01]  /*3fd10*/  STL.64 [R1+0x1ed0], R32 ;  /* 0x001ed02001007387 */ /* 0x0003e20000100a00 */
[----:B------:R-:W-:-:S03]  /*3fd20*/  IMAD.WIDE R122, R46, 0x4, R160 ;  /* 0x000000042e7a7825 */ /* 0x000fc600078e02a0 */
[----:B-1----:R-:W3:Y:S04]  /*3fd30*/  LDL.LU.64 R32, [R1+0x1f38] ;  /* 0x001f380001207983 */ /* 0x002ee80000300a00 */
[----:B------:R-:W3:Y:S04]  /*3fd40*/  LDL.LU.64 R34, [R1+0xc00] ;  /* 0x000c000001227983 */ /* 0x000ee80000300a00 */
[----:B------:R1:W-:Y:S04]  /*3fd50*/  STL.64 [R1+0x1ed8], R28 ;  /* 0x001ed81c01007387 */ /* 0x0003e80000100a00 */
[----:B------:R1:W-:Y:S04]  /*3fd60*/  STL.64 [R1+0x1ee0], R122 ;  /* 0x001ee07a01007387 */ /* 0x0003e80000100a00 */
[----:B------:R-:W3:Y:S04]  /*3fd70*/  LDL.LU.64 R160, [R1+0x1f58] ;  /* 0x001f580001a07983 */ /* 0x000ee80000300a00 */
[----:B----4-:R-:W-:Y:S01]  /*3fd80*/  LDGSTS.E [R2+0x12e00], desc[UR74][R148.64], P0 ;  /* 0x12e0000094027fae */ /* 0x010fe200081a104a */
[----:B-1----:R-:W-:-:S03]  /*3fd90*/  IMAD.WIDE R28, R46, 0x4, R148 ;  /* 0x000000042e1c7825 */ /* 0x002fc600078e0294 */
[----:B------:R-:W4:Y:S04]  /*3fda0*/  LDL.LU.64 R148, [R1+0xa78] ;  /* 0x000a780001947983 */ /* 0x000f280000300a00 */
[----:B------:R2:W-:Y:S01]  /*3fdb0*/  STL.64 [R1+0x1ee8], R28 ;  /* 0x001ee81c01007387 */ /* 0x0005e20000100a00 */
[----:B------:R-:W-:-:S03]  /*3fdc0*/  IMAD.WIDE R122, R46, 0x4, R234 ;  /* 0x000000042e7a7825 */ /* 0x000fc600078e02ea */
[----:B------:R-:W-:Y:S01]  /*3fdd0*/  LDGSTS.E [R2+0x12f00], desc[UR74][R234.64], P6 ;  /* 0x12f00000ea027fae */ /* 0x000fe2000b1a104a */
[----:B--2---:R-:W-:-:S03]  /*3fde0*/  IMAD.WIDE R28, R46, 0x4, R176 ;  /* 0x000000042e1c7825 */ /* 0x004fc600078e02b0 */
[----:B------:R-:W2:Y:S04]  /*3fdf0*/  LDL.LU.64 R176, [R1+0x1f68] ;  /* 0x001f680001b07983 */ /* 0x000ea80000300a00 */
[----:B------:R1:W-:Y:S04]  /*3fe00*/  STL.64 [R1+0x1ef0], R122 ;  /* 0x001ef07a01007387 */ /* 0x0003e80000100a00 */
[----:B------:R3:W-:Y:S02]  /*3fe10*/  STL.64 [R1+0x1ef8], R28 ;  /* 0x001ef81c01007387 */ /* 0x0007e40000100a00 */
[----:B---3--:R-:W-:-:S02]  /*3fe20*/  IMAD.WIDE R102, R46, 0x4, R102 ;  /* 0x000000042e667825 */ /* 0x008fc400078e0266 */
[----:B-1----:R-:W3:Y:S04]  /*3fe30*/  LDL.LU.64 R122, [R1+0x1f70] ;  /* 0x001f7000017a7983 */ /* 0x002ee80000300a00 */
[----:B------:R1:W-:Y:S01]  /*3fe40*/  STL.64 [R1+0x1f00], R102 ;  /* 0x001f006601007387 */ /* 0x0003e20000100a00 */
[----:B------:R-:W-:-:S03]  /*3fe50*/  IMAD.WIDE R28, R46, 0x4, R72 ;  /* 0x000000042e1c7825 */ /* 0x000fc600078e0248 */
[----:B-1----:R-:W3:Y:S04]  /*3fe60*/  LDL.LU.64 R102, [R1+0x1f78] ;  /* 0x001f780001667983 */ /* 0x002ee80000300a00 */
        /* <DEDUP_REMOVED lines=15> */
[----:B------:R1:W-:Y:S03]  /*3ff60*/  STL.64 [R1+0x1f20], R150 ;  /* 0x001f209601007387 */ /* 0x0003e60000100a00 */
[C---:B------:R-:W-:Y:S01]  /*3ff70*/  IMAD.WIDE R240, R46.reuse, 0x4, R240 ;  /* 0x000000042ef07825 */ /* 0x040fe200078e02f0 */
[----:B-1----:R-:W3:Y:S04]  /*3ff80*/  LDL.LU.64 R150, [R1+0x54c8] ;  /* 0x0054c80001967983 */ /* 0x002ee80000300a00 */
[----:B------:R1:W-:Y:S01]  /*3ff90*/  STL.64 [R1+0xfc8], R104 ;  /* 0x000fc86801007387 */ /* 0x0003e20000100a00 */
[----:B------:R-:W-:-:S03]  /*3ffa0*/  IMAD.WIDE R24, R46, 0x4, R24 ;  /* 0x000000042e187825 */ /* 0x000fc600078e0218 */
[----:B-1----:R-:W3:Y:S04]  /*3ffb0*/  LDL.LU.64 R104, [R1+0xbf8] ;  /* 0x000bf80001687983 */ /* 0x002ee80000300a00 */
        /* <DEDUP_REMOVED lines=8> */
[----:B------:R-:W-:Y:S04]  /*40040*/  LDGSTS.E [R2+0x13e00], desc[UR74][R160.64], P0 ;  /* 0x13e00000a0027fae */ /* 0x000fe800081a104a */
[----:B-1----:R-:W3:Y:S04]  /*40050*/  LDL.LU.64 R32, [R1+0x54c0] ;  /* 0x0054c00001207983 */ /* 0x002ee80000300a00 */
[----:B------:R1:W-:Y:S04]  /*40060*/  STL.64 [R1+0x1f40], R34 ;  /* 0x001f402201007387 */ /* 0x0003e80000100a00 */
[----:B-1----:R-:W3:Y:S04]  /*40070*/  LDL.LU.64 R34, [R1+0x54b8] ;  /* 0x0054b80001227983 */ /* 0x002ee80000300a00 */
[----:B------:R1:W-:Y:S02]  /*40080*/  STL.64 [R1+0x1f48], R24 ;  /* 0x001f481801007387 */ /* 0x0003e40000100a00 */
[----:B-1----:R-:W-:-:S02]  /*40090*/  IMAD.WIDE R24, R46, 0x4, R116 ;  /* 0x000000042e187825 */ /* 0x002fc400078e0274 */
[----:B------:R-:W3:Y:S04]  /*400a0*/  LDL.LU.64 R116, [R1+0x1fc8] ;  /* 0x001fc80001747983 */ /* 0x000ee80000300a00 */
[----:B------:R1:W-:Y:S04]  /*400b0*/  STL.64 [R1+0x1f50], R24 ;  /* 0x001f501801007387 */ /* 0x0003e80000100a00 */
[----:B----4-:R4:W-:Y:S01]  /*400c0*/  LDGSTS.E [R2+0x13f00], desc[UR74][R148.64], P6 ;  /* 0x13f0000094027fae */ /* 0x0109e2000b1a104a */
[----:B-1----:R-:W-:-:S05]  /*400d0*/  IMAD.WIDE R24, R46, 0x4, R160 ;  /* 0x000000042e187825 */ /* 0x002fca00078e02a0 */
[----:B------:R2:W-:Y:S04]  /*400e0*/  STL.64 [R1+0x1f58], R24 ;  /* 0x001f581801007387 */ /* 0x0005e80000100a00 */
[----:B------:R-:W3:Y:S01]  /*400f0*/  LDL.LU.64 R160, [R1+0xa68] ;  /* 0x000a680001a07983 */ /* 0x000ee20000300a00 */
[----:B----4-:R-:W-:-:S05]  /*40100*/  IMAD.WIDE R148, R46, 0x4, R148 ;  /* 0x000000042e947825 */ /* 0x010fca00078e0294 */
[----:B------:R1:W-:Y:S01]  /*40110*/  STL.64 [R1+0x1f60], R148 ;  /* 0x001f609401007387 */ /* 0x0003e20000100a00 */
[----:B--2---:R-:W-:-:S03]  /*40120*/  IMAD.WIDE R24, R46, 0x4, R176 ;  /* 0x000000042e187825 */ /* 0x004fc600078e02b0 */
[----:B-1----:R-:W2:Y:S04]  /*40130*/  LDL.LU.64 R148, [R1+0x1fd8] ;  /* 0x001fd80001947983 */ /* 0x002ea80000300a00 */
[----:B------:R-:W4:Y:S04]  /*40140*/  LDL.LU.64 R176, [R1+0x1238] ;  /* 0x0012380001b07983 */ /* 0x000f280000300a00 */
[----:B------:R1:W-:Y:S01]  /*40150*/  STL.64 [R1+0x1f68], R24 ;  /* 0x001f681801007387 */ /* 0x0003e20000100a00 */
[----:B---3--:R-:W-:-:S04]  /*40160*/  IMAD.WIDE R122, R46, 0x4, R122 ;  /* 0x000000042e7a7825 */ /* 0x008fc800078e027a */
[C---:B-1----:R-:W-:Y:S02]  /*40170*/  IMAD.WIDE R24, R46.reuse, 0x4, R102 ;  /* 0x000000042e187825 */ /* 0x042fe400078e0266 */
[----:B------:R-:W3:Y:S04]  /*40180*/  LDL.LU.64 R102, [R1+0x1fe8] ;  /* 0x001fe80001667983 */ /* 0x000ee80000300a00 */
[----:B------:R1:W-:Y:S04]  /*40190*/  STL.64 [R1+0x1f70], R122 ;  /* 0x001f707a01007387 */ /* 0x0003e80000100a00 */
[----:B------:R1:W-:Y:S02]  /*401a0*/  STL.64 [R1+0x1f78], R24 ;  /* 0x001f781801007387 */ /* 0x0003e40000100a00 */
[----:B-1----:R-:W-:-:S05]  /*401b0*/  IMAD.WIDE R122, R46, 0x4, R28 ;  /* 0x000000042e7a7825 */ /* 0x002fca00078e021c */
[----:B------:R-:W-:Y:S01]  /*401c0*/  STL.64 [R1+0x1f80], R122 ;  /* 0x001f807a01007387 */ /* 0x000fe20000100a00 */
[----:B------:R-:W-:-:S04]  /*401d0*/  IMAD.WIDE R24, R46, 0x4, R234 ;  /* 0x000000042e187825 */ /* 0x000fc800078e02ea */
[C---:B------:R-:W-:Y:S02]  /*401e0*/  IMAD.WIDE R28, R46.reuse, 0x4, R228 ;  /* 0x000000042e1c7825 */ /* 0x040fe400078e02e4 */
[----:B------:R-:W3:Y:S04]  /*401f0*/  LDL.LU.64 R228, [R1+0x1118] ;  /* 0x0011180001e47983 */ /* 0x000ee80000300a00 */
[----:B------:R1:W-:Y:S04]  /*40200*/  STL.64 [R1+0x1f88], R24 ;  /* 0x001f881801007387 */ /* 0x0003e80000100a00 */
[----:B------:R1:W-:Y:S02]  /*40210*/  STL.64 [R1+0x1070], R28 ;  /* 0x0010701c01007387 */ /* 0x0003e40000100a00 */
[----:B-1----:R-:W-:-:S02]  /*40220*/  IMAD.WIDE R24, R46, 0x4, R72 ;  /* 0x000000042e187825 */ /* 0x002fc400078e0248 */
[----:B------:R-:W3:Y:S04]  /*40230*/  LDL.LU.64 R72, [R1+0x1ff8] ;  /* 0x001ff80001487983 */ /* 0x000ee80000300a00 */
[----:B------:R1:W-:Y:S01]  /*40240*/  STL.64 [R1+0x1f90], R24 ;  /* 0x001f901801007387 */ /* 0x0003e20000100a00 */
[----:B------:R-:W-:-:S05]  /*40250*/  IMAD.WIDE R28, R46, 0x4, R188 ;  /* 0x000000042e1c7825 */ /* 0x000fca00078e02bc */
[----:B------:R-:W-:Y:S04]  /*40260*/  STL.64 [R1+0xfc0], R28 ;  /* 0x000fc01c01007387 */ /* 0x000fe80000100a00 */
[----:B------:R-:W3:Y:S04]  /*40270*/  LDL.LU.64 R234, [R1+0x1068] ;  /* 0x0010680001ea7983 */ /* 0x000ee80000300a00 */
[----:B------:R-:W3:Y:S01]  /*40280*/  LDL.LU.64 R188, [R1+0x2000] ;  /* 0x0020000001bc7983 */ /* 0x000ee20000300a00 */
[----:B-1----:R-:W-:-:S05]  /*40290*/  IMAD.WIDE R24, R46, 0x4, R232 ;  /* 0x000000042e187825 */ /* 0x002fca00078e02e8 */
[----:B------:R1:W-:Y:S04]  /*402a0*/  STL.64 [R1+0x1f98], R24 ;  /* 0x001f981801007387 */ /* 0x0003e80000100a00 */
[----:B------:R-:W3:Y:S01]  /*402b0*/  LDL.LU.64 R232, [R1+0x2008] ;  /* 0x0020080001e87983 */ /* 0x000ee20000300a00 */
[----:B------:R-:W-:-:S04]  /*402c0*/  IMAD.WIDE R78, R46, 0x4, R78 ;  /* 0x000000042e4e7825 */ /* 0x000fc800078e024e */
[----:B-1----:R-:W-:-:S04]  /*402d0*/  IMAD.WIDE R24, R46, 0x4, R104 ;  /* 0x000000042e187825 */ /* 0x002fc800078e0268 */
[C---:B------:R-:W-:Y:S02]  /*402e0*/  IMAD.WIDE R28, R46.reuse, 0x4, R240 ;  /* 0x000000042e1c7825 */ /* 0x040fe400078e02f0 */
[----:B------:R-:W3:Y:S04]  /*402f0*/  LDL.LU.64 R240, [R1+0x2010] ;  /* 0x0020100001f07983 */ /* 0x000ee80000300a00 */
[----:B------:R-:W-:Y:S04]  /*40300*/  STL.64 [R1+0x1fa0], R24 ;  /* 0x001fa01801007387 */ /* 0x000fe80000100a00 */
[----:B------:R1:W-:Y:S02]  /*40310*/  STL.64 [R1+0x1fa8], R28 ;  /* 0x001fa81c01007387 */ /* 0x0003e40000100a00 */
[----:B-1----:R-:W-:-:S04]  /*40320*/  IMAD.WIDE R28, R46, 0x4, R62 ;  /* 0x000000042e1c7825 */ /* 0x002fc800078e023e */
[----:B------:R-:W-:-:S05]  /*40330*/  IMAD.WIDE R24, R46, 0x4, R90 ;  /* 0x000000042e187825 */ /* 0x000fca00078e025a */
[----:B------:R1:W-:Y:S04]  /*40340*/  STL.64 [R1+0x1fb0], R24 ;  /* 0x001fb01801007387 */ /* 0x0003e80000100a00 */
[----:B-1----:R-:W3:Y:S04]  /*40350*/  LDL.LU.64 R24, [R1+0xbe8] ;  /* 0x000be80001187983 */ /* 0x002ee80000300a00 */
[----:B------:R-:W-:Y:S04]  /*40360*/  STL.64 [R1+0x1fb8], R78 ;  /* 0x001fb84e01007387 */ /* 0x000fe80000100a00 */
[----:B------:R-:W3:Y:S04]  /*40370*/  LDL.LU.64 R122, [R1+0x2020] ;  /* 0x00202000017a7983 */ /* 0x000ee80000300a00 */
[----:B------:R1:W-:Y:S04]  /*40380*/  STL.64 [R1+0x1fc0], R28 ;  /* 0x001fc01c01007387 */ /* 0x0003e80000100a00 */
[----:B-1----:R-:W3:Y:S04]  /*40390*/  LDL.LU.64 R28, [R1+0xbe0] ;  /* 0x000be000011c7983 */ /* 0x002ee80000300a00 */
[----:B------:R-:W3:Y:S01]  /*403a0*/  LDL.LU.64 R104, [R1+0x2040] ;  /* 0x0020400001687983 */ /* 0x000ee20000300a00 */
[----:B------:R-:W-:-:S03]  /*403b0*/  IMAD.WIDE R62, R46, 0x4, R116 ;  /* 0x000000042e3e7825 */ /* 0x000fc600078e0274 */
[----:B------:R-:W-:Y:S04]  /*403c0*/  LDGSTS.E [R2+0x14e00], desc[UR74][R116.64], P0 ;  /* 0x14e0000074027fae */ /* 0x000fe800081a104a */
[----:B------:R-:W3:Y:S04]  /*403d0*/  LDL.LU.64 R116, [R1+0xa58] ;  /* 0x000a580001747983 */ /* 0x000ee80000300a00 */
[----:B------:R-:W-:Y:S01]  /*403e0*/  STL.64 [R1+0x1fc8], R62 ;  /* 0x001fc83e01007387 */ /* 0x000fe20000100a00 */
[----:B------:R-:W-:-:S03]  /*403f0*/  IMAD.WIDE R90, R46, 0x4, R160 ;  /* 0x000000042e5a7825 */ /* 0x000fc600078e02a0 */
[----:B------:R-:W-:Y:S04]  /*40400*/  LDGSTS.E [R2+0x14f00], desc[UR74][R160.64], P6 ;  /* 0x14f00000a0027fae */ /* 0x000fe8000b1a104a */
[----:B------:R1:W-:Y:S04]  /*40410*/  STL.64 [R1+0x1fd0], R90 ;  /* 0x001fd05a01007387 */ /* 0x0003e80000100a00 */
[----:B-1----:R-:W3:Y:S01]  /*40420*/  LDL.LU.64 R90, [R1+0x2058] ;  /* 0x00205800015a7983 */ /* 0x002ee20000300a00 */
[----:B--2---:R-:W-:-:S04]  /*40430*/  IMAD.WIDE R78, R46, 0x4, R148 ;  /* 0x000000042e4e7825 */ /* 0x004fc800078e0294 */
[C---:B----4-:R-:W-:Y:S01]  /*40440*/  IMAD.WIDE R62, R46.reuse, 0x4, R176 ;  /* 0x000000042e3e7825 */ /* 0x050fe200078e02b0 */
[----:B------:R1:W-:Y:S04]  /*40450*/  STL.64 [R1+0x1fd8], R78 ;  /* 0x001fd84e01007387 */ /* 0x0003e80000100a00 */
[----:B------:R-:W2:Y:S04]  /*40460*/  LDL.LU.64 R176, [R1+0x2060] ;  /* 0x0020600001b07983 */ /* 0x000ea80000300a00 */
[----:B------:R3:W-:Y:S04]  /*40470*/  STL.64 [R1+0x1fe0], R62 ;  /* 0x001fe03e01007387 */ /* 0x0007e80000100a00 */
[----:B-1----:R-:W4:Y:S04]  /*40480*/  LDL.LU.64 R78, [R1+0x1230] ;  /* 0x00123000014e7983 */ /* 0x002f280000300a00 */
[----:B------:R-:W4:Y:S01]  /*40490*/  LDL.LU.64 R160, [R1+0x2070] ;  /* 0x0020700001a07983 */ /* 0x000f220000300a00 */
[----:B---3--:R-:W-:-:S05]  /*404a0*/  IMAD.WIDE R62, R46, 0x4, R102 ;  /* 0x000000042e3e7825 */ /* 0x008fca00078e0266 */
[----:B------:R1:W-:Y:S04]  /*404b0*/  STL.64 [R1+0x1fe8], R62 ;  /* 0x001fe83e01007387 */ /* 0x0003e80000100a00 */
[----:B------:R-:W3:Y:S04]  /*404c0*/  LDL.LU.64 R102, [R1+0x2078] ;  /* 0x0020780001667983 */ /* 0x000ee80000300a00 */
[----:B------:R-:W3:Y:S01]  /*404d0*/  LDL.LU.64 R148, [R1+0x2080] ;  /* 0x0020800001947983 */ /* 0x000ee20000300a00 */
[----:B-1----:R-:W-:-:S03]  /*404e0*/  IMAD.WIDE R62, R46, 0x4, R228 ;  /* 0x000000042e3e7825 */ /* 0x002fc600078e02e4 */
[----:B------:R-:W3:Y:S04]  /*404f0*/  LDL.LU.64 R228, [R1+0xfb8] ;  /* 0x000fb80001e47983 */ /* 0x000ee80000300a00 */
[----:B------:R1:W-:Y:S02]  /*40500*/  STL.64 [R1+0x1ff0], R62 ;  /* 0x001ff03e01007387 */ /* 0x0003e40000100a00 */
[C---:B-1----:R-:W-:Y:S02]  /*40510*/  IMAD.WIDE R62, R46.reuse, 0x4, R72 ;  /* 0x000000042e3e7825 */ /* 0x042fe400078e0248 */
[----:B------:R-:W3:Y:S04]  /*40520*/  LDL.LU.64 R72, [R1+0x2088] ;  /* 0x0020880001487983 */ /* 0x000ee80000300a00 */
[----:B------:R1:W-:Y:S02]  /*40530*/  STL.64 [R1+0x1ff8], R62 ;  /* 0x001ff83e01007387 */ /* 0x0003e40000100a00 */
[----:B-1----:R-:W-:-:S04]  /*40540*/  IMAD.WIDE R62, R46, 0x4, R234 ;  /* 0x000000042e3e7825 */ /* 0x002fc800078e02ea */
[C---:B------:R-:W-:Y:S01]  /*40550*/  IMAD.WIDE R234, R46.reuse, 0x4, R188 ;  /* 0x000000042eea7825 */ /* 0x040fe200078e02bc */
[----:B------:R1:W-:Y:S04]  /*40560*/  STL.64 [R1+0x1068], R62 ;  /* 0x0010683e01007387 */ /* 0x0003e80000100a00 */
[----:B-1----:R-:W3:Y:S04]  /*40570*/  LDL.LU.64 R62, [R1+0x2090] ;  /* 0x00209000013e7983 */ /* 0x002ee80000300a00 */
[----:B------:R1:W-:Y:S01]  /*40580*/  STL.64 [R1+0x2000], R234 ;  /* 0x002000ea01007387 */ /* 0x0003e20000100a00 */
[----:B------:R-:W-:-:S03]  /*40590*/  IMAD.WIDE R188, R46, 0x4, R232 ;  /* 0x000000042ebc7825 */ /* 0x000fc600078e02e8 */
[----:B------:R-:W3:Y:S04]  /*405a0*/  LDL.LU.64 R232, [R1+0x2098] ;  /* 0x0020980001e87983 */ /* 0x000ee80000300a00 */
[----:B------:R1:W-:Y:S04]  /*405b0*/  STL.64 [R1+0x2008], R188 ;  /* 0x002008bc01007387 */ /* 0x0003e80000100a00 */
[----:B-1----:R-:W3:Y:S04]  /*405c0*/  LDL.LU.64 R234, [R1+0xbd8] ;  /* 0x000bd80001ea7983 */ /* 0x002ee80000300a00 */
[----:B------:R-:W3:Y:S01]  /*405d0*/  LDL.LU.64 R188, [R1+0x20a8] ;  /* 0x0020a80001bc7983 */ /* 0x000ee20000300a00 */
[----:B------:R-:W-:-:S04]  /*405e0*/  IMAD.WIDE R120, R46, 0x4, R120 ;  /* 0x000000042e787825 */ /* 0x000fc800078e0278 */
[----:B------:R-:W-:-:S05]  /*405f0*/  IMAD.WIDE R240, R46, 0x4, R240 ;  /* 0x000000042ef07825 */ /* 0x000fca00078e02f0 */
[----:B------:R1:W-:Y:S04]  /*40600*/  STL.64 [R1+0x2010], R240 ;  /* 0x002010f001007387 */ /* 0x0003e80000100a00 */
[----:B-1----:R-:W3:Y:S01]  /*40610*/  LDL.LU.64 R240, [R1+0xbd0] ;  /* 0x000bd00001f07983 */ /* 0x002ee20000300a00 */
[----:B------:R-:W-:-:S04]  /*40620*/  IMAD.WIDE R106, R46, 0x4, R106 ;  /* 0x000000042e6a7825 */ /* 0x000fc800078e026a */
[----:B------:R-:W-:-:S05]  /*40630*/  IMAD.WIDE R24, R46, 0x4, R24 ;  /* 0x000000042e187825 */ /* 0x000fca00078e0218 */
[----:B------:R1:W-:Y:S01]  /*40640*/  STL.64 [R1+0x2018], R24 ;  /* 0x0020181801007387 */ /* 0x0003e20000100a00 */
[----:B------:R-:W-:-:S03]  /*40650*/  IMAD.WIDE R122, R46, 0x4, R122 ;  /* 0x000000042e7a7825 */ /* 0x000fc600078e027a */
[----:B-1----:R-:W3:Y:S04]  /*40660*/  LDL.LU.64 R24, [R1+0x54b0] ;  /* 0x0054b00001187983 */ /* 0x002ee80000300a00 */
[----:B------:R1:W-:Y:S01]  /*40670*/  STL.64 [R1+0x2020], R122 ;  /* 0x0020207a01007387 */ /* 0x0003e20000100a00 */
[----:B------:R-:W-:-:S03]  /*40680*/  IMAD.WIDE R28, R46, 0x4, R28 ;  /* 0x000000042e1c7825 */ /* 0x000fc600078e021c */
[----:B------:R1:W-:Y:S04]  /*40690*/  LDGSTS.E [R2+0x15e00], desc[UR74][R104.64], P0 ;  /* 0x15e0000068027fae */ /* 0x0003e800081a104a */
[----:B-1----:R-:W3:Y:S04]  /*406a0*/  LDL.LU.64 R122, [R1+0x54a8] ;  /* 0x0054a800017a7983 */ /* 0x002ee80000300a00 */
[----:B------:R1:W-:Y:S01]  /*406b0*/  STL.64 [R1+0x2028], R28 ;  /* 0x0020281c01007387 */ /* 0x0003e20000100a00 */
[----:B------:R-:W-:-:S03]  /*406c0*/  IMAD.WIDE R104, R46, 0x4, R104 ;  /* 0x000000042e687825 */ /* 0x000fc600078e0268 */
[----:B-1----:R-:W3:Y:S04]  /*406d0*/  LDL.LU.64 R28, [R1+0x54a0] ;  /* 0x0054a000011c7983 */ /* 0x002ee80000300a00 */
[----:B------:R1:W-:Y:S04]  /*406e0*/  STL.64 [R1+0x2030], R120 ;  /* 0x0020307801007387 */ /* 0x0003e80000100a00 */
[----:B------:R-:W-:Y:S04]  /*406f0*/  LDGSTS.E [R2+0x15f00], desc[UR74][R116.64], P6 ;  /* 0x15f0000074027fae */ /* 0x000fe8000b1a104a */
[----:B-1----:R-:W3:Y:S04]  /*40700*/  LDL.LU.64 R120, [R1+0x5498] ;  /* 0x0054980001787983 */ /* 0x002ee80000300a00 */
[----:B------:R1:W-:Y:S04]  /*40710*/  STL.64 [R1+0x2038], R106 ;  /* 0x0020386a01007387 */ /* 0x0003e80000100a00 */
[----:B------:R1:W-:Y:S02]  /*40720*/  STL.64 [R1+0x2040], R104 ;  /* 0x0020406801007387 */ /* 0x0003e40000100a00 */
[----:B-1----:R-:W-:-:S02]  /*40730*/  IMAD.WIDE R106, R46, 0x4, R116 ;  /* 0x000000042e6a7825 */ /* 0x002fc400078e0274 */
[----:B------:R-:W3:Y:S02]  /*40740*/  LDL.LU.64 R116, [R1+0x20c8] ;  /* 0x0020c80001747983 */ /* 0x000ee40000300a00 */
[C---:B------:R-:W-:Y:S02]  /*40750*/  IMAD.WIDE R104, R46.reuse, 0x4, R92 ;  /* 0x000000042e687825 */ /* 0x040fe400078e025c */
[----:B------:R-:W-:Y:S02]  /*40760*/  STL.64 [R1+0x2048], R106 ;  /* 0x0020486a01007387 */ /* 0x000fe40000100a00 */
[C---:B------:R-:W-:Y:S02]  /*40770*/  IMAD.WIDE R92, R46.reuse, 0x4, R90 ;  /* 0x000000042e5c7825 */ /* 0x040fe400078e025a */
[----:B------:R-:W-:Y:S02]  /*40780*/  STL.64 [R1+0x2050], R104 ;  /* 0x0020506801007387 */ /* 0x000fe40000100a00 */
[----:B--2---:R-:W-:-:S02]  /*40790*/  IMAD.WIDE R90, R46, 0x4, R176 ;  /* 0x000000042e5a7825 */ /* 0x004fc400078e02b0 */
[----:B------:R-:W2:Y:S04]  /*407a0*/  LDL.LU.64 R176, [R1+0xa48] ;  /* 0x000a480001b07983 */ /* 0x000ea80000300a00 */
[----:B------:R4:W-:Y:S04]  /*407b0*/  STL.64 [R1+0x2058], R92 ;  /* 0x0020585c01007387 */ /* 0x0009e80000100a00 */
[----:B------:R1:W-:Y:S01]  /*407c0*/  STL.64 [R1+0x2060], R90 ;  /* 0x0020605a01007387 */ /* 0x0003e20000100a00 */
[----:B----4-:R-:W-:-:S04]  /*407d0*/  IMAD.WIDE R92, R46, 0x4, R78 ;  /* 0x000000042e5c7825 */ /* 0x010fc800078e024e */
[C---:B-1----:R-:W-:Y:S01]  /*407e0*/  IMAD.WIDE R90, R46.reuse, 0x4, R160 ;  /* 0x000000042e5a7825 */ /* 0x042fe200078e02a0 */
[----:B------:R-:W-:Y:S03]  /*407f0*/  STL.64 [R1+0x2068], R92 ;  /* 0x0020685c01007387 */ /* 0x000fe60000100a00 */
[C---:B---3--:R-:W-:Y:S02]  /*40800*/  IMAD.WIDE R78, R46.reuse, 0x4, R102 ;  /* 0x000000042e4e7825 */ /* 0x048fe400078e0266 */
[----:B------:R-:W3:Y:S04]  /*40810*/  LDL.LU.64 R102, [R1+0x20d8] ;  /* 0x0020d80001667983 */ /* 0x000ee80000300a00 */
[----:B------:R1:W-:Y:S04]  /*40820*/  STL.64 [R1+0x2070], R90 ;  /* 0x0020705a01007387 */ /* 0x0003e80000100a00 */
[----:B------:R4:W-:Y:S01]  /*40830*/  STL.64 [R1+0x2078], R78 ;  /* 0x0020784e01007387 */ /* 0x0009e20000100a00 */
[----:B-1----:R-:W-:-:S04]  /*40840*/  IMAD.WIDE R90, R46, 0x4, R148 ;  /* 0x000000042e5a7825 */ /* 0x002fc800078e0294 */
[C---:B----4-:R-:W-:Y:S02]  /*40850*/  IMAD.WIDE R78, R46.reuse, 0x4, R228 ;  /* 0x000000042e4e7825 */ /* 0x050fe400078e02e4 */
[----:B------:R-:W4:Y:S04]  /*40860*/  LDL.LU.64 R228, [R1+0x1228] ;  /* 0x0012280001e47983 */ /* 0x000f280000300a00 */
[----:B------:R-:W-:Y:S04]  /*40870*/  STL.64 [R1+0x2080], R90 ;  /* 0x0020805a01007387 */ /* 0x000fe80000100a00 */
[----:B------:R-:W-:Y:S04]  /*40880*/  STL.64 [R1+0xfb8], R78 ;  /* 0x000fb84e01007387 */ /* 0x000fe80000100a00 */
[----:B------:R-:W4:Y:S01]  /*40890*/  LDL.LU.64 R160, [R1+0x20e8] ;  /* 0x0020e80001a07983 */ /* 0x000f220000300a00 */
[----:B------:R-:W-:-:S03]  /*408a0*/  IMAD.WIDE R72, R46, 0x4, R72 ;  /* 0x000000042e487825 */ /* 0x000fc600078e0248 */
[----:B------:R-:W4:Y:S04]  /*408b0*/  LDL.LU.64 R148, [R1+0x20f0] ;  /* 0x0020f00001947983 */ /* 0x000f280000300a00 */
[----:B------:R1:W-:Y:S04]  /*408c0*/  STL.64 [R1+0x2088], R72 ;  /* 0x0020884801007387 */ /* 0x0003e80000100a00 */
[----:B-1----:R-:W4:Y:S01]  /*408d0*/  LDL.LU.64 R72, [R1+0x20f8] ;  /* 0x0020f80001487983 */ /* 0x002f220000300a00 */
[----:B------:R-:W-:-:S04]  /*408e0*/  IMAD.WIDE R78, R46, 0x4, R62 ;  /* 0x000000042e4e7825 */ /* 0x000fc800078e023e */
[C---:B------:R-:W-:Y:S02]  /*408f0*/  IMAD.WIDE R62, R46.reuse, 0x4, R232 ;  /* 0x000000042e3e7825 */ /* 0x040fe400078e02e8 */
[----:B------:R-:W4:Y:S04]  /*40900*/  LDL.LU.64 R232, [R1+0xfb0] ;  /* 0x000fb00001e87983 */ /* 0x000f280000300a00 */
[----:B------:R1:W-:Y:S01]  /*40910*/  STL.64 [R1+0x2090], R78 ;  /* 0x0020904e01007387 */ /* 0x0003e20000100a00 */
[----:B------:R-:W-:-:S03]  /*40920*/  IMAD.WIDE R90, R46, 0x4, R234 ;  /* 0x000000042e5a7825 */ /* 0x000fc600078e02ea */
[----:B------:R-:W-:Y:S04]  /*40930*/  STL.64 [R1+0x2098], R62 ;  /* 0x0020983e01007387 */ /* 0x000fe80000100a00 */
[----:B------:R-:W-:Y:S01]  /*40940*/  STL.64 [R1+0x20a0], R90 ;  /* 0x0020a05a01007387 */ /* 0x000fe20000100a00 */
[----:B-1----:R-:W-:-:S03]  /*40950*/  IMAD.WIDE R78, R46, 0x4, R188 ;  /* 0x000000042e4e7825 */ /* 0x002fc600078e02bc */
[----:B------:R-:W4:Y:S04]  /*40960*/  LDL.LU.64 R106, [R1+0x2100] ;  /* 0x00210000016a7983 */ /* 0x000f280000300a00 */
[----:B------:R1:W-:Y:S04]  /*40970*/  STL.64 [R1+0x20a8], R78 ;  /* 0x0020a84e01007387 */ /* 0x0003e80000100a00 */
[----:B------:R-:W4:Y:S01]  /*40980*/  LDL.LU.64 R188, [R1+0x2108] ;  /* 0x0021080001bc7983 */ /* 0x000f220000300a00 */
[----:B-1----:R-:W-:-:S04]  /*40990*/  IMAD.WIDE R78, R46, 0x4, R204 ;  /* 0x000000042e4e7825 */ /* 0x002fc800078e02cc */
[----:B------:R-:W-:-:S05]  /*409a0*/  IMAD.WIDE R62, R46, 0x4, R240 ;  /* 0x000000042e3e7825 */ /* 0x000fca00078e02f0 */
[----:B------:R1:W-:Y:S04]  /*409b0*/  STL.64 [R1+0x20b0], R62 ;  /* 0x0020b03e01007387 */ /* 0x0003e80000100a00 */
[----:B------:R-:W4:Y:S04]  /*409c0*/  LDL.LU.64 R240, [R1+0x2110] ;  /* 0x0021100001f07983 */ /* 0x000f280000300a00 */
[----:B------:R-:W4:Y:S01]  /*409d0*/  LDL.LU.64 R104, [R1+0xbc8] ;  /* 0x000bc80001687983 */ /* 0x000f220000300a00 */
[----:B-1----:R-:W-:-:S03]  /*409e0*/  IMAD.WIDE R62, R46, 0x4, R190 ;  /* 0x000000042e3e7825 */ /* 0x002fc600078e02be */
[----:B------:R1:W-:Y:S04]  /*409f0*/  STL.64 [R1+0x20b8], R78 ;  /* 0x0020b84e01007387 */ /* 0x0003e80000100a00 */
[----:B------:R-:W4:Y:S04]  /*40a00*/  LDL.LU.64 R92, [R1+0x2120] ;  /* 0x00212000015c7983 */ /* 0x000f280000300a00 */
[----:B------:R1:W-:Y:S04]  /*40a10*/  STL.64 [R1+0x20c0], R62 ;  /* 0x0020c03e01007387 */ /* 0x0003e80000100a00 */
[----:B------:R-:W4:Y:S04]  /*40a20*/  LDL.LU.64 R90, [R1+0x2128] ;  /* 0x00212800015a7983 */ /* 0x000f280000300a00 */
[----:B-1----:R-:W4:Y:S04]  /*40a30*/  LDL.LU.64 R78, [R1+0xbc0] ;  /* 0x000bc000014e7983 */ /* 0x002f280000300a00 */
[----:B------:R-:W4:Y:S04]  /*40a40*/  LDL.LU.64 R62, [R1+0x2148] ;  /* 0x00214800013e7983 */ /* 0x000f280000300a00 */
[----:B------:R-:W4:Y:S04]  /*40a50*/  LDL.LU.64 R234, [R1+0xa38] ;  /* 0x000a380001ea7983 */ /* 0x000f280000300a00 */
[----:B------:R1:W-:Y:S02]  /*40a60*/  LDGSTS.E [R2+0x16e00], desc[UR74][R116.64], P0 ;  /* 0x16e0000074027fae */ /* 0x0003e400081a104a */
[----:B-1----:R-:W-:-:S02]  /*40a70*/  IMAD.WIDE R116, R46, 0x4, R116 ;  /* 0x000000042e747825 */ /* 0x002fc400078e0274 */
[----:B--2---:R-:W-:Y:S04]  /*40a80*/  LDGSTS.E [R2+0x16f00], desc[UR74][R176.64], P6 ;  /* 0x16f00000b0027fae */ /* 0x004fe8000b1a104a */
[----:B------:R1:W-:Y:S04]  /*40a90*/  STL.64 [R1+0x20c8], R116 ;  /* 0x0020c87401007387 */ /* 0x0003e80000100a00 */
[----:B------:R-:W2:Y:S01]  /*40aa0*/  LDL.LU.64 R204, [R1+0x2158] ;  /* 0x0021580001cc7983 */ /* 0x000ea20000300a00 */
[----:B-1----:R-:W-:-:S03]  /*40ab0*/  IMAD.WIDE R116, R46, 0x4, R176 ;  /* 0x000000042e747825 */ /* 0x002fc600078e02b0 */
[----:B------:R-:W2:Y:S04]  /*40ac0*/  LDL.LU.64 R176, [R1+0x2160] ;  /* 0x0021600001b07983 */ /* 0x000ea80000300a00 */
[----:B------:R1:W-:Y:S01]  /*40ad0*/  STL.64 [R1+0x20d0], R116 ;  /* 0x0020d07401007387 */ /* 0x0003e20000100a00 */
[----:B---3--:R-:W-:-:S03]  /*40ae0*/  IMAD.WIDE R190, R46, 0x4, R102 ;  /* 0x000000042ebe7825 */ /* 0x008fc600078e0266 */
[----:B-1----:R-:W3:Y:S04]  /*40af0*/  LDL.LU.64 R116, [R1+0x2168] ;  /* 0x0021680001747983 */ /* 0x002ee80000300a00 */
[----:B------:R-:W3:Y:S04]  /*40b00*/  LDL.LU.64 R102, [R1+0x2170] ;  /* 0x0021700001667983 */ /* 0x000ee80000300a00 */
[----:B------:R4:W-:Y:S02]  /*40b10*/  STL.64 [R1+0x20d8], R190 ;  /* 0x0020d8be01007387 */ /* 0x0009e40000100a00 */
[----:B----4-:R-:W-:-:S02]  /*40b20*/  IMAD.WIDE R190, R46, 0x4, R228 ;  /* 0x000000042ebe7825 */ /* 0x010fc400078e02e4 */
[----:B------:R-:W4:Y:S04]  /*40b30*/  LDL.LU.64 R228, [R1+0x2178] ;  /* 0x0021780001e47983 */ /* 0x000f280000300a00 */
[----:B------:R1:W-:Y:S02]  /*40b40*/  STL.64 [R1+0x20e0], R190 ;  /* 0x0020e0be01007387 */ /* 0x0003e40000100a00 */
[----:B-1----:R-:W-:-:S04]  /*40b50*/  IMAD.WIDE R190, R46, 0x4, R160 ;  /* 0x000000042ebe7825 */ /* 0x002fc800078e02a0 */
[C---:B------:R-:W-:Y:S01]  /*40b60*/  IMAD.WIDE R160, R46.reuse, 0x4, R148 ;  /* 0x000000042ea07825 */ /* 0x040fe200078e0294 */
[----:B------:R1:W-:Y:S03]  /*40b70*/  STL.64 [R1+0x20e8], R190 ;  /* 0x0020e8be01007387 */ /* 0x0003e60000100a00 */
[C---:B------:R-:W-:Y:S01]  /*40b80*/  IMAD.WIDE R148, R46.reuse, 0x4, R72 ;  /* 0x000000042e947825 */ /* 0x040fe200078e0248 */
[----:B-1----:R-:W4:Y:S04]  /*40b90*/  LDL.LU.64 R190, [R1+0xfa8] ;  /* 0x000fa80001be7983 */ /* 0x002f280000300a00 */
[----:B------:R1:W-:Y:S04]  /*40ba0*/  STL.64 [R1+0x20f0], R160 ;  /* 0x0020f0a001007387 */ /* 0x0003e80000100a00 */
[----:B------:R-:W4:Y:S04]  /*40bb0*/  LDL.LU.64 R72, [R1+0x2180] ;  /* 0x0021800001487983 */ /* 0x000f280000300a00 */
[----:B------:R1:W-:Y:S04]  /*40bc0*/  STL.64 [R1+0x20f8], R148 ;  /* 0x0020f89401007387 */ /* 0x0003e80000100a00 */
[----:B-1----:R-:W4:Y:S04]  /*40bd0*/  LDL.LU.64 R160, [R1+0x2188] ;  /* 0x0021880001a07983 */ /* 0x002f280000300a00 */
[----:B------:R-:W4:Y:S01]  /*40be0*/  LDL.LU.64 R148, [R1+0x2190] ;  /* 0x0021900001947983 */ /* 0x000f220000300a00 */
[----:B------:R-:W-:-:S05]  /*40bf0*/  IMAD.WIDE R232, R46, 0x4, R232 ;  /* 0x000000042ee87825 */ /* 0x000fca00078e02e8 */
[----:B------:R1:W-:Y:S04]  /*40c00*/  STL.64 [R1+0xfb0], R232 ;  /* 0x000fb0e801007387 */ /* 0x0003e80000100a00 */
[----:B-1----:R-:W4:Y:S01]  /*40c10*/  LDL.LU.64 R232, [R1+0xbb8] ;  /* 0x000bb80001e87983 */ /* 0x002f220000300a00 */
[----:B------:R-:W-:-:S04]  /*40c20*/  IMAD.WIDE R106, R46, 0x4, R106 ;  /* 0x000000042e6a7825 */ /* 0x000fc800078e026a */
[C---:B------:R-:W-:Y:S01]  /*40c30*/  IMAD.WIDE R188, R46.reuse, 0x4, R188 ;  /* 0x000000042ebc7825 */ /* 0x040fe200078e02bc */
[----:B------:R1:W-:Y:S04]  /*40c40*/  STL.64 [R1+0x2100], R106 ;  /* 0x0021006a01007387 */ /* 0x0003e80000100a00 */
[----:B-1----:R-:W4:Y:S04]  /*40c50*/  LDL.LU.64 R106, [R1+0x5490] ;  /* 0x00549000016a7983 */ /* 0x002f280000300a00 */
        /* <DEDUP_REMOVED lines=8> */
[----:B------:R-:W-:-:S04]  /*40ce0*/  IMAD.WIDE R90, R46, 0x4, R90 ;  /* 0x000000042e5a7825 */ /* 0x000fc800078e025a */
[C---:B------:R-:W-:Y:S01]  /*40cf0*/  IMAD.WIDE R78, R46.reuse, 0x4, R78 ;  /* 0x000000042e4e7825 */ /* 0x040fe200078e024e */
[----:B------:R1:W-:Y:S03]  /*40d00*/  LDGSTS.E [R2+0x17e00], desc[UR74][R62.64], P0 ;  /* 0x17e000003e027fae */ /* 0x0003e600081a104a */
[C---:B------:R-:W-:Y:S01]  /*40d10*/  IMAD.WIDE R76, R46.reuse, 0x4, R76 ;  /* 0x000000042e4c7825 */ /* 0x040fe200078e024c */
[----:B-1----:R-:W4:Y:S03]  /*40d20*/  LDL.LU.64 R104, [R1+0x5488] ;  /* 0x0054880001687983 */ /* 0x002f260000300a00 */
[C---:B------:R-:W-:Y:S01]  /*40d30*/  IMAD.WIDE R64, R46.reuse, 0x4, R64 ;  /* 0x000000042e407825 */ /* 0x040fe200078e0240 */
[----:B------:R1:W-:Y:S03]  /*40d40*/  STL.64 [R1+0x2120], R92 ;  /* 0x0021205c01007387 */ /* 0x0003e60000100a00 */
[C---:B------:R-:W-:Y:S01]  /*40d50*/  IMAD.WIDE R62, R46.reuse, 0x4, R62 ;  /* 0x000000042e3e7825 */ /* 0x040fe200078e023e */
[----:B------:R-:W-:Y:S04]  /*40d60*/  LDGSTS.E [R2+0x17f00], desc[UR74][R234.64], P6 ;  /* 0x17f00000ea027fae */ /* 0x000fe8000b1a104a */
[----:B-1----:R-:W4:Y:S04]  /*40d70*/  LDL.LU.64 R92, [R1+0x5480] ;  /* 0x00548000015c7983 */ /* 0x002f280000300a00 */
[----:B------:R-:W-:Y:S04]  /*40d80*/  STL.64 [R1+0x2128], R90 ;  /* 0x0021285a01007387 */ /* 0x000fe80000100a00 */
[----:B------:R-:W-:Y:S04]  /*40d90*/  STL.64 [R1+0x2130], R78 ;  /* 0x0021304e01007387 */ /* 0x000fe80000100a00 */
[----:B------:R1:W-:Y:S04]  /*40da0*/  STL.64 [R1+0x2138], R76 ;  /* 0x0021384c01007387 */ /* 0x0003e80000100a00 */
[----:B------:R-:W-:Y:S04]  /*40db0*/  STL.64 [R1+0x2140], R64 ;  /* 0x0021404001007387 */ /* 0x000fe80000100a00 */
[----:B------:R2:W-:Y:S01]  /*40dc0*/  STL.64 [R1+0x2148], R62 ;  /* 0x0021483e01007387 */ /* 0x0005e20000100a00 */
[----:B-1----:R-:W-:-:S05]  /*40dd0*/  IMAD.WIDE R76, R46, 0x4, R234 ;  /* 0x000000042e4c7825 */ /* 0x002fca00078e02ea */
[----:B------:R-:W-:Y:S01]  /*40de0*/  STL.64 [R1+0x2150], R76 ;  /* 0x0021504c01007387 */ /* 0x000fe20000100a00 */
[----:B--2---:R-:W-:-:S04]  /*40df0*/  IMAD.WIDE R62, R46, 0x4, R204 ;  /* 0x000000042e3e7825 */ /* 0x004fc800078e02cc */
[C---:B------:R-:W-:Y:S02]  /*40e00*/  IMAD.WIDE R64, R46.reuse, 0x4, R176 ;  /* 0x000000042e407825 */ /* 0x040fe400078e02b0 */
[----:B------:R-:W2:Y:S04]  /*40e10*/  LDL.LU.64 R176, [R1+0x21c0] ;  /* 0x0021c00001b07983 */ /* 0x000ea80000300a00 */
[----:B------:R3:W-:Y:S04]  /*40e20*/  STL.64 [R1+0x2158], R62 ;  /* 0x0021583e01007387 */ /* 0x0007e80000100a00 */
[----:B------:R1:W-:Y:S04]  /*40e30*/  STL.64 [R1+0x2160], R64 ;  /* 0x0021604001007387 */ /* 0x0003e80000100a00 */
[----:B------:R-:W2:Y:S01]  /*40e40*/  LDL.LU.64 R234, [R1+0xa20] ;  /* 0x000a200001ea7983 */ /* 0x000ea20000300a00 */
[----:B---3--:R-:W-:-:S04]  /*40e50*/  IMAD.WIDE R62, R46, 0x4, R116 ;  /* 0x000000042e3e7825 */ /* 0x008fc800078e0274 */
[C---:B-1----:R-:W-:Y:S01]  /*40e60*/  IMAD.WIDE R64, R46.reuse, 0x4, R102 ;  /* 0x000000042e407825 */ /* 0x042fe200078e0266 */
[----:B------:R4:W-:Y:S04]  /*40e70*/  STL.64 [R1+0x2168], R62 ;  /* 0x0021683e01007387 */ /* 0x0009e80000100a00 */
[----:B------:R1:W-:Y:S04]  /*40e80*/  STL.64 [R1+0x2170], R64 ;  /* 0x0021704001007387 */ /* 0x0003e80000100a00 */
[----:B------:R-:W3:Y:S04]  /*40e90*/  LDL.LU.64 R116, [R1+0x21d0] ;  /* 0x0021d00001747983 */ /* 0x000ee80000300a00 */
[----:B------:R-:W3:Y:S01]  /*40ea0*/  LDL.LU.64 R102, [R1+0x1220] ;  /* 0x0012200001667983 */ /* 0x000ee20000300a00 */
[----:B----4-:R-:W-:-:S05]  /*40eb0*/  IMAD.WIDE R62, R46, 0x4, R228 ;  /* 0x000000042e3e7825 */ /* 0x010fca00078e02e4 */
[----:B------:R4:W-:Y:S04]  /*40ec0*/  STL.64 [R1+0x2178], R62 ;  /* 0x0021783e01007387 */ /* 0x0009e80000100a00 */
[----:B------:R-:W3:Y:S01]  /*40ed0*/  LDL.LU.64 R228, [R1+0x21e0] ;  /* 0x0021e00001e47983 */ /* 0x000ee20000300a00 */
[----:B-1----:R-:W-:-:S04]  /*40ee0*/  IMAD.WIDE R64, R46, 0x4, R190 ;  /* 0x000000042e407825 */ /* 0x002fc800078e02be */
[C---:B----4-:R-:W-:Y:S02]  /*40ef0*/  IMAD.WIDE R62, R46.reuse, 0x4, R72 ;  /* 0x000000042e3e7825 */ /* 0x050fe400078e0248 */
[----:B------:R-:W4:Y:S04]  /*40f00*/  LDL.LU.64 R72, [R1+0x21e8] ;  /* 0x0021e80001487983 */ /* 0x000f280000300a00 */
[----:B------:R1:W-:Y:S01]  /*40f10*/  STL.64 [R1+0xfa8], R64 ;  /* 0x000fa84001007387 */ /* 0x0003e20000100a00 */
[----:B------:R-:W-:-:S03]  /*40f20*/  IMAD.WIDE R76, R46, 0x4, R160 ;  /* 0x000000042e4c7825 */ /* 0x000fc600078e02a0 */
[----:B------:R1:W-:Y:S04]  /*40f30*/  STL.64 [R1+0x2180], R62 ;  /* 0x0021803e01007387 */ /* 0x0003e80000100a00 */
[----:B------:R-:W-:Y:S01]  /*40f40*/  STL.64 [R1+0x2188], R76 ;  /* 0x0021884c01007387 */ /* 0x000fe20000100a00 */
[----:B-1----:R-:W-:-:S03]  /*40f50*/  IMAD.WIDE R64, R46, 0x4, R148 ;  /* 0x000000042e407825 */ /* 0x002fc600078e0294 */
[----:B------:R-:W4:Y:S04]  /*40f60*/  LDL.LU.64 R190, [R1+0x21f0] ;  /* 0x0021f00001be7983 */ /* 0x000f280000300a00 */
[----:B------:R-:W-:Y:S04]  /*40f70*/  STL.64 [R1+0x2190], R64 ;  /* 0x0021904001007387 */ /* 0x000fe80000100a00 */
[----:B------:R-:W4:Y:S01]  /*40f80*/  LDL.LU.64 R160, [R1+0x1218] ;  /* 0x0012180001a07983 */ /* 0x000f220000300a00 */
[----:B------:R-:W-:-:S05]  /*40f90*/  IMAD.WIDE R62, R46, 0x4, R232 ;  /* 0x000000042e3e7825 */ /* 0x000fca00078e02e8 */
[----:B------:R1:W-:Y:S04]  /*40fa0*/  STL.64 [R1+0x2198], R62 ;  /* 0x0021983e01007387 */ /* 0x0003e80000100a00 */
[----:B------:R-:W4:Y:S01]  /*40fb0*/  LDL.LU.64 R232, [R1+0x2200] ;  /* 0x0022000001e87983 */ /* 0x000f220000300a00 */
[----:B-1----:R-:W-:-:S04]  /*40fc0*/  IMAD.WIDE R62, R46, 0x4, R112 ;  /* 0x000000042e3e7825 */ /* 0x002fc800078e0270 */
[----:B------:R-:W-:-:S05]  /*40fd0*/  IMAD.WIDE R76, R46, 0x4, R188 ;  /* 0x000000042e4c7825 */ /* 0x000fca00078e02bc */
[----:B------:R1:W-:Y:S04]  /*40fe0*/  STL.64 [R1+0x21a0], R76 ;  /* 0x0021a04c01007387 */ /* 0x0003e80000100a00 */
[----:B------:R-:W4:Y:S01]  /*40ff0*/  LDL.LU.64 R78, [R1+0x2208] ;  /* 0x00220800014e7983 */ /* 0x000f220000300a00 */
[----:B------:R-:W-:-:S05]  /*41000*/  IMAD.WIDE R64, R46, 0x4, R240 ;  /* 0x000000042e407825 */ /* 0x000fca00078e02f0 */
[----:B------:R1:W-:Y:S04]  /*41010*/  STL.64 [R1+0x21a8], R64 ;  /* 0x0021a84001007387 */ /* 0x0003e80000100a00 */
[----:B-1----:R-:W4:Y:S04]  /*41020*/  LDL.LU.64 R76, [R1+0x2220] ;  /* 0x00222000014c7983 */ /* 0x002f280000300a00 */
[----:B------:R1:W-:Y:S04]  /*41030*/  STL.64 [R1+0x21b0], R62 ;  /* 0x0021b03e01007387 */ /* 0x0003e80000100a00 */
[----:B------:R-:W4:Y:S04]  /*41040*/  LDL.LU.64 R64, [R1+0x1210] ;  /* 0x0012100001407983 */ /* 0x000f280000300a00 */
[----:B-1----:R-:W4:Y:S04]  /*41050*/  LDL.LU.64 R62, [R1+0x2238] ;  /* 0x00223800013e7983 */ /* 0x002f280000300a00 */
[----:B------:R-:W4:Y:S04]  /*41060*/  LDL.LU.64 R204, [R1+0x2218] ;  /* 0x0022180001cc7983 */ /* 0x000f280000300a00 */
[----:B------:R-:W4:Y:S04]  /*41070*/  LDL.LU.64 R148, [R1+0x2258] ;  /* 0x0022580001947983 */ /* 0x000f280000300a00 */
[----:B------:R-:W4:Y:S01]  /*41080*/  LDL.LU.64 R112, [R1+0x1208] ;  /* 0x0012080001707983 */ /* 0x000f220000300a00 */
[----:B------:R-:W-:-:S03]  /*41090*/  IMAD.WIDE R90, R46, 0x4, R184 ;  /* 0x000000042e5a7825 */ /* 0x000fc600078e02b8 */
[----:B------:R-:W4:Y:S04]  /*410a0*/  LDL.LU.64 R184, [R1+0x2278] ;  /* 0x0022780001b87983 */ /* 0x000f280000300a00 */
[----:B------:R-:W4:Y:S04]  /*410b0*/  LDL.LU.64 R188, [R1+0x2230] ;  /* 0x0022300001bc7983 */ /* 0x000f280000300a00 */
[----:B------:R2:W-:Y:S04]  /*410c0*/  STL.64 [R1+0x21b8], R90 ;  /* 0x0021b85a01007387 */ /* 0x0005e80000100a00 */
[----:B------:R-:W4:Y:S01]  /*410d0*/  LDL.LU.64 R240, [R1+0x2380] ;  /* 0x0023800001f07983 */ /* 0x000f220000300a00 */
[----:B--2---:R-:W-:-:S03]  /*410e0*/  IMAD.WIDE R90, R46, 0x4, R176 ;  /* 0x000000042e5a7825 */ /* 0x004fc600078e02b0 */
[----:B------:R1:W-:Y:S04]  /*410f0*/  LDGSTS.E [R2+0x18e00], desc[UR74][R176.64], P0 ;  /* 0x18e00000b0027fae */ /* 0x0003e800081a104a */
[----:B------:R2:W-:Y:S04]  /*41100*/  LDGSTS.E [R2+0x18f00], desc[UR74][R234.64], P6 ;  /* 0x18f00000ea027fae */ /* 0x0005e8000b1a104a */
[----:B------:R-:W2:Y:S04]  /*41110*/  LDL.LU.64 R176, [R1+0x11c8] ;  /* 0x0011c80001b07983 */ /* 0x000ea80000300a00 */
[----:B------:R1:W-:Y:S01]  /*41120*/  STL.64 [R1+0x21c0], R90 ;  /* 0x0021c05a01007387 */ /* 0x0003e20000100a00 */
[----:B---3--:R-:W-:-:S04]  /*41130*/  IMAD.WIDE R116, R46, 0x4, R116 ;  /* 0x000000042e747825 */ /* 0x008fc800078e0274 */
[----:B-1----:R-:W-:-:S04]  /*41140*/  IMAD.WIDE R90, R46, 0x4, R234 ;  /* 0x000000042e5a7825 */ /* 0x002fc800078e02ea */
[C---:B------:R-:W-:Y:S01]  /*41150*/  IMAD.WIDE R102, R46.reuse, 0x4, R102 ;  /* 0x000000042e667825 */ /* 0x040fe200078e0266 */
[----:B------:R1:W-:Y:S04]  /*41160*/  STL.64 [R1+0x21c8], R90 ;  /* 0x0021c85a01007387 */ /* 0x0003e80000100a00 */
[----:B------:R3:W-:Y:S04]  /*41170*/  STL.64 [R1+0x21d0], R116 ;  /* 0x0021d07401007387 */ /* 0x0007e80000100a00 */
[----:B------:R-:W2:Y:S01]  /*41180*/  LDL.LU.64 R234, [R1+0x2390] ;  /* 0x0023900001ea7983 */ /* 0x000ea20000300a00 */
[----:B-1----:R-:W-:-:S03]  /*41190*/  IMAD.WIDE R90, R46, 0x4, R228 ;  /* 0x000000042e5a7825 */ /* 0x002fc600078e02e4 */
[----:B------:R1:W-:Y:S04]  /*411a0*/  STL.64 [R1+0x21d8], R102 ;  /* 0x0021d86601007387 */ /* 0x0003e80000100a00 */
[----:B------:R-:W2:Y:S04]  /*411b0*/  LDL.LU.64 R228, [R1+0x2288] ;  /* 0x0022880001e47983 */ /* 0x000ea80000300a00 */
[----:B------:R-:W-:Y:S04]  /*411c0*/  STL.64 [R1+0x21e0], R90 ;  /* 0x0021e05a01007387 */ /* 0x000fe80000100a00 */
[----:B---3--:R-:W3:Y:S04]  /*411d0*/  LDL.LU.64 R116, [R1+0x2378] ;  /* 0x0023780001747983 */ /* 0x008ee80000300a00 */
[----:B-1----:R-:W3:Y:S01]  /*411e0*/  LDL.LU.64 R102, [R1+0x11c0] ;  /* 0x0011c00001667983 */ /* 0x002ee20000300a00 */
[----:B----4-:R-:W-:-:S05]  /*411f0*/  IMAD.WIDE R72, R46, 0x4, R72 ;  /* 0x000000042e487825 */ /* 0x010fca00078e0248 */
[----:B------:R1:W-:Y:S04]  /*41200*/  STL.64 [R1+0x21e8], R72 ;  /* 0x0021e84801007387 */ /* 0x0003e80000100a00 */
[----:B-1----:R-:W4:Y:S01]  /*41210*/  LDL.LU.64 R72, [R1+0x2398] ;  /* 0x0023980001487983 */ /* 0x002f220000300a00 */
[----:B------:R-:W-:-:S04]  /*41220*/  IMAD.WIDE R190, R46, 0x4, R190 ;  /* 0x000000042ebe7825 */ /* 0x000fc800078e02be */
[C---:B------:R-:W-:Y:S01]  /*41230*/  IMAD.WIDE R160, R46.reuse, 0x4, R160 ;  /* 0x000000042ea07825 */ /* 0x040fe200078e02a0 */
[----:B------:R1:W-:Y:S04]  /*41240*/  STL.64 [R1+0x21f0], R190 ;  /* 0x0021f0be01007387 */ /* 0x0003e80000100a00 */
[----:B-1----:R-:W4:Y:S04]  /*41250*/  LDL.LU.64 R190, [R1+0x2298] ;  /* 0x0022980001be7983 */ /* 0x002f280000300a00 */
[----:B------:R1:W-:Y:S01]  /*41260*/  STL.64 [R1+0x21f8], R160 ;  /* 0x0021f8a001007387 */ /* 0x0003e20000100a00 */
[----:B------:R-:W-:-:S03]  /*41270*/  IMAD.WIDE R90, R46, 0x4, R232 ;  /* 0x000000042e5a7825 */ /* 0x000fc600078e02e8 */
[----:B-1----:R-:W4:Y:S04]  /*41280*/  LDL.LU.64 R160, [R1+0x2370] ;  /* 0x0023700001a07983 */ /* 0x002f280000300a00 */
[----:B------:R-:W-:Y:S04]  /*41290*/  STL.64 [R1+0x2200], R90 ;  /* 0x0022005a01007387 */ /* 0x000fe80000100a00 */
[----:B------:R-:W4:Y:S01]  /*412a0*/  LDL.LU.64 R232, [R1+0x11b8] ;  /* 0x0011b80001e87983 */ /* 0x000f220000300a00 */
[----:B------:R-:W-:-:S05]  /*412b0*/  IMAD.WIDE R78, R46, 0x4, R78 ;  /* 0x000000042e4e7825 */ /* 0x000fca00078e024e */
[----:B------:R-:W-:Y:S01]  /*412c0*/  STL.64 [R1+0x2210], R78 ;  /* 0x0022104e01007387 */ /* 0x000fe20000100a00 */
[----:B------:R-:W-:-:S05]  /*412d0*/  IMAD.WIDE R76, R46, 0x4, R76 ;  /* 0x000000042e4c7825 */ /* 0x000fca00078e024c */
[----:B------:R1:W-:Y:S01]  /*412e0*/  STL.64 [R1+0x2220], R76 ;  /* 0x0022204c01007387 */ /* 0x0003e20000100a00 */
[----:B------:R-:W-:-:S04]  /*412f0*/  IMAD.WIDE R64, R46, 0x4, R64 ;  /* 0x000000042e407825 */ /* 0x000fc800078e0240 */
[C---:B------:R-:W-:Y:S01]  /*41300*/  IMAD.WIDE R62, R46.reuse, 0x4, R62 ;  /* 0x000000042e3e7825 */ /* 0x040fe200078e023e */
[----:B------:R1:W-:Y:S03]  /*41310*/  STL.64 [R1+0x2228], R64 ;  /* 0x0022284001007387 */ /* 0x0003e60000100a00 */
[C---:B-1----:R-:W-:Y:S01]  /*41320*/  IMAD.WIDE R76, R46.reuse, 0x4, R204 ;  /* 0x000000042e4c7825 */ /* 0x042fe200078e02cc */
[----:B------:R1:W-:Y:S04]  /*41330*/  STL.64 [R1+0x2238], R62 ;  /* 0x0022383e01007387 */ /* 0x0003e80000100a00 */
[----:B------:R-:W-:Y:S01]  /*41340*/  STL.64 [R1+0x2248], R76 ;  /* 0x0022484c01007387 */ /* 0x000fe20000100a00 */
[----:B------:R-:W-:-:S04]  /*41350*/  IMAD.WIDE R64, R46, 0x4, R148 ;  /* 0x000000042e407825 */ /* 0x000fc800078e0294 */
[C---:B-1----:R-:W-:Y:S02]  /*41360*/  IMAD.WIDE R62, R46.reuse, 0x4, R112 ;  /* 0x000000042e3e7825 */ /* 0x042fe400078e0270 */
[----:B------:R-:W4:Y:S04]  /*41370*/  LDL.LU.64 R112, [R1+0x23a0] ;  /* 0x0023a00001707983 */ /* 0x000f280000300a00 */
[----:B------:R1:W-:Y:S04]  /*41380*/  STL.64 [R1+0x2258], R64 ;  /* 0x0022584001007387 */ /* 0x0003e80000100a00 */
[----:B------:R1:W-:Y:S02]  /*41390*/  STL.64 [R1+0x2268], R62 ;  /* 0x0022683e01007387 */ /* 0x0003e40000100a00 */
[----:B-1----:R-:W-:-:S02]  /*413a0*/  IMAD.WIDE R64, R46, 0x4, R184 ;  /* 0x000000042e407825 */ /* 0x002fc400078e02b8 */
[----:B------:R-:W4:Y:S02]  /*413b0*/  LDL.LU.64 R184, [R1+0x22a0] ;  /* 0x0022a00001b87983 */ /* 0x000f240000300a00 */
[C---:B------:R-:W-:Y:S02]  /*413c0*/  IMAD.WIDE R62, R46.reuse, 0x4, R188 ;  /* 0x000000042e3e7825 */ /* 0x040fe400078e02bc */
[----:B------:R1:W-:Y:S02]  /*413d0*/  STL.64 [R1+0x2278], R64 ;  /* 0x0022784001007387 */ /* 0x0003e40000100a00 */
[C---:B-1----:R-:W-:Y:S02]  /*413e0*/  IMAD.WIDE R64, R46.reuse, 0x4, R240 ;  /* 0x000000042e407825 */ /* 0x042fe400078e02f0 */
[----:B------:R-:W4:Y:S04]  /*413f0*/  LDL.LU.64 R240, [R1+0x2368] ;  /* 0x0023680001f07983 */ /* 0x000f280000300a00 */
[----:B------:R2:W-:Y:S04]  /*41400*/  STL.64 [R1+0x2290], R62 ;  /* 0x0022903e01007387 */ /* 0x0005e80000100a00 */
[----:B------:R1:W-:Y:S04]  /*41410*/  STL.64 [R1+0x4e68], R64 ;  /* 0x004e684001007387 */ /* 0x0003e80000100a00 */
[----:B------:R-:W4:Y:S04]  /*41420*/  LDL.LU.64 R90, [R1+0x11b0] ;  /* 0x0011b000015a7983 */ /* 0x000f280000300a00 */
[----:B------:R-:W4:Y:S01]  /*41430*/  LDL.LU.64 R204, [R1+0x23a8] ;  /* 0x0023a80001cc7983 */ /* 0x000f220000300a00 */
[----:B--2---:R-:W-:-:S05]  /*41440*/  IMAD.WIDE R62, R46, 0x4, R176 ;  /* 0x000000042e3e7825 */ /* 0x004fca00078e02b0 */
[----:B------:R2:W-:Y:S04]  /*41450*/  STL.64 [R1+0x4e60], R62 ;  /* 0x004e603e01007387 */ /* 0x0005e80000100a00 */
[----:B------:R-:W4:Y:S04]  /*41460*/  LDL.LU.64 R148, [R1+0x22a8] ;  /* 0x0022a80001947983 */ /* 0x000f280000300a00 */
[----:B------:R-:W4:Y:S04]  /*41470*/  LDL.LU.64 R188, [R1+0x2360] ;  /* 0x0023600001bc7983 */ /* 0x000f280000300a00 */
[----:B------:R-:W4:Y:S01]  /*41480*/  LDL.LU.64 R176, [R1+0x11a8] ;  /* 0x0011a80001b07983 */ /* 0x000f220000300a00 */
[----:B-1----:R-:W-:-:S04]  /*41490*/  IMAD.WIDE R64, R46, 0x4, R234 ;  /* 0x000000042e407825 */ /* 0x002fc800078e02ea */
[C---:B--2---:R-:W-:Y:S02]  /*414a0*/  IMAD.WIDE R62, R46.reuse, 0x4, R228 ;  /* 0x000000042e3e7825 */ /* 0x044fe400078e02e4 */
[----:B------:R-:W2:Y:S04]  /*414b0*/  LDL.LU.64 R228, [R1+0x23b0] ;  /* 0x0023b00001e47983 */ /* 0x000ea80000300a00 */
[----:B------:R1:W-:Y:S01]  /*414c0*/  STL.64 [R1+0x4e58], R64 ;  /* 0x004e584001007387 */ /* 0x0003e20000100a00 */
[----:B---3--:R-:W-:-:S03]  /*414d0*/  IMAD.WIDE R76, R46, 0x4, R116 ;  /* 0x000000042e4c7825 */ /* 0x008fc600078e0274 */
[----:B------:R4:W-:Y:S04]  /*414e0*/  STL.64 [R1+0x4e50], R62 ;  /* 0x004e503e01007387 */ /* 0x0009e80000100a00 */
[----:B------:R3:W-:Y:S01]  /*414f0*/  STL.64 [R1+0x4e48], R76 ;  /* 0x004e484c01007387 */ /* 0x0007e20000100a00 */
[----:B-1----:R-:W-:-:S03]  /*41500*/  IMAD.WIDE R64, R46, 0x4, R102 ;  /* 0x000000042e407825 */ /* 0x002fc600078e0266 */
[----:B------:R-:W2:Y:S04]  /*41510*/  LDL.LU.64 R116, [R1+0x22b0] ;  /* 0x0022b00001747983 */ /* 0x000ea80000300a00 */
[----:B------:R1:W-:Y:S04]  /*41520*/  STL.64 [R1+0x4e40], R64 ;  /* 0x004e404001007387 */ /* 0x0003e80000100a00 */
[----:B------:R-:W2:Y:S01]  /*41530*/  LDL.LU.64 R102, [R1+0x2358] ;  /* 0x0023580001667983 */ /* 0x000ea20000300a00 */
[----:B----4-:R-:W-:-:S05]  /*41540*/  IMAD.WIDE R62, R46, 0x4, R72 ;  /* 0x000000042e3e7825 */ /* 0x010fca00078e0248 */
[----:B------:R4:W-:Y:S04]  /*41550*/  STL.64 [R1+0x4e38], R62 ;  /* 0x004e383e01007387 */ /* 0x0009e80000100a00 */
[----:B------:R-:W2:Y:S01]  /*41560*/  LDL.LU.64 R72, [R1+0x11a0] ;  /* 0x0011a00001487983 */ /* 0x000ea20000300a00 */
[----:B---3--:R-:W-:-:S05]  /*41570*/  IMAD.WIDE R76, R46, 0x4, R190 ;  /* 0x000000042e4c7825 */ /* 0x008fca00078e02be */
[----:B------:R3:W-:Y:S04]  /*41580*/  STL.64 [R1+0x4e30], R76 ;  /* 0x004e304c01007387 */ /* 0x0007e80000100a00 */
[----:B------:R-:W2:Y:S01]  /*41590*/  LDL.LU.64 R78, [R1+0x23b8] ;  /* 0x0023b800014e7983 */ /* 0x000ea20000300a00 */
[----:B-1----:R-:W-:-:S05]  /*415a0*/  IMAD.WIDE R64, R46, 0x4, R160 ;  /* 0x000000042e407825 */ /* 0x002fca00078e02a0 */
[----:B------:R1:W-:Y:S01]  /*415b0*/  STL.64 [R1+0x4e28], R64 ;  /* 0x004e284001007387 */ /* 0x0003e20000100a00 */
[----:B----4-:R-:W-:-:S03]  /*415c0*/  IMAD.WIDE R62, R46, 0x4, R232 ;  /* 0x000000042e3e7825 */ /* 0x010fc600078e02e8 */
[----:B---3--:R-:W3:Y:S04]  /*415d0*/  LDL.LU.64 R76, [R1+0x22b8] ;  /* 0x0022b800014c7983 */ /* 0x008ee80000300a00 */
[----:B------:R4:W-:Y:S04]  /*415e0*/  STL.64 [R1+0x4e20], R62 ;  /* 0x004e203e01007387 */ /* 0x0009e80000100a00 */
[----:B-1----:R-:W3:Y:S04]  /*415f0*/  LDL.LU.64 R64, [R1+0x2350] ;  /* 0x0023500001407983 */ /* 0x002ee80000300a00 */
[----:B----4-:R-:W4:Y:S04]  /*41600*/  LDL.LU.64 R62, [R1+0x1198] ;  /* 0x00119800013e7983 */ /* 0x010f280000300a00 */
[----:B------:R-:W4:Y:S04]  /*41610*/  LDL.LU.64 R234, [R1+0x2348] ;  /* 0x0023480001ea7983 */ /* 0x000f280000300a00 */
[----:B------:R-:W4:Y:S04]  /*41620*/  LDL.LU.64 R190, [R1+0x2240] ;  /* 0x0022400001be7983 */ /* 0x000f280000300a00 */
[----:B------:R-:W4:Y:S01]  /*41630*/  LDL.LU.64 R232, [R1+0x2340] ;  /* 0x0023400001e87983 */ /* 0x000f220000300a00 */
[----:B------:R-:W-:-:S03]  /*41640*/  IMAD.WIDE R160, R46, 0x4, R112 ;  /* 0x000000042ea07825 */ /* 0x000fc600078e0270 */
        /* <DEDUP_REMOVED lines=8> */
[----:B------:R-:W-:-:S03]  /*416d0*/  IMAD.WIDE R90, R46, 0x4, R90 ;  /* 0x000000042e5a7825 */ /* 0x000fc600078e025a */
[----:B-1----:R-:W4:Y:S04]  /*416e0*/  LDL.LU.64 R240, [R1+0x2330] ;  /* 0x0023300001f07983 */ /* 0x002f280000300a00 */
[----:B------:R1:W-:Y:S02]  /*416f0*/  STL.64 [R1+0x4e00], R90 ;  /* 0x004e005a01007387 */ /* 0x0003e40000100a00 */
[----:B-1----:R-:W-:-:S05]  /*41700*/  IMAD.WIDE R90, R46, 0x4, R204 ;  /* 0x000000042e5a7825 */ /* 0x002fca00078e02cc */
[----:B------:R1:W-:Y:S01]  /*41710*/  STL.64 [R1+0x4df8], R90 ;  /* 0x004df85a01007387 */ /* 0x0003e20000100a00 */
[----:B------:R-:W-:-:S04]  /*41720*/  IMAD.WIDE R204, R46, 0x4, R148 ;  /* 0x000000042ecc7825 */ /* 0x000fc800078e0294 */
[C---:B------:R-:W-:Y:S01]  /*41730*/  IMAD.WIDE R148, R46.reuse, 0x4, R188 ;  /* 0x000000042e947825 */ /* 0x040fe200078e02bc */
[----:B------:R1:W-:Y:S03]  /*41740*/  STL.64 [R1+0x4df0], R204 ;  /* 0x004df0cc01007387 */ /* 0x0003e60000100a00 */
[C---:B-1----:R-:W-:Y:S01]  /*41750*/  IMAD.WIDE R90, R46.reuse, 0x4, R176 ;  /* 0x000000042e5a7825 */ /* 0x042fe200078e02b0 */
[----:B------:R-:W4:Y:S04]  /*41760*/  LDL.LU.64 R204, [R1+0x1188] ;  /* 0x0011880001cc7983 */ /* 0x000f280000300a00 */
[----:B------:R1:W-:Y:S04]  /*41770*/  STL.64 [R1+0x4de8], R148 ;  /* 0x004de89401007387 */ /* 0x0003e80000100a00 */
[----:B-1----:R-:W4:Y:S04]  /*41780*/  LDL.LU.64 R148, [R1+0x23c0] ;  /* 0x0023c00001947983 */ /* 0x002f280000300a00 */
[----:B------:R2:W-:Y:S04]  /*41790*/  STL.64 [R1+0x4de0], R90 ;  /* 0x004de05a01007387 */ /* 0x0005e80000100a00 */
[----:B------:R-:W4:Y:S04]  /*417a0*/  LDL.LU.64 R188, [R1+0x22c0] ;  /* 0x0022c00001bc7983 */ /* 0x000f280000300a00 */
[----:B------:R-:W4:Y:S01]  /*417b0*/  LDL.LU.64 R176, [R1+0x2328] ;  /* 0x0023280001b07983 */ /* 0x000f220000300a00 */
[----:B--2---:R-:W-:-:S04]  /*417c0*/  IMAD.WIDE R90, R46, 0x4, R228 ;  /* 0x000000042e5a7825 */ /* 0x004fc800078e02e4 */
[C---:B------:R-:W-:Y:S01]  /*417d0*/  IMAD.WIDE R116, R46.reuse, 0x4, R116 ;  /* 0x000000042e747825 */ /* 0x040fe200078e0274 */
[----:B------:R1:W-:Y:S04]  /*417e0*/  STL.64 [R1+0x4dd8], R90 ;  /* 0x004dd85a01007387 */ /* 0x0003e80000100a00 */
[----:B------:R-:W2:Y:S04]  /*417f0*/  LDL.LU.64 R228, [R1+0x1180] ;  /* 0x0011800001e47983 */ /* 0x000ea80000300a00 */
[----:B------:R1:W-:Y:S02]  /*41800*/  STL.64 [R1+0x4dd0], R116 ;  /* 0x004dd07401007387 */ /* 0x0003e40000100a00 */
[----:B-1----:R-:W-:-:S02]  /*41810*/  IMAD.WIDE R90, R46, 0x4, R102 ;  /* 0x000000042e5a7825 */ /* 0x002fc400078e0266 */
[----:B------:R-:W2:Y:S02]  /*41820*/  LDL.LU.64 R116, [R1+0x23c8] ;  /* 0x0023c80001747983 */ /* 0x000ea40000300a00 */
[C---:B------:R-:W-:Y:S02]  /*41830*/  IMAD.WIDE R72, R46.reuse, 0x4, R72 ;  /* 0x000000042e487825 */ /* 0x040fe400078e0248 */
[----:B------:R-:W-:Y:S04]  /*41840*/  STL.64 [R1+0x4dc8], R90 ;  /* 0x004dc85a01007387 */ /* 0x000fe80000100a00 */
[----:B------:R-:W2:Y:S04]  /*41850*/  LDL.LU.64 R102, [R1+0x22c8] ;  /* 0x0022c80001667983 */ /* 0x000ea80000300a00 */
[----:B------:R1:W-:Y:S04]  /*41860*/  STL.64 [R1+0x4dc0], R72 ;  /* 0x004dc04801007387 */ /* 0x0003e80000100a00 */
[----:B-1----:R-:W2:Y:S01]  /*41870*/  LDL.LU.64 R72, [R1+0x2320] ;  /* 0x0023200001487983 */ /* 0x002ea20000300a00 */
[----:B------:R-:W-:-:S05]  /*41880*/  IMAD.WIDE R90, R46, 0x4, R78 ;  /* 0x000000042e5a7825 */ /* 0x000fca00078e024e */
[----:B------:R-:W-:Y:S01]  /*41890*/  STL.64 [R1+0x4db8], R90 ;  /* 0x004db85a01007387 */ /* 0x000fe20000100a00 */
[----:B---3--:R-:W-:-:S05]  /*418a0*/  IMAD.WIDE R76, R46, 0x4, R76 ;  /* 0x000000042e4c7825 */ /* 0x008fca00078e024c */
[----:B------:R1:W-:Y:S01]  /*418b0*/  STL.64 [R1+0x4db0], R76 ;  /* 0x004db04c01007387 */ /* 0x0003e20000100a00 */
[----:B------:R-:W-:-:S04]  /*418c0*/  IMAD.WIDE R78, R46, 0x4, R64 ;  /* 0x000000042e4e7825 */ /* 0x000fc800078e0240 */
[C---:B----4-:R-:W-:Y:S01]  /*418d0*/  IMAD.WIDE R64, R46.reuse, 0x4, R62 ;  /* 0x000000042e407825 */ /* 0x050fe200078e023e */
[----:B------:R-:W-:Y:S03]  /*418e0*/  STL.64 [R1+0x4da8], R78 ;  /* 0x004da84e01007387 */ /* 0x000fe60000100a00 */
[C---:B-1----:R-:W-:Y:S01]  /*418f0*/  IMAD.WIDE R76, R46.reuse, 0x4, R234 ;  /* 0x000000042e4c7825 */ /* 0x042fe200078e02ea */
[----:B------:R1:W-:Y:S04]  /*41900*/  STL.64 [R1+0x4da0], R64 ;  /* 0x004da04001007387 */ /* 0x0003e80000100a00 */
[----:B------:R-:W-:Y:S01]  /*41910*/  STL.64 [R1+0x4d98], R76 ;  /* 0x004d984c01007387 */ /* 0x000fe20000100a00 */
[----:B-1----:R-:W-:-:S03]  /*41920*/  IMAD.WIDE R64, R46, 0x4, R232 ;  /* 0x000000042e407825 */ /* 0x002fc600078e02e8 */
[----:B------:R-:W3:Y:S01]  /*41930*/  LDL.LU.64 R232, [R1+0x1178] ;  /* 0x0011780001e87983 */ /* 0x000ee20000300a00 */
[----:B------:R-:W-:-:S05]  /*41940*/  IMAD.WIDE R62, R46, 0x4, R190 ;  /* 0x000000042e3e7825 */ /* 0x000fca00078e02be */
[----:B------:R1:W-:Y:S04]  /*41950*/  STL.64 [R1+0x4d90], R62 ;  /* 0x004d903e01007387 */ /* 0x0003e80000100a00 */
[----:B------:R4:W-:Y:S01]  /*41960*/  STL.64 [R1+0x4d88], R64 ;  /* 0x004d884001007387 */ /* 0x0009e20000100a00 */
[----:B-1----:R-:W-:-:S03]  /*41970*/  IMAD.WIDE R62, R46, 0x4, R112 ;  /* 0x000000042e3e7825 */ /* 0x002fc600078e0270 */
[----:B------:R-:W3:Y:S04]  /*41980*/  LDL.LU.64 R112, [R1+0x23d0] ;  /* 0x0023d00001707983 */ /* 0x000ee80000300a00 */
[----:B------:R1:W-:Y:S01]  /*41990*/  STL.64 [R1+0x4d80], R62 ;  /* 0x004d803e01007387 */ /* 0x0003e20000100a00 */
[----:B----4-:R-:W-:-:S04]  /*419a0*/  IMAD.WIDE R64, R46, 0x4, R160 ;  /* 0x000000042e407825 */ /* 0x010fc800078e02a0 */
[C---:B-1----:R-:W-:Y:S02]  /*419b0*/  IMAD.WIDE R62, R46.reuse, 0x4, R184 ;  /* 0x000000042e3e7825 */ /* 0x042fe400078e02b8 */
[----:B------:R-:W4:Y:S04]  /*419c0*/  LDL.LU.64 R184, [R1+0x22d0] ;  /* 0x0022d00001b87983 */ /* 0x000f280000300a00 */
[----:B------:R1:W-:Y:S04]  /*419d0*/  STL.64 [R1+0x4d78], R64 ;  /* 0x004d784001007387 */ /* 0x0003e80000100a00 */
[----:B------:R1:W-:Y:S04]  /*419e0*/  STL.64 [R1+0x4d70], R62 ;  /* 0x004d703e01007387 */ /* 0x0003e80000100a00 */
[----:B------:R-:W4:Y:S01]  /*419f0*/  LDL.LU.64 R90, [R1+0x2318] ;  /* 0x00231800015a7983 */ /* 0x000f220000300a00 */
[----:B-1----:R-:W-:-:S03]  /*41a00*/  IMAD.WIDE R64, R46, 0x4, R240 ;  /* 0x000000042e407825 */ /* 0x002fc600078e02f0 */
[----:B------:R-:W4:Y:S04]  /*41a10*/  LDL.LU.64 R62, [R1+0x1170] ;  /* 0x00117000013e7983 */ /* 0x000f280000300a00 */
[----:B------:R1:W-:Y:S04]  /*41a20*/  STL.64 [R1+0x4d68], R64 ;  /* 0x004d684001007387 */ /* 0x0003e80000100a00 */
[----:B------:R-:W4:Y:S04]  /*41a30*/  LDL.LU.64 R190, [R1+0x23d8] ;  /* 0x0023d80001be7983 */ /* 0x000f280000300a00 */
[----:B------:R-:W4:Y:S04]  /*41a40*/  LDL.LU.64 R160, [R1+0x22d8] ;  /* 0x0022d80001a07983 */ /* 0x000f280000300a00 */
[----:B------:R-:W4:Y:S01]  /*41a50*/  LDL.LU.64 R240, [R1+0x2310] ;  /* 0x0023100001f07983 */ /* 0x000f220000300a00 */
[----:B------:R-:W-:-:S04]  /*41a60*/  IMAD.WIDE R76, R46, 0x4, R204 ;  /* 0x000000042e4c7825 */ /* 0x000fc800078e02cc */
[C---:B-1----:R-:W-:Y:S02]  /*41a70*/  IMAD.WIDE R64, R46.reuse, 0x4, R148 ;  /* 0x000000042e407825 */ /* 0x042fe400078e0294 */
[----:B------:R-:W4:Y:S02]  /*41a80*/  LDL.LU.64 R148, [R1+0x1168] ;  /* 0x0011680001947983 */ /* 0x000f240000300a00 */
[C---:B------:R-:W-:Y:S02]  /*41a90*/  IMAD.WIDE R78, R46.reuse, 0x4, R188 ;  /* 0x000000042e4e7825 */ /* 0x040fe400078e02bc */
[----:B------:R1:W-:Y:S04]  /*41aa0*/  STL.64 [R1+0x4d60], R76 ;  /* 0x004d604c01007387 */ /* 0x0003e80000100a00 */
[----:B------:R2:W-:Y:S04]  /*41ab0*/  STL.64 [R1+0x4d58], R64 ;  /* 0x004d584001007387 */ /* 0x0005e80000100a00 */
[----:B------:R2:W-:Y:S01]  /*41ac0*/  STL.64 [R1+0x4d50], R78 ;  /* 0x004d504e01007387 */ /* 0x0005e20000100a00 */
[----:B-1----:R-:W-:-:S03]  /*41ad0*/  IMAD.WIDE R76, R46, 0x4, R176 ;  /* 0x000000042e4c7825 */ /* 0x002fc600078e02b0 */
[----:B------:R-:W4:Y:S01]  /*41ae0*/  LDL.LU.64 R188, [R1+0x2308] ;  /* 0x0023080001bc7983 */ /* 0x000f220000300a00 */
[----:B--2---:R-:W-:-:S03]  /*41af0*/  IMAD.WIDE R64, R46, 0x4, R228 ;  /* 0x000000042e407825 */ /* 0x004fc600078e02e4 */
[----:B------:R1:W-:Y:S04]  /*41b00*/  STL.64 [R1+0x4d48], R76 ;  /* 0x004d484c01007387 */ /* 0x0003e80000100a00 */
[----:B------:R-:W2:Y:S04]  /*41b10*/  LDL.LU.64 R176, [R1+0x2260] ;  /* 0x0022600001b07983 */ /* 0x000ea80000300a00 */
[----:B------:R-:W-:Y:S04]  /*41b20*/  STL.64 [R1+0x4d40], R64 ;  /* 0x004d404001007387 */ /* 0x000fe80000100a00 */
[----:B------:R-:W2:Y:S01]  /*41b30*/  LDL.LU.64 R228, [R1+0x2300] ;  /* 0x0023000001e47983 */ /* 0x000ea20000300a00 */
[----:B------:R-:W-:-:S05]  /*41b40*/  IMAD.WIDE R78, R46, 0x4, R116 ;  /* 0x000000042e4e7825 */ /* 0x000fca00078e0274 */
[----:B------:R1:W-:Y:S02]  /*41b50*/  STL.64 [R1+0x4d38], R78 ;  /* 0x004d384e01007387 */ /* 0x0003e40000100a00 */
[C---:B-1----:R-:W-:Y:S02]  /*41b60*/  IMAD.WIDE R76, R46.reuse, 0x4, R102 ;  /* 0x000000042e4c7825 */ /* 0x042fe400078e0266 */
[----:B------:R-:W2:Y:S04]  /*41b70*/  LDL.LU.64 R78, [R1+0x1160] ;  /* 0x00116000014e7983 */ /* 0x000ea80000300a00 */
[----:B------:R1:W-:Y:S01]  /*41b80*/  STL.64 [R1+0x4d30], R76 ;  /* 0x004d304c01007387 */ /* 0x0003e20000100a00 */
[----:B------:R-:W-:-:S03]  /*41b90*/  IMAD.WIDE R64, R46, 0x4, R72 ;  /* 0x000000042e407825 */ /* 0x000fc600078e0248 */
[----:B-1----:R-:W2:Y:S04]  /*41ba0*/  LDL.LU.64 R76, [R1+0x23e0] ;  /* 0x0023e000014c7983 */ /* 0x002ea80000300a00 */
[----:B------:R1:W-:Y:S04]  /*41bb0*/  STL.64 [R1+0x4d28], R64 ;  /* 0x004d284001007387 */ /* 0x0003e80000100a00 */
[----:B-1----:R-:W2:Y:S04]  /*41bc0*/  LDL.LU.64 R64, [R1+0x22e0] ;  /* 0x0022e00001407983 */ /* 0x002ea80000300a00 */
[----:B------:R-:W2:Y:S04]  /*41bd0*/  LDL.LU.64 R234, [R1+0x22f8] ;  /* 0x0022f80001ea7983 */ /* 0x000ea80000300a00 */
[----:B------:R-:W2:Y:S04]  /*41be0*/  LDL.LU.64 R204, [R1+0x1158] ;  /* 0x0011580001cc7983 */ /* 0x000ea80000300a00 */
[----:B------:R-:W2:Y:S04]  /*41bf0*/  LDL.LU.64 R116, [R1+0x22f0] ;  /* 0x0022f00001747983 */ /* 0x000ea80000300a00 */
[----:B------:R-:W2:Y:S01]  /*41c00*/  LDL.LU.64 R102, [R1+0x2270] ;  /* 0x0022700001667983 */ /* 0x000ea20000300a00 */
[----:B---3--:R-:W-:-:S03]  /*41c10*/  IMAD.WIDE R72, R46, 0x4, R232 ;  /* 0x000000042e487825 */ /* 0x008fc600078e02e8 */
[----:B------:R-:W3:Y:S04]  /*41c20*/  LDL.LU.64 R232, [R1+0x22e8] ;  /* 0x0022e80001e87983 */ /* 0x000ee80000300a00 */
[----:B------:R1:W-:Y:S04]  /*41c30*/  STL.64 [R1+0x4d20], R72 ;  /* 0x004d204801007387 */ /* 0x0003e80000100a00 */
[----:B-1----:R-:W3:Y:S01]  /*41c40*/  LDL.LU.64 R72, [R1+0x1150] ;  /* 0x0011500001487983 */ /* 0x002ee20000300a00 */
[----:B------:R-:W-:-:S05]  /*41c50*/  IMAD.WIDE R112, R46, 0x4, R112 ;  /* 0x000000042e707825 */ /* 0x000fca00078e0270 */
[----:B------:R1:W-:Y:S04]  /*41c60*/  STL.64 [R1+0x4d18], R112 ;  /* 0x004d187001007387 */ /* 0x0003e80000100a00 */
[----:B-1----:R-:W3:Y:S01]  /*41c70*/  LDL.LU.64 R112, [R1+0x2388] ;  /* 0x0023880001707983 */ /* 0x002ee20000300a00 */
[----:B----4-:R-:W-:-:S05]  /*41c80*/  IMAD.WIDE R184, R46, 0x4, R184 ;  /* 0x000000042eb87825 */ /* 0x010fca00078e02b8 */
[----:B------:R1:W-:Y:S01]  /*41c90*/  STL.64 [R1+0x4d10], R184 ;  /* 0x004d10b801007387 */ /* 0x0003e20000100a00 */
[----:B------:R-:W-:-:S03]  /*41ca0*/  IMAD.WIDE R90, R46, 0x4, R90 ;  /* 0x000000042e5a7825 */ /* 0x000fc600078e025a */
[----:B-1----:R-:W4:Y:S01]  /*41cb0*/  LDL.LU.64 R184, [R1+0x2280] ;  /* 0x0022800001b87983 */ /* 0x002f220000300a00 */
[----:B------:R-:W-:-:S03]  /*41cc0*/  IMAD.WIDE R62, R46, 0x4, R62 ;  /* 0x000000042e3e7825 */ /* 0x000fc600078e023e */
[----:B------:R1:W-:Y:S04]  /*41cd0*/  STL.64 [R1+0x4d08], R90 ;  /* 0x004d085a01007387 */ /* 0x0003e80000100a00 */
[----:B-1----:R-:W4:Y:S04]  /*41ce0*/  LDL.LU.64 R90, [R1+0x5478] ;  /* 0x00547800015a7983 */ /* 0x002f280000300a00 */
        /* <DEDUP_REMOVED lines=14> */
[----:B------:R-:W-:-:S05]  /*41dd0*/  IMAD.WIDE R188, R46, 0x4, R188 ;  /* 0x000000042ebc7825 */ /* 0x000fca00078e02bc */
[----:B------:R1:W-:Y:S01]  /*41de0*/  STL.64 [R1+0x4cd8], R188 ;  /* 0x004cd8bc01007387 */ /* 0x0003e20000100a00 */
[----:B--2---:R-:W-:-:S04]  /*41df0*/  IMAD.WIDE R176, R46, 0x4, R176 ;  /* 0x000000042eb07825 */ /* 0x004fc800078e02b0 */
[C---:B------:R-:W-:Y:S01]  /*41e00*/  IMAD.WIDE R228, R46.reuse, 0x4, R228 ;  /* 0x000000042ee47825 */ /* 0x040fe200078e02e4 */
[----:B-1----:R-:W2:Y:S04]  /*41e10*/  LDL.LU.64 R188, [R1+0xa10] ;  /* 0x000a100001bc7983 */ /* 0x002ea80000300a00 */
[----:B------:R1:W-:Y:S04]  /*41e20*/  STL.64 [R1+0x4cd0], R176 ;  /* 0x004cd0b001007387 */ /* 0x0003e80000100a00 */
[----:B-1----:R-:W2:Y:S01]  /*41e30*/  LDL.LU.64 R176, [R1+0x2420] ;  /* 0x0024200001b07983 */ /* 0x002ea20000300a00 */
[----:B------:R-:W-:-:S03]  /*41e40*/  IMAD.WIDE R78, R46, 0x4, R78 ;  /* 0x000000042e4e7825 */ /* 0x000fc600078e024e */
[----:B------:R1:W-:Y:S04]  /*41e50*/  STL.64 [R1+0x4cc8], R228 ;  /* 0x004cc8e401007387 */ /* 0x0003e80000100a00 */
[----:B-1----:R-:W2:Y:S01]  /*41e60*/  LDL.LU.64 R228, [R1+0xa08] ;  /* 0x000a080001e47983 */ /* 0x002ea20000300a00 */
[----:B------:R-:W-:-:S03]  /*41e70*/  IMAD.WIDE R76, R46, 0x4, R76 ;  /* 0x000000042e4c7825 */ /* 0x000fc600078e024c */
[----:B------:R1:W-:Y:S04]  /*41e80*/  STL.64 [R1+0x4cc0], R78 ;  /* 0x004cc04e01007387 */ /* 0x0003e80000100a00 */
[----:B-1----:R-:W2:Y:S01]  /*41e90*/  LDL.LU.64 R78, [R1+0x5470] ;  /* 0x00547000014e7983 */ /* 0x002ea20000300a00 */
[----:B------:R-:W-:-:S03]  /*41ea0*/  IMAD.WIDE R64, R46, 0x4, R64 ;  /* 0x000000042e407825 */ /* 0x000fc600078e0240 */
[----:B------:R1:W-:Y:S01]  /*41eb0*/  STL.64 [R1+0x4cb8], R76 ;  /* 0x004cb84c01007387 */ /* 0x0003e20000100a00 */
[----:B------:R-:W-:-:S03]  /*41ec0*/  IMAD.WIDE R234, R46, 0x4, R234 ;  /* 0x000000042eea7825 */ /* 0x000fc600078e02ea */
[----:B-1----:R-:W2:Y:S04]  /*41ed0*/  LDL.LU.64 R76, [R1+0x5468] ;  /* 0x00546800014c7983 */ /* 0x002ea80000300a00 */
[----:B------:R1:W-:Y:S04]  /*41ee0*/  STL.64 [R1+0x4cb0], R64 ;  /* 0x004cb04001007387 */ /* 0x0003e80000100a00 */
[----:B-1----:R-:W2:Y:S04]  /*41ef0*/  LDL.LU.64 R64, [R1+0x5460] ;  /* 0x0054600001407983 */ /* 0x002ea80000300a00 */
[----:B------:R1:W-:Y:S02]  /*41f00*/  STL.64 [R1+0x4ca8], R234 ;  /* 0x004ca8ea01007387 */ /* 0x0003e40000100a00 */
[----:B-1----:R-:W-:-:S04]  /*41f10*/  IMAD.WIDE R234, R46, 0x4, R204 ;  /* 0x000000042eea7825 */ /* 0x002fc800078e02cc */
[C---:B------:R-:W-:Y:S01]  /*41f20*/  IMAD.WIDE R204, R46.reuse, 0x4, R116 ;  /* 0x000000042ecc7825 */ /* 0x040fe200078e0274 */
[----:B------:R1:W-:Y:S03]  /*41f30*/  STL.64 [R1+0x4ca0], R234 ;  /* 0x004ca0ea01007387 */ /* 0x0003e60000100a00 */
[----:B------:R-:W-:-:S04]  /*41f40*/  IMAD.WIDE R116, R46, 0x4, R102 ;  /* 0x000000042e747825 */ /* 0x000fc800078e0266 */
[C---:B---3--:R-:W-:Y:S01]  /*41f50*/  IMAD.WIDE R102, R46.reuse, 0x4, R232 ;  /* 0x000000042e667825 */ /* 0x048fe200078e02e8 */
[----:B-1----:R-:W3:Y:S04]  /*41f60*/  LDL.LU.64 R234, [R1+0x2450] ;  /* 0x0024500001ea7983 */ /* 0x002ee80000300a00 */
[----:B------:R-:W-:Y:S04]  /*41f70*/  STL.64 [R1+0x4c98], R204 ;  /* 0x004c98cc01007387 */ /* 0x000fe80000100a00 */
[----:B------:R-:W-:Y:S04]  /*41f80*/  STL.64 [R1+0x4c90], R116 ;  /* 0x004c907401007387 */ /* 0x000fe80000100a00 */
[----:B------:R-:W3:Y:S01]  /*41f90*/  LDL.LU.64 R232, [R1+0x9f8] ;  /* 0x0009f80001e87983 */ /* 0x000ee20000300a00 */
[----:B------:R-:W-:-:S03]  /*41fa0*/  IMAD.WIDE R72, R46, 0x4, R72 ;  /* 0x000000042e487825 */ /* 0x000fc600078e0248 */
[----:B------:R1:W-:Y:S02]  /*41fb0*/  STL.64 [R1+0x4c88], R102 ;  /* 0x004c886601007387 */ /* 0x0003e40000100a00 */
[C---:B-1----:R-:W-:Y:S02]  /*41fc0*/  IMAD.WIDE R102, R46.reuse, 0x4, R112 ;  /* 0x000000042e667825 */ /* 0x042fe400078e0270 */
[----:B------:R-:W3:Y:S04]  /*41fd0*/  LDL.LU.64 R112, [R1+0x2468] ;  /* 0x0024680001707983 */ /* 0x000ee80000300a00 */
[----:B------:R4:W-:Y:S04]  /*41fe0*/  STL.64 [R1+0x4c80], R72 ;  /* 0x004c804801007387 */ /* 0x0009e80000100a00 */
[----:B------:R1:W-:Y:S04]  /*41ff0*/  STL.64 [R1+0x2208], R102 ;  /* 0x0022086601007387 */ /* 0x0003e80000100a00 */
[----:B------:R-:W3:Y:S04]  /*42000*/  LDL.LU.64 R204, [R1+0x1060] ;  /* 0x0010600001cc7983 */ /* 0x000ee80000300a00 */
[----:B------:R-:W3:Y:S01]  /*42010*/  LDL.LU.64 R116, [R1+0x2478] ;  /* 0x0024780001747983 */ /* 0x000ee20000300a00 */
[----:B----4-:R-:W-:-:S05]  /*42020*/  IMAD.WIDE R72, R46, 0x4, R184 ;  /* 0x000000042e487825 */ /* 0x010fca00078e02b8 */
[----:B------:R4:W-:Y:S04]  /*42030*/  STL.64 [R1+0x2218], R72 ;  /* 0x0022184801007387 */ /* 0x0009e80000100a00 */
[----:B-1----:R-:W3:Y:S04]  /*42040*/  LDL.LU.64 R102, [R1+0xf98] ;  /* 0x000f980001667983 */ /* 0x002ee80000300a00 */
[----:B----4-:R-:W4:Y:S04]  /*42050*/  LDL.LU.64 R72, [R1+0x2480] ;  /* 0x0024800001487983 */ /* 0x010f280000300a00 */
[----:B------:R-:W4:Y:S01]  /*42060*/  LDL.LU.64 R184, [R1+0x9f0] ;  /* 0x0009f00001b87983 */ /* 0x000f220000300a00 */
        /* <DEDUP_REMOVED lines=9> */
[----:B------:R-:W-:-:S03]  /*42100*/  IMAD.WIDE R148, R46, 0x4, R148 ;  /* 0x000000042e947825 */ /* 0x000fc600078e0294 */
[----:B-1----:R-:W4:Y:S04]  /*42110*/  LDL.LU.64 R190, [R1+0x9e8] ;  /* 0x0009e80001be7983 */ /* 0x002f280000300a00 */
[----:B------:R1:W-:Y:S01]  /*42120*/  STL.64 [R1+0x2250], R160 ;  /* 0x002250a001007387 */ /* 0x0003e20000100a00 */
[----:B------:R-:W-:-:S04]  /*42130*/  IMAD.WIDE R56, R46, 0x4, R56 ;  /* 0x000000042e387825 */ /* 0x000fc800078e0238 */
[C---:B--2---:R-:W-:Y:S01]  /*42140*/  IMAD.WIDE R188, R46.reuse, 0x4, R188 ;  /* 0x000000042ebc7825 */ /* 0x044fe200078e02bc */
[----:B-1----:R-:W2:Y:S04]  /*42150*/  LDL.LU.64 R160, [R1+0x2490] ;  /* 0x0024900001a07983 */ /* 0x002ea80000300a00 */
[----:B------:R1:W-:Y:S04]  /*42160*/  STL.64 [R1+0x2260], R148 ;  /* 0x0022609401007387 */ /* 0x0003e80000100a00 */
[----:B-1----:R-:W2:Y:S04]  /*42170*/  LDL.LU.64 R148, [R1+0x9e0] ;  /* 0x0009e00001947983 */ /* 0x002ea80000300a00 */
[----:B------:R1:W-:Y:S01]  /*42180*/  STL.64 [R1+0x2270], R188 ;  /* 0x002270bc01007387 */ /* 0x0003e20000100a00 */
[----:B------:R-:W-:-:S04]  /*42190*/  IMAD.WIDE R186, R46, 0x4, R186 ;  /* 0x000000042eba7825 */ /* 0x000fc800078e02ba */
[----:B-1----:R-:W-:-:S04]  /*421a0*/  IMAD.WIDE R188, R46, 0x4, R176 ;  /* 0x000000042ebc7825 */ /* 0x002fc800078e02b0 */
[C---:B------:R-:W-:Y:S01]  /*421b0*/  IMAD.WIDE R176, R46.reuse, 0x4, R228 ;  /* 0x000000042eb07825 */ /* 0x040fe200078e02e4 */
[----:B------:R1:W-:Y:S04]  /*421c0*/  STL.64 [R1+0x2280], R188 ;  /* 0x002280bc01007387 */ /* 0x0003e80000100a00 */
[----:B-1----:R-:W2:Y:S04]  /*421d0*/  LDL.LU.64 R188, [R1+0x24a0] ;  /* 0x0024a00001bc7983 */ /* 0x002ea80000300a00 */
[----:B------:R1:W-:Y:S04]  /*421e0*/  STL.64 [R1+0x2288], R176 ;  /* 0x002288b001007387 */ /* 0x0003e80000100a00 */
[----:B-1----:R-:W2:Y:S04]  /*421f0*/  LDL.LU.64 R176, [R1+0x9d0] ;  /* 0x0009d00001b07983 */ /* 0x002ea80000300a00 */
[----:B------:R1:W-:Y:S04]  /*42200*/  STL.64 [R1+0x2298], R56 ;  /* 0x0022983801007387 */ /* 0x0003e80000100a00 */
[----:B------:R-:W2:Y:S04]  /*42210*/  LDL.LU.64 R228, [R1+0x24b0] ;  /* 0x0024b00001e47983 */ /* 0x000ea80000300a00 */
[----:B-1----:R-:W2:Y:S04]  /*42220*/  LDL.LU.64 R56, [R1+0x1058] ;  /* 0x0010580001387983 */ /* 0x002ea80000300a00 */
[----:B------:R1:W-:Y:S04]  /*42230*/  STL.64 [R1+0x22a0], R186 ;  /* 0x0022a0ba01007387 */ /* 0x0003e80000100a00 */
[----:B-1----:R-:W2:Y:S04]  /*42240*/  LDL.LU.64 R186, [R1+0x24c0] ;  /* 0x0024c00001ba7983 */ /* 0x002ea80000300a00 */
[----:B---3--:R1:W-:Y:S02]  /*42250*/  LDGSTS.E [R2+0x19e00], desc[UR74][R234.64], P0 ;  /* 0x19e00000ea027fae */ /* 0x0083e400081a104a */
[----:B-1----:R-:W-:-:S02]  /*42260*/  IMAD.WIDE R234, R46, 0x4, R234 ;  /* 0x000000042eea7825 */ /* 0x002fc400078e02ea */
[----:B------:R1:W-:Y:S04]  /*42270*/  LDGSTS.E [R2+0x19f00], desc[UR74][R232.64], P6 ;  /* 0x19f00000e8027fae */ /* 0x0003e8000b1a104a */
[----:B------:R3:W-:Y:S01]  /*42280*/  STL.64 [R1+0x22a8], R234 ;  /* 0x0022a8ea01007387 */ /* 0x0007e20000100a00 */
[----:B-1----:R-:W-:-:S03]  /*42290*/  IMAD.WIDE R232, R46, 0x4, R232 ;  /* 0x000000042ee87825 */ /* 0x002fc600078e02e8 */
[----:B---3--:R-:W3:Y:S04]  /*422a0*/  LDL.LU.64 R234, [R1+0x5450] ;  /* 0x0054500001ea7983 */ /* 0x008ee80000300a00 */
[----:B------:R1:W-:Y:S04]  /*422b0*/  STL.64 [R1+0x22b0], R232 ;  /* 0x0022b0e801007387 */ /* 0x0003e80000100a00 */
[----:B-1----:R-:W3:Y:S01]  /*422c0*/  LDL.LU.64 R232, [R1+0xf90] ;  /* 0x000f900001e87983 */ /* 0x002ee20000300a00 */
[----:B------:R-:W-:-:S05]  /*422d0*/  IMAD.WIDE R112, R46, 0x4, R112 ;  /* 0x000000042e707825 */ /* 0x000fca00078e0270 */
[----:B------:R1:W-:Y:S01]  /*422e0*/  STL.64 [R1+0x22b8], R112 ;  /* 0x0022b87001007387 */ /* 0x0003e20000100a00 */
[----:B------:R-:W-:-:S03]  /*422f0*/  IMAD.WIDE R204, R46, 0x4, R204 ;  /* 0x000000042ecc7825 */ /* 0x000fc600078e02cc */
[----:B-1----:R-:W3:Y:S04]  /*42300*/  LDL.LU.64 R112, [R1+0x24c8] ;  /* 0x0024c80001707983 */ /* 0x002ee80000300a00 */
[----:B------:R1:W-:Y:S02]  /*42310*/  STL.64 [R1+0x1060], R204 ;  /* 0x001060cc01007387 */ /* 0x0003e40000100a00 */
[----:B-1----:R-:W-:-:S04]  /*42320*/  IMAD.WIDE R204, R46, 0x4, R116 ;  /* 0x000000042ecc7825 */ /* 0x002fc800078e0274 */
[C---:B------:R-:W-:Y:S01]  /*42330*/  IMAD.WIDE R116, R46.reuse, 0x4, R102 ;  /* 0x000000042e747825 */ /* 0x040fe200078e0266 */
[----:B------:R-:W-:Y:S03]  /*42340*/  STL.64 [R1+0x22c0], R204 ;  /* 0x0022c0cc01007387 */ /* 0x000fe60000100a00 */
[C---:B----4-:R-:W-:Y:S01]  /*42350*/  IMAD.WIDE R102, R46.reuse, 0x4, R72 ;  /* 0x000000042e667825 */ /* 0x050fe200078e0248 */
        /* <DEDUP_REMOVED lines=10> */
[----:B------:R-:W4:Y:S01]  /*42400*/  LDL.LU.64 R240, [R1+0x9b8] ;  /* 0x0009b80001f07983 */ /* 0x000f220000300a00 */
[----:B-1----:R-:W-:-:S05]  /*42410*/  IMAD.WIDE R204, R46, 0x4, R190 ;  /* 0x000000042ecc7825 */ /* 0x002fca00078e02be */
[----:B------:R-:W-:Y:S01]  /*42420*/  STL.64 [R1+0x22e0], R204 ;  /* 0x0022e0cc01007387 */ /* 0x000fe20000100a00 */
[----:B--2---:R-:W-:-:S05]  /*42430*/  IMAD.WIDE R190, R46, 0x4, R160 ;  /* 0x000000042ebe7825 */ /* 0x004fca00078e02a0 */
[----:B------:R-:W-:Y:S01]  /*42440*/  STL.64 [R1+0x22e8], R190 ;  /* 0x0022e8be01007387 */ /* 0x000fe20000100a00 */
[----:B------:R-:W-:-:S04]  /*42450*/  IMAD.WIDE R160, R46, 0x4, R148 ;  /* 0x000000042ea07825 */ /* 0x000fc800078e0294 */
[C---:B------:R-:W-:Y:S01]  /*42460*/  IMAD.WIDE R148, R46.reuse, 0x4, R60 ;  /* 0x000000042e947825 */ /* 0x040fe200078e023c */
[----:B------:R-:W-:Y:S03]  /*42470*/  STL.64 [R1+0x22f0], R160 ;  /* 0x0022f0a001007387 */ /* 0x000fe60000100a00 */
[C---:B------:R-:W-:Y:S02]  /*42480*/  IMAD.WIDE R60, R46.reuse, 0x4, R70 ;  /* 0x000000042e3c7825 */ /* 0x040fe400078e0246 */
[----:B------:R-:W2:Y:S04]  /*42490*/  LDL.LU.64 R70, [R1+0x2508] ;  /* 0x0025080001467983 */ /* 0x000ea80000300a00 */
[----:B------:R-:W-:Y:S04]  /*424a0*/  STL.64 [R1+0x22f8], R148 ;  /* 0x0022f89401007387 */ /* 0x000fe80000100a00 */
[----:B------:R1:W-:Y:S02]  /*424b0*/  STL.64 [R1+0x2300], R60 ;  /* 0x0023003c01007387 */ /* 0x0003e40000100a00 */
[----:B-1----:R-:W-:-:S02]  /*424c0*/  IMAD.WIDE R60, R46, 0x4, R188 ;  /* 0x000000042e3c7825 */ /* 0x002fc400078e02bc */
[----:B------:R-:W-:Y:S04]  /*424d0*/  LDGSTS.E [R2+0x1ae00], desc[UR74][R188.64], P0 ;  /* 0x1ae00000bc027fae */ /* 0x000fe800081a104a */
[----:B------:R1:W-:Y:S01]  /*424e0*/  STL.64 [R1+0x2308], R60 ;  /* 0x0023083c01007387 */ /* 0x0003e20000100a00 */
[----:B------:R-:W-:-:S03]  /*424f0*/  IMAD.WIDE R160, R46, 0x4, R176 ;  /* 0x000000042ea07825 */ /* 0x000fc600078e02b0 */
[----:B------:R-:W-:Y:S04]  /*42500*/  LDGSTS.E [R2+0x1af00], desc[UR74][R176.64], P6 ;  /* 0x1af00000b0027fae */ /* 0x000fe8000b1a104a */
[----:B------:R1:W-:Y:S01]  /*42510*/  STL.64 [R1+0x2310], R160 ;  /* 0x002310a001007387 */ /* 0x0003e20000100a00 */
[----:B------:R-:W-:-:S03]  /*42520*/  IMAD.WIDE R148, R46, 0x4, R228 ;  /* 0x000000042e947825 */ /* 0x000fc600078e02e4 */
[----:B------:R-:W2:Y:S01]  /*42530*/  LDL.LU.64 R190, [R1+0x9a8] ;  /* 0x0009a80001be7983 */ /* 0x000ea20000300a00 */
[----:B-1----:R-:W-:-:S03]  /*42540*/  IMAD.WIDE R60, R46, 0x4, R56 ;  /* 0x000000042e3c7825 */ /* 0x002fc600078e0238 */
[----:B------:R-:W-:Y:S04]  /*42550*/  STL.64 [R1+0x2318], R148 ;  /* 0x0023189401007387 */ /* 0x000fe80000100a00 */
[----:B------:R1:W-:Y:S04]  /*42560*/  STL.64 [R1+0x1058], R60 ;  /* 0x0010583c01007387 */ /* 0x0003e80000100a00 */
[----:B------:R-:W2:Y:S01]  /*42570*/  LDL.LU.64 R160, [R1+0x2540] ;  /* 0x0025400001a07983 */ /* 0x000ea20000300a00 */
[----:B------:R-:W-:-:S03]  /*42580*/  IMAD.WIDE R56, R46, 0x4, R186 ;  /* 0x000000042e387825 */ /* 0x000fc600078e02ba */
[----:B-1----:R-:W2:Y:S04]  /*42590*/  LDL.LU.64 R60, [R1+0x24b8] ;  /* 0x0024b800013c7983 */ /* 0x002ea80000300a00 */
[----:B------:R1:W-:Y:S04]  /*425a0*/  STL.64 [R1+0x2320], R56 ;  /* 0x0023203801007387 */ /* 0x0003e80000100a00 */
[----:B------:R-:W2:Y:S01]  /*425b0*/  LDL.LU.64 R186, [R1+0x2578] ;  /* 0x0025780001ba7983 */ /* 0x000ea20000300a00 */
[----:B---3--:R-:W-:-:S03]  /*425c0*/  IMAD.WIDE R148, R46, 0x4, R232 ;  /* 0x000000042e947825 */ /* 0x008fc600078e02e8 */
[----:B------:R-:W3:Y:S04]  /*425d0*/  LDL.LU.64 R232, [R1+0xf88] ;  /* 0x000f880001e87983 */ /* 0x000ee80000300a00 */
[----:B------:R-:W-:Y:S04]  /*425e0*/  STL.64 [R1+0xf90], R148 ;  /* 0x000f909401007387 */ /* 0x000fe80000100a00 */
[----:B------:R-:W3:Y:S04]  /*425f0*/  LDL.LU.64 R188, [R1+0x2580] ;  /* 0x0025800001bc7983 */ /* 0x000ee80000300a00 */
[----:B------:R-:W3:Y:S01]  /*42600*/  LDL.LU.64 R176, [R1+0x9a0] ;  /* 0x0009a00001b07983 */ /* 0x000ee20000300a00 */
[----:B-1----:R-:W-:-:S05]  /*42610*/  IMAD.WIDE R56, R46, 0x4, R112 ;  /* 0x000000042e387825 */ /* 0x002fca00078e0270 */
[----:B------:R1:W-:Y:S04]  /*42620*/  STL.64 [R1+0x2328], R56 ;  /* 0x0023283801007387 */ /* 0x0003e80000100a00 */
[----:B------:R-:W3:Y:S04]  /*42630*/  LDL.LU.64 R228, [R1+0x2588] ;  /* 0x0025880001e47983 */ /* 0x000ee80000300a00 */
[----:B-1----:R-:W3:Y:S04]  /*42640*/  LDL.LU.64 R56, [R1+0x998] ;  /* 0x0009980001387983 */ /* 0x002ee80000300a00 */
[----:B------:R-:W3:Y:S01]  /*42650*/  LDL.LU.64 R112, [R1+0x2590] ;  /* 0x0025900001707983 */ /* 0x000ee20000300a00 */
[----:B----4-:R-:W-:-:S04]  /*42660*/  IMAD.WIDE R148, R46, 0x4, R116 ;  /* 0x000000042e947825 */ /* 0x010fc800078e0274 */
[C---:B------:R-:W-:Y:S02]  /*42670*/  IMAD.WIDE R116, R46.reuse, 0x4, R184 ;  /* 0x000000042e747825 */ /* 0x040fe400078e02b8 */
[----:B------:R-:W4:Y:S04]  /*42680*/  LDL.LU.64 R184, [R1+0x2598] ;  /* 0x0025980001b87983 */ /* 0x000f280000300a00 */
[----:B------:R1:W-:Y:S04]  /*42690*/  STL.64 [R1+0x2330], R148 ;  /* 0x0023309401007387 */ /* 0x0003e80000100a00 */
[----:B------:R1:W-:Y:S02]  /*426a0*/  STL.64 [R1+0x2338], R116 ;  /* 0x0023387401007387 */ /* 0x0003e40000100a00 */
[----:B-1----:R-:W-:-:S04]  /*426b0*/  IMAD.WIDE R148, R46, 0x4, R102 ;  /* 0x000000042e947825 */ /* 0x002fc800078e0266 */
[C---:B------:R-:W-:Y:S01]  /*426c0*/  IMAD.WIDE R116, R46.reuse, 0x4, R72 ;  /* 0x000000042e747825 */ /* 0x040fe200078e0248 */
[----:B------:R1:W-:Y:S03]  /*426d0*/  STL.64 [R1+0x2340], R148 ;  /* 0x0023409401007387 */ /* 0x0003e60000100a00 */
[C---:B------:R-:W-:Y:S01]  /*426e0*/  IMAD.WIDE R72, R46.reuse, 0x4, R68 ;  /* 0x000000042e487825 */ /* 0x040fe200078e0244 */
[----:B------:R1:W-:Y:S03]  /*426f0*/  STL.64 [R1+0x2348], R116 ;  /* 0x0023487401007387 */ /* 0x0003e60000100a00 */
[----:B------:R-:W-:-:S04]  /*42700*/  IMAD.WIDE R68, R46, 0x4, R246 ;  /* 0x000000042e447825 */ /* 0x000fc800078e02f6 */
[----:B------:R-:W-:-:S05]  /*42710*/  IMAD.WIDE R102, R46, 0x4, R240 ;  /* 0x000000042e667825 */ /* 0x000fca00078e02f0 */
[----:B------:R1:W-:Y:S04]  /*42720*/  STL.64 [R1+0x2350], R102 ;  /* 0x0023506601007387 */ /* 0x0003e80000100a00 */
[----:B-1----:R-:W4:Y:S04]  /*42730*/  LDL.LU.64 R148, [R1+0x24f8] ;  /* 0x0024f80001947983 */ /* 0x002f280000300a00 */
[----:B------:R-:W-:Y:S04]  /*42740*/  STL.64 [R1+0x2358], R72 ;  /* 0x0023584801007387 */ /* 0x000fe80000100a00 */
[----:B------:R-:W4:Y:S04]  /*42750*/  LDL.LU.64 R116, [R1+0x25a0] ;  /* 0x0025a00001747983 */ /* 0x000f280000300a00 */
[----:B------:R1:W-:Y:S04]  /*42760*/  STL.64 [R1+0x2360], R68 ;  /* 0x0023604401007387 */ /* 0x0003e80000100a00 */
[----:B------:R-:W4:Y:S04]  /*42770*/  LDL.LU.64 R246, [R1+0x2510] ;  /* 0x0025100001f67983 */ /* 0x000f280000300a00 */
[----:B------:R-:W4:Y:S04]  /*42780*/  LDL.LU.64 R102, [R1+0x25a8] ;  /* 0x0025a80001667983 */ /* 0x000f280000300a00 */
[----:B-1----:R-:W4:Y:S04]  /*42790*/  LDL.LU.64 R68, [R1+0x2548] ;  /* 0x0025480001447983 */ /* 0x002f280000300a00 */
[----:B--2---:R1:W-:Y:S02]  /*427a0*/  LDGSTS.E [R2+0x1be00], desc[UR74][R70.64], P0 ;  /* 0x1be0000046027fae */ /* 0x0043e400081a104a */
[----:B-1----:R-:W-:-:S05]  /*427b0*/  IMAD.WIDE R70, R46, 0x4, R70 ;  /* 0x000000042e467825 */ /* 0x002fca00078e0246 */
[----:B------:R1:W-:Y:S04]  /*427c0*/  STL.64 [R1+0x2368], R70 ;  /* 0x0023684601007387 */ /* 0x0003e80000100a00 */
[----:B------:R-:W2:Y:S04]  /*427d0*/  LDL.LU.64 R72, [R1+0x25b0] ;  /* 0x0025b00001487983 */ /* 0x000ea80000300a00 */
[----:B------:R-:W2:Y:S04]  /*427e0*/  LDL.LU.64 R240, [R1+0x2550] ;  /* 0x0025500001f07983 */ /* 0x000ea80000300a00 */
[----:B-1----:R-:W2:Y:S04]  /*427f0*/  LDL.LU.64 R70, [R1+0x26a8] ;  /* 0x0026a80001467983 */ /* 0x002ea80000300a00 */
[----:B------:R1:W-:Y:S01]  /*42800*/  LDGSTS.E [R2+0x1bf00], desc[UR74][R190.64], P6 ;  /* 0x1bf00000be027fae */ /* 0x0003e2000b1a104a */
[----:B------:R-:W-:-:S05]  /*42810*/  IMAD.WIDE R204, R46, 0x4, R190 ;  /* 0x000000042ecc7825 */ /* 0x000fca00078e02be */
[----:B------:R-:W-:Y:S01]  /*42820*/  STL.64 [R1+0x2370], R204 ;  /* 0x002370cc01007387 */ /* 0x000fe20000100a00 */
[----:B-1----:R-:W-:-:S05]  /*42830*/  IMAD.WIDE R190, R46, 0x4, R160 ;  /* 0x000000042ebe7825 */ /* 0x002fca00078e02a0 */
[----:B------:R-:W-:Y:S01]  /*42840*/  STL.64 [R1+0x2378], R190 ;  /* 0x002378be01007387 */ /* 0x000fe20000100a00 */
[----:B------:R-:W-:-:S04]  /*42850*/  IMAD.WIDE R60, R46, 0x4, R60 ;  /* 0x000000042e3c7825 */ /* 0x000fc800078e023c */
[C---:B------:R-:W-:Y:S02]  /*42860*/  IMAD.WIDE R160, R46.reuse, 0x4, R186 ;  /* 0x000000042ea07825 */ /* 0x040fe400078e02ba */
[----:B------:R-:W2:Y:S04]  /*42870*/  LDL.LU.64 R186, [R1+0x2460] ;  /* 0x0024600001ba7983 */ /* 0x000ea80000300a00 */
[----:B------:R3:W-:Y:S04]  /*42880*/  STL.64 [R1+0x2380], R60 ;  /* 0x0023803c01007387 */ /* 0x0007e80000100a00 */
[----:B------:R-:W-:Y:S01]  /*42890*/  STL.64 [R1+0x2388], R160 ;  /* 0x002388a001007387 */ /* 0x000fe20000100a00 */
[----:B---3--:R-:W-:-:S03]  /*428a0*/  IMAD.WIDE R60, R46, 0x4, R232 ;  /* 0x000000042e3c7825 */ /* 0x008fc600078e02e8 */
[----:B------:R-:W3:Y:S04]  /*428b0*/  LDL.LU.64 R232, [R1+0x26a0] ;  /* 0x0026a00001e87983 */ /* 0x000ee80000300a00 */
[----:B------:R1:W-:Y:S01]  /*428c0*/  STL.64 [R1+0xf88], R60 ;  /* 0x000f883c01007387 */ /* 0x0003e20000100a00 */
[----:B------:R-:W-:-:S05]  /*428d0*/  IMAD.WIDE R188, R46, 0x4, R188 ;  /* 0x000000042ebc7825 */ /* 0x000fca00078e02bc */
[----:B------:R-:W-:Y:S01]  /*428e0*/  STL.64 [R1+0x2390], R188 ;  /* 0x002390bc01007387 */ /* 0x000fe20000100a00 */
[----:B-1----:R-:W-:-:S04]  /*428f0*/  IMAD.WIDE R60, R46, 0x4, R176 ;  /* 0x000000042e3c7825 */ /* 0x002fc800078e02b0 */
[C---:B------:R-:W-:Y:S01]  /*42900*/  IMAD.WIDE R160, R46.reuse, 0x4, R228 ;  /* 0x000000042ea07825 */ /* 0x040fe200078e02e4 */
[----:B------:R1:W-:Y:S04]  /*42910*/  STL.64 [R1+0x2398], R60 ;  /* 0x0023983c01007387 */ /* 0x0003e80000100a00 */
[----:B------:R-:W-:Y:S01]  /*42920*/  STL.64 [R1+0x23a0], R160 ;  /* 0x0023a0a001007387 */ /* 0x000fe20000100a00 */
[----:B------:R-:W-:-:S03]  /*42930*/  IMAD.WIDE R56, R46, 0x4, R56 ;  /* 0x000000042e387825 */ /* 0x000fc600078e0238 */
[----:B------:R-:W3:Y:S01]  /*42940*/  LDL.LU.64 R204, [R1+0x2558] ;  /* 0x0025580001cc7983 */ /* 0x000ee20000300a00 */
[----:B-1----:R-:W-:-:S03]  /*42950*/  IMAD.WIDE R60, R46, 0x4, R112 ;  /* 0x000000042e3c7825 */ /* 0x002fc600078e0270 */
[----:B------:R1:W-:Y:S04]  /*42960*/  STL.64 [R1+0x23a8], R56 ;  /* 0x0023a83801007387 */ /* 0x0003e80000100a00 */
[----:B-1----:R-:W3:Y:S04]  /*42970*/  LDL.LU.64 R56, [R1+0x2698] ;  /* 0x0026980001387983 */ /* 0x002ee80000300a00 */
[----:B------:R1:W-:Y:S01]  /*42980*/  STL.64 [R1+0x23b0], R60 ;  /* 0x0023b03c01007387 */ /* 0x0003e20000100a00 */
[----:B----4-:R-:W-:-:S03]  /*42990*/  IMAD.WIDE R112, R46, 0x4, R184 ;  /* 0x000000042e707825 */ /* 0x010fc600078e02b8 */
[----:B-1----:R-:W4:Y:S04]  /*429a0*/  LDL.LU.64 R60, [R1+0x2458] ;  /* 0x00245800013c7983 */ /* 0x002f280000300a00 */
[----:B------:R-:W4:Y:S04]  /*429b0*/  LDL.LU.64 R188, [R1+0x26b0] ;  /* 0x0026b00001bc7983 */ /* 0x000f280000300a00 */
[----:B------:R1:W-:Y:S04]  /*429c0*/  STL.64 [R1+0x23b8], R112 ;  /* 0x0023b87001007387 */ /* 0x0003e80000100a00 */
[----:B------:R-:W4:Y:S04]  /*429d0*/  LDL.LU.64 R176, [R1+0x25b8] ;  /* 0x0025b80001b07983 */ /* 0x000f280000300a00 */
[----:B------:R-:W4:Y:S04]  /*429e0*/  LDL.LU.64 R228, [R1+0x2690] ;  /* 0x0026900001e47983 */ /* 0x000f280000300a00 */
[----:B-1----:R-:W4:Y:S04]  /*429f0*/  LDL.LU.64 R112, [R1+0x2448] ;  /* 0x0024480001707983 */ /* 0x002f280000300a00 */
[----:B------:R-:W4:Y:S01]  /*42a00*/  LDL.LU.64 R184, [R1+0x26b8] ;  /* 0x0026b80001b87983 */ /* 0x000f220000300a00 */
[----:B------:R-:W-:-:S05]  /*42a10*/  IMAD.WIDE R160, R46, 0x4, R148 ;  /* 0x000000042ea07825 */ /* 0x000fca00078e0294 */
[----:B------:R-:W-:Y:S01]  /*42a20*/  STL.64 [R1+0x23c0], R160 ;  /* 0x0023c0a001007387 */ /* 0x000fe20000100a00 */
[----:B------:R-:W-:-:S04]  /*42a30*/  IMAD.WIDE R148, R46, 0x4, R116 ;  /* 0x000000042e947825 */ /* 0x000fc800078e0274 */
[C---:B------:R-:W-:Y:S02]  /*42a40*/  IMAD.WIDE R116, R46.reuse, 0x4, R246 ;  /* 0x000000042e747825 */ /* 0x040fe400078e02f6 */
[----:B------:R-:W4:Y:S02]  /*42a50*/  LDL.LU.64 R246, [R1+0x25c0] ;  /* 0x0025c00001f67983 */ /* 0x000f240000300a00 */
[C---:B------:R-:W-:Y:S02]  /*42a60*/  IMAD.WIDE R102, R46.reuse, 0x4, R102 ;  /* 0x000000042e667825 */ /* 0x040fe400078e0266 */
[----:B------:R-:W-:Y:S04]  /*42a70*/  STL.64 [R1+0x23c8], R148 ;  /* 0x0023c89401007387 */ /* 0x000fe80000100a00 */
[----:B------:R1:W-:Y:S02]  /*42a80*/  STL.64 [R1+0x23d0], R116 ;  /* 0x0023d07401007387 */ /* 0x0003e40000100a00 */
[----:B-1----:R-:W-:-:S02]  /*42a90*/  IMAD.WIDE R116, R46, 0x4, R68 ;  /* 0x000000042e747825 */ /* 0x002fc400078e0244 */
[----:B------:R-:W4:Y:S04]  /*42aa0*/  LDL.LU.64 R68, [R1+0x2688] ;  /* 0x0026880001447983 */ /* 0x000f280000300a00 */
[----:B------:R2:W-:Y:S04]  /*42ab0*/  STL.64 [R1+0x23d8], R102 ;  /* 0x0023d86601007387 */ /* 0x0005e80000100a00 */
[----:B------:R-:W-:Y:S01]  /*42ac0*/  STL.64 [R1+0x23e0], R116 ;  /* 0x0023e07401007387 */ /* 0x000fe20000100a00 */
[----:B--2---:R-:W-:-:S04]  /*42ad0*/  IMAD.WIDE R102, R46, 0x4, R72 ;  /* 0x000000042e667825 */ /* 0x004fc800078e0248 */
[C---:B------:R-:W-:Y:S01]  /*42ae0*/  IMAD.WIDE R72, R46.reuse, 0x4, R240 ;  /* 0x000000042e487825 */ /* 0x040fe200078e02f0 */
[----:B------:R-:W-:Y:S03]  /*42af0*/  STL.64 [R1+0x23f0], R102 ;  /* 0x0023f06601007387 */ /* 0x000fe60000100a00 */
[C---:B------:R-:W-:Y:S01]  /*42b00*/  IMAD.WIDE R70, R46.reuse, 0x4, R70 ;  /* 0x000000042e467825 */ /* 0x040fe200078e0246 */
[----:B------:R-:W2:Y:S04]  /*42b10*/  LDL.LU.64 R190, [R1+0x2440] ;  /* 0x0024400001be7983 */ /* 0x000ea80000300a00 */
[----:B------:R-:W-:Y:S04]  /*42b20*/  STL.64 [R1+0x4c78], R72 ;  /* 0x004c784801007387 */ /* 0x000fe80000100a00 */
[----:B------:R-:W2:Y:S04]  /*42b30*/  LDL.LU.64 R160, [R1+0x26c0] ;  /* 0x0026c00001a07983 */ /* 0x000ea80000300a00 */
[----:B------:R1:W-:Y:S04]  /*42b40*/  STL.64 [R1+0x4c70], R70 ;  /* 0x004c704601007387 */ /* 0x0003e80000100a00 */
[----:B------:R-:W2:Y:S04]  /*42b50*/  LDL.LU.64 R148, [R1+0x25c8] ;  /* 0x0025c80001947983 */ /* 0x000ea80000300a00 */
[----:B-1----:R-:W2:Y:S01]  /*42b60*/  LDL.LU.64 R70, [R1+0x2680] ;  /* 0x0026800001467983 */ /* 0x002ea20000300a00 */
[----:B------:R-:W-:-:S03]  /*42b70*/  IMAD.WIDE R102, R46, 0x4, R186 ;  /* 0x000000042e667825 */ /* 0x000fc600078e02ba */
[----:B------:R-:W2:Y:S04]  /*42b80*/  LDL.LU.64 R186, [R1+0x2430] ;  /* 0x0024300001ba7983 */ /* 0x000ea80000300a00 */
[----:B------:R1:W-:Y:S04]  /*42b90*/  STL.64 [R1+0x4c68], R102 ;  /* 0x004c686601007387 */ /* 0x0003e80000100a00 */
[----:B------:R-:W2:Y:S04]  /*42ba0*/  LDL.LU.64 R116, [R1+0x26c8] ;  /* 0x0026c80001747983 */ /* 0x000ea80000300a00 */
[----:B-1----:R-:W2:Y:S01]  /*42bb0*/  LDL.LU.64 R102, [R1+0x25d0] ;  /* 0x0025d00001667983 */ /* 0x002ea20000300a00 */
[----:B---3--:R-:W-:-:S05]  /*42bc0*/  IMAD.WIDE R72, R46, 0x4, R232 ;  /* 0x000000042e487825 */ /* 0x008fca00078e02e8 */
[----:B------:R1:W-:Y:S04]  /*42bd0*/  STL.64 [R1+0x4c60], R72 ;  /* 0x004c604801007387 */ /* 0x0003e80000100a00 */
[----:B-1----:R-:W3:Y:S04]  /*42be0*/  LDL.LU.64 R72, [R1+0x2678] ;  /* 0x0026780001487983 */ /* 0x002ee80000300a00 */
[----:B------:R-:W3:Y:S04]  /*42bf0*/  LDL.LU.64 R240, [R1+0x2428] ;  /* 0x0024280001f07983 */ /* 0x000ee80000300a00 */
[----:B------:R-:W3:Y:S01]  /*42c00*/  LDL.LU.64 R232, [R1+0x2670] ;  /* 0x0026700001e87983 */ /* 0x000ee20000300a00 */
[----:B------:R-:W-:-:S05]  /*42c10*/  IMAD.WIDE R204, R46, 0x4, R204 ;  /* 0x000000042ecc7825 */ /* 0x000fca00078e02cc */
[----:B------:R1:W-:Y:S02]  /*42c20*/  STL.64 [R1+0x4c58], R204 ;  /* 0x004c58cc01007387 */ /* 0x0003e40000100a00 */
[C---:B-1----:R-:W-:Y:S02]  /*42c30*/  IMAD.WIDE R204, R46.reuse, 0x4, R56 ;  /* 0x000000042ecc7825 */ /* 0x042fe400078e0238 */
[----:B------:R-:W3:Y:S04]  /*42c40*/  LDL.LU.64 R56, [R1+0x2560] ;  /* 0x0025600001387983 */ /* 0x000ee80000300a00 */
[----:B------:R1:W-:Y:S01]  /*42c50*/  STL.64 [R1+0x4c50], R204 ;  /* 0x004c50cc01007387 */ /* 0x0003e20000100a00 */
[----:B----4-:R-:W-:-:S04]  /*42c60*/  IMAD.WIDE R60, R46, 0x4, R60 ;  /* 0x000000042e3c7825 */ /* 0x010fc800078e023c */
[C---:B-1----:R-:W-:Y:S01]  /*42c70*/  IMAD.WIDE R204, R46.reuse, 0x4, R188 ;  /* 0x000000042ecc7825 */ /* 0x042fe200078e02bc */
[----:B------:R1:W-:Y:S03]  /*42c80*/  STL.64 [R1+0x4c48], R60 ;  /* 0x004c483c01007387 */ /* 0x0003e60000100a00 */
[C---:B------:R-:W-:Y:S01]  /*42c90*/  IMAD.WIDE R188, R46.reuse, 0x4, R176 ;  /* 0x000000042ebc7825 */ /* 0x040fe200078e02b0 */
[----:B------:R-:W-:Y:S03]  /*42ca0*/  STL.64 [R1+0x4c40], R204 ;  /* 0x004c40cc01007387 */ /* 0x000fe60000100a00 */
[C---:B-1----:R-:W-:Y:S01]  /*42cb0*/  IMAD.WIDE R60, R46.reuse, 0x4, R228 ;  /* 0x000000042e3c7825 */ /* 0x042fe200078e02e4 */
[----:B------:R-:W-:Y:S03]  /*42cc0*/  STL.64 [R1+0x4c38], R188 ;  /* 0x004c38bc01007387 */ /* 0x000fe60000100a00 */
[C---:B------:R-:W-:Y:S01]  /*42cd0*/  IMAD.WIDE R176, R46.reuse, 0x4, R112 ;  /* 0x000000042eb07825 */ /* 0x040fe200078e0270 */
[----:B------:R1:W-:Y:S03]  /*42ce0*/  STL.64 [R1+0x4c30], R60 ;  /* 0x004c303c01007387 */ /* 0x0003e60000100a00 */
[C---:B------:R-:W-:Y:S01]  /*42cf0*/  IMAD.WIDE R112, R46.reuse, 0x4, R184 ;  /* 0x000000042e707825 */ /* 0x040fe200078e02b8 */
[----:B-1----:R-:W4:Y:S04]  /*42d00*/  LDL.LU.64 R60, [R1+0x2668] ;  /* 0x00266800013c7983 */ /* 0x002f280000300a00 */
[----:B------:R1:W-:Y:S04]  /*42d10*/  STL.64 [R1+0x4c28], R176 ;  /* 0x004c28b001007387 */ /* 0x0003e80000100a00 */
[----:B------:R-:W4:Y:S04]  /*42d20*/  LDL.LU.64 R188, [R1+0x2418] ;  /* 0x0024180001bc7983 */ /* 0x000f280000300a00 */
[----:B------:R1:W-:Y:S04]  /*42d30*/  STL.64 [R1+0x4c20], R112 ;  /* 0x004c207001007387 */ /* 0x0003e80000100a00 */
[----:B------:R-:W4:Y:S04]  /*42d40*/  LDL.LU.64 R184, [R1+0x26d0] ;  /* 0x0026d00001b87983 */ /* 0x000f280000300a00 */
[----:B-1----:R-:W4:Y:S01]  /*42d50*/  LDL.LU.64 R176, [R1+0x25d8] ;  /* 0x0025d80001b07983 */ /* 0x002f220000300a00 */
[----:B------:R-:W-:-:S03]  /*42d60*/  IMAD.WIDE R112, R46, 0x4, R246 ;  /* 0x000000042e707825 */ /* 0x000fc600078e02f6 */
[----:B------:R-:W4:Y:S04]  /*42d70*/  LDL.LU.64 R246, [R1+0x2660] ;  /* 0x0026600001f67983 */ /* 0x000f280000300a00 */
[----:B------:R1:W-:Y:S04]  /*42d80*/  STL.64 [R1+0x4c18], R112 ;  /* 0x004c187001007387 */ /* 0x0003e80000100a00 */
[----:B------:R-:W4:Y:S04]  /*42d90*/  LDL.LU.64 R228, [R1+0x2408] ;  /* 0x0024080001e47983 */ /* 0x000f280000300a00 */
[----:B-1----:R-:W4:Y:S01]  /*42da0*/  LDL.LU.64 R112, [R1+0x26d8] ;  /* 0x0026d80001707983 */ /* 0x002f220000300a00 */
[----:B------:R-:W-:-:S05]  /*42db0*/  IMAD.WIDE R68, R46, 0x4, R68 ;  /* 0x000000042e447825 */ /* 0x000fca00078e0244 */
[----:B------:R1:W-:Y:S04]  /*42dc0*/  STL.64 [R1+0x4c10], R68 ;  /* 0x004c104401007387 */ /* 0x0003e80000100a00 */
[----:B-1----:R-:W4:Y:S01]  /*42dd0*/  LDL.LU.64 R68, [R1+0x25e0] ;  /* 0x0025e00001447983 */ /* 0x002f220000300a00 */
[----:B--2---:R-:W-:-:S04]  /*42de0*/  IMAD.WIDE R204, R46, 0x4, R190 ;  /* 0x000000042ecc7825 */ /* 0x004fc800078e02be */
[C---:B------:R-:W-:Y:S01]  /*42df0*/  IMAD.WIDE R190, R46.reuse, 0x4, R160 ;  /* 0x000000042ebe7825 */ /* 0x040fe200078e02a0 */
[----:B------:R-:W-:Y:S04]  /*42e00*/  STL.64 [R1+0x4c08], R204 ;  /* 0x004c08cc01007387 */ /* 0x000fe80000100a00 */
[----:B------:R-:W-:Y:S01]  /*42e10*/  STL.64 [R1+0x4c00], R190 ;  /* 0x004c00be01007387 */ /* 0x000fe20000100a00 */
[----:B------:R-:W-:-:S04]  /*42e20*/  IMAD.WIDE R148, R46, 0x4, R148 ;  /* 0x000000042e947825 */ /* 0x000fc800078e0294 */
[C---:B------:R-:W-:Y:S02]  /*42e30*/  IMAD.WIDE R160, R46.reuse, 0x4, R70 ;  /* 0x000000042ea07825 */ /* 0x040fe400078e0246 */
[----:B------:R-:W2:Y:S04]  /*42e40*/  LDL.LU.64 R70, [R1+0x2658] ;  /* 0x0026580001467983 */ /* 0x000ea80000300a00 */
[----:B------:R1:W-:Y:S04]  /*42e50*/  STL.64 [R1+0x4bf8], R148 ;  /* 0x004bf89401007387 */ /* 0x0003e80000100a00 */
[----:B------:R1:W-:Y:S02]  /*42e60*/  STL.64 [R1+0x4bf0], R160 ;  /* 0x004bf0a001007387 */ /* 0x0003e40000100a00 */
[----:B-1----:R-:W-:-:S02]  /*42e70*/  IMAD.WIDE R148, R46, 0x4, R186 ;  /* 0x000000042e947825 */ /* 0x002fc400078e02ba */
[----:B------:R-:W2:Y:S04]  /*42e80*/  LDL.LU.64 R186, [R1+0x23f8] ;  /* 0x0023f80001ba7983 */ /* 0x000ea80000300a00 */
[----:B------:R1:W-:Y:S01]  /*42e90*/  STL.64 [R1+0x4be8], R148 ;  /* 0x004be89401007387 */ /* 0x0003e20000100a00 */
[----:B------:R-:W-:-:S05]  /*42ea0*/  IMAD.WIDE R160, R46, 0x4, R116 ;  /* 0x000000042ea07825 */ /* 0x000fca00078e0274 */
[----:B------:R3:W-:Y:S01]  /*42eb0*/  STL.64 [R1+0x4be0], R160 ;  /* 0x004be0a001007387 */ /* 0x0007e20000100a00 */
[----:B-1----:R-:W-:-:S05]  /*42ec0*/  IMAD.WIDE R148, R46, 0x4, R102 ;  /* 0x000000042e947825 */ /* 0x002fca00078e0266 */
[----:B------:R1:W-:Y:S01]  /*42ed0*/  STL.64 [R1+0x4bd8], R148 ;  /* 0x004bd89401007387 */ /* 0x0003e20000100a00 */
[----:B---3--:R-:W-:-:S04]  /*42ee0*/  IMAD.WIDE R116, R46, 0x4, R72 ;  /* 0x000000042e747825 */ /* 0x008fc800078e0248 */
[C---:B------:R-:W-:Y:S01]  /*42ef0*/  IMAD.WIDE R102, R46.reuse, 0x4, R240 ;  /* 0x000000042e667825 */ /* 0x040fe200078e02f0 */
[----:B------:R3:W-:Y:S03]  /*42f00*/  STL.64 [R1+0x4bd0], R116 ;  /* 0x004bd07401007387 */ /* 0x0007e60000100a00 */
[C---:B------:R-:W-:Y:S01]  /*42f10*/  IMAD.WIDE R72, R46.reuse, 0x4, R232 ;  /* 0x000000042e487825 */ /* 0x040fe200078e02e8 */
[----:B------:R-:W2:Y:S04]  /*42f20*/  LDL.LU.64 R204, [R1+0x26e0] ;  /* 0x0026e00001cc7983 */ /* 0x000ea80000300a00 */
[----:B------:R1:W-:Y:S04]  /*42f30*/  STL.64 [R1+0x4bc8], R102 ;  /* 0x004bc86601007387 */ /* 0x0003e80000100a00 */
[----:B------:R-:W2:Y:S04]  /*42f40*/  LDL.LU.64 R232, [R1+0x25e8] ;  /* 0x0025e80001e87983 */ /* 0x000ea80000300a00 */
[----:B------:R-:W-:Y:S04]  /*42f50*/  STL.64 [R1+0x4bc0], R72 ;  /* 0x004bc04801007387 */ /* 0x000fe80000100a00 */
[----:B------:R-:W2:Y:S04]  /*42f60*/  LDL.LU.64 R160, [R1+0x2650] ;  /* 0x0026500001a07983 */ /* 0x000ea80000300a00 */
[----:B-1----:R-:W2:Y:S01]  /*42f70*/  LDL.LU.64 R148, [R1+0x23e8] ;  /* 0x0023e80001947983 */ /* 0x002ea20000300a00 */
[----:B------:R-:W-:-:S05]  /*42f80*/  IMAD.WIDE R56, R46, 0x4, R56 ;  /* 0x000000042e387825 */ /* 0x000fca00078e0238 */
[----:B------:R1:W-:Y:S04]  /*42f90*/  STL.64 [R1+0x4bb8], R56 ;  /* 0x004bb83801007387 */ /* 0x0003e80000100a00 */
[----:B---3--:R-:W3:Y:S04]  /*42fa0*/  LDL.LU.64 R116, [R1+0x26e8] ;  /* 0x0026e80001747983 */ /* 0x008ee80000300a00 */
[----:B------:R-:W3:Y:S04]  /*42fb0*/  LDL.LU.64 R102, [R1+0x25f0] ;  /* 0x0025f00001667983 */ /* 0x000ee80000300a00 */
[----:B------:R-:W3:Y:S04]  /*42fc0*/  LDL.LU.64 R240, [R1+0x2648] ;  /* 0x0026480001f07983 */ /* 0x000ee80000300a00 */
[----:B-1----:R-:W3:Y:S01]  /*42fd0*/  LDL.LU.64 R56, [R1+0x1050] ;  /* 0x0010500001387983 */ /* 0x002ee20000300a00 */
[----:B----4-:R-:W-:-:S05]  /*42fe0*/  IMAD.WIDE R190, R46, 0x4, R60 ;  /* 0x000000042ebe7825 */ /* 0x010fca00078e023c */
[----:B------:R-:W-:Y:S01]  /*42ff0*/  STL.64 [R1+0x4bb0], R190 ;  /* 0x004bb0be01007387 */ /* 0x000fe20000100a00 */
[----:B------:R-:W-:-:S04]  /*43000*/  IMAD.WIDE R72, R46, 0x4, R188 ;  /* 0x000000042e487825 */ /* 0x000fc800078e02bc */
[C---:B------:R-:W-:Y:S02]  /*43010*/  IMAD.WIDE R60, R46.reuse, 0x4, R184 ;  /* 0x000000042e3c7825 */ /* 0x040fe400078e02b8 */
[----:B------:R-:W4:Y:S04]  /*43020*/  LDL.LU.64 R184, [R1+0x26f0] ;  /* 0x0026f00001b87983 */ /* 0x000f280000300a00 */
[----:B------:R1:W-:Y:S04]  /*43030*/  STL.64 [R1+0x4ba8], R72 ;  /* 0x004ba84801007387 */ /* 0x0003e80000100a00 */
[----:B------:R1:W-:Y:S02]  /*43040*/  STL.64 [R1+0x4ba0], R60 ;  /* 0x004ba03c01007387 */ /* 0x0003e40000100a00 */
[----:B-1----:R-:W-:-:S04]  /*43050*/  IMAD.WIDE R72, R46, 0x4, R176 ;  /* 0x000000042e487825 */ /* 0x002fc800078e02b0 */
        /* <DEDUP_REMOVED lines=9> */
[----:B-1----:R-:W4:Y:S01]  /*430f0*/  LDL.LU.64 R72, [R1+0x1048] ;  /* 0x0010480001487983 */ /* 0x002f220000300a00 */
[----:B------:R-:W-:-:S05]  /*43100*/  IMAD.WIDE R60, R46, 0x4, R68 ;  /* 0x000000042e3c7825 */ /* 0x000fca00078e0244 */
[----:B------:R1:W-:Y:S04]  /*43110*/  STL.64 [R1+0x4b78], R60 ;  /* 0x004b783c01007387 */ /* 0x0003e80000100a00 */
[----:B-1----:R-:W4:Y:S04]  /*43120*/  LDL.LU.64 R60, [R1+0x2638] ;  /* 0x00263800013c7983 */ /* 0x002f280000300a00 */
[----:B------:R-:W4:Y:S04]  /*43130*/  LDL.LU.64 R112, [R1+0x2568] ;  /* 0x0025680001707983 */ /* 0x000f280000300a00 */
[----:B------:R-:W4:Y:S01]  /*43140*/  LDL.LU.64 R68, [R1+0x2630] ;  /* 0x0026300001447983 */ /* 0x000f220000300a00 */
[----:B--2---:R-:W-:-:S05]  /*43150*/  IMAD.WIDE R176, R46, 0x4, R70 ;  /* 0x000000042eb07825 */ /* 0x004fca00078e0246 */
[----:B------:R1:W-:Y:S04]  /*43160*/  STL.64 [R1+0x4b70], R176 ;  /* 0x004b70b001007387 */ /* 0x0003e80000100a00 */
[----:B------:R-:W2:Y:S04]  /*43170*/  LDL.LU.64 R188, [R1+0x1040] ;  /* 0x0010400001bc7983 */ /* 0x000ea80000300a00 */
[----:B-1----:R-:W2:Y:S01]  /*43180*/  LDL.LU.64 R176, [R1+0x2628] ;  /* 0x0026280001b07983 */ /* 0x002ea20000300a00 */
[----:B------:R-:W-:-:S05]  /*43190*/  IMAD.WIDE R70, R46, 0x4, R186 ;  /* 0x000000042e467825 */ /* 0x000fca00078e02ba */
[----:B------:R1:W-:Y:S04]  /*431a0*/  STL.64 [R1+0x4b68], R70 ;  /* 0x004b684601007387 */ /* 0x0003e80000100a00 */
[----:B------:R-:W2:Y:S04]  /*431b0*/  LDL.LU.64 R228, [R1+0x2570] ;  /* 0x0025700001e47983 */ /* 0x000ea80000300a00 */
[----:B-1----:R-:W2:Y:S04]  /*431c0*/  LDL.LU.64 R70, [R1+0x2620] ;  /* 0x0026200001467983 */ /* 0x002ea80000300a00 */
[----:B------:R-:W2:Y:S01]  /*431d0*/  LDL.LU.64 R186, [R1+0x1038] ;  /* 0x0010380001ba7983 */ /* 0x000ea20000300a00 */
[----:B------:R-:W-:-:S05]  /*431e0*/  IMAD.WIDE R204, R46, 0x4, R204 ;  /* 0x000000042ecc7825 */ /* 0x000fca00078e02cc */
[----:B------:R1:W-:Y:S01]  /*431f0*/  STL.64 [R1+0x4b60], R204 ;  /* 0x004b60cc01007387 */ /* 0x0003e20000100a00 */
[----:B------:R-:W-:-:S03]  /*43200*/  IMAD.WIDE R232, R46, 0x4, R232 ;  /* 0x000000042ee87825 */ /* 0x000fc600078e02e8 */
[----:B-1----:R-:W2:Y:S04]  /*43210*/  LDL.LU.64 R204, [R1+0x5448] ;  /* 0x0054480001cc7983 */ /* 0x002ea80000300a00 */
[----:B------:R1:W-:Y:S04]  /*43220*/  STL.64 [R1+0x4b58], R232 ;  /* 0x004b58e801007387 */ /* 0x0003e80000100a00 */
[----:B-1----:R-:W2:Y:S01]  /*43230*/  LDL.LU.64 R232, [R1+0x26f8] ;  /* 0x0026f80001e87983 */ /* 0x002ea20000300a00 */
[----:B------:R-:W-:-:S05]  /*43240*/  IMAD.WIDE R160, R46, 0x4, R160 ;  /* 0x000000042ea07825 */ /* 0x000fca00078e02a0 */
[----:B------:R1:W-:Y:S02]  /*43250*/  STL.64 [R1+0x4b50], R160 ;  /* 0x004b50a001007387 */ /* 0x0003e40000100a00 */
[----:B-1----:R-:W-:-:S04]  /*43260*/  IMAD.WIDE R160, R46, 0x4, R148 ;  /* 0x000000042ea07825 */ /* 0x002fc800078e0294 */
[C---:B---3--:R-:W-:Y:S01]  /*43270*/  IMAD.WIDE R148, R46.reuse, 0x4, R116 ;  /* 0x000000042e947825 */ /* 0x048fe200078e0274 */
[----:B------:R1:W-:Y:S03]  /*43280*/  STL.64 [R1+0x4b48], R160 ;  /* 0x004b48a001007387 */ /* 0x0003e60000100a00 */
[C---:B------:R-:W-:Y:S01]  /*43290*/  IMAD.WIDE R116, R46.reuse, 0x4, R102 ;  /* 0x000000042e747825 */ /* 0x040fe200078e0266 */
[----:B------:R3:W-:Y:S03]  /*432a0*/  STL.64 [R1+0x4b40], R148 ;  /* 0x004b409401007387 */ /* 0x0007e60000100a00 */
[C---:B------:R-:W-:Y:S01]  /*432b0*/  IMAD.WIDE R102, R46.reuse, 0x4, R240 ;  /* 0x000000042e667825 */ /* 0x040fe200078e02f0 */
[----:B------:R3:W-:Y:S03]  /*432c0*/  STL.64 [R1+0x4b38], R116 ;  /* 0x004b387401007387 */ /* 0x0007e60000100a00 */
[C---:B------:R-:W-:Y:S01]  /*432d0*/  IMAD.WIDE R56, R46.reuse, 0x4, R56 ;  /* 0x000000042e387825 */ /* 0x040fe200078e0238 */
[----:B-1----:R-:W2:Y:S04]  /*432e0*/  LDL.LU.64 R160, [R1+0x2600] ;  /* 0x0026000001a07983 */ /* 0x002ea80000300a00 */
[----:B------:R-:W-:Y:S04]  /*432f0*/  STL.64 [R1+0x4b30], R102 ;  /* 0x004b306601007387 */ /* 0x000fe80000100a00 */
[----:B---3--:R-:W3:Y:S04]  /*43300*/  LDL.LU.64 R148, [R1+0x2618] ;  /* 0x0026180001947983 */ /* 0x008ee80000300a00 */
[----:B------:R4:W-:Y:S04]  /*43310*/  STL.64 [R1+0x4b28], R56 ;  /* 0x004b283801007387 */ /* 0x0009e80000100a00 */
[----:B------:R-:W3:Y:S04]  /*43320*/  LDL.LU.64 R240, [R1+0x1030] ;  /* 0x0010300001f07983 */ /* 0x000ee80000300a00 */
[----:B------:R-:W3:Y:S01]  /*43330*/  LDL.LU.64 R116, [R1+0x2700] ;  /* 0x0027000001747983 */ /* 0x000ee20000300a00 */
[----:B----4-:R-:W-:-:S03]  /*43340*/  IMAD.WIDE R56, R46, 0x4, R184 ;  /* 0x000000042e387825 */ /* 0x010fc600078e02b8 */
[----:B------:R-:W4:Y:S04]  /*43350*/  LDL.LU.64 R184, [R1+0x2608] ;  /* 0x0026080001b87983 */ /* 0x000f280000300a00 */
[----:B------:R1:W-:Y:S04]  /*43360*/  STL.64 [R1+0x4b20], R56 ;  /* 0x004b203801007387 */ /* 0x0003e80000100a00 */
[----:B------:R-:W4:Y:S04]  /*43370*/  LDL.LU.64 R102, [R1+0x2610] ;  /* 0x0026100001667983 */ /* 0x000f280000300a00 */
[----:B-1----:R-:W4:Y:S01]  /*43380*/  LDL.LU.64 R56, [R1+0x1028] ;  /* 0x0010280001387983 */ /* 0x002f220000300a00 */
[----:B------:R-:W-:-:S05]  /*43390*/  IMAD.WIDE R246, R46, 0x4, R246 ;  /* 0x000000042ef67825 */ /* 0x000fca00078e02f6 */
        /* <DEDUP_REMOVED lines=8> */
[C---:B-1----:R-:W-:Y:S02]  /*43420*/  IMAD.WIDE R72, R46.reuse, 0x4, R112 ;  /* 0x000000042e487825 */ /* 0x042fe400078e0270 */
[----:B------:R-:W4:Y:S04]  /*43430*/  LDL.LU.64 R112, [R1+0x2710] ;  /* 0x0027100001707983 */ /* 0x000f280000300a00 */
[----:B------:R1:W-:Y:S04]  /*43440*/  STL.64 [R1+0x4b00], R60 ;  /* 0x004b003c01007387 */ /* 0x0003e80000100a00 */
[----:B------:R-:W-:Y:S01]  /*43450*/  STL.64 [R1+0x4af8], R72 ;  /* 0x004af84801007387 */ /* 0x000fe20000100a00 */
[----:B-1----:R-:W-:-:S03]  /*43460*/  IMAD.WIDE R60, R46, 0x4, R68 ;  /* 0x000000042e3c7825 */ /* 0x002fc600078e0244 */
[----:B------:R-:W4:Y:S04]  /*43470*/  LDL.LU.64 R68, [R1+0x980] ;  /* 0x0009800001447983 */ /* 0x000f280000300a00 */
[----:B------:R1:W-:Y:S01]  /*43480*/  STL.64 [R1+0x4af0], R60 ;  /* 0x004af03c01007387 */ /* 0x0003e20000100a00 */
[----:B--2---:R-:W-:-:S04]  /*43490*/  IMAD.WIDE R188, R46, 0x4, R188 ;  /* 0x000000042ebc7825 */ /* 0x004fc800078e02bc */
[C---:B-1----:R-:W-:Y:S01]  /*434a0*/  IMAD.WIDE R60, R46.reuse, 0x4, R176 ;  /* 0x000000042e3c7825 */ /* 0x042fe200078e02b0 */
[----:B------:R-:W-:Y:S04]  /*434b0*/  STL.64 [R1+0x4ae8], R188 ;  /* 0x004ae8bc01007387 */ /* 0x000fe80000100a00 */
[----:B------:R1:W-:Y:S01]  /*434c0*/  STL.64 [R1+0x4ae0], R60 ;  /* 0x004ae03c01007387 */ /* 0x0003e20000100a00 */
[----:B------:R-:W-:-:S05]  /*434d0*/  IMAD.WIDE R72, R46, 0x4, R228 ;  /* 0x000000042e487825 */ /* 0x000fca00078e02e4 */
[----:B------:R-:W-:Y:S01]  /*434e0*/  STL.64 [R1+0x4ad8], R72 ;  /* 0x004ad84801007387 */ /* 0x000fe20000100a00 */
[----:B------:R-:W-:-:S04]  /*434f0*/  IMAD.WIDE R70, R46, 0x4, R70 ;  /* 0x000000042e467825 */ /* 0x000fc800078e0246 */
[C---:B-1----:R-:W-:Y:S02]  /*43500*/  IMAD.WIDE R60, R46.reuse, 0x4, R186 ;  /* 0x000000042e3c7825 */ /* 0x042fe400078e02ba */
[----:B------:R-:W2:Y:S04]  /*43510*/  LDL.LU.64 R186, [R1+0x2718] ;  /* 0x0027180001ba7983 */ /* 0x000ea80000300a00 */
[----:B------:R1:W-:Y:S04]  /*43520*/  STL.64 [R1+0x4ad0], R70 ;  /* 0x004ad04601007387 */ /* 0x0003e80000100a00 */
[----:B-1----:R-:W2:Y:S04]  /*43530*/  LDL.LU.64 R70, [R1+0xf80] ;  /* 0x000f800001467983 */ /* 0x002ea80000300a00 */
[----:B------:R1:W-:Y:S02]  /*43540*/  STL.64 [R1+0x4ac8], R60 ;  /* 0x004ac83c01007387 */ /* 0x0003e40000100a00 */
[----:B-1----:R-:W-:-:S02]  /*43550*/  IMAD.WIDE R60, R46, 0x4, R232 ;  /* 0x000000042e3c7825 */ /* 0x002fc400078e02e8 */
[----:B------:R-:W2:Y:S04]  /*43560*/  LDL.LU.64 R232, [R1+0x2728] ;  /* 0x0027280001e87983 */ /* 0x000ea80000300a00 */
[----:B------:R-:W2:Y:S04]  /*43570*/  LDL.LU.64 R72, [R1+0x978] ;  /* 0x0009780001487983 */ /* 0x000ea80000300a00 */
[----:B------:R1:W-:Y:S04]  /*43580*/  STL.64 [R1+0x4ac0], R60 ;  /* 0x004ac03c01007387 */ /* 0x0003e80000100a00 */
[----:B-1----:R-:W2:Y:S04]  /*43590*/  LDL.LU.64 R60, [R1+0x2730] ;  /* 0x00273000013c7983 */ /* 0x002ea80000300a00 */
[----:B------:R-:W2:Y:S04]  /*435a0*/  LDL.LU.64 R188, [R1+0x970] ;  /* 0x0009700001bc7983 */ /* 0x000ea80000300a00 */
[----:B------:R-:W2:Y:S04]  /*435b0*/  LDL.LU.64 R176, [R1+0x2738] ;  /* 0x0027380001b07983 */ /* 0x000ea80000300a00 */
[----:B------:R-:W2:Y:S01]  /*435c0*/  LDL.LU.64 R228, [R1+0x968] ;  /* 0x0009680001e47983 */ /* 0x000ea20000300a00 */
[----:B------:R-:W-:-:S05]  /*435d0*/  IMAD.WIDE R160, R46, 0x4, R160 ;  /* 0x000000042ea07825 */ /* 0x000fca00078e02a0 */
[----:B------:R1:W-:Y:S01]  /*435e0*/  STL.64 [R1+0x4ab8], R160 ;  /* 0x004ab8a001007387 */ /* 0x0003e20000100a00 */
[----:B---3--:R-:W-:-:S04]  /*435f0*/  IMAD.WIDE R148, R46, 0x4, R148 ;  /* 0x000000042e947825 */ /* 0x008fc800078e0294 */
[C---:B------:R-:W-:Y:S01]  /*43600*/  IMAD.WIDE R240, R46.reuse, 0x4, R240 ;  /* 0x000000042ef07825 */ /* 0x040fe200078e02f0 */
[----:B-1----:R-:W3:Y:S03]  /*43610*/  LDL.LU.64 R160, [R1+0x5438] ;  /* 0x0054380001a07983 */ /* 0x002ee60000300a00 */
[C---:B------:R-:W-:Y:S01]  /*43620*/  IMAD.WIDE R116, R46.reuse, 0x4, R116 ;  /* 0x000000042e747825 */ /* 0x040fe200078e0274 */
[----:B------:R1:W-:Y:S03]  /*43630*/  STL.64 [R1+0x4ab0], R148 ;  /* 0x004ab09401007387 */ /* 0x0003e60000100a00 */
[C---:B----4-:R-:W-:Y:S01]  /*43640*/  IMAD.WIDE R184, R46.reuse, 0x4, R184 ;  /* 0x000000042eb87825 */ /* 0x050fe200078e02b8 */
[----:B-1----:R-:W4:Y:S03]  /*43650*/  LDL.LU.64 R148, [R1+0x5430] ;  /* 0x0054300001947983 */ /* 0x002f260000300a00 */
[C---:B------:R-:W-:Y:S01]  /*43660*/  IMAD.WIDE R102, R46.reuse, 0x4, R102 ;  /* 0x000000042e667825 */ /* 0x040fe200078e0266 */
[----:B------:R1:W-:Y:S03]  /*43670*/  STL.64 [R1+0x4aa8], R240 ;  /* 0x004aa8f001007387 */ /* 0x0003e60000100a00 */
[C---:B------:R-:W-:Y:S01]  /*43680*/  IMAD.WIDE R56, R46.reuse, 0x4, R56 ;  /* 0x000000042e387825 */ /* 0x040fe200078e0238 */
[----:B-1----:R-:W3:Y:S04]  /*43690*/  LDL.LU.64 R240, [R1+0x2748] ;  /* 0x0027480001f07983 */ /* 0x002ee80000300a00 */
[----:B------:R1:W-:Y:S01]  /*436a0*/  STL.64 [R1+0x4aa0], R116 ;  /* 0x004aa07401007387 */ /* 0x0003e20000100a00 */
[----:B------:R-:W-:-:S03]  /*436b0*/  IMAD.WIDE R98, R46, 0x4, R98 ;  /* 0x000000042e627825 */ /* 0x000fc600078e0262 */
[----:B-1----:R-:W4:Y:S04]  /*436c0*/  LDL.LU.64 R116, [R1+0x5428] ;  /* 0x0054280001747983 */ /* 0x002f280000300a00 */
[----:B------:R1:W-:Y:S04]  /*436d0*/  STL.64 [R1+0x4a98], R184 ;  /* 0x004a98b801007387 */ /* 0x0003e80000100a00 */
[----:B-1----:R-:W4:Y:S04]  /*436e0*/  LDL.LU.64 R184, [R1+0x958] ;  /* 0x0009580001b87983 */ /* 0x002f280000300a00 */
[----:B------:R1:W-:Y:S04]  /*436f0*/  STL.64 [R1+0x4a90], R102 ;  /* 0x004a906601007387 */ /* 0x0003e80000100a00 */
[----:B-1----:R-:W4:Y:S04]  /*43700*/  LDL.LU.64 R102, [R1+0x5420] ;  /* 0x0054200001667983 */ /* 0x002f280000300a00 */
[----:B------:R1:W-:Y:S04]  /*43710*/  STL.64 [R1+0x4a88], R56 ;  /* 0x004a883801007387 */ /* 0x0003e80000100a00 */
[----:B------:R-:W-:Y:S01]  /*43720*/  LDGSTS.E [R2+0x1ce00], desc[UR74][R112.64], P0 ;  /* 0x1ce0000070027fae */ /* 0x000fe200081a104a */
[----:B-1----:R-:W-:-:S03]  /*43730*/  IMAD.WIDE R56, R46, 0x4, R246 ;  /* 0x000000042e387825 */ /* 0x002fc600078e02f6 */
[----:B------:R-:W4:Y:S04]  /*43740*/  LDL.LU.64 R246, [R1+0x2750] ;  /* 0x0027500001f67983 */ /* 0x000f280000300a00 */
[----:B------:R1:W-:Y:S04]  /*43750*/  STL.64 [R1+0x1028], R56 ;  /* 0x0010283801007387 */ /* 0x0003e80000100a00 */
[----:B------:R1:W-:Y:S02]  /*43760*/  LDGSTS.E [R2+0x1cf00], desc[UR74][R68.64], P6 ;  /* 0x1cf0000044027fae */ /* 0x0003e4000b1a104a */
[----:B-1----:R-:W-:-:S02]  /*43770*/  IMAD.WIDE R56, R46, 0x4, R222 ;  /* 0x000000042e387825 */ /* 0x002fc400078e02de */
[----:B------:R-:W4:Y:S04]  /*43780*/  LDL.LU.64 R222, [R1+0x2470] ;  /* 0x0024700001de7983 */ /* 0x000f280000300a00 */
[----:B------:R-:W-:Y:S04]  /*43790*/  STL.64 [R1+0x1030], R98 ;  /* 0x0010306201007387 */ /* 0x000fe80000100a00 */
[----:B------:R1:W-:Y:S01]  /*437a0*/  STL.64 [R1+0x1038], R56 ;  /* 0x0010383801007387 */ /* 0x0003e20000100a00 */
[----:B------:R-:W-:-:S04]  /*437b0*/  IMAD.WIDE R68, R46, 0x4, R68 ;  /* 0x000000042e447825 */ /* 0x000fc800078e0244 */
[----:B-1----:R-:W-:-:S05]  /*437c0*/  IMAD.WIDE R56, R46, 0x4, R112 ;  /* 0x000000042e387825 */ /* 0x002fca00078e0270 */
[----:B------:R1:W-:Y:S04]  /*437d0*/  STL.64 [R1+0x1040], R56 ;  /* 0x0010403801007387 */ /* 0x0003e80000100a00 */
[----:B-1----:R-:W4:Y:S04]  /*437e0*/  LDL.LU.64 R56, [R1+0x2760] ;  /* 0x0027600001387983 */ /* 0x002f280000300a00 */
[----:B------:R-:W4:Y:S04]  /*437f0*/  LDL.LU.64 R98, [R1+0x2720] ;  /* 0x0027200001627983 */ /* 0x000f280000300a00 */
[----:B------:R1:W-:Y:S01]  /*43800*/  STL.64 [R1+0x1048], R68 ;  /* 0x0010484401007387 */ /* 0x0003e20000100a00 */
[----:B--2---:R-:W-:-:S03]  /*43810*/  IMAD.WIDE R186, R46, 0x4, R186 ;  /* 0x000000042eba7825 */ /* 0x004fc600078e02ba */
[----:B------:R-:W2:Y:S04]  /*43820*/  LDL.LU.64 R112, [R1+0x2768] ;  /* 0x0027680001707983 */ /* 0x000ea80000300a00 */
[----:B-1----:R-:W2:Y:S01]  /*43830*/  LDL.LU.64 R68, [R1+0x950] ;  /* 0x0009500001447983 */ /* 0x002ea20000300a00 */
[----:B------:R-:W-:-:S03]  /*43840*/  IMAD.WIDE R70, R46, 0x4, R70 ;  /* 0x000000042e467825 */ /* 0x000fc600078e0246 */
[----:B------:R1:W-:Y:S04]  /*43850*/  STL.64 [R1+0x1050], R186 ;  /* 0x001050ba01007387 */ /* 0x0003e80000100a00 */
[----:B-1----:R-:W2:Y:S04]  /*43860*/  LDL.LU.64 R186, [R1+0x5418] ;  /* 0x0054180001ba7983 */ /* 0x002ea80000300a00 */
[----:B------:R1:W-:Y:S04]  /*43870*/  STL.64 [R1+0xf80], R70 ;  /* 0x000f804601007387 */ /* 0x0003e80000100a00 */
[----:B-1----:R-:W2:Y:S01]  /*43880*/  LDL.LU.64 R70, [R1+0x948] ;  /* 0x0009480001467983 */ /* 0x002ea20000300a00 */
[----:B------:R-:W-:-:S05]  /*43890*/  IMAD.WIDE R232, R46, 0x4, R232 ;  /* 0x000000042ee87825 */ /* 0x000fca00078e02e8 */
[----:B------:R1:W-:Y:S04]  /*438a0*/  STL.64 [R1+0x23e8], R232 ;  /* 0x0023e8e801007387 */ /* 0x0003e80000100a00 */
[----:B-1----:R-:W2:Y:S01]  /*438b0*/  LDL.LU.64 R232, [R1+0x5410] ;  /* 0x0054100001e87983 */ /* 0x002ea20000300a00 */
[----:B------:R-:W-:-:S04]  /*438c0*/  IMAD.WIDE R72, R46, 0x4, R72 ;  /* 0x000000042e487825 */ /* 0x000fc800078e0248 */
[C---:B------:R-:W-:Y:S01]  /*438d0*/  IMAD.WIDE R60, R46.reuse, 0x4, R60 ;  /* 0x000000042e3c7825 */ /* 0x040fe200078e023c */
[----:B------:R1:W-:Y:S04]  /*438e0*/  STL.64 [R1+0x23f8], R72 ;  /* 0x0023f84801007387 */ /* 0x0003e80000100a00 */
[----:B------:R1:W-:Y:S02]  /*438f0*/  STL.64 [R1+0x2400], R60 ;  /* 0x0024003c01007387 */ /* 0x0003e40000100a00 */
[----:B-1----:R-:W-:-:S04]  /*43900*/  IMAD.WIDE R72, R46, 0x4, R188 ;  /* 0x000000042e487825 */ /* 0x002fc800078e02bc */
[C---:B------:R-:W-:Y:S01]  /*43910*/  IMAD.WIDE R60, R46.reuse, 0x4, R176 ;  /* 0x000000042e3c7825 */ /* 0x040fe200078e02b0 */
[----:B------:R-:W-:Y:S03]  /*43920*/  STL.64 [R1+0x2408], R72 ;  /* 0x0024084801007387 */ /* 0x000fe60000100a00 */
[C---:B------:R-:W-:Y:S01]  /*43930*/  IMAD.WIDE R176, R46.reuse, 0x4, R228 ;  /* 0x000000042eb07825 */ /* 0x040fe200078e02e4 */
[----:B------:R1:W-:Y:S04]  /*43940*/  STL.64 [R1+0x2410], R60 ;  /* 0x0024103c01007387 */ /* 0x0003e80000100a00 */
[----:B------:R-:W-:Y:S01]  /*43950*/  STL.64 [R1+0x2418], R176 ;  /* 0x002418b001007387 */ /* 0x000fe20000100a00 */
[----:B-1----:R-:W-:-:S03]  /*43960*/  IMAD.WIDE R60, R46, 0x4, R172 ;  /* 0x000000042e3c7825 */ /* 0x002fc600078e02ac */
[----:B------:R-:W2:Y:S01]  /*43970*/  LDL.LU.64 R172, [R1+0x27b0] ;  /* 0x0027b00001ac7983 */ /* 0x000ea20000300a00 */
[----:B------:R-:W-:-:S05]  /*43980*/  IMAD.WIDE R72, R46, 0x4, R218 ;  /* 0x000000042e487825 */ /* 0x000fca00078e02da */
[----:B------:R-:W-:Y:S04]  /*43990*/  STL.64 [R1+0x2420], R72 ;  /* 0x0024204801007387 */ /* 0x000fe80000100a00 */
[----:B------:R1:W-:Y:S04]  /*439a0*/  STL.64 [R1+0x2428], R60 ;  /* 0x0024283c01007387 */ /* 0x0003e80000100a00 */
[----:B-1----:R-:W2:Y:S01]  /*439b0*/  LDL.LU.64 R60, [R1+0x938] ;  /* 0x00093800013c7983 */ /* 0x002ea20000300a00 */
[----:B---3--:R-:W-:-:S03]  /*439c0*/  IMAD.WIDE R72, R46, 0x4, R240 ;  /* 0x000000042e487825 */ /* 0x008fc600078e02f0 */
[----:B------:R-:W-:Y:S04]  /*439d0*/  LDGSTS.E [R2+0x1de00], desc[UR74][R240.64], P0 ;  /* 0x1de00000f0027fae */ /* 0x000fe800081a104a */
[----:B------:R4:W-:Y:S04]  /*439e0*/  STL.64 [R1+0x2430], R72 ;  /* 0x0024304801007387 */ /* 0x0009e80000100a00 */
[----:B------:R-:W3:Y:S01]  /*439f0*/  LDL.LU.64 R188, [R1+0x27f0] ;  /* 0x0027f00001bc7983 */ /* 0x000ee20000300a00 */
[----:B----4-:R-:W-:-:S03]  /*43a00*/  IMAD.WIDE R72, R46, 0x4, R184 ;  /* 0x000000042e487825 */ /* 0x010fc600078e02b8 */
[----:B------:R-:W-:Y:S04]  /*43a10*/  LDGSTS.E [R2+0x1df00], desc[UR74][R184.64], P6 ;  /* 0x1df00000b8027fae */ /* 0x000fe8000b1a104a */
[----:B------:R-:W4:Y:S04]  /*43a20*/  LDL.LU.64 R184, [R1+0x24a8] ;  /* 0x0024a80001b87983 */ /* 0x000f280000300a00 */
[----:B------:R1:W-:Y:S04]  /*43a30*/  STL.64 [R1+0x2438], R72 ;  /* 0x0024384801007387 */ /* 0x0003e80000100a00 */
[----:B------:R-:W4:Y:S01]  /*43a40*/  LDL.LU.64 R176, [R1+0x27f8] ;  /* 0x0027f80001b07983 */ /* 0x000f220000300a00 */
        /* <DEDUP_REMOVED lines=9> */
[----:B-1----:R-:W-:-:S04]  /*43ae0*/  IMAD.WIDE R72, R46, 0x4, R56 ;  /* 0x000000042e487825 */ /* 0x002fc800078e0238 */
[C---:B------:R-:W-:Y:S01]  /*43af0*/  IMAD.WIDE R56, R46.reuse, 0x4, R98 ;  /* 0x000000042e387825 */ /* 0x040fe200078e0262 */
[----:B------:R2:W-:Y:S04]  /*43b00*/  STL.64 [R1+0x2450], R72 ;  /* 0x0024504801007387 */ /* 0x0005e80000100a00 */
[----:B------:R1:W-:Y:S01]  /*43b10*/  STL.64 [R1+0x2458], R56 ;  /* 0x0024583801007387 */ /* 0x0003e20000100a00 */
[----:B--2---:R-:W-:-:S04]  /*43b20*/  IMAD.WIDE R72, R46, 0x4, R112 ;  /* 0x000000042e487825 */ /* 0x004fc800078e0270 */
[C---:B------:R-:W-:Y:S01]  /*43b30*/  IMAD.WIDE R68, R46.reuse, 0x4, R68 ;  /* 0x000000042e447825 */ /* 0x040fe200078e0244 */
[----:B------:R-:W-:Y:S03]  /*43b40*/  STL.64 [R1+0x2460], R72 ;  /* 0x0024604801007387 */ /* 0x000fe60000100a00 */
[----:B------:R-:W-:-:S04]  /*43b50*/  IMAD.WIDE R70, R46, 0x4, R70 ;  /* 0x000000042e467825 */ /* 0x000fc800078e0246 */
[C---:B-1----:R-:W-:Y:S02]  /*43b60*/  IMAD.WIDE R56, R46.reuse, 0x4, R232 ;  /* 0x000000042e387825 */ /* 0x042fe400078e02e8 */
[----:B------:R-:W2:Y:S04]  /*43b70*/  LDL.LU.64 R232, [R1+0x2818] ;  /* 0x0028180001e87983 */ /* 0x000ea80000300a00 */
[----:B------:R1:W-:Y:S04]  /*43b80*/  STL.64 [R1+0x2468], R68 ;  /* 0x0024684401007387 */ /* 0x0003e80000100a00 */
[----:B------:R1:W-:Y:S02]  /*43b90*/  STL.64 [R1+0x2470], R56 ;  /* 0x0024703801007387 */ /* 0x0003e40000100a00 */
[----:B-1----:R-:W-:-:S02]  /*43ba0*/  IMAD.WIDE R68, R46, 0x4, R20 ;  /* 0x000000042e447825 */ /* 0x002fc400078e0214 */
[----:B------:R-:W2:Y:S02]  /*43bb0*/  LDL.LU.64 R56, [R1+0x918] ;  /* 0x0009180001387983 */ /* 0x000ea40000300a00 */
[C---:B------:R-:W-:Y:S02]  /*43bc0*/  IMAD.WIDE R20, R46.reuse, 0x4, R170 ;  /* 0x000000042e147825 */ /* 0x040fe400078e02aa */
[----:B------:R-:W-:Y:S04]  /*43bd0*/  STL.64 [R1+0x2478], R70 ;  /* 0x0024784601007387 */ /* 0x000fe80000100a00 */
[----:B------:R1:W-:Y:S04]  /*43be0*/  STL.64 [R1+0x2480], R68 ;  /* 0x0024804401007387 */ /* 0x0003e80000100a00 */
[----:B------:R-:W2:Y:S04]  /*43bf0*/  LDL.LU.64 R170, [R1+0x2db0] ;  /* 0x002db00001aa7983 */ /* 0x000ea80000300a00 */
[----:B------:R-:W2:Y:S04]  /*43c00*/  LDL.LU.64 R98, [R1+0x2538] ;  /* 0x0025380001627983 */ /* 0x000ea80000300a00 */
[----:B------:R1:W-:Y:S04]  /*43c10*/  STL.64 [R1+0x2488], R20 ;  /* 0x0024881401007387 */ /* 0x0003e80000100a00 */
[----:B------:R-:W2:Y:S04]  /*43c20*/  LDL.LU.64 R112, [R1+0x2da8] ;  /* 0x002da80001707983 */ /* 0x000ea80000300a00 */
[----:B-1----:R-:W2:Y:S04]  /*43c30*/  LDL.LU.64 R68, [R1+0x27d0] ;  /* 0x0027d00001447983 */ /* 0x002ea80000300a00 */
[----:B------:R-:W2:Y:S04]  /*43c40*/  LDL.LU.64 R70, [R1+0x2da0] ;  /* 0x002da00001467983 */ /* 0x000ea80000300a00 */
[----:B------:R-:W2:Y:S01]  /*43c50*/  LDL.LU.64 R20, [R1+0x910] ;  /* 0x0009100001147983 */ /* 0x000ea20000300a00 */
[----:B------:R-:W-:-:S03]  /*43c60*/  IMAD.WIDE R72, R46, 0x4, R172 ;  /* 0x000000042e487825 */ /* 0x000fc600078e02ac */
[----:B------:R-:W-:Y:S04]  /*43c70*/  LDGSTS.E [R2+0x1ee00], desc[UR74][R172.64], P0 ;  /* 0x1ee00000ac027fae */ /* 0x000fe800081a104a */
[----:B------:R1:W-:Y:S04]  /*43c80*/  LDGSTS.E [R2+0x1ef00], desc[UR74][R60.64], P6 ;  /* 0x1ef000003c027fae */ /* 0x0003e8000b1a104a */
[----:B------:R-:W2:Y:S01]  /*43c90*/  LDL.LU.64 R172, [R1+0x908] ;  /* 0x0009080001ac7983 */ /* 0x000ea20000300a00 */
[----:B-1----:R-:W-:-:S03]  /*43ca0*/  IMAD.WIDE R60, R46, 0x4, R60 ;  /* 0x000000042e3c7825 */ /* 0x002fc600078e023c */
[----:B------:R3:W-:Y:S04]  /*43cb0*/  STL.64 [R1+0x2490], R72 ;  /* 0x0024904801007387 */ /* 0x0007e80000100a00 */
[----:B------:R4:W-:Y:S01]  /*43cc0*/  STL.64 [R1+0x2498], R60 ;  /* 0x0024983c01007387 */ /* 0x0009e20000100a00 */
[----:B---3--:R-:W-:-:S04]  /*43cd0*/  IMAD.WIDE R72, R46, 0x4, R188 ;  /* 0x000000042e487825 */ /* 0x008fc800078e02bc */
[C---:B----4-:R-:W-:Y:S02]  /*43ce0*/  IMAD.WIDE R60, R46.reuse, 0x4, R184 ;  /* 0x000000042e3c7825 */ /* 0x050fe400078e02b8 */
[----:B------:R-:W3:Y:S04]  /*43cf0*/  LDL.LU.64 R184, [R1+0x2db8] ;  /* 0x002db80001b87983 */ /* 0x000ee80000300a00 */
[----:B------:R1:W-:Y:S04]  /*43d00*/  STL.64 [R1+0x24a0], R72 ;  /* 0x0024a04801007387 */ /* 0x0003e80000100a00 */
[----:B------:R4:W-:Y:S01]  /*43d10*/  STL.64 [R1+0x24a8], R60 ;  /* 0x0024a83c01007387 */ /* 0x0009e20000100a00 */
[----:B-1----:R-:W-:-:S04]  /*43d20*/  IMAD.WIDE R72, R46, 0x4, R176 ;  /* 0x000000042e487825 */ /* 0x002fc800078e02b0 */
[C---:B----4-:R-:W-:Y:S02]  /*43d30*/  IMAD.WIDE R60, R46.reuse, 0x4, R246 ;  /* 0x000000042e3c7825 */ /* 0x050fe400078e02f6 */
[----:B------:R-:W4:Y:S04]  /*43d40*/  LDL.LU.64 R246, [R1+0x2530] ;  /* 0x0025300001f67983 */ /* 0x000f280000300a00 */
[----:B------:R1:W-:Y:S01]  /*43d50*/  STL.64 [R1+0x24b0], R72 ;  /* 0x0024b04801007387 */ /* 0x0003e20000100a00 */
[----:B------:R-:W-:-:S03]  /*43d60*/  IMAD.WIDE R176, R46, 0x4, R228 ;  /* 0x000000042eb07825 */ /* 0x000fc600078e02e4 */
[----:B------:R1:W-:Y:S04]  /*43d70*/  STL.64 [R1+0x24b8], R60 ;  /* 0x0024b83c01007387 */ /* 0x0003e80000100a00 */
[----:B------:R1:W-:Y:S02]  /*43d80*/  STL.64 [R1+0x24c0], R176 ;  /* 0x0024c0b001007387 */ /* 0x0003e40000100a00 */
[----:B-1----:R-:W-:-:S05]  /*43d90*/  IMAD.WIDE R72, R46, 0x4, R218 ;  /* 0x000000042e487825 */ /* 0x002fca00078e02da */
[----:B------:R1:W-:Y:S01]  /*43da0*/  STL.64 [R1+0x24c8], R72 ;  /* 0x0024c84801007387 */ /* 0x0003e20000100a00 */
[----:B------:R-:W-:-:S04]  /*43db0*/  IMAD.WIDE R60, R46, 0x4, R240 ;  /* 0x000000042e3c7825 */ /* 0x000fc800078e02f0 */
[C---:B------:R-:W-:Y:S01]  /*43dc0*/  IMAD.WIDE R176, R46.reuse, 0x4, R222 ;  /* 0x000000042eb07825 */ /* 0x040fe200078e02de */
[----:B------:R1:W-:Y:S03]  /*43dd0*/  STL.64 [R1+0x24d8], R60 ;  /* 0x0024d83c01007387 */ /* 0x0003e60000100a00 */
[C---:B-1----:R-:W-:Y:S01]  /*43de0*/  IMAD.WIDE R72, R46.reuse, 0x4, R202 ;  /* 0x000000042e487825 */ /* 0x042fe200078e02ca */
[----:B------:R-:W-:Y:S04]  /*43df0*/  STL.64 [R1+0x24e0], R176 ;  /* 0x0024e0b001007387 */ /* 0x000fe80000100a00 */
[----:B------:R-:W4:Y:S01]  /*43e00*/  LDL.LU.64 R222, [R1+0x2dc0] ;  /* 0x002dc00001de7983 */ /* 0x000f220000300a00 */
[----:B------:R-:W-:-:S03]  /*43e10*/  IMAD.WIDE R60, R46, 0x4, R82 ;  /* 0x000000042e3c7825 */ /* 0x000fc600078e0252 */
[----:B------:R-:W-:Y:S04]  /*43e20*/  STL.64 [R1+0x24f0], R72 ;  /* 0x0024f04801007387 */ /* 0x000fe80000100a00 */
[----:B------:R-:W4:Y:S04]  /*43e30*/  LDL.LU.64 R82, [R1+0x2528] ;  /* 0x0025280001527983 */ /* 0x000f280000300a00 */
[----:B------:R2:W-:Y:S04]  /*43e40*/  STL.64 [R1+0x24f8], R60 ;  /* 0x0024f83c01007387 */ /* 0x0005e80000100a00 */
[----:B------:R-:W4:Y:S01]  /*43e50*/  LDL.LU.64 R202, [R1+0x2dc8] ;  /* 0x002dc80001ca7983 */ /* 0x000f220000300a00 */
[----:B--2---:R-:W-:-:S03]  /*43e60*/  IMAD.WIDE R60, R46, 0x4, R232 ;  /* 0x000000042e3c7825 */ /* 0x004fc600078e02e8 */
[----:B------:R-:W-:Y:S04]  /*43e70*/  LDGSTS.E [R2+0x1fe00], desc[UR74][R232.64], P0 ;  /* 0x1fe00000e8027fae */ /* 0x000fe800081a104a */
[----:B------:R-:W2:Y:S04]  /*43e80*/  LDL.LU.64 R232, [R1+0x2520] ;  /* 0x0025200001e87983 */ /* 0x000ea80000300a00 */
[----:B------:R1:W-:Y:S04]  /*43e90*/  STL.64 [R1+0x2508], R60 ;  /* 0x0025083c01007387 */ /* 0x0003e80000100a00 */
[----:B------:R1:W-:Y:S02]  /*43ea0*/  LDGSTS.E [R2+0x1ff00], desc[UR74][R56.64], P6 ;  /* 0x1ff0000038027fae */ /* 0x0003e4000b1a104a */
[----:B-1----:R-:W-:-:S04]  /*43eb0*/  IMAD.WIDE R60, R46, 0x4, R56 ;  /* 0x000000042e3c7825 */ /* 0x002fc800078e0238 */
[C---:B------:R-:W-:Y:S02]  /*43ec0*/  IMAD.WIDE R56, R46.reuse, 0x4, R170 ;  /* 0x000000042e387825 */ /* 0x040fe400078e02aa */
[----:B------:R-:W2:Y:S04]  /*43ed0*/  LDL.LU.64 R170, [R1+0x2dd0] ;  /* 0x002dd00001aa7983 */ /* 0x000ea80000300a00 */
[----:B------:R1:W-:Y:S04]  /*43ee0*/  STL.64 [R1+0x2510], R60 ;  /* 0x0025103c01007387 */ /* 0x0003e80000100a00 */
[----:B------:R1:W-:Y:S02]  /*43ef0*/  STL.64 [R1+0x4a80], R56 ;  /* 0x004a803801007387 */ /* 0x0003e40000100a00 */
[----:B-1----:R-:W-:-:S04]  /*43f00*/  IMAD.WIDE R60, R46, 0x4, R98 ;  /* 0x000000042e3c7825 */ /* 0x002fc800078e0262 */
[C---:B------:R-:W-:Y:S01]  /*43f10*/  IMAD.WIDE R56, R46.reuse, 0x4, R112 ;  /* 0x000000042e387825 */ /* 0x040fe200078e0270 */
[----:B------:R1:W-:Y:S03]  /*43f20*/  STL.64 [R1+0x4a78], R60 ;  /* 0x004a783c01007387 */ /* 0x0003e60000100a00 */
[C---:B------:R-:W-:Y:S01]  /*43f30*/  IMAD.WIDE R68, R46.reuse, 0x4, R68 ;  /* 0x000000042e447825 */ /* 0x040fe200078e0244 */
[----:B------:R1:W-:Y:S04]  /*43f40*/  STL.64 [R1+0x4a70], R56 ;  /* 0x004a703801007387 */ /* 0x0003e80000100a00 */
[----:B------:R-:W-:Y:S01]  /*43f50*/  STL.64 [R1+0x4a68], R68 ;  /* 0x004a684401007387 */ /* 0x000fe20000100a00 */
[----:B-1----:R-:W-:-:S04]  /*43f60*/  IMAD.WIDE R60, R46, 0x4, R70 ;  /* 0x000000042e3c7825 */ /* 0x002fc800078e0246 */
[C---:B------:R-:W-:Y:S01]  /*43f70*/  IMAD.WIDE R56, R46.reuse, 0x4, R20 ;  /* 0x000000042e387825 */ /* 0x040fe200078e0214 */
[----:B------:R-:W-:Y:S03]  /*43f80*/  STL.64 [R1+0x4a60], R60 ;  /* 0x004a603c01007387 */ /* 0x000fe60000100a00 */
[C---:B------:R-:W-:Y:S02]  /*43f90*/  IMAD.WIDE R20, R46.reuse, 0x4, R186 ;  /* 0x000000042e147825 */ /* 0x040fe400078e02ba */
[----:B------:R-:W2:Y:S04]  /*43fa0*/  LDL.LU.64 R186, [R1+0x2518] ;  /* 0x0025180001ba7983 */ /* 0x000ea80000300a00 */
[----:B------:R1:W-:Y:S04]  /*43fb0*/  STL.64 [R1+0x4a58], R56 ;  /* 0x004a583801007387 */ /* 0x0003e80000100a00 */
[----:B------:R1:W-:Y:S04]  /*43fc0*/  STL.64 [R1+0x4a50], R20 ;  /* 0x004a501401007387 */ /* 0x0003e80000100a00 */
[----:B------:R-:W2:Y:S01]  /*43fd0*/  LDL.LU.64 R72, [R1+0x2dd8] ;  /* 0x002dd80001487983 */ /* 0x000ea20000300a00 */
[----:B-1----:R-:W-:-:S04]  /*43fe0*/  IMAD.WIDE R56, R46, 0x4, R172 ;  /* 0x000000042e387825 */ /* 0x002fc800078e02ac */
[C---:B------:R-:W-:Y:S01]  /*43ff0*/  IMAD.WIDE R20, R46.reuse, 0x4, R100 ;  /* 0x000000042e147825 */ /* 0x040fe200078e0264 */
[----:B------:R-:W-:Y:S04]  /*44000*/  STL.64 [R1+0x4a48], R56 ;  /* 0x004a483801007387 */ /* 0x000fe80000100a00 */
[----:B------:R-:W2:Y:S04]  /*44010*/  LDL.LU.64 R100, [R1+0x2500] ;  /* 0x0025000001647983 */ /* 0x000ea80000300a00 */
[----:B------:R3:W-:Y:S04]  /*44020*/  STL.64 [R1+0x4a40], R20 ;  /* 0x004a401401007387 */ /* 0x0007e80000100a00 */
[----:B------:R-:W2:Y:S04]  /*44030*/  LDL.LU.64 R60, [R1+0x2de0] ;  /* 0x002de000013c7983 */ /* 0x000ea80000300a00 */
[----:B------:R-:W2:Y:S01]  /*44040*/  LDL.LU.64 R172, [R1+0x24e8] ;  /* 0x0024e80001ac7983 */ /* 0x000ea20000300a00 */
[----:B---3--:R-:W-:-:S05]  /*44050*/  IMAD.WIDE R20, R46, 0x4, R184 ;  /* 0x000000042e147825 */ /* 0x008fca00078e02b8 */
[----:B------:R4:W-:Y:S04]  /*44060*/  STL.64 [R1+0x4a38], R20 ;  /* 0x004a381401007387 */ /* 0x0009e80000100a00 */
[----:B------:R-:W3:Y:S04]  /*44070*/  LDL.LU.64 R188, [R1+0x2de8] ;  /* 0x002de80001bc7983 */ /* 0x000ee80000300a00 */
[----:B------:R-:W3:Y:S01]  /*44080*/  LDL.LU.64 R176, [R1+0x24d0] ;  /* 0x0024d00001b07983 */ /* 0x000ee20000300a00 */
[----:B----4-:R-:W-:-:S05]  /*44090*/  IMAD.WIDE R20, R46, 0x4, R246 ;  /* 0x000000042e147825 */ /* 0x010fca00078e02f6 */
[----:B------:R1:W-:Y:S04]  /*440a0*/  STL.64 [R1+0x4a30], R20 ;  /* 0x004a301401007387 */ /* 0x0003e80000100a00 */
[----:B------:R-:W4:Y:S04]  /*440b0*/  LDL.LU.64 R228, [R1+0x2df0] ;  /* 0x002df00001e47983 */ /* 0x000f280000300a00 */
[----:B------:R-:W4:Y:S04]  /*440c0*/  LDL.LU.64 R218, [R1+0xf78] ;  /* 0x000f780001da7983 */ /* 0x000f280000300a00 */
[----:B------:R-:W4:Y:S04]  /*440d0*/  LDL.LU.64 R184, [R1+0x2df8] ;  /* 0x002df80001b87983 */ /* 0x000f280000300a00 */
[----:B------:R-:W4:Y:S01]  /*440e0*/  LDL.LU.64 R246, [R1+0xf70] ;  /* 0x000f700001f67983 */ /* 0x000f220000300a00 */
[----:B------:R-:W-:-:S04]  /*440f0*/  IMAD.WIDE R56, R46, 0x4, R222 ;  /* 0x000000042e387825 */ /* 0x000fc800078e02de */
[C---:B-1----:R-:W-:Y:S02]  /*44100*/  IMAD.WIDE R20, R46.reuse, 0x4, R82 ;  /* 0x000000042e147825 */ /* 0x042fe400078e0252 */
[----:B------:R-:W4:Y:S04]  /*44110*/  LDL.LU.64 R82, [R1+0x2e00] ;  /* 0x002e000001527983 */ /* 0x000f280000300a00 */
[----:B------:R1:W-:Y:S04]  /*44120*/  STL.64 [R1+0x4a28], R56 ;  /* 0x004a283801007387 */ /* 0x0003e80000100a00 */
[----:B------:R-:W-:Y:S01]  /*44130*/  STL.64 [R1+0x4a20], R20 ;  /* 0x004a201401007387 */ /* 0x000fe20000100a00 */
[----:B-1----:R-:W-:-:S03]  /*44140*/  IMAD.WIDE R56, R46, 0x4, R202 ;  /* 0x000000042e387825 */ /* 0x002fc600078e02ca */
[----:B------:R-:W4:Y:S04]  /*44150*/  LDL.LU.64 R202, [R1+0xf68] ;  /* 0x000f680001ca7983 */ /* 0x000f280000300a00 */
[----:B------:R1:W-:Y:S04]  /*44160*/  STL.64 [R1+0x4a18], R56 ;  /* 0x004a183801007387 */ /* 0x0003e80000100a00 */
[----:B------:R-:W4:Y:S04]  /*44170*/  LDL.LU.64 R240, [R1+0x2c10] ;  /* 0x002c100001f07983 */ /* 0x000f280000300a00 */
[----:B-1----:R-:W4:Y:S01]  /*44180*/  LDL.LU.64 R56, [R1+0xf60] ;  /* 0x000f600001387983 */ /* 0x002f220000300a00 */
[----:B--2---:R-:W-:-:S05]  /*44190*/  IMAD.WIDE R20, R46, 0x4, R232 ;  /* 0x000000042e147825 */ /* 0x004fca00078e02e8 */
[----:B------:R1:W-:Y:S04]  /*441a0*/  STL.64 [R1+0x4a10], R20 ;  /* 0x004a101401007387 */ /* 0x0003e80000100a00 */
[----:B------:R-:W2:Y:S04]  /*441b0*/  LDL.LU.64 R232, [R1+0x2e08] ;  /* 0x002e080001e87983 */ /* 0x000ea80000300a00 */
[----:B------:R-:W2:Y:S04]  /*441c0*/  LDL.LU.64 R98, [R1+0xf58] ;  /* 0x000f580001627983 */ /* 0x000ea80000300a00 */
[----:B------:R-:W2:Y:S01]  /*441d0*/  LDL.LU.64 R112, [R1+0x2e10] ;  /* 0x002e100001707983 */ /* 0x000ea20000300a00 */
[----:B-1----:R-:W-:-:S05]  /*441e0*/  IMAD.WIDE R20, R46, 0x4, R170 ;  /* 0x000000042e147825 */ /* 0x002fca00078e02aa */
[----:B------:R1:W-:Y:S04]  /*441f0*/  STL.64 [R1+0x4a08], R20 ;  /* 0x004a081401007387 */ /* 0x0003e80000100a00 */
[----:B------:R-:W2:Y:S04]  /*44200*/  LDL.LU.64 R68, [R1+0x2838] ;  /* 0x0028380001447983 */ /* 0x000ea80000300a00 */
[----:B------:R-:W2:Y:S04]  /*44210*/  LDL.LU.64 R70, [R1+0x2bd0] ;  /* 0x002bd00001467983 */ /* 0x000ea80000300a00 */
[----:B-1----:R-:W2:Y:S04]  /*44220*/  LDL.LU.64 R20, [R1+0xf50] ;  /* 0x000f500001147983 */ /* 0x002ea80000300a00 */
[----:B------:R-:W2:Y:S04]  /*44230*/  LDL.LU.64 R170, [R1+0x2e18] ;  /* 0x002e180001aa7983 */ /* 0x000ea80000300a00 */
[----:B------:R-:W2:Y:S01]  /*44240*/  LDL.LU.64 R222, [R1+0x2840] ;  /* 0x0028400001de7983 */ /* 0x000ea20000300a00 */
[----:B------:R-:W-:-:S05]  /*44250*/  IMAD.WIDE R186, R46, 0x4, R186 ;  /* 0x000000042eba7825 */ /* 0x000fca00078e02ba */
[----:B------:R1:W-:Y:S01]  /*44260*/  STL.64 [R1+0x4a00], R186 ;  /* 0x004a00ba01007387 */ /* 0x0003e20000100a00 */
[----:B------:R-:W-:-:S03]  /*44270*/  IMAD.WIDE R72, R46, 0x4, R72 ;  /* 0x000000042e487825 */ /* 0x000fc600078e0248 */
[----:B-1----:R-:W2:Y:S04]  /*44280*/  LDL.LU.64 R186, [R1+0x2bc0] ;  /* 0x002bc00001ba7983 */ /* 0x002ea80000300a00 */
[----:B------:R1:W-:Y:S02]  /*44290*/  STL.64 [R1+0x49f8], R72 ;  /* 0x0049f84801007387 */ /* 0x0003e40000100a00 */
[C---:B-1----:R-:W-:Y:S02]  /*442a0*/  IMAD.WIDE R72, R46.reuse, 0x4, R100 ;  /* 0x000000042e487825 */ /* 0x042fe400078e0264 */
[----:B------:R-:W2:Y:S04]  /*442b0*/  LDL.LU.64 R100, [R1+0x748] ;  /* 0x0007480001647983 */ /* 0x000ea80000300a00 */
[----:B------:R1:W-:Y:S02]  /*442c0*/  STL.64 [R1+0x49f0], R72 ;  /* 0x0049f04801007387 */ /* 0x0003e40000100a00 */
[----:B-1----:R-:W-:-:S04]  /*442d0*/  IMAD.WIDE R72, R46, 0x4, R60 ;  /* 0x000000042e487825 */ /* 0x002fc800078e023c */
[C---:B------:R-:W-:Y:S02]  /*442e0*/  IMAD.WIDE R60, R46.reuse, 0x4, R172 ;  /* 0x000000042e3c7825 */ /* 0x040fe400078e02ac */
[----:B------:R-:W2:Y:S02]  /*442f0*/  LDL.LU.64 R172, [R1+0x2e20] ;  /* 0x002e200001ac7983 */ /* 0x000ea40000300a00 */
[C---:B---3--:R-:W-:Y:S02]  /*44300*/  IMAD.WIDE R188, R46.reuse, 0x4, R188 ;  /* 0x000000042ebc7825 */ /* 0x048fe400078e02bc */
[----:B------:R1:W-:Y:S04]  /*44310*/  STL.64 [R1+0x49e8], R72 ;  /* 0x0049e84801007387 */ /* 0x0003e80000100a00 */
[----:B------:R4:W-:Y:S04]  /*44320*/  STL.64 [R1+0x49e0], R60 ;  /* 0x0049e03c01007387 */ /* 0x0009e80000100a00 */
[----:B------:R-:W-:Y:S01]  /*44330*/  STL.64 [R1+0x49d8], R188 ;  /* 0x0049d8bc01007387 */ /* 0x000fe20000100a00 */
[----:B-1----:R-:W-:-:S04]  /*44340*/  IMAD.WIDE R72, R46, 0x4, R176 ;  /* 0x000000042e487825 */ /* 0x002fc800078e02b0 */
[C---:B----4-:R-:W-:Y:S01]  /*44350*/  IMAD.WIDE R60, R46.reuse, 0x4, R228 ;  /* 0x000000042e3c7825 */ /* 0x050fe200078e02e4 */
[----:B------:R1:W-:Y:S03]  /*44360*/  STL.64 [R1+0x49d0], R72 ;  /* 0x0049d04801007387 */ /* 0x0003e60000100a00 */
[C---:B------:R-:W-:Y:S01]  /*44370*/  IMAD.WIDE R176, R46.reuse, 0x4, R218 ;  /* 0x000000042eb07825 */ /* 0x040fe200078e02da */
[----:B------:R3:W-:Y:S04]  /*44380*/  STL.64 [R1+0x49c8], R60 ;  /* 0x0049c83c01007387 */ /* 0x0007e80000100a00 */
[----:B------:R-:W-:Y:S01]  /*44390*/  STL.64 [R1+0x49c0], R176 ;  /* 0x0049c0b001007387 */ /* 0x000fe20000100a00 */
[----:B-1----:R-:W-:-:S03]  /*443a0*/  IMAD.WIDE R72, R46, 0x4, R184 ;  /* 0x000000042e487825 */ /* 0x002fc600078e02b8 */
[----:B------:R-:W4:Y:S01]  /*443b0*/  LDL.LU.64 R184, [R1+0x2848] ;  /* 0x0028480001b87983 */ /* 0x000f220000300a00 */
[----:B---3--:R-:W-:-:S03]  /*443c0*/  IMAD.WIDE R60, R46, 0x4, R246 ;  /* 0x000000042e3c7825 */ /* 0x008fc600078e02f6 */
        /* <DEDUP_REMOVED lines=8> */
[----:B------:R1:W-:Y:S02]  /*44450*/  STL.64 [R1+0x49a0], R60 ;  /* 0x0049a03c01007387 */ /* 0x0003e40000100a00 */
[----:B-1----:R-:W-:-:S05]  /*44460*/  IMAD.WIDE R72, R46, 0x4, R240 ;  /* 0x000000042e487825 */ /* 0x002fca00078e02f0 */
[----:B------:R-:W-:Y:S01]  /*44470*/  STL.64 [R1+0x4998], R72 ;  /* 0x0049984801007387 */ /* 0x000fe20000100a00 */
[----:B------:R-:W-:-:S04]  /*44480*/  IMAD.WIDE R60, R46, 0x4, R56 ;  /* 0x000000042e3c7825 */ /* 0x000fc800078e0238 */
[C---:B--2---:R-:W-:Y:S02]  /*44490*/  IMAD.WIDE R56, R46.reuse, 0x4, R232 ;  /* 0x000000042e387825 */ /* 0x044fe400078e02e8 */
        /* <DEDUP_REMOVED lines=17> */
[----:B-1----:R-:W-:-:S05]  /*445b0*/  IMAD.WIDE R56, R46, 0x4, R222 ;  /* 0x000000042e387825 */ /* 0x002fca00078e02de */
[----:B------:R-:W-:Y:S01]  /*445c0*/  STL.64 [R1+0x4980], R56 ;  /* 0x0049803801007387 */ /* 0x000fe20000100a00 */
[----:B------:R-:W-:-:S03]  /*445d0*/  IMAD.WIDE R20, R46, 0x4, R186 ;  /* 0x000000042e147825 */ /* 0x000fc600078e02ba */
[----:B------:R-:W2:Y:S04]  /*445e0*/  LDL.LU.64 R186, [R1+0x2e28] ;  /* 0x002e280001ba7983 */ /* 0x000ea80000300a00 */
[----:B------:R1:W-:Y:S04]  /*445f0*/  STL.64 [R1+0x4978], R20 ;  /* 0x0049781401007387 */ /* 0x0003e80000100a00 */
[----:B------:R-:W2:Y:S01]  /*44600*/  LDL.LU.64 R60, [R1+0x2850] ;  /* 0x00285000013c7983 */ /* 0x000ea20000300a00 */
[----:B-1----:R-:W-:-:S03]  /*44610*/  IMAD.WIDE R20, R46, 0x4, R100 ;  /* 0x000000042e147825 */ /* 0x002fc600078e0264 */
[----:B------:R-:W2:Y:S04]  /*44620*/  LDL.LU.64 R100, [R1+0x2b90] ;  /* 0x002b900001647983 */ /* 0x000ea80000300a00 */
[----:B------:R1:W-:Y:S04]  /*44630*/  STL.64 [R1+0x27d0], R20 ;  /* 0x0027d01401007387 */ /* 0x0003e80000100a00 */
        /* <DEDUP_REMOVED lines=9> */
[----:B----4-:R-:W-:-:S05]  /*446d0*/  IMAD.WIDE R56, R46, 0x4, R184 ;  /* 0x000000042e387825 */ /* 0x010fca00078e02b8 */
[----:B------:R1:W-:Y:S01]  /*446e0*/  STL.64 [R1+0x4968], R56 ;  /* 0x0049683801007387 */ /* 0x0003e20000100a00 */
[----:B---3--:R-:W-:-:S05]  /*446f0*/  IMAD.WIDE R68, R46, 0x4, R246 ;  /* 0x000000042e447825 */ /* 0x008fca00078e02f6 */
[----:B------:R3:W-:Y:S01]  /*44700*/  STL.64 [R1+0x4960], R68 ;  /* 0x0049604401007387 */ /* 0x0007e20000100a00 */
[----:B-1----:R-:W-:-:S03]  /*44710*/  IMAD.WIDE R56, R46, 0x4, R82 ;  /* 0x000000042e387825 */ /* 0x002fc600078e0252 */
[----:B------:R-:W4:Y:S04]  /*44720*/  LDL.LU.64 R82, [R1+0x2b70] ;  /* 0x002b700001527983 */ /* 0x000f280000300a00 */
[----:B------:R1:W-:Y:S04]  /*44730*/  STL.64 [R1+0x27b0], R56 ;  /* 0x0027b03801007387 */ /* 0x0003e80000100a00 */
[----:B------:R-:W4:Y:S01]  /*44740*/  LDL.LU.64 R240, [R1+0x6f8] ;  /* 0x0006f80001f07983 */ /* 0x000f220000300a00 */
[----:B---3--:R-:W-:-:S03]  /*44750*/  IMAD.WIDE R68, R46, 0x4, R202 ;  /* 0x000000042e447825 */ /* 0x008fc600078e02ca */
[----:B-1----:R-:W3:Y:S04]  /*44760*/  LDL.LU.64 R56, [R1+0x2e40] ;  /* 0x002e400001387983 */ /* 0x002ee80000300a00 */
[----:B------:R2:W-:Y:S04]  /*44770*/  STL.64 [R1+0x4958], R68 ;  /* 0x0049584401007387 */ /* 0x0005e80000100a00 */
[----:B------:R-:W3:Y:S04]  /*44780*/  LDL.LU.64 R184, [R1+0x2868] ;  /* 0x0028680001b87983 */ /* 0x000ee80000300a00 */
[----:B------:R-:W3:Y:S04]  /*44790*/  LDL.LU.64 R202, [R1+0x2b60] ;  /* 0x002b600001ca7983 */ /* 0x000ee80000300a00 */
[----:B------:R-:W3:Y:S01]  /*447a0*/  LDL.LU.64 R98, [R1+0x6e8] ;  /* 0x0006e80001627983 */ /* 0x000ee20000300a00 */
[----:B--2---:R-:W-:-:S05]  /*447b0*/  IMAD.WIDE R68, R46, 0x4, R232 ;  /* 0x000000042e447825 */ /* 0x004fca00078e02e8 */
[----:B------:R1:W-:Y:S04]  /*447c0*/  STL.64 [R1+0x4950], R68 ;  /* 0x0049504401007387 */ /* 0x0003e80000100a00 */
[----:B------:R-:W2:Y:S04]  /*447d0*/  LDL.LU.64 R112, [R1+0x2b58] ;  /* 0x002b580001707983 */ /* 0x000ea80000300a00 */
[----:B-1----:R-:W2:Y:S04]  /*447e0*/  LDL.LU.64 R68, [R1+0x27c0] ;  /* 0x0027c00001447983 */ /* 0x002ea80000300a00 */
[----:B------:R-:W2:Y:S04]  /*447f0*/  LDL.LU.64 R70, [R1+0x2b50] ;  /* 0x002b500001467983 */ /* 0x000ea80000300a00 */
[----:B------:R-:W2:Y:S04]  /*44800*/  LDL.LU.64 R232, [R1+0x6d8] ;  /* 0x0006d80001e87983 */ /* 0x000ea80000300a00 */
[----:B------:R-:W2:Y:S01]  /*44810*/  LDL.LU.64 R246, [R1+0x2b48] ;  /* 0x002b480001f67983 */ /* 0x000ea20000300a00 */
[----:B------:R-:W-:-:S05]  /*44820*/  IMAD.WIDE R170, R46, 0x4, R170 ;  /* 0x000000042eaa7825 */ /* 0x000fca00078e02aa */
        /* <DEDUP_REMOVED lines=8> */
[C---:B------:R-:W-:Y:S01]  /*448b0*/  IMAD.WIDE R100, R46.reuse, 0x4, R100 ;  /* 0x000000042e647825 */ /* 0x040fe200078e0264 */
        /* <DEDUP_REMOVED lines=13> */
[----:B------:R-:W-:-:S04]  /*44990*/  IMAD.WIDE R222, R46, 0x4, R222 ;  /* 0x000000042ede7825 */ /* 0x000fc800078e02de */
[C---:B------:R-:W-:Y:S01]  /*449a0*/  IMAD.WIDE R172, R46.reuse, 0x4, R172 ;  /* 0x000000042eac7825 */ /* 0x040fe200078e02ac */
[----:B-1----:R-:W2:Y:S04]  /*449b0*/  LDL.LU.64 R176, [R1+0x53f0] ;  /* 0x0053f00001b07983 */ /* 0x002ea80000300a00 */
[----:B------:R1:W-:Y:S01]  /*449c0*/  STL.64 [R1+0x2760], R228 ;  /* 0x002760e401007387 */ /* 0x0003e20000100a00 */
[----:B----4-:R-:W-:-:S03]  /*449d0*/  IMAD.WIDE R82, R46, 0x4, R82 ;  /* 0x000000042e527825 */ /* 0x010fc600078e0252 */
[----:B-1----:R-:W4:Y:S04]  /*449e0*/  LDL.LU.64 R228, [R1+0x53e8] ;  /* 0x0053e80001e47983 */ /* 0x002f280000300a00 */
[----:B------:R1:W-:Y:S01]  /*449f0*/  STL.64 [R1+0x2758], R218 ;  /* 0x002758da01007387 */ /* 0x0003e20000100a00 */
[----:B------:R-:W-:-:S04]  /*44a00*/  IMAD.WIDE R240, R46, 0x4, R240 ;  /* 0x000000042ef07825 */ /* 0x000fc800078e02f0 */
[C---:B---3--:R-:W-:Y:S01]  /*44a10*/  IMAD.WIDE R56, R46.reuse, 0x4, R56 ;  /* 0x000000042e387825 */ /* 0x048fe200078e0238 */
[----:B-1----:R-:W3:Y:S04]  /*44a20*/  LDL.LU.64 R218, [R1+0x53e0] ;  /* 0x0053e00001da7983 */ /* 0x002ee80000300a00 */
[----:B------:R1:W-:Y:S01]  /*44a30*/  STL.64 [R1+0x2750], R20 ;  /* 0x0027501401007387 */ /* 0x0003e20000100a00 */
[----:B------:R-:W-:-:S03]  /*44a40*/  IMAD.WIDE R184, R46, 0x4, R184 ;  /* 0x000000042eb87825 */ /* 0x000fc600078e02b8 */
[----:B-1----:R-:W3:Y:S04]  /*44a50*/  LDL.LU.64 R20, [R1+0x2d80] ;  /* 0x002d800001147983 */ /* 0x002ee80000300a00 */
[----:B------:R1:W-:Y:S01]  /*44a60*/  STL.64 [R1+0x2748], R222 ;  /* 0x002748de01007387 */ /* 0x0003e20000100a00 */
[----:B------:R-:W-:-:S03]  /*44a70*/  IMAD.WIDE R202, R46, 0x4, R202 ;  /* 0x000000042eca7825 */ /* 0x000fc600078e02ca */
[----:B-1----:R-:W4:Y:S04]  /*44a80*/  LDL.LU.64 R222, [R1+0x27d8] ;  /* 0x0027d80001de7983 */ /* 0x002f280000300a00 */
        /* <DEDUP_REMOVED lines=11> */
[----:B------:R1:W-:Y:S01]  /*44b40*/  STL.64 [R1+0x2718], R202 ;  /* 0x002718ca01007387 */ /* 0x0003e20000100a00 */
[----:B--2---:R-:W-:-:S03]  /*44b50*/  IMAD.WIDE R112, R46, 0x4, R112 ;  /* 0x000000042e707825 */ /* 0x004fc600078e0270 */
[----:B-1----:R-:W2:Y:S04]  /*44b60*/  LDL.LU.64 R202, [R1+0x53c8] ;  /* 0x0053c80001ca7983 */ /* 0x002ea80000300a00 */
[----:B------:R1:W-:Y:S01]  /*44b70*/  STL.64 [R1+0x2710], R98 ;  /* 0x0027106201007387 */ /* 0x0003e20000100a00 */
[----:B------:R-:W-:-:S03]  /*44b80*/  IMAD.WIDE R70, R46, 0x4, R70 ;  /* 0x000000042e467825 */ /* 0x000fc600078e0246 */
[----:B------:R-:W-:Y:S01]  /*44b90*/  STL.64 [R1+0x2708], R112 ;  /* 0x0027087001007387 */ /* 0x000fe20000100a00 */
[----:B-1----:R-:W-:-:S04]  /*44ba0*/  IMAD.WIDE R98, R46, 0x4, R68 ;  /* 0x000000042e627825 */ /* 0x002fc800078e0244 */
[C---:B------:R-:W-:Y:S01]  /*44bb0*/  IMAD.WIDE R68, R46.reuse, 0x4, R232 ;  /* 0x000000042e447825 */ /* 0x040fe200078e02e8 */
[----:B------:R1:W-:Y:S04]  /*44bc0*/  STL.64 [R1+0x2700], R98 ;  /* 0x0027006201007387 */ /* 0x0003e80000100a00 */
[----:B------:R-:W2:Y:S04]  /*44bd0*/  LDL.LU.64 R232, [R1+0x2d60] ;  /* 0x002d600001e87983 */ /* 0x000ea80000300a00 */
[----:B------:R1:W-:Y:S02]  /*44be0*/  STL.64 [R1+0x26f8], R70 ;  /* 0x0026f84601007387 */ /* 0x0003e40000100a00 */
[----:B-1----:R-:W-:-:S02]  /*44bf0*/  IMAD.WIDE R98, R46, 0x4, R246 ;  /* 0x000000042e627825 */ /* 0x002fc400078e02f6 */
[----:B------:R1:W-:Y:S04]  /*44c00*/  STL.64 [R1+0x26f0], R68 ;  /* 0x0026f04401007387 */ /* 0x0003e80000100a00 */
[----:B------:R-:W-:Y:S01]  /*44c10*/  STL.64 [R1+0x26e8], R98 ;  /* 0x0026e86201007387 */ /* 0x000fe20000100a00 */
[----:B------:R-:W-:-:S04]  /*44c20*/  IMAD.WIDE R70, R46, 0x4, R170 ;  /* 0x000000042e467825 */ /* 0x000fc800078e02aa */
[C---:B-1----:R-:W-:Y:S02]  /*44c30*/  IMAD.WIDE R68, R46.reuse, 0x4, R242 ;  /* 0x000000042e447825 */ /* 0x042fe400078e02f2 */
[----:B------:R-:W2:Y:S04]  /*44c40*/  LDL.LU.64 R242, [R1+0x8d8] ;  /* 0x0008d80001f27983 */ /* 0x000ea80000300a00 */
[----:B------:R-:W-:Y:S04]  /*44c50*/  STL.64 [R1+0x26e0], R70 ;  /* 0x0026e04601007387 */ /* 0x000fe80000100a00 */
[----:B------:R1:W-:Y:S02]  /*44c60*/  STL.64 [R1+0x4928], R68 ;  /* 0x0049284401007387 */ /* 0x0003e40000100a00 */
[----:B-1----:R-:W-:-:S02]  /*44c70*/  IMAD.WIDE R68, R46, 0x4, R186 ;  /* 0x000000042e447825 */ /* 0x002fc400078e02ba */
[----:B------:R-:W-:Y:S04]  /*44c80*/  LDGSTS.E [R2+0x20e00], desc[UR74][R186.64], P0 ;  /* 0x20e00000ba027fae */ /* 0x000fe800081a104a */
[----:B------:R-:W2:Y:S04]  /*44c90*/  LDL.LU.64 R186, [R1+0x2d58] ;  /* 0x002d580001ba7983 */ /* 0x000ea80000300a00 */
[----:B------:R1:W-:Y:S04]  /*44ca0*/  STL.64 [R1+0x4920], R68 ;  /* 0x0049204401007387 */ /* 0x0003e80000100a00 */
[----:B------:R-:W2:Y:S04]  /*44cb0*/  LDL.LU.64 R98, [R1+0x8d0] ;  /* 0x0008d00001627983 */ /* 0x000ea80000300a00 */
[----:B------:R-:W2:Y:S01]  /*44cc0*/  LDL.LU.64 R246, [R1+0x2d50] ;  /* 0x002d500001f67983 */ /* 0x000ea20000300a00 */
[----:B-1----:R-:W-:-:S03]  /*44cd0*/  IMAD.WIDE R68, R46, 0x4, R100 ;  /* 0x000000042e447825 */ /* 0x002fc600078e0264 */
[----:B------:R-:W-:Y:S04]  /*44ce0*/  LDGSTS.E [R2+0x20f00], desc[UR74][R100.64], P6 ;  /* 0x20f0000064027fae */ /* 0x000fe8000b1a104a */
[----:B------:R1:W-:Y:S04]  /*44cf0*/  STL.64 [R1+0x4918], R68 ;  /* 0x0049184401007387 */ /* 0x0003e80000100a00 */
[----:B------:R-:W2:Y:S04]  /*44d00*/  LDL.LU.64 R170, [R1+0x8c8] ;  /* 0x0008c80001aa7983 */ /* 0x000ea80000300a00 */
[----:B------:R-:W2:Y:S04]  /*44d10*/  LDL.LU.64 R100, [R1+0x2d48] ;  /* 0x002d480001647983 */ /* 0x000ea80000300a00 */
[----:B------:R-:W2:Y:S04]  /*44d20*/  LDL.LU.64 R112, [R1+0x8c0] ;  /* 0x0008c00001707983 */ /* 0x000ea80000300a00 */
[----:B-1----:R-:W2:Y:S01]  /*44d30*/  LDL.LU.64 R68, [R1+0x2d38] ;  /* 0x002d380001447983 */ /* 0x002ea20000300a00 */
[----:B---3--:R-:W-:-:S05]  /*44d40*/  IMAD.WIDE R20, R46, 0x4, R20 ;  /* 0x000000042e147825 */ /* 0x008fca00078e0214 */
[----:B------:R1:W-:Y:S01]  /*44d50*/  STL.64 [R1+0x4910], R20 ;  /* 0x0049101401007387 */ /* 0x0003e20000100a00 */
[----:B----4-:R-:W-:-:S05]  /*44d60*/  IMAD.WIDE R70, R46, 0x4, R222 ;  /* 0x000000042e467825 */ /* 0x010fca00078e02de */
[----:B------:R3:W-:Y:S01]  /*44d70*/  STL.64 [R1+0x4908], R70 ;  /* 0x0049084601007387 */ /* 0x0007e20000100a00 */
[----:B-1----:R-:W-:-:S03]  /*44d80*/  IMAD.WIDE R20, R46, 0x4, R172 ;  /* 0x000000042e147825 */ /* 0x002fc600078e02ac */
[----:B---3--:R-:W3:Y:S04]  /*44d90*/  LDL.LU.64 R70, [R1+0x8b0] ;  /* 0x0008b00001467983 */ /* 0x008ee80000300a00 */
[----:B------:R1:W-:Y:S01]  /*44da0*/  STL.64 [R1+0x4900], R20 ;  /* 0x0049001401007387 */ /* 0x0003e20000100a00 */
[----:B------:R-:W-:-:S03]  /*44db0*/  IMAD.WIDE R82, R46, 0x4, R82 ;  /* 0x000000042e527825 */ /* 0x000fc600078e0252 */
[----:B-1----:R-:W4:Y:S04]  /*44dc0*/  LDL.LU.64 R20, [R1+0x2e48] ;  /* 0x002e480001147983 */ /* 0x002f280000300a00 */
[----:B------:R-:W4:Y:S04]  /*44dd0*/  LDL.LU.64 R222, [R1+0x8a8] ;  /* 0x0008a80001de7983 */ /* 0x000f280000300a00 */
[----:B------:R1:W-:Y:S04]  /*44de0*/  STL.64 [R1+0x48f8], R82 ;  /* 0x0048f85201007387 */ /* 0x0003e80000100a00 */
[----:B-1----:R-:W4:Y:S04]  /*44df0*/  LDL.LU.64 R82, [R1+0x2d30] ;  /* 0x002d300001527983 */ /* 0x002f280000300a00 */
[----:B------:R-:W4:Y:S01]  /*44e00*/  LDL.LU.64 R172, [R1+0x8a0] ;  /* 0x0008a00001ac7983 */ /* 0x000f220000300a00 */
[----:B------:R-:W-:-:S05]  /*44e10*/  IMAD.WIDE R184, R46, 0x4, R184 ;  /* 0x000000042eb87825 */ /* 0x000fca00078e02b8 */
[----:B------:R1:W-:Y:S01]  /*44e20*/  STL.64 [R1+0x48f0], R184 ;  /* 0x0048f0b801007387 */ /* 0x0003e20000100a00 */
[----:B--2---:R-:W-:-:S03]  /*44e30*/  IMAD.WIDE R202, R46, 0x4, R202 ;  /* 0x000000042eca7825 */ /* 0x004fc600078e02ca */
[----:B-1----:R-:W2:Y:S04]  /*44e40*/  LDL.LU.64 R184, [R1+0x2d28] ;  /* 0x002d280001b87983 */ /* 0x002ea80000300a00 */
[----:B------:R1:W-:Y:S02]  /*44e50*/  STL.64 [R1+0x48e8], R202 ;  /* 0x0048e8ca01007387 */ /* 0x0003e40000100a00 */
[----:B-1----:R-:W-:-:S04]  /*44e60*/  IMAD.WIDE R202, R46, 0x4, R200 ;  /* 0x000000042eca7825 */ /* 0x002fc800078e02c8 */
[C---:B------:R-:W-:Y:S02]  /*44e70*/  IMAD.WIDE R200, R46.reuse, 0x4, R216 ;  /* 0x000000042ec87825 */ /* 0x040fe400078e02d8 */
[----:B------:R-:W2:Y:S04]  /*44e80*/  LDL.LU.64 R216, [R1+0x2d18] ;  /* 0x002d180001d87983 */ /* 0x000ea80000300a00 */
[----:B------:R1:W-:Y:S04]  /*44e90*/  STL.64 [R1+0x48e0], R202 ;  /* 0x0048e0ca01007387 */ /* 0x0003e80000100a00 */
[----:B------:R1:W-:Y:S04]  /*44ea0*/  STL.64 [R1+0x48d8], R200 ;  /* 0x0048d8c801007387 */ /* 0x0003e80000100a00 */
[----:B------:R-:W-:Y:S04]  /*44eb0*/  LDGSTS.E [R2+0x21e00], desc[UR74][R232.64], P0 ;  /* 0x21e00000e8027fae */ /* 0x000fe800081a104a */
[----:B-1----:R-:W2:Y:S01]  /*44ec0*/  LDL.LU.64 R202, [R1+0x888] ;  /* 0x0008880001ca7983 */ /* 0x002ea20000300a00 */
[----:B------:R-:W-:-:S03]  /*44ed0*/  IMAD.WIDE R200, R46, 0x4, R232 ;  /* 0x000000042ec87825 */ /* 0x000fc600078e02e8 */
[----:B------:R-:W2:Y:S04]  /*44ee0*/  LDL.LU.64 R232, [R1+0x2e50] ;  /* 0x002e500001e87983 */ /* 0x000ea80000300a00 */
[----:B------:R1:W-:Y:S04]  /*44ef0*/  LDGSTS.E [R2+0x21f00], desc[UR74][R242.64], P6 ;  /* 0x21f00000f2027fae */ /* 0x0003e8000b1a104a */
[----:B------:R1:W-:Y:S02]  /*44f00*/  STL.64 [R1+0x48d0], R200 ;  /* 0x0048d0c801007387 */ /* 0x0003e40000100a00 */
[----:B-1----:R-:W-:-:S02]  /*44f10*/  IMAD.WIDE R242, R46, 0x4, R242 ;  /* 0x000000042ef27825 */ /* 0x002fc400078e02f2 */
[----:B------:R-:W2:Y:S04]  /*44f20*/  LDL.LU.64 R200, [R1+0x880] ;  /* 0x0008800001c87983 */ /* 0x000ea80000300a00 */
[----:B------:R1:W-:Y:S04]  /*44f30*/  STL.64 [R1+0x48c8], R242 ;  /* 0x0048c8f201007387 */ /* 0x0003e80000100a00 */
[----:B-1----:R-:W2:Y:S01]  /*44f40*/  LDL.LU.64 R242, [R1+0x2d10] ;  /* 0x002d100001f27983 */ /* 0x002ea20000300a00 */
[----:B------:R-:W-:-:S05]  /*44f50*/  IMAD.WIDE R186, R46, 0x4, R186 ;  /* 0x000000042eba7825 */ /* 0x000fca00078e02ba */
[----:B------:R1:W-:Y:S01]  /*44f60*/  STL.64 [R1+0x48c0], R186 ;  /* 0x0048c0ba01007387 */ /* 0x0003e20000100a00 */
        /* <DEDUP_REMOVED lines=9> */
[----:B------:R1:W-:Y:S04]  /*45000*/  LDGSTS.E [R2+0x22e00], desc[UR74][R68.64], P0 ;  /* 0x22e0000044027fae */ /* 0x0003e800081a104a */
[----:B-1----:R-:W2:Y:S04]  /*45010*/  LDL.LU.64 R246, [R1+0x53b8] ;  /* 0x0053b80001f67983 */ /* 0x002ea80000300a00 */
[----:B------:R1:W-:Y:S04]  /*45020*/  STL.64 [R1+0x48a8], R170 ;  /* 0x0048a8aa01007387 */ /* 0x0003e80000100a00 */
[----:B-1----:R-:W2:Y:S04]  /*45030*/  LDL.LU.64 R170, [R1+0x53b0] ;  /* 0x0053b00001aa7983 */ /* 0x002ea80000300a00 */
[----:B------:R1:W-:Y:S04]  /*45040*/  STL.64 [R1+0x48a0], R100 ;  /* 0x0048a06401007387 */ /* 0x0003e80000100a00 */
[----:B-1----:R-:W2:Y:S01]  /*45050*/  LDL.LU.64 R100, [R1+0x53a8] ;  /* 0x0053a80001647983 */ /* 0x002ea20000300a00 */
[----:B------:R-:W-:-:S03]  /*45060*/  IMAD.WIDE R22, R46, 0x4, R22 ;  /* 0x000000042e167825 */ /* 0x000fc600078e0216 */
[----:B------:R1:W-:Y:S01]  /*45070*/  STL.64 [R1+0x4898], R112 ;  /* 0x0048987001007387 */ /* 0x0003e20000100a00 */
[----:B------:R-:W-:-:S04]  /*45080*/  IMAD.WIDE R68, R46, 0x4, R68 ;  /* 0x000000042e447825 */ /* 0x000fc800078e0244 */
[----:B-1----:R-:W-:-:S05]  /*45090*/  IMAD.WIDE R112, R46, 0x4, R144 ;  /* 0x000000042e707825 */ /* 0x002fca00078e0290 */
[----:B------:R-:W-:Y:S04]  /*450a0*/  STL.64 [R1+0x4890], R112 ;  /* 0x0048907001007387 */ /* 0x000fe80000100a00 */
[----:B------:R3:W-:Y:S04]  /*450b0*/  STL.64 [R1+0x4888], R22 ;  /* 0x0048881601007387 */ /* 0x0007e80000100a00 */
[----:B------:R4:W-:Y:S01]  /*450c0*/  STL.64 [R1+0x4880], R68 ;  /* 0x0048804401007387 */ /* 0x0009e20000100a00 */
[----:B---3--:R-:W-:-:S03]  /*450d0*/  IMAD.WIDE R22, R46, 0x4, R70 ;  /* 0x000000042e167825 */ /* 0x008fc600078e0246 */
[----:B------:R-:W-:Y:S04]  /*450e0*/  LDGSTS.E [R2+0x22f00], desc[UR74][R70.64], P6 ;  /* 0x22f0000046027fae */ /* 0x000fe8000b1a104a */
[----:B------:R1:W-:Y:S01]  /*450f0*/  STL.64 [R1+0x4878], R22 ;  /* 0x0048781601007387 */ /* 0x0003e20000100a00 */
[----:B----4-:R-:W-:-:S04]  /*45100*/  IMAD.WIDE R68, R46, 0x4, R20 ;  /* 0x000000042e447825 */ /* 0x010fc800078e0214 */
[C---:B------:R-:W-:Y:S01]  /*45110*/  IMAD.WIDE R20, R46.reuse, 0x4, R222 ;  /* 0x000000042e147825 */ /* 0x040fe200078e02de */
[----:B------:R-:W-:Y:S03]  /*45120*/  STL.64 [R1+0x4870], R68 ;  /* 0x0048704401007387 */ /* 0x000fe60000100a00 */
[C---:B-1----:R-:W-:Y:S02]  /*45130*/  IMAD.WIDE R22, R46.reuse, 0x4, R82 ;  /* 0x000000042e167825 */ /* 0x042fe400078e0252 */
[----:B------:R-:W3:Y:S04]  /*45140*/  LDL.LU.64 R82, [R1+0x2cf8] ;  /* 0x002cf80001527983 */ /* 0x000ee80000300a00 */
[----:B------:R1:W-:Y:S04]  /*45150*/  STL.64 [R1+0x4868], R20 ;  /* 0x0048681401007387 */ /* 0x0003e80000100a00 */
[----:B------:R-:W-:Y:S01]  /*45160*/  STL.64 [R1+0x4860], R22 ;  /* 0x0048601601007387 */ /* 0x000fe20000100a00 */
[----:B-1----:R-:W-:-:S05]  /*45170*/  IMAD.WIDE R20, R46, 0x4, R172 ;  /* 0x000000042e147825 */ /* 0x002fca00078e02ac */
[----:B------:R1:W-:Y:S02]  /*45180*/  STL.64 [R1+0x4858], R20 ;  /* 0x0048581401007387 */ /* 0x0003e40000100a00 */
[----:B-1----:R-:W-:-:S04]  /*45190*/  IMAD.WIDE R20, R46, 0x4, R244 ;  /* 0x000000042e147825 */ /* 0x002fc800078e02f4 */
[----:B--2---:R-:W-:-:S05]  /*451a0*/  IMAD.WIDE R22, R46, 0x4, R184 ;  /* 0x000000042e167825 */ /* 0x004fca00078e02b8 */
[----:B------:R1:W-:Y:S02]  /*451b0*/  STL.64 [R1+0x4850], R22 ;  /* 0x0048501601007387 */ /* 0x0003e40000100a00 */
[C---:B-1----:R-:W-:Y:S02]  /*451c0*/  IMAD.WIDE R22, R46.reuse, 0x4, R88 ;  /* 0x000000042e167825 */ /* 0x042fe400078e0258 */
[----:B------:R-:W-:Y:S02]  /*451d0*/  LDGSTS.E [R2+0x23e00], desc[UR74][R216.64], P0 ;  /* 0x23e00000d8027fae */ /* 0x000fe400081a104a */
[C---:B------:R-:W-:Y:S02]  /*451e0*/  IMAD.WIDE R88, R46.reuse, 0x4, R230 ;  /* 0x000000042e587825 */ /* 0x040fe400078e02e6 */
[----:B------:R-:W-:Y:S02]  /*451f0*/  LDGSTS.E [R2+0x23f00], desc[UR74][R202.64], P6 ;  /* 0x23f00000ca027fae */ /* 0x000fe4000b1a104a */
[----:B------:R-:W-:-:S05]  /*45200*/  IMAD.WIDE R68, R46, 0x4, R100 ;  /* 0x000000042e447825 */ /* 0x000fca00078e0264 */
[----:B------:R-:W-:Y:S04]  /*45210*/  STL.64 [R1+0x4848], R68 ;  /* 0x0048484401007387 */ /* 0x000fe80000100a00 */
[----:B------:R1:W-:Y:S04]  /*45220*/  STL.64 [R1+0x4840], R20 ;  /* 0x0048401401007387 */ /* 0x0003e80000100a00 */
[----:B------:R2:W-:Y:S01]  /*45230*/  STL.64 [R1+0x4838], R22 ;  /* 0x0048381601007387 */ /* 0x0005e20000100a00 */
[----:B-1----:R-:W-:-:S03]  /*45240*/  IMAD.WIDE R20, R46, 0x4, R216 ;  /* 0x000000042e147825 */ /* 0x002fc600078e02d8 */
[----:B------:R-:W4:Y:S01]  /*45250*/  LDL.LU.64 R216, [R1+0x860] ;  /* 0x0008600001d87983 */ /* 0x000f220000300a00 */
[----:B--2---:R-:W-:-:S03]  /*45260*/  IMAD.WIDE R22, R46, 0x4, R202 ;  /* 0x000000042e167825 */ /* 0x004fc600078e02ca */
[----:B------:R1:W-:Y:S01]  /*45270*/  STL.64 [R1+0x4830], R20 ;  /* 0x0048301401007387 */ /* 0x0003e20000100a00 */
[----:B------:R-:W-:-:S04]  /*45280*/  IMAD.WIDE R68, R46, 0x4, R186 ;  /* 0x000000042e447825 */ /* 0x000fc800078e02ba */
[C---:B-1----:R-:W-:Y:S02]  /*45290*/  IMAD.WIDE R20, R46.reuse, 0x4, R232 ;  /* 0x000000042e147825 */ /* 0x042fe400078e02e8 */
[----:B------:R-:W2:Y:S04]  /*452a0*/  LDL.LU.64 R232, [R1+0x2e58] ;  /* 0x002e580001e87983 */ /* 0x000ea80000300a00 */
[----:B------:R1:W-:Y:S04]  /*452b0*/  STL.64 [R1+0x4828], R22 ;  /* 0x0048281601007387 */ /* 0x0003e80000100a00 */
[----:B------:R1:W-:Y:S02]  /*452c0*/  STL.64 [R1+0x4820], R20 ;  /* 0x0048201401007387 */ /* 0x0003e40000100a00 */
[----:B-1----:R-:W-:-:S04]  /*452d0*/  IMAD.WIDE R22, R46, 0x4, R200 ;  /* 0x000000042e167825 */ /* 0x002fc800078e02c8 */
[C---:B------:R-:W-:Y:S02]  /*452e0*/  IMAD.WIDE R20, R46.reuse, 0x4, R242 ;  /* 0x000000042e147825 */ /* 0x040fe400078e02f2 */
[----:B------:R-:W2:Y:S04]  /*452f0*/  LDL.LU.64 R242, [R1+0x858] ;  /* 0x0008580001f27983 */ /* 0x000ea80000300a00 */
[----:B------:R1:W-:Y:S04]  /*45300*/  STL.64 [R1+0x4818], R22 ;  /* 0x0048181601007387 */ /* 0x0003e80000100a00 */
[----:B------:R1:W-:Y:S04]  /*45310*/  STL.64 [R1+0x4810], R20 ;  /* 0x0048101401007387 */ /* 0x0003e80000100a00 */
[----:B------:R-:W-:Y:S01]  /*45320*/  STL.64 [R1+0x4808], R68 ;  /* 0x0048084401007387 */ /* 0x000fe20000100a00 */
[----:B-1----:R-:W-:-:S03]  /*45330*/  IMAD.WIDE R22, R46, 0x4, R170 ;  /* 0x000000042e167825 */ /* 0x002fc600078e02aa */
[----:B------:R-:W2:Y:S01]  /*45340*/  LDL.LU.64 R112, [R1+0x2cf0] ;  /* 0x002cf00001707983 */ /* 0x000ea20000300a00 */
[----:B------:R-:W-:-:S03]  /*45350*/  IMAD.WIDE R20, R46, 0x4, R246 ;  /* 0x000000042e147825 */ /* 0x000fc600078e02f6 */
[----:B------:R1:W-:Y:S04]  /*45360*/  STL.64 [R1+0x4800], R22 ;  /* 0x0048001601007387 */ /* 0x0003e80000100a00 */
[----:B------:R-:W2:Y:S04]  /*45370*/  LDL.LU.64 R144, [R1+0x2e60] ;  /* 0x002e600001907983 */ /* 0x000ea80000300a00 */
[----:B------:R3:W-:Y:S04]  /*45380*/  STL.64 [R1+0x26d8], R20 ;  /* 0x0026d81401007387 */ /* 0x0007e80000100a00 */
[----:B-1----:R-:W2:Y:S04]  /*45390*/  LDL.LU.64 R22, [R1+0x830] ;  /* 0x0008300001167983 */ /* 0x002ea80000300a00 */
[----:B------:R-:W2:Y:S04]  /*453a0*/  LDL.LU.64 R68, [R1+0x2cb0] ;  /* 0x002cb00001447983 */ /* 0x000ea80000300a00 */
[----:B------:R-:W2:Y:S04]  /*453b0*/  LDL.LU.64 R246, [R1+0x27e0] ;  /* 0x0027e00001f67983 */ /* 0x000ea80000300a00 */
[----:B------:R-:W2:Y:S04]  /*453c0*/  LDL.LU.64 R70, [R1+0x2c88] ;  /* 0x002c880001467983 */ /* 0x000ea80000300a00 */
[----:B---3--:R-:W3:Y:S04]  /*453d0*/  LDL.LU.64 R20, [R1+0x27e8] ;  /* 0x0027e80001147983 */ /* 0x008ee80000300a00 */
[----:B------:R1:W-:Y:S04]  /*453e0*/  STL.64 [R1+0x47f8], R88 ;  /* 0x0047f85801007387 */ /* 0x0003e80000100a00 */
[----:B------:R-:W3:Y:S04]  /*453f0*/  LDL.LU.64 R170, [R1+0x2c60] ;  /* 0x002c600001aa7983 */ /* 0x000ee80000300a00 */
[----:B------:R-:W3:Y:S04]  /*45400*/  LDL.LU.64 R200, [R1+0x2780] ;  /* 0x0027800001c87983 */ /* 0x000ee80000300a00 */
[----:B------:R-:W3:Y:S01]  /*45410*/  LDL.LU.64 R230, [R1+0x2c38] ;  /* 0x002c380001e67983 */ /* 0x000ee20000300a00 */
[----:B-1----:R-:W-:-:S03]  /*45420*/  IMAD.WIDE R88, R46, 0x4, R114 ;  /* 0x000000042e587825 */ /* 0x002fc600078e0272 */
[----:B------:R1:W-:Y:S04]  /*45430*/  LDGSTS.E [R2+0x24e00], desc[UR74][R82.64], P0 ;  /* 0x24e0000052027fae */ /* 0x0003e800081a104a */
[----:B------:R-:W-:Y:S04]  /*45440*/  STL.64 [R1+0x47f0], R88 ;  /* 0x0047f05801007387 */ /* 0x000fe80000100a00 */
[----:B------:R-:W3:Y:S01]  /*45450*/  LDL.LU.64 R222, [R1+0x2788] ;  /* 0x0027880001de7983 */ /* 0x000ee20000300a00 */
[----:B-1----:R-:W-:-:S03]  /*45460*/  IMAD.WIDE R82, R46, 0x4, R82 ;  /* 0x000000042e527825 */ /* 0x002fc600078e0252 */
[----:B------:R-:W3:Y:S04]  /*45470*/  LDL.LU.64 R172, [R1+0x2c08] ;  /* 0x002c080001ac7983 */ /* 0x000ee80000300a00 */
[----:B------:R1:W-:Y:S04]  /*45480*/  STL.64 [R1+0x26d0], R82 ;  /* 0x0026d05201007387 */ /* 0x0003e80000100a00 */
[----:B------:R-:W3:Y:S04]  /*45490*/  LDL.LU.64 R184, [R1+0x788] ;  /* 0x0007880001b87983 */ /* 0x000ee80000300a00 */
[----:B------:R-:W3:Y:S04]  /*454a0*/  LDL.LU.64 R114, [R1+0x2870] ;  /* 0x0028700001727983 */ /* 0x000ee80000300a00 */
[----:B------:R-:W3:Y:S04]  /*454b0*/  LDL.LU.64 R100, [R1+0x760] ;  /* 0x0007600001647983 */ /* 0x000ee80000300a00 */
[----:B-1----:R-:W3:Y:S04]  /*454c0*/  LDL.LU.64 R82, [R1+0x2878] ;  /* 0x0028780001527983 */ /* 0x002ee80000300a00 */
[----:B------:R-:W3:Y:S01]  /*454d0*/  LDL.LU.64 R244, [R1+0x720] ;  /* 0x0007200001f47983 */ /* 0x000ee20000300a00 */
[----:B----4-:R-:W-:-:S03]  /*454e0*/  IMAD.WIDE R88, R46, 0x4, R216 ;  /* 0x000000042e587825 */ /* 0x010fc600078e02d8 */
[----:B------:R1:W-:Y:S04]  /*454f0*/  LDGSTS.E [R2+0x24f00], desc[UR74][R216.64], P6 ;  /* 0x24f00000d8027fae */ /* 0x0003e8000b1a104a */
[----:B------:R-:W4:Y:S01]  /*45500*/  LDL.LU.64 R216, [R1+0x2880] ;  /* 0x0028800001d87983 */ /* 0x000f220000300a00 */
[----:B--2---:R-:W-:-:S03]  /*45510*/  IMAD.WIDE R202, R46, 0x4, R232 ;  /* 0x000000042eca7825 */ /* 0x004fc600078e02e8 */
[----:B------:R2:W-:Y:S04]  /*45520*/  STL.64 [R1+0x26c8], R88 ;  /* 0x0026c85801007387 */ /* 0x0005e80000100a00 */
[----:B--2---:R-:W2:Y:S04]  /*45530*/  LDL.LU.64 R88, [R1+0x6d0] ;  /* 0x0006d00001587983 */ /* 0x004ea80000300a00 */
[----:B------:R-:W2:Y:S01]  /*45540*/  LDL.LU.64 R186, [R1+0x2888] ;  /* 0x0028880001ba7983 */ /* 0x000ea20000300a00 */
[----:B------:R-:W-:-:S03]  /*45550*/  IMAD.WIDE R242, R46, 0x4, R242 ;  /* 0x000000042ef27825 */ /* 0x000fc600078e02f2 */
[----:B------:R1:W-:Y:S04]  /*45560*/  STL.64 [R1+0x26c0], R202 ;  /* 0x0026c0ca01007387 */ /* 0x0003e80000100a00 */
[----:B-1----:R-:W2:Y:S01]  /*45570*/  LDL.LU.64 R202, [R1+0x6a8] ;  /* 0x0006a80001ca7983 */ /* 0x002ea20000300a00 */
[----:B------:R-:W-:-:S03]  /*45580*/  IMAD.WIDE R112, R46, 0x4, R112 ;  /* 0x000000042e707825 */ /* 0x000fc600078e0270 */
[----:B------:R-:W2:Y:S04]  /*45590*/  LDL.LU.64 R232, [R1+0x2890] ;  /* 0x0028900001e87983 */ /* 0x000ea80000300a00 */
[----:B------:R1:W-:Y:S01]  /*455a0*/  STL.64 [R1+0x26b8], R242 ;  /* 0x0026b8f201007387 */ /* 0x0003e20000100a00 */
[----:B------:R-:W-:-:S03]  /*455b0*/  IMAD.WIDE R144, R46, 0x4, R144 ;  /* 0x000000042e907825 */ /* 0x000fc600078e0290 */
[----:B-1----:R-:W2:Y:S04]  /*455c0*/  LDL.LU.64 R242, [R1+0x680] ;  /* 0x0006800001f27983 */ /* 0x002ea80000300a00 */
[----:B------:R1:W-:Y:S01]  /*455d0*/  STL.64 [R1+0x26b0], R112 ;  /* 0x0026b07001007387 */ /* 0x0003e20000100a00 */
[----:B------:R-:W-:-:S03]  /*455e0*/  IMAD.WIDE R68, R46, 0x4, R68 ;  /* 0x000000042e447825 */ /* 0x000fc600078e0244 */
[----:B------:R-:W-:Y:S01]  /*455f0*/  STL.64 [R1+0x26a8], R144 ;  /* 0x0026a89001007387 */ /* 0x000fe20000100a00 */
[----:B-1----:R-:W-:-:S04]  /*45600*/  IMAD.WIDE R112, R46, 0x4, R22 ;  /* 0x000000042e707825 */ /* 0x002fc800078e0216 */
[C---:B------:R-:W-:Y:S01]  /*45610*/  IMAD.WIDE R22, R46.reuse, 0x4, R246 ;  /* 0x000000042e167825 */ /* 0x040fe200078e02f6 */
[----:B------:R-:W-:Y:S04]  /*45620*/  STL.64 [R1+0x26a0], R112 ;  /* 0x0026a07001007387 */ /* 0x000fe80000100a00 */
[----:B------:R-:W2:Y:S04]  /*45630*/  LDL.LU.64 R246, [R1+0x2898] ;  /* 0x0028980001f67983 */ /* 0x000ea80000300a00 */
[----:B------:R1:W-:Y:S04]  /*45640*/  STL.64 [R1+0x2698], R68 ;  /* 0x0026984401007387 */ /* 0x0003e80000100a00 */
[----:B------:R3:W-:Y:S01]  /*45650*/  STL.64 [R1+0x2690], R22 ;  /* 0x0026901601007387 */ /* 0x0007e20000100a00 */
[----:B-1----:R-:W-:-:S04]  /*45660*/  IMAD.WIDE R68, R46, 0x4, R70 ;  /* 0x000000042e447825 */ /* 0x002fc800078e0246 */
[C---:B---3--:R-:W-:Y:S01]  /*45670*/  IMAD.WIDE R22, R46.reuse, 0x4, R20 ;  /* 0x000000042e167825 */ /* 0x048fe200078e0214 */
[----:B------:R-:W-:Y:S03]  /*45680*/  STL.64 [R1+0x2688], R68 ;  /* 0x0026884401007387 */ /* 0x000fe60000100a00 */
[C---:B------:R-:W-:Y:S02]  /*45690*/  IMAD.WIDE R20, R46.reuse, 0x4, R170 ;  /* 0x000000042e147825 */ /* 0x040fe400078e02aa */
[----:B------:R-:W3:Y:S04]  /*456a0*/  LDL.LU.64 R170, [R1+0x658] ;  /* 0x0006580001aa7983 */ /* 0x000ee80000300a00 */
[----:B------:R1:W-:Y:S04]  /*456b0*/  STL.64 [R1+0x2680], R22 ;  /* 0x0026801601007387 */ /* 0x0003e80000100a00 */
[----:B------:R1:W-:Y:S02]  /*456c0*/  STL.64 [R1+0x2678], R20 ;  /* 0x0026781401007387 */ /* 0x0003e40000100a00 */
[----:B-1----:R-:W-:-:S02]  /*456d0*/  IMAD.WIDE R22, R46, 0x4, R200 ;  /* 0x000000042e167825 */ /* 0x002fc400078e02c8 */
[----:B------:R-:W3:Y:S02]  /*456e0*/  LDL.LU.64 R200, [R1+0x28a0] ;  /* 0x0028a00001c87983 */ /* 0x000ee40000300a00 */
[C---:B------:R-:W-:Y:S02]  /*456f0*/  IMAD.WIDE R20, R46.reuse, 0x4, R230 ;  /* 0x000000042e147825 */ /* 0x040fe400078e02e6 */
[----:B------:R1:W-:Y:S04]  /*45700*/  STL.64 [R1+0x2670], R22 ;  /* 0x0026701601007387 */ /* 0x0003e80000100a00 */
[----:B------:R-:W3:Y:S01]  /*45710*/  LDL.LU.64 R230, [R1+0x630] ;  /* 0x0006300001e67983 */ /* 0x000ee20000300a00 */
[----:B------:R-:W-:-:S03]  /*45720*/  IMAD.WIDE R68, R46, 0x4, R172 ;  /* 0x000000042e447825 */ /* 0x000fc600078e02ac */
[----:B------:R1:W-:Y:S02]  /*45730*/  STL.64 [R1+0x2668], R20 ;  /* 0x0026681401007387 */ /* 0x0003e40000100a00 */
[----:B-1----:R-:W-:-:S04]  /*45740*/  IMAD.WIDE R22, R46, 0x4, R184 ;  /* 0x000000042e167825 */ /* 0x002fc800078e02b8 */
[----:B------:R-:W-:-:S05]  /*45750*/  IMAD.WIDE R20, R46, 0x4, R222 ;  /* 0x000000042e147825 */ /* 0x000fca00078e02de */
[----:B------:R1:W-:Y:S04]  /*45760*/  STL.64 [R1+0x2660], R20 ;  /* 0x0026601401007387 */ /* 0x0003e80000100a00 */
[----:B------:R-:W-:Y:S01]  /*45770*/  STL.64 [R1+0x2658], R68 ;  /* 0x0026584401007387 */ /* 0x000fe20000100a00 */
[----:B-1----:R-:W-:-:S03]  /*45780*/  IMAD.WIDE R20, R46, 0x4, R114 ;  /* 0x000000042e147825 */ /* 0x002fc600078e0272 */
[----:B------:R-:W3:Y:S04]  /*45790*/  LDL.LU.64 R114, [R1+0x28a8] ;  /* 0x0028a80001727983 */ /* 0x000ee80000300a00 */
[----:B------:R1:W-:Y:S04]  /*457a0*/  STL.64 [R1+0x2650], R22 ;  /* 0x0026501601007387 */ /* 0x0003e80000100a00 */
[----:B------:R1:W-:Y:S02]  /*457b0*/  STL.64 [R1+0x2648], R20 ;  /* 0x0026481401007387 */ /* 0x0003e40000100a00 */
[----:B-1----:R-:W-:-:S04]  /*457c0*/  IMAD.WIDE R22, R46, 0x4, R100 ;  /* 0x000000042e167825 */ /* 0x002fc800078e0264 */
[C---:B------:R-:W-:Y:S02]  /*457d0*/  IMAD.WIDE R20, R46.reuse, 0x4, R82 ;  /* 0x000000042e147825 */ /* 0x040fe400078e0252 */
[----:B------:R-:W3:Y:S04]  /*457e0*/  LDL.LU.64 R82, [R1+0x608] ;  /* 0x0006080001527983 */ /* 0x000ee80000300a00 */
[----:B------:R1:W-:Y:S04]  /*457f0*/  STL.64 [R1+0x2640], R22 ;  /* 0x0026401601007387 */ /* 0x0003e80000100a00 */
[----:B------:R4:W-:Y:S01]  /*45800*/  STL.64 [R1+0x2638], R20 ;  /* 0x0026381401007387 */ /* 0x0009e20000100a00 */
[----:B-1----:R-:W-:-:S04]  /*45810*/  IMAD.WIDE R22, R46, 0x4, R244 ;  /* 0x000000042e167825 */ /* 0x002fc800078e02f4 */
[C---:B----4-:R-:W-:Y:S02]  /*45820*/  IMAD.WIDE R20, R46.reuse, 0x4, R216 ;  /* 0x000000042e147825 */ /* 0x050fe400078e02d8 */
[----:B------:R-:W4:Y:S04]  /*45830*/  LDL.LU.64 R216, [R1+0x28b0] ;  /* 0x0028b00001d87983 */ /* 0x000f280000300a00 */
[----:B------:R2:W-:Y:S04]  /*45840*/  STL.64 [R1+0x2630], R22 ;  /* 0x0026301601007387 */ /* 0x0005e80000100a00 */
[----:B------:R1:W-:Y:S01]  /*45850*/  STL.64 [R1+0x2628], R20 ;  /* 0x0026281401007387 */ /* 0x0003e20000100a00 */
[----:B--2---:R-:W-:-:S04]  /*45860*/  IMAD.WIDE R22, R46, 0x4, R88 ;  /* 0x000000042e167825 */ /* 0x004fc800078e0258 */
[C---:B-1----:R-:W-:Y:S02]  /*45870*/  IMAD.WIDE R20, R46.reuse, 0x4, R186 ;  /* 0x000000042e147825 */ /* 0x042fe400078e02ba */
[----:B------:R-:W2:Y:S04]  /*45880*/  LDL.LU.64 R186, [R1+0x5e0] ;  /* 0x0005e00001ba7983 */ /* 0x000ea80000300a00 */
[----:B------:R1:W-:Y:S04]  /*45890*/  STL.64 [R1+0x2620], R22 ;  /* 0x0026201601007387 */ /* 0x0003e80000100a00 */
[----:B------:R1:W-:Y:S01]  /*458a0*/  STL.64 [R1+0x2618], R20 ;  /* 0x0026181401007387 */ /* 0x0003e20000100a00 */
[----:B------:R-:W-:-:S04]  /*458b0*/  IMAD.WIDE R68, R46, 0x4, R202 ;  /* 0x000000042e447825 */ /* 0x000fc800078e02ca */
[C---:B-1----:R-:W-:Y:S01]  /*458c0*/  IMAD.WIDE R22, R46.reuse, 0x4, R232 ;  /* 0x000000042e167825 */ /* 0x042fe200078e02e8 */
[----:B------:R-:W-:Y:S04]  /*458d0*/  STL.64 [R1+0x2610], R68 ;  /* 0x0026104401007387 */ /* 0x000fe80000100a00 */
[----:B------:R-:W2:Y:S04]  /*458e0*/  LDL.LU.64 R112, [R1+0x2a60] ;  /* 0x002a600001707983 */ /* 0x000ea80000300a00 */
[----:B------:R1:W-:Y:S04]  /*458f0*/  STL.64 [R1+0x2608], R22 ;  /* 0x0026081601007387 */ /* 0x0003e80000100a00 */
[----:B------:R-:W2:Y:S01]  /*45900*/  LDL.LU.64 R144, [R1+0x2790] ;  /* 0x0027900001907983 */ /* 0x000ea20000300a00 */
[----:B------:R-:W-:-:S05]  /*45910*/  IMAD.WIDE R20, R46, 0x4, R242 ;  /* 0x000000042e147825 */ /* 0x000fca00078e02f2 */
[----:B------:R1:W-:Y:S04]  /*45920*/  STL.64 [R1+0x2600], R20 ;  /* 0x0026001401007387 */ /* 0x0003e80000100a00 */
[----:B-1----:R-:W2:Y:S04]  /*45930*/  LDL.LU.64 R22, [R1+0x2a38] ;  /* 0x002a380001167983 */ /* 0x002ea80000300a00 */
[----:B------:R-:W2:Y:S04]  /*45940*/  LDL.LU.64 R68, [R1+0x2798] ;  /* 0x0027980001447983 */ /* 0x000ea80000300a00 */
[----:B------:R-:W2:Y:S04]  /*45950*/  LDL.LU.64 R242, [R1+0x2a10] ;  /* 0x002a100001f27983 */ /* 0x000ea80000300a00 */
[----:B------:R-:W2:Y:S01]  /*45960*/  LDL.LU.64 R70, [R1+0x27a0] ;  /* 0x0027a00001467983 */ /* 0x000ea20000300a00 */
[----:B------:R-:W-:-:S03]  /*45970*/  IMAD.WIDE R88, R46, 0x4, R246 ;  /* 0x000000042e587825 */ /* 0x000fc600078e02f6 */
[----:B------:R-:W2:Y:S04]  /*45980*/  LDL.LU.64 R20, [R1+0x29e8] ;  /* 0x0029e80001147983 */ /* 0x000ea80000300a00 */
[----:B------:R3:W-:Y:S04]  /*45990*/  STL.64 [R1+0x25f8], R88 ;  /* 0x0025f85801007387 */ /* 0x0007e80000100a00 */
[----:B------:R-:W2:Y:S04]  /*459a0*/  LDL.LU.64 R246, [R1+0x27a8] ;  /* 0x0027a80001f67983 */ /* 0x000ea80000300a00 */
[----:B------:R-:W2:Y:S01]  /*459b0*/  LDL.LU.64 R232, [R1+0x29c0] ;  /* 0x0029c00001e87983 */ /* 0x000ea20000300a00 */
[----:B---3--:R-:W-:-:S03]  /*459c0*/  IMAD.WIDE R88, R46, 0x4, R170 ;  /* 0x000000042e587825 */ /* 0x008fc600078e02aa */
[----:B------:R-:W3:Y:S04]  /*459d0*/  LDL.LU.64 R170, [R1+0x538] ;  /* 0x0005380001aa7983 */ /* 0x000ee80000300a00 */
[----:B------:R1:W-:Y:S04]  /*459e0*/  STL.64 [R1+0x25f0], R88 ;  /* 0x0025f05801007387 */ /* 0x0003e80000100a00 */
[----:B------:R-:W3:Y:S01]  /*459f0*/  LDL.LU.64 R222, [R1+0x28b8] ;  /* 0x0028b80001de7983 */ /* 0x000ee20000300a00 */
[----:B------:R-:W-:-:S05]  /*45a00*/  IMAD.WIDE R100, R46, 0x4, R200 ;  /* 0x000000042e647825 */ /* 0x000fca00078e02c8 */
[----:B------:R-:W-:Y:S01]  /*45a10*/  STL.64 [R1+0x25e8], R100 ;  /* 0x0025e86401007387 */ /* 0x000fe20000100a00 */
[----:B-1----:R-:W-:-:S03]  /*45a20*/  IMAD.WIDE R88, R46, 0x4, R230 ;  /* 0x000000042e587825 */ /* 0x002fc600078e02e6 */
[----:B------:R-:W3:Y:S04]  /*45a30*/  LDL.LU.64 R172, [R1+0x510] ;  /* 0x0005100001ac7983 */ /* 0x000ee80000300a00 */
[----:B------:R1:W-:Y:S04]  /*45a40*/  STL.64 [R1+0x25e0], R88 ;  /* 0x0025e05801007387 */ /* 0x0003e80000100a00 */
[----:B------:R-:W3:Y:S04]  /*45a50*/  LDL.LU.64 R184, [R1+0x28c0] ;  /* 0x0028c00001b87983 */ /* 0x000ee80000300a00 */
[----:B------:R-:W3:Y:S04]  /*45a60*/  LDL.LU.64 R230, [R1+0x4e8] ;  /* 0x0004e80001e67983 */ /* 0x000ee80000300a00 */
[----:B------:R-:W3:Y:S01]  /*45a70*/  LDL.LU.64 R244, [R1+0x28c8] ;  /* 0x0028c80001f47983 */ /* 0x000ee20000300a00 */
[----:B-1----:R-:W-:-:S03]  /*45a80*/  IMAD.WIDE R88, R46, 0x4, R114 ;  /* 0x000000042e587825 */ /* 0x002fc600078e0272 */
[----:B------:R-:W3:Y:S04]  /*45a90*/  LDL.LU.64 R114, [R1+0x2820] ;  /* 0x0028200001727983 */ /* 0x000ee80000300a00 */
[----:B------:R1:W-:Y:S04]  /*45aa0*/  STL.64 [R1+0x25d8], R88 ;  /* 0x0025d85801007387 */ /* 0x0003e80000100a00 */
[----:B------:R-:W3:Y:S01]  /*45ab0*/  LDL.LU.64 R100, [R1+0x2960] ;  /* 0x0029600001647983 */ /* 0x000ee20000300a00 */
[----:B-1----:R-:W-:-:S03]  /*45ac0*/  IMAD.WIDE R88, R46, 0x4, R82 ;  /* 0x000000042e587825 */ /* 0x002fc600078e0252 */
[----:B------:R-:W3:Y:S04]  /*45ad0*/  LDL.LU.64 R82, [R1+0x4d0] ;  /* 0x0004d00001527983 */ /* 0x000ee80000300a00 */
[----:B------:R1:W-:Y:S04]  /*45ae0*/  STL.64 [R1+0x25d0], R88 ;  /* 0x0025d05801007387 */ /* 0x0003e80000100a00 */
[----:B-1----:R-:W3:Y:S01]  /*45af0*/  LDL.LU.64 R88, [R1+0x28d0] ;  /* 0x0028d00001587983 */ /* 0x002ee20000300a00 */
[----:B----4-:R-:W-:-:S03]  /*45b00*/  IMAD.WIDE R200, R46, 0x4, R216 ;  /* 0x000000042ec87825 */ /* 0x010fc600078e02d8 */
[----:B------:R-:W4:Y:S04]  /*45b10*/  LDL.LU.64 R216, [R1+0x2828] ;  /* 0x0028280001d87983 */ /* 0x000f280000300a00 */
[----:B------:R1:W-:Y:S04]  /*45b20*/  STL.64 [R1+0x25c8], R200 ;  /* 0x0025c8c801007387 */ /* 0x0003e80000100a00 */
[----:B------:R-:W4:Y:S04]  /*45b30*/  LDL.LU.64 R202, [R1+0x2950] ;  /* 0x0029500001ca7983 */ /* 0x000f280000300a00 */
[----:B-1----:R-:W4:Y:S01]  /*45b40*/  LDL.LU.64 R200, [R1+0x4c0] ;  /* 0x0004c00001c87983 */ /* 0x002f220000300a00 */
[----:B--2---:R-:W-:-:S05]  /*45b50*/  IMAD.WIDE R186, R46, 0x4, R186 ;  /* 0x000000042eba7825 */ /* 0x004fca00078e02ba */
[----:B------:R1:W-:Y:S04]  /*45b60*/  STL.64 [R1+0x25c0], R186 ;  /* 0x0025c0ba01007387 */ /* 0x0003e80000100a00 */
[----:B-1----:R-:W2:Y:S01]  /*45b70*/  LDL.LU.64 R186, [R1+0x850] ;  /* 0x0008500001ba7983 */ /* 0x002ea20000300a00 */
[----:B------:R-:W-:-:S05]  /*45b80*/  IMAD.WIDE R112, R46, 0x4, R112 ;  /* 0x000000042e707825 */ /* 0x000fca00078e0270 */
[----:B------:R1:W-:Y:S01]  /*45b90*/  STL.64 [R1+0x25b8], R112 ;  /* 0x0025b87001007387 */ /* 0x0003e20000100a00 */
[----:B------:R-:W-:-:S03]  /*45ba0*/  IMAD.WIDE R144, R46, 0x4, R144 ;  /* 0x000000042e907825 */ /* 0x000fc600078e0290 */
[----:B-1----:R-:W2:Y:S01]  /*45bb0*/  LDL.LU.64 R112, [R1+0x53a0] ;  /* 0x0053a00001707983 */ /* 0x002ea20000300a00 */
[----:B------:R-:W-:-:S03]  /*45bc0*/  IMAD.WIDE R22, R46, 0x4, R22 ;  /* 0x000000042e167825 */ /* 0x000fc600078e0216 */
[----:B------:R1:W-:Y:S01]  /*45bd0*/  STL.64 [R1+0x25b0], R144 ;  /* 0x0025b09001007387 */ /* 0x0003e20000100a00 */
        /* <DEDUP_REMOVED lines=9> */
[----:B------:R-:W-:-:S03]  /*45c70*/  IMAD.WIDE R232, R46, 0x4, R232 ;  /* 0x000000042ee87825 */ /* 0x000fc600078e02e8 */
[----:B-1----:R-:W2:Y:S04]  /*45c80*/  LDL.LU.64 R68, [R1+0x5388] ;  /* 0x0053880001447983 */ /* 0x002ea80000300a00 */
[----:B------:R1:W-:Y:S01]  /*45c90*/  STL.64 [R1+0x2598], R242 ;  /* 0x002598f201007387 */ /* 0x0003e20000100a00 */
[----:B---3--:R-:W-:-:S04]  /*45ca0*/  IMAD.WIDE R170, R46, 0x4, R170 ;  /* 0x000000042eaa7825 */ /* 0x008fc800078e02aa */
        /* <DEDUP_REMOVED lines=25> */
[----:B-1----:R-:W3:Y:S03]  /*45e40*/  LDL.LU.64 R230, [R1+0x2cb8] ;  /* 0x002cb80001e67983 */ /* 0x002ee60000300a00 */
[C---:B------:R-:W-:Y:S01]  /*45e50*/  IMAD.WIDE R82, R46.reuse, 0x4, R82 ;  /* 0x000000042e527825 */ /* 0x040fe200078e0252 */
[----:B------:R1:W-:Y:S03]  /*45e60*/  STL.64 [R1+0x2548], R244 ;  /* 0x002548f401007387 */ /* 0x0003e60000100a00 */
[C---:B------:R-:W-:Y:S01]  /*45e70*/  IMAD.WIDE R88, R46.reuse, 0x4, R88 ;  /* 0x000000042e587825 */ /* 0x040fe200078e0258 */
[----:B-1----:R-:W3:Y:S04]  /*45e80*/  LDL.LU.64 R244, [R1+0x5358] ;  /* 0x0053580001f47983 */ /* 0x002ee80000300a00 */
[----:B------:R1:W-:Y:S01]  /*45e90*/  STL.64 [R1+0x2540], R114 ;  /* 0x0025407201007387 */ /* 0x0003e20000100a00 */
[----:B----4-:R-:W-:-:S03]  /*45ea0*/  IMAD.WIDE R216, R46, 0x4, R216 ;  /* 0x000000042ed87825 */ /* 0x010fc600078e02d8 */
        /* <DEDUP_REMOVED lines=8> */
[----:B--2---:R-:W-:-:S03]  /*45f30*/  IMAD.WIDE R186, R46, 0x4, R186 ;  /* 0x000000042eba7825 */ /* 0x004fc600078e02ba */
[----:B-1----:R-:W2:Y:S04]  /*45f40*/  LDL.LU.64 R88, [R1+0x5348] ;  /* 0x0053480001587983 */ /* 0x002ea80000300a00 */
[----:B------:R1:W-:Y:S01]  /*45f50*/  STL.64 [R1+0x2520], R216 ;  /* 0x002520d801007387 */ /* 0x0003e20000100a00 */
[----:B------:R-:W-:-:S03]  /*45f60*/  IMAD.WIDE R42, R46, 0x4, R42 ;  /* 0x000000042e2a7825 */ /* 0x000fc600078e022a */
[----:B-1----:R-:W2:Y:S04]  /*45f70*/  LDL.LU.64 R216, [R1+0x808] ;  /* 0x0008080001d87983 */ /* 0x002ea80000300a00 */
[----:B------:R1:W-:Y:S01]  /*45f80*/  STL.64 [R1+0x2518], R202 ;  /* 0x002518ca01007387 */ /* 0x0003e20000100a00 */
[----:B------:R-:W-:-:S03]  /*45f90*/  IMAD.WIDE R40, R46, 0x4, R40 ;  /* 0x000000042e287825 */ /* 0x000fc600078e0228 */
[----:B-1----:R-:W2:Y:S04]  /*45fa0*/  LDL.LU.64 R202, [R1+0x5340] ;  /* 0x0053400001ca7983 */ /* 0x002ea80000300a00 */
[----:B------:R1:W-:Y:S04]  /*45fb0*/  STL.64 [R1+0x47e8], R200 ;  /* 0x0047e8c801007387 */ /* 0x0003e80000100a00 */
[----:B-1----:R-:W2:Y:S04]  /*45fc0*/  LDL.LU.64 R200, [R1+0x5338] ;  /* 0x0053380001c87983 */ /* 0x002ea80000300a00 */
[----:B------:R1:W-:Y:S04]  /*45fd0*/  STL.64 [R1+0x47e0], R186 ;  /* 0x0047e0ba01007387 */ /* 0x0003e80000100a00 */
[----:B-1----:R-:W2:Y:S04]  /*45fe0*/  LDL.LU.64 R186, [R1+0x5330] ;  /* 0x0053300001ba7983 */ /* 0x002ea80000300a00 */
[----:B---3--:R1:W-:Y:S02]  /*45ff0*/  LDGSTS.E [R2+0x25e00], desc[UR74][R242.64], P0 ;  /* 0x25e00000f2027fae */ /* 0x0083e400081a104a */
[----:B-1----:R-:W-:-:S02]  /*46000*/  IMAD.WIDE R242, R46, 0x4, R242 ;  /* 0x000000042ef27825 */ /* 0x002fc400078e02f2 */
[----:B------:R1:W-:Y:S02]  /*46010*/  LDGSTS.E [R2+0x25f00], desc[UR74][R246.64], P6 ;  /* 0x25f00000f6027fae */ /* 0x0003e4000b1a104a */
[----:B-1----:R-:W-:-:S04]  /*46020*/  IMAD.WIDE R246, R46, 0x4, R246 ;  /* 0x000000042ef67825 */ /* 0x002fc800078e02f6 */
[----:B------:R-:W-:-:S04]  /*46030*/  IMAD.WIDE R172, R46, 0x4, R172 ;  /* 0x000000042eac7825 */ /* 0x000fc800078e02ac */
[----:B------:R-:W-:-:S05]  /*46040*/  IMAD.WIDE R184, R46, 0x4, R184 ;  /* 0x000000042eb87825 */ /* 0x000fca00078e02b8 */
[----:B------:R1:W-:Y:S04]  /*46050*/  STL.64 [R1+0x2500], R184 ;  /* 0x002500b801007387 */ /* 0x0003e80000100a00 */
[----:B-1----:R-:W3:Y:S04]  /*46060*/  LDL.LU.64 R184, [R1+0x5328] ;  /* 0x0053280001b87983 */ /* 0x002ee80000300a00 */
[----:B------:R1:W-:Y:S01]  /*46070*/  STL.64 [R1+0x47d8], R172 ;  /* 0x0047d8ac01007387 */ /* 0x0003e20000100a00 */
[----:B------:R-:W-:-:S03]  /*46080*/  IMAD.WIDE R232, R46, 0x4, R232 ;  /* 0x000000042ee87825 */ /* 0x000fc600078e02e8 */
[----:B------:R-:W-:Y:S04]  /*46090*/  LDGSTS.E [R2+0x26e00], desc[UR74][R230.64], P0 ;  /* 0x26e00000e6027fae */ /* 0x000fe800081a104a */
[----:B-1----:R-:W3:Y:S04]  /*460a0*/  LDL.LU.64 R172, [R1+0x5320] ;  /* 0x0053200001ac7983 */ /* 0x002ee80000300a00 */
[----:B------:R1:W-:Y:S04]  /*460b0*/  STL.64 [R1+0x47d0], R42 ;  /* 0x0047d02a01007387 */ /* 0x0003e80000100a00 */
[----:B-1----:R-:W3:Y:S04]  /*460c0*/  LDL.LU.64 R42, [R1+0x2c90] ;  /* 0x002c9000012a7983 */ /* 0x002ee80000300a00 */
[----:B------:R1:W-:Y:S01]  /*460d0*/  STL.64 [R1+0x47c8], R40 ;  /* 0x0047c82801007387 */ /* 0x0003e20000100a00 */
[----:B------:R-:W-:-:S03]  /*460e0*/  IMAD.WIDE R170, R46, 0x4, R170 ;  /* 0x000000042eaa7825 */ /* 0x000fc600078e02aa */
[----:B----4-:R4:W-:Y:S04]  /*460f0*/  LDGSTS.E [R2+0x26f00], desc[UR74][R114.64], P6 ;  /* 0x26f0000072027fae */ /* 0x0109e8000b1a104a */
[----:B-1----:R-:W3:Y:S04]  /*46100*/  LDL.LU.64 R40, [R1+0x7f0] ;  /* 0x0007f00001287983 */ /* 0x002ee80000300a00 */
[----:B------:R1:W-:Y:S04]  /*46110*/  STL.64 [R1+0x47c0], R242 ;  /* 0x0047c0f201007387 */ /* 0x0003e80000100a00 */
[----:B-1----:R-:W3:Y:S04]  /*46120*/  LDL.LU.64 R242, [R1+0x2c80] ;  /* 0x002c800001f27983 */ /* 0x002ee80000300a00 */
[----:B------:R1:W-:Y:S04]  /*46130*/  STL.64 [R1+0x24e8], R246 ;  /* 0x0024e8f601007387 */ /* 0x0003e80000100a00 */
[----:B-1----:R-:W3:Y:S01]  /*46140*/  LDL.LU.64 R246, [R1+0x7e8] ;  /* 0x0007e80001f67983 */ /* 0x002ee20000300a00 */
[----:B------:R-:W-:-:S03]  /*46150*/  IMAD.WIDE R222, R46, 0x4, R222 ;  /* 0x000000042ede7825 */ /* 0x000fc600078e02de */
[----:B------:R1:W-:Y:S01]  /*46160*/  STL.64 [R1+0x47b8], R232 ;  /* 0x0047b8e801007387 */ /* 0x0003e20000100a00 */
[----:B------:R-:W-:-:S04]  /*46170*/  IMAD.WIDE R20, R46, 0x4, R20 ;  /* 0x000000042e147825 */ /* 0x000fc800078e0214 */
[C---:B------:R-:W-:Y:S01]  /*46180*/  IMAD.WIDE R128, R46.reuse, 0x4, R128 ;  /* 0x000000042e807825 */ /* 0x040fe200078e0280 */
[----:B-1----:R-:W3:Y:S04]  /*46190*/  LDL.LU.64 R232, [R1+0x5318] ;  /* 0x0053180001e87983 */ /* 0x002ee80000300a00 */
[----:B------:R1:W-:Y:S01]  /*461a0*/  STL.64 [R1+0x47b0], R170 ;  /* 0x0047b0aa01007387 */ /* 0x0003e20000100a00 */
[----:B----4-:R-:W-:-:S03]  /*461b0*/  IMAD.WIDE R114, R46, 0x4, R114 ;  /* 0x000000042e727825 */ /* 0x010fc600078e0272 */
[----:B-1----:R-:W4:Y:S04]  /*461c0*/  LDL.LU.64 R170, [R1+0x5310] ;  /* 0x0053100001aa7983 */ /* 0x002f280000300a00 */
[----:B------:R1:W-:Y:S04]  /*461d0*/  STL.64 [R1+0x24d0], R222 ;  /* 0x0024d0de01007387 */ /* 0x0003e80000100a00 */
[----:B-1----:R-:W4:Y:S04]  /*461e0*/  LDL.LU.64 R222, [R1+0x5308] ;  /* 0x0053080001de7983 */ /* 0x002f280000300a00 */
[----:B------:R1:W-:Y:S01]  /*461f0*/  STL.64 [R1+0x47a8], R20 ;  /* 0x0047a81401007387 */ /* 0x0003e20000100a00 */
[----:B------:R-:W-:-:S03]  /*46200*/  IMAD.WIDE R82, R46, 0x4, R82 ;  /* 0x000000042e527825 */ /* 0x000fc600078e0252 */
[----:B-1----:R-:W4:Y:S04]  /*46210*/  LDL.LU.64 R20, [R1+0x5300] ;  /* 0x0053000001147983 */ /* 0x002f280000300a00 */
[----:B------:R1:W-:Y:S02]  /*46220*/  STL.64 [R1+0x47a0], R128 ;  /* 0x0047a08001007387 */ /* 0x0003e40000100a00 */
[----:B-1----:R-:W-:-:S04]  /*46230*/  IMAD.WIDE R128, R46, 0x4, R8 ;  /* 0x000000042e807825 */ /* 0x002fc800078e0208 */
[C---:B------:R-:W-:Y:S01]  /*46240*/  IMAD.WIDE R8, R46.reuse, 0x4, R230 ;  /* 0x000000042e087825 */ /* 0x040fe200078e02e6 */
[----:B------:R1:W-:Y:S03]  /*46250*/  STL.64 [R1+0x4798], R128 ;  /* 0x0047988001007387 */ /* 0x0003e60000100a00 */
[C---:B--2---:R-:W-:Y:S01]  /*46260*/  IMAD.WIDE R216, R46.reuse, 0x4, R216 ;  /* 0x000000042ed87825 */ /* 0x044fe200078e02d8 */
[----:B-1----:R-:W2:Y:S04]  /*46270*/  LDL.LU.64 R128, [R1+0x2c68] ;  /* 0x002c680001807983 */ /* 0x002ea80000300a00 */
[----:B------:R1:W-:Y:S04]  /*46280*/  STL.64 [R1+0x4790], R8 ;  /* 0x0047900801007387 */ /* 0x0003e80000100a00 */
[----:B-1----:R-:W4:Y:S04]  /*46290*/  LDL.LU.64 R8, [R1+0x7d0] ;  /* 0x0007d00001087983 */ /* 0x002f280000300a00 */
[----:B------:R1:W-:Y:S04]  /*462a0*/  STL.64 [R1+0x4788], R114 ;  /* 0x0047887201007387 */ /* 0x0003e80000100a00 */
[----:B------:R-:W4:Y:S04]  /*462b0*/  LDL.LU.64 R230, [R1+0x2c58] ;  /* 0x002c580001e67983 */ /* 0x000f280000300a00 */
[----:B-1----:R-:W4:Y:S04]  /*462c0*/  LDL.LU.64 R114, [R1+0x7c8] ;  /* 0x0007c80001727983 */ /* 0x002f280000300a00 */
[----:B------:R1:W-:Y:S04]  /*462d0*/  STL.64 [R1+0x4780], R82 ;  /* 0x0047805201007387 */ /* 0x0003e80000100a00 */
[----:B------:R-:W-:Y:S01]  /*462e0*/  STL.64 [R1+0x4778], R216 ;  /* 0x004778d801007387 */ /* 0x000fe20000100a00 */
[----:B-1----:R-:W-:-:S04]  /*462f0*/  IMAD.WIDE R82, R46, 0x4, R70 ;  /* 0x000000042e527825 */ /* 0x002fc800078e0246 */
[C---:B------:R-:W-:Y:S01]  /*46300*/  IMAD.WIDE R70, R46.reuse, 0x4, R68 ;  /* 0x000000042e467825 */ /* 0x040fe200078e0244 */
[----:B------:R1:W-:Y:S03]  /*46310*/  STL.64 [R1+0x4770], R82 ;  /* 0x0047705201007387 */ /* 0x0003e60000100a00 */
[----:B------:R-:W-:-:S04]  /*46320*/  IMAD.WIDE R68, R46, 0x4, R134 ;  /* 0x000000042e447825 */ /* 0x000fc800078e0286 */
[C---:B------:R-:W-:Y:S01]  /*46330*/  IMAD.WIDE R44, R46.reuse, 0x4, R44 ;  /* 0x000000042e2c7825 */ /* 0x040fe200078e022c */
[----:B-1----:R-:W4:Y:S04]  /*46340*/  LDL.LU.64 R82, [R1+0x2c40] ;  /* 0x002c400001527983 */ /* 0x002f280000300a00 */
[----:B------:R1:W-:Y:S04]  /*46350*/  STL.64 [R1+0x4768], R70 ;  /* 0x0047684601007387 */ /* 0x0003e80000100a00 */
[----:B------:R1:W-:Y:S04]  /*46360*/  STL.64 [R1+0x4760], R68 ;  /* 0x0047604401007387 */ /* 0x0003e80000100a00 */
[----:B------:R-:W4:Y:S04]  /*46370*/  LDL.LU.64 R216, [R1+0x7b0] ;  /* 0x0007b00001d87983 */ /* 0x000f280000300a00 */
[----:B-1----:R-:W4:Y:S04]  /*46380*/  LDL.LU.64 R70, [R1+0x2c30] ;  /* 0x002c300001467983 */ /* 0x002f280000300a00 */
[----:B------:R-:W-:Y:S04]  /*46390*/  STL.64 [R1+0x4758], R44 ;  /* 0x0047582c01007387 */ /* 0x000fe80000100a00 */
[----:B------:R-:W4:Y:S04]  /*463a0*/  LDL.LU.64 R68, [R1+0x7a8] ;  /* 0x0007a80001447983 */ /* 0x000f280000300a00 */
[----:B---3--:R1:W-:Y:S02]  /*463b0*/  LDGSTS.E [R2+0x27e00], desc[UR74][R42.64], P0 ;  /* 0x27e000002a027fae */ /* 0x0083e400081a104a */
[----:B-1----:R-:W-:-:S02]  /*463c0*/  IMAD.WIDE R42, R46, 0x4, R42 ;  /* 0x000000042e2a7825 */ /* 0x002fc400078e022a */
[----:B------:R1:W-:Y:S04]  /*463d0*/  LDGSTS.E [R2+0x27f00], desc[UR74][R40.64], P6 ;  /* 0x27f0000028027fae */ /* 0x0003e8000b1a104a */
[----:B------:R3:W-:Y:S04]  /*463e0*/  STL.64 [R1+0x4750], R42 ;  /* 0x0047502a01007387 */ /* 0x0007e80000100a00 */
[----:B------:R-:W4:Y:S01]  /*463f0*/  LDL.LU.64 R134, [R1+0x2c18] ;  /* 0x002c180001867983 */ /* 0x000f220000300a00 */
[----:B-1----:R-:W-:-:S04]  /*46400*/  IMAD.WIDE R40, R46, 0x4, R40 ;  /* 0x000000042e287825 */ /* 0x002fc800078e0228 */
[C---:B---3--:R-:W-:Y:S01]  /*46410*/  IMAD.WIDE R42, R46.reuse, 0x4, R242 ;  /* 0x000000042e2a7825 */ /* 0x048fe200078e02f2 */
[----:B------:R1:W-:Y:S04]  /*46420*/  STL.64 [R1+0x4748], R40 ;  /* 0x0047482801007387 */ /* 0x0003e80000100a00 */
[----:B------:R3:W-:Y:S04]  /*46430*/  STL.64 [R1+0x4740], R42 ;  /* 0x0047402a01007387 */ /* 0x0007e80000100a00 */
[----:B------:R-:W4:Y:S01]  /*46440*/  LDL.LU.64 R44, [R1+0x2c00] ;  /* 0x002c0000012c7983 */ /* 0x000f220000300a00 */
[----:B-1----:R-:W-:-:S03]  /*46450*/  IMAD.WIDE R40, R46, 0x4, R246 ;  /* 0x000000042e287825 */ /* 0x002fc600078e02f6 */
[----:B---3--:R-:W3:Y:S04]  /*46460*/  LDL.LU.64 R42, [R1+0x780] ;  /* 0x00078000012a7983 */ /* 0x008ee80000300a00 */
[----:B------:R1:W-:Y:S04]  /*46470*/  STL.64 [R1+0x4738], R40 ;  /* 0x0047382801007387 */ /* 0x0003e80000100a00 */
[----:B-1----:R-:W3:Y:S04]  /*46480*/  LDL.LU.64 R40, [R1+0x2be0] ;  /* 0x002be00001287983 */ /* 0x002ee80000300a00 */
[----:B------:R-:W3:Y:S04]  /*46490*/  LDL.LU.64 R242, [R1+0x758] ;  /* 0x0007580001f27983 */ /* 0x000ee80000300a00 */
[----:B------:R-:W3:Y:S01]  /*464a0*/  LDL.LU.64 R246, [R1+0x2b98] ;  /* 0x002b980001f67983 */ /* 0x000ee20000300a00 */
        /* <DEDUP_REMOVED lines=15> */
[----:B--2---:R1:W-:Y:S02]  /*465a0*/  LDGSTS.E [R2+0x28e00], desc[UR74][R128.64], P0 ;  /* 0x28e0000080027fae */ /* 0x0043e400081a104a */
[C---:B-1----:R-:W-:Y:S02]  /*465b0*/  IMAD.WIDE R128, R46.reuse, 0x4, R128 ;  /* 0x000000042e807825 */ /* 0x042fe400078e0280 */
[----:B----4-:R1:W-:Y:S04]  /*465c0*/  LDGSTS.E [R2+0x28f00], desc[UR74][R8.64], P6 ;  /* 0x28f0000008027fae */ /* 0x0103e8000b1a104a */
[----:B------:R2:W-:Y:S01]  /*465d0*/  STL.64 [R1+0x4710], R128 ;  /* 0x0047108001007387 */ /* 0x0005e20000100a00 */
[----:B------:R-:W-:-:S04]  /*465e0*/  IMAD.WIDE R230, R46, 0x4, R230 ;  /* 0x000000042ee67825 */ /* 0x000fc800078e02e6 */
[C---:B-1----:R-:W-:Y:S01]  /*465f0*/  IMAD.WIDE R8, R46.reuse, 0x4, R8 ;  /* 0x000000042e087825 */ /* 0x042fe200078e0208 */
[----:B--2---:R-:W2:Y:S03]  /*46600*/  LDL.LU.64 R128, [R1+0x52d8] ;  /* 0x0052d80001807983 */ /* 0x004ea60000300a00 */
[C---:B------:R-:W-:Y:S01]  /*46610*/  IMAD.WIDE R114, R46.reuse, 0x4, R114 ;  /* 0x000000042e727825 */ /* 0x040fe200078e0272 */
[----:B------:R1:W-:Y:S03]  /*46620*/  STL.64 [R1+0x4708], R8 ;  /* 0x0047080801007387 */ /* 0x0003e60000100a00 */
[C---:B------:R-:W-:Y:S01]  /*46630*/  IMAD.WIDE R84, R46.reuse, 0x4, R84 ;  /* 0x000000042e547825 */ /* 0x040fe200078e0254 */
[----:B-1----:R-:W4:Y:S04]  /*46640*/  LDL.LU.64 R8, [R1+0x52d0] ;  /* 0x0052d00001087983 */ /* 0x002f280000300a00 */
[----:B------:R1:W-:Y:S04]  /*46650*/  STL.64 [R1+0x4700], R230 ;  /* 0x004700e601007387 */ /* 0x0003e80000100a00 */
[----:B-1----:R-:W2:Y:S04]  /*46660*/  LDL.LU.64 R230, [R1+0x52c8] ;  /* 0x0052c80001e67983 */ /* 0x002ea80000300a00 */
[----:B------:R1:W-:Y:S04]  /*46670*/  STL.64 [R1+0x46f8], R114 ;  /* 0x0046f87201007387 */ /* 0x0003e80000100a00 */
[----:B------:R1:W-:Y:S04]  /*46680*/  LDGSTS.E [R2+0x29e00], desc[UR74][R82.64], P0 ;  /* 0x29e0000052027fae */ /* 0x0003e800081a104a */
[----:B------:R1:W-:Y:S04]  /*46690*/  LDGSTS.E [R2+0x29f00], desc[UR74][R216.64], P6 ;  /* 0x29f00000d8027fae */ /* 0x0003e8000b1a104a */
[----:B-1----:R-:W4:Y:S04]  /*466a0*/  LDL.LU.64 R114, [R1+0x52c0] ;  /* 0x0052c00001727983 */ /* 0x002f280000300a00 */
[----:B------:R1:W-:Y:S01]  /*466b0*/  STL.64 [R1+0x46f0], R112 ;  /* 0x0046f07001007387 */ /* 0x0003e20000100a00 */
[----:B------:R-:W-:-:S04]  /*466c0*/  IMAD.WIDE R82, R46, 0x4, R82 ;  /* 0x000000042e527825 */ /* 0x000fc800078e0252 */
[C---:B------:R-:W-:Y:S01]  /*466d0*/  IMAD.WIDE R216, R46.reuse, 0x4, R216 ;  /* 0x000000042ed87825 */ /* 0x040fe200078e02d8 */
[----:B-1----:R-:W4:Y:S04]  /*466e0*/  LDL.LU.64 R112, [R1+0x52b8] ;  /* 0x0052b80001707983 */ /* 0x002f280000300a00 */
[----:B------:R1:W-:Y:S01]  /*466f0*/  STL.64 [R1+0x46e8], R98 ;  /* 0x0046e86201007387 */ /* 0x0003e20000100a00 */
[----:B------:R-:W-:-:S04]  /*46700*/  IMAD.WIDE R70, R46, 0x4, R70 ;  /* 0x000000042e467825 */ /* 0x000fc800078e0246 */
        /* <DEDUP_REMOVED lines=18> */
[----:B------:R-:W-:-:S04]  /*46830*/  IMAD.WIDE R134, R46, 0x4, R134 ;  /* 0x000000042e867825 */ /* 0x000fc800078e0286 */
[C---:B------:R-:W-:Y:S01]  /*46840*/  IMAD.WIDE R44, R46.reuse, 0x4, R44 ;  /* 0x000000042e2c7825 */ /* 0x040fe200078e022c */
[----:B-1----:R-:W4:Y:S04]  /*46850*/  LDL.LU.64 R68, [R1+0x5280] ;  /* 0x0052800001447983 */ /* 0x002f280000300a00 */
[----:B------:R1:W-:Y:S01]  /*46860*/  STL.64 [R1+0x46b0], R56 ;  /* 0x0046b03801007387 */ /* 0x0003e20000100a00 */
[----:B---3--:R-:W-:-:S03]  /*46870*/  IMAD.WIDE R42, R46, 0x4, R42 ;  /* 0x000000042e2a7825 */ /* 0x008fc600078e022a */
        /* <DEDUP_REMOVED lines=22> */
[----:B--2---:R-:W-:-:S04]  /*469e0*/  IMAD.WIDE R230, R46, 0x4, R230 ;  /* 0x000000042ee67825 */ /* 0x004fc800078e02e6 */
[----:B----4-:R-:W-:-:S04]  /*469f0*/  IMAD.WIDE R8, R46, 0x4, R8 ;  /* 0x000000042e087825 */ /* 0x010fc800078e0208 */
        /* <DEDUP_REMOVED lines=34> */
[----:B-1----:R-:W2:Y:S01]  /*46c20*/  LDL.LU R137, [R1+0x51fc] ;  /* 0x0051fc0001897983 */ /* 0x002ea20000300800 */
[C---:B------:R-:W-:Y:S01]  /*46c30*/  IMAD.WIDE R26, R46.reuse, 0x4, R26 ;  /* 0x000000042e1a7825 */ /* 0x040fe200078e021a */
[----:B------:R-:W1:Y:S02]  /*46c40*/  LDC R136, c[0x0][0x3a0] ;  /* 0x0000e800ff887b82 */ /* 0x000e640000000800 */
[----:B------:R1:W-:Y:S04]  /*46c50*/  STL.64 [R1+0x4628], R140 ;  /* 0x0046288c01007387 */ /* 0x0003e80000100a00 */
[----:B-1----:R-:W2:Y:S01]  /*46c60*/  LDL.LU R140, [R1+0x51f8] ;  /* 0x0051f800018c7983 */ /* 0x002ea20000300800 */
[C---:B------:R-:W-:Y:S01]  /*46c70*/  IMAD.WIDE R144, R46.reuse, 0x4, R144 ;  /* 0x000000042e907825 */ /* 0x040fe200078e0290 */
[----:B------:R-:W1:Y:S02]  /*46c80*/  LDC R141, c[0x0][0x3a0] ;  /* 0x0000e800ff8d7b82 */ /* 0x000e640000000800 */
        /* <DEDUP_REMOVED lines=57> */
[----:B------:R-:W-:-:S04]  /*47020*/  IMAD.WIDE R88, R46, 0x4, R88 ;  /* 0x000000042e587825 */ /* 0x000fc800078e0258 */
[C---:B------:R-:W-:Y:S01]  /*47030*/  IMAD.WIDE R100, R46.reuse, 0x4, R100 ;  /* 0x000000042e647825 */ /* 0x040fe200078e0264 */
[----:B--2---:R2:W-:Y:S04]  /*47040*/  LDGSTS.E [R2+0x2af00], desc[UR74][R216.64], P6 ;  /* 0x2af00000d8027fae */ /* 0x0045e8000b1a104a */
        /* <DEDUP_REMOVED lines=18> */
[----:B------:R1:W-:Y:S01]  /*47170*/  STL.64 [R1+0x4530], R218 ;  /* 0x004530da01007387 */ /* 0x0003e20000100a00 */
[----:B------:R-:W-:-:S03]  /*47180*/  IMAD.WIDE R176, R46, 0x4, R176 ;  /* 0x000000042eb07825 */ /* 0x000fc600078e02b0 */
[----:B---3--:R3:W-:Y:S04]  /*47190*/  LDGSTS.E [R2+0x2be00], desc[UR74][R230.64], P0 ;  /* 0x2be00000e6027fae */ /* 0x0087e800081a104a */
[----:B-1----:R-:W2:Y:S04]  /*471a0*/  LDL.LU.64 R218, [R1+0x5138] ;  /* 0x0051380001da7983 */ /* 0x002ea80000300a00 */
[----:B------:R1:W-:Y:S01]  /*471b0*/  STL.64 [R1+0x4528], R228 ;  /* 0x004528e401007387 */ /* 0x0003e20000100a00 */
[----:B---3--:R-:W-:-:S03]  /*471c0*/  IMAD.WIDE R230, R46, 0x4, R230 ;  /* 0x000000042ee67825 */ /* 0x008fc600078e02e6 */
[----:B----4-:R3:W-:Y:S04]  /*471d0*/  LDGSTS.E [R2+0x2bf00], desc[UR74][R8.64], P6 ;  /* 0x2bf0000008027fae */ /* 0x0107e8000b1a104a */
[----:B-1----:R-:W4:Y:S04]  /*471e0*/  LDL.LU.64 R228, [R1+0x5130] ;  /* 0x0051300001e47983 */ /* 0x002f280000300a00 */
[----:B------:R1:W-:Y:S01]  /*471f0*/  STL.64 [R1+0x4520], R36 ;  /* 0x0045202401007387 */ /* 0x0003e20000100a00 */
[----:B---3--:R-:W-:-:S03]  /*47200*/  IMAD.WIDE R8, R46, 0x4, R8 ;  /* 0x000000042e087825 */ /* 0x008fc600078e0208 */
[----:B-1----:R-:W3:Y:S04]  /*47210*/  LDL.LU.64 R36, [R1+0x2b28] ;  /* 0x002b280001247983 */ /* 0x002ee80000300a00 */
        /* <DEDUP_REMOVED lines=14> */
[----:B------:R1:W-:Y:S04]  /*47300*/  LDGSTS.E [R2+0x2ce00], desc[UR74][R222.64], P0 ;  /* 0x2ce00000de027fae */ /* 0x0003e800081a104a */
[----:B-1----:R-:W4:Y:S01]  /*47310*/  LDL.LU.64 R6, [R1+0x5118] ;  /* 0x0051180001067983 */ /* 0x002f220000300a00 */
[----:B------:R-:W-:-:S03]  /*47320*/  IMAD.WIDE R222, R46, 0x4, R222 ;  /* 0x000000042ede7825 */ /* 0x000fc600078e02de */
[----:B------:R1:W-:Y:S04]  /*47330*/  STL.64 [R1+0x44e8], R58 ;  /* 0x0044e83a01007387 */ /* 0x0003e80000100a00 */
[----:B-1----:R-:W4:Y:S04]  /*47340*/  LDL.LU.64 R58, [R1+0x5110] ;  /* 0x00511000013a7983 */ /* 0x002f280000300a00 */
[----:B------:R1:W-:Y:S04]  /*47350*/  LDGSTS.E [R2+0x2cf00], desc[UR74][R232.64], P6 ;  /* 0x2cf00000e8027fae */ /* 0x0003e8000b1a104a */
[----:B------:R1:W-:Y:S02]  /*47360*/  STL.64 [R1+0x44e0], R222 ;  /* 0x0044e0de01007387 */ /* 0x0003e40000100a00 */
[----:B-1----:R-:W-:-:S02]  /*47370*/  IMAD.WIDE R232, R46, 0x4, R232 ;  /* 0x000000042ee87825 */ /* 0x002fc400078e02e8 */
[----:B------:R-:W4:Y:S04]  /*47380*/  LDL.LU.64 R222, [R1+0x2ae8] ;  /* 0x002ae80001de7983 */ /* 0x000f280000300a00 */
        /* <DEDUP_REMOVED lines=17> */
[----:B--2---:R2:W-:Y:S04]  /*474a0*/  LDGSTS.E [R2+0x2de00], desc[UR74][R88.64], P0 ;  /* 0x2de0000058027fae */ /* 0x0045e800081a104a */
[----:B-1----:R-:W4:Y:S01]  /*474b0*/  LDL.LU.64 R86, [R1+0x50f0] ;  /* 0x0050f00001567983 */ /* 0x002f220000300a00 */
[----:B--2---:R-:W-:-:S03]  /*474c0*/  IMAD.WIDE R88, R46, 0x4, R88 ;  /* 0x000000042e587825 */ /* 0x004fc600078e0258 */
[----:B------:R1:W-:Y:S04]  /*474d0*/  LDGSTS.E [R2+0x2df00], desc[UR74][R100.64], P6 ;  /* 0x2df0000064027fae */ /* 0x0003e8000b1a104a */
[----:B------:R2:W-:Y:S01]  /*474e0*/  STL.64 [R1+0x44b0], R88 ;  /* 0x0044b05801007387 */ /* 0x0005e20000100a00 */
[----:B-1----:R-:W-:-:S03]  /*474f0*/  IMAD.WIDE R100, R46, 0x4, R100 ;  /* 0x000000042e647825 */ /* 0x002fc600078e0264 */
[----:B--2---:R-:W2:Y:S04]  /*47500*/  LDL.LU.64 R88, [R1+0x50e8] ;  /* 0x0050e80001587983 */ /* 0x004ea80000300a00 */
        /* <DEDUP_REMOVED lines=19> */
[----:B-1----:R-:W2:Y:S04]  /*47640*/  LDL.LU.64 R36, [R1+0x50b8] ;  /* 0x0050b80001247983 */ /* 0x002ea80000300a00 */
[----:B------:R1:W-:Y:S01]  /*47650*/  STL.64 [R1+0x4478], R146 ;  /* 0x0044789201007387 */ /* 0x0003e20000100a00 */
[----:B------:R-:W-:-:S03]  /*47660*/  IMAD.WIDE R190, R46, 0x4, R190 ;  /* 0x000000042ebe7825 */ /* 0x000fc600078e02be */
[----:B------:R1:W-:Y:S04]  /*47670*/  LDGSTS.E [R2+0x2fe00], desc[UR74][R176.64], P0 ;  /* 0x2fe00000b0027fae */ /* 0x0003e800081a104a */
[----:B-1----:R-:W2:Y:S04]  /*47680*/  LDL.LU.64 R146, [R1+0x50b0] ;  /* 0x0050b00001927983 */ /* 0x002ea80000300a00 */
[----:B------:R1:W-:Y:S01]  /*47690*/  STL.64 [R1+0x4470], R148 ;  /* 0x0044709401007387 */ /* 0x0003e20000100a00 */
[----:B------:R-:W-:-:S03]  /*476a0*/  IMAD.WIDE R176, R46, 0x4, R176 ;  /* 0x000000042eb07825 */ /* 0x000fc600078e02b0 */
[----:B------:R1:W-:Y:S04]  /*476b0*/  LDGSTS.E [R2+0x2ff00], desc[UR74][R188.64], P6 ;  /* 0x2ff00000bc027fae */ /* 0x0003e8000b1a104a */
        /* <DEDUP_REMOVED lines=11> */
[----:B------:R1:W-:Y:S04]  /*47770*/  STL.64 [R1+0x4450], R176 ;  /* 0x004450b001007387 */ /* 0x0003e80000100a00 */
[----:B------:R1:W-:Y:S04]  /*47780*/  LDGSTS.E [R2+0x30e00], desc[UR74][R222.64], P0 ;  /* 0x30e00000de027fae */ /* 0x0003e800081a104a */
[----:B-1----:R-:W2:Y:S04]  /*47790*/  LDL.LU.64 R176, [R1+0x5088] ;  /* 0x0050880001b07983 */ /* 0x002ea80000300a00 */
[----:B------:R1:W-:Y:S01]  /*477a0*/  STL.64 [R1+0x4448], R188 ;  /* 0x004448bc01007387 */ /* 0x0003e20000100a00 */
[----:B------:R-:W-:-:S03]  /*477b0*/  IMAD.WIDE R222, R46, 0x4, R222 ;  /* 0x000000042ede7825 */ /* 0x000fc600078e02de */
[----:B------:R1:W-:Y:S04]  /*477c0*/  LDGSTS.E [R2+0x30f00], desc[UR74][R232.64], P6 ;  /* 0x30f00000e8027fae */ /* 0x0003e8000b1a104a */
        /* <DEDUP_REMOVED lines=55> */
[----:B-1----:R-:W3:Y:S04]  /*47b40*/  LDL.LU.64 R122, [R1+0x4ff8] ;  /* 0x004ff800017a7983 */ /* 0x002ee80000300a00 */
        /* <DEDUP_REMOVED lines=49> */
[----:B--2---:R2:W-:Y:S04]  /*47e60*/  LDGSTS.E [R2+0x31e00], desc[UR74][R28.64], P0 ;  /* 0x31e000001c027fae */ /* 0x0045e800081a104a */
[----:B-1----:R-:W4:Y:S04]  /*47e70*/  LDL.LU.64 R208, [R1+0x4fa0] ;  /* 0x004fa00001d07983 */ /* 0x002f280000300a00 */
[----:B------:R1:W-:Y:S01]  /*47e80*/  STL.64 [R1+0x4320], R110 ;  /* 0x0043206e01007387 */ /* 0x0003e20000100a00 */
[----:B--2---:R-:W-:-:S03]  /*47e90*/  IMAD.WIDE R28, R46, 0x4, R28 ;  /* 0x000000042e1c7825 */ /* 0x004fc600078e021c */
[----:B-1----:R-:W2:Y:S04]  /*47ea0*/  LDL.LU.64 R110, [R1+0x2a40] ;  /* 0x002a4000016e7983 */ /* 0x002ea80000300a00 */
[----:B------:R1:W-:Y:S01]  /*47eb0*/  STL.64 [R1+0x4318], R124 ;  /* 0x0043187c01007387 */ /* 0x0003e20000100a00 */
[----:B------:R-:W-:-:S03]  /*47ec0*/  IMAD.WIDE R210, R46, 0x4, R210 ;  /* 0x000000042ed27825 */ /* 0x000fc600078e02d2 */
[----:B---3--:R3:W-:Y:S04]  /*47ed0*/  LDGSTS.E [R2+0x31f00], desc[UR74][R24.64], P6 ;  /* 0x31f0000018027fae */ /* 0x0087e8000b1a104a */
[----:B-1----:R-:W2:Y:S01]  /*47ee0*/  LDL.LU.64 R124, [R1+0x5a0] ;  /* 0x0005a000017c7983 */ /* 0x002ea20000300a00 */
[----:B---3--:R-:W-:-:S03]  /*47ef0*/  IMAD.WIDE R24, R46, 0x4, R24 ;  /* 0x000000042e187825 */ /* 0x008fc600078e0218 */
        /* <DEDUP_REMOVED lines=9> */
[----:B----4-:R1:W-:Y:S02]  /*47f90*/  LDGSTS.E [R2+0x32e00], desc[UR74][R214.64], P0 ;  /* 0x32e00000d6027fae */ /* 0x0103e400081a104a */
[----:B-1----:R-:W-:-:S05]  /*47fa0*/  IMAD.WIDE R214, R46, 0x4, R214 ;  /* 0x000000042ed67825 */ /* 0x002fca00078e02d6 */
[----:B------:R1:W-:Y:S04]  /*47fb0*/  STL.64 [R1+0x42f0], R214 ;  /* 0x0042f0d601007387 */ /* 0x0003e80000100a00 */
[----:B-1----:R-:W4:Y:S01]  /*47fc0*/  LDL.LU.64 R214, [R1+0x560] ;  /* 0x0005600001d67983 */ /* 0x002f220000300a00 */
[----:B------:R-:W-:-:S03]  /*47fd0*/  IMAD.WIDE R224, R46, 0x4, R224 ;  /* 0x000000042ee07825 */ /* 0x000fc600078e02e0 */
[----:B------:R1:W-:Y:S01]  /*47fe0*/  LDGSTS.E [R2+0x32f00], desc[UR74][R14.64], P6 ;  /* 0x32f000000e027fae */ /* 0x0003e2000b1a104a */
[----:B------:R-:W-:-:S04]  /*47ff0*/  IMAD.WIDE R236, R46, 0x4, R236 ;  /* 0x000000042eec7825 */ /* 0x000fc800078e02ec */
[----:B-1----:R-:W-:-:S05]  /*48000*/  IMAD.WIDE R14, R46, 0x4, R14 ;  /* 0x000000042e0e7825 */ /* 0x002fca00078e020e */
[----:B------:R1:W-:Y:S01]  /*48010*/  STL.64 [R1+0x42e8], R14 ;  /* 0x0042e80e01007387 */ /* 0x0003e20000100a00 */
[----:B------:R-:W-:-:S04]  /*48020*/  IMAD.WIDE R66, R46, 0x4, R66 ;  /* 0x000000042e427825 */ /* 0x000fc800078e0242 */
[C---:B------:R-:W-:Y:S01]  /*48030*/  IMAD.WIDE R52, R46.reuse, 0x4, R52 ;  /* 0x000000042e347825 */ /* 0x040fe200078e0234 */
[----:B-1----:R-:W4:Y:S04]  /*48040*/  LDL.LU.64 R14, [R1+0x4f90] ;  /* 0x004f9000010e7983 */ /* 0x002f280000300a00 */
[----:B------:R1:W-:Y:S01]  /*48050*/  STL.64 [R1+0x42e0], R224 ;  /* 0x0042e0e001007387 */ /* 0x0003e20000100a00 */
[----:B------:R-:W-:-:S03]  /*48060*/  IMAD.WIDE R94, R46, 0x4, R94 ;  /* 0x000000042e5e7825 */ /* 0x000fc600078e025e */
[----:B-1----:R-:W4:Y:S04]  /*48070*/  LDL.LU.64 R224, [R1+0x4f88] ;  /* 0x004f880001e07983 */ /* 0x002f280000300a00 */
[----:B------:R1:W-:Y:S04]  /*48080*/  LDGSTS.E [R2+0x33e00], desc[UR74][R238.64], P0 ;  /* 0x33e00000ee027fae */ /* 0x0003e800081a104a */
[----:B------:R1:W-:Y:S02]  /*48090*/  STL.64 [R1+0x42d8], R236 ;  /* 0x0042d8ec01007387 */ /* 0x0003e40000100a00 */
[----:B-1----:R-:W-:-:S02]  /*480a0*/  IMAD.WIDE R238, R46, 0x4, R238 ;  /* 0x000000042eee7825 */ /* 0x002fc400078e02ee */
[----:B------:R1:W-:Y:S04]  /*480b0*/  LDGSTS.E [R2+0x33f00], desc[UR74][R54.64], P6 ;  /* 0x33f0000036027fae */ /* 0x0003e8000b1a104a */
[----:B------:R-:W4:Y:S04]  /*480c0*/  LDL.LU.64 R236, [R1+0x4f80] ;  /* 0x004f800001ec7983 */ /* 0x000f280000300a00 */
[----:B------:R1:W-:Y:S02]  /*480d0*/  STL.64 [R1+0x42d0], R238 ;  /* 0x0042d0ee01007387 */ /* 0x0003e40000100a00 */
[----:B-1----:R-:W-:-:S02]  /*480e0*/  IMAD.WIDE R54, R46, 0x4, R54 ;  /* 0x000000042e367825 */ /* 0x002fc400078e0236 */
[----:B------:R-:W4:Y:S04]  /*480f0*/  LDL.LU.64 R238, [R1+0x4f78] ;  /* 0x004f780001ee7983 */ /* 0x000f280000300a00 */
        /* <DEDUP_REMOVED lines=8> */
[----:B------:R1:W-:Y:S04]  /*48180*/  LDGSTS.E [R2+0x34f00], desc[UR74][R50.64], P6 ;  /* 0x34f0000032027fae */ /* 0x0003e8000b1a104a */
[----:B-1----:R-:W4:Y:S04]  /*48190*/  LDL.LU.64 R52, [R1+0x4f60] ;  /* 0x004f600001347983 */ /* 0x002f280000300a00 */
[----:B------:R1:W-:Y:S01]  /*481a0*/  STL.64 [R1+0x42b0], R80 ;  /* 0x0042b05001007387 */ /* 0x0003e20000100a00 */
[----:B------:R-:W-:-:S03]  /*481b0*/  IMAD.WIDE R50, R46, 0x4, R50 ;  /* 0x000000042e327825 */ /* 0x000fc600078e0232 */
[----:B-1----:R-:W4:Y:S04]  /*481c0*/  LDL.LU.64 R80, [R1+0x4f58] ;  /* 0x004f580001507983 */ /* 0x002f280000300a00 */
[----:B------:R1:W-:Y:S01]  /*481d0*/  STL.64 [R1+0x42a8], R50 ;  /* 0x0042a83201007387 */ /* 0x0003e20000100a00 */
[----:B------:R-:W-:-:S04]  /*481e0*/  IMAD.WIDE R126, R46, 0x4, R126 ;  /* 0x000000042e7e7825 */ /* 0x000fc800078e027e */
[C---:B------:R-:W-:Y:S01]  /*481f0*/  IMAD.WIDE R30, R46.reuse, 0x4, R30 ;  /* 0x000000042e1e7825 */ /* 0x040fe200078e021e */
[----:B-1----:R-:W4:Y:S04]  /*48200*/  LDL.LU.64 R50, [R1+0x4f50] ;  /* 0x004f500001327983 */ /* 0x002f280000300a00 */
[----:B------:R1:W-:Y:S04]  /*48210*/  STL.64 [R1+0x42a0], R94 ;  /* 0x0042a05e01007387 */ /* 0x0003e80000100a00 */
[----:B--2---:R2:W-:Y:S04]  /*48220*/  LDGSTS.E [R2+0x35e00], desc[UR74][R110.64], P0 ;  /* 0x35e000006e027fae */ /* 0x0045e800081a104a */
[----:B-1----:R-:W4:Y:S04]  /*48230*/  LDL.LU.64 R94, [R1+0x4f48] ;  /* 0x004f4800015e7983 */ /* 0x002f280000300a00 */
[----:B------:R1:W-:Y:S01]  /*48240*/  STL.64 [R1+0x4298], R108 ;  /* 0x0042986c01007387 */ /* 0x0003e20000100a00 */
[----:B--2---:R-:W-:-:S03]  /*48250*/  IMAD.WIDE R110, R46, 0x4, R110 ;  /* 0x000000042e6e7825 */ /* 0x004fc600078e026e */
[----:B------:R2:W-:Y:S04]  /*48260*/  LDGSTS.E [R2+0x35f00], desc[UR74][R124.64], P6 ;  /* 0x35f000007c027fae */ /* 0x0005e8000b1a104a */
[----:B-1----:R-:W4:Y:S04]  /*48270*/  LDL.LU.64 R108, [R1+0x4f40] ;  /* 0x004f4000016c7983 */ /* 0x002f280000300a00 */
[----:B------:R1:W-:Y:S01]  /*48280*/  STL.64 [R1+0x4290], R110 ;  /* 0x0042906e01007387 */ /* 0x0003e20000100a00 */
[----:B--2---:R-:W-:-:S03]  /*48290*/  IMAD.WIDE R124, R46, 0x4, R124 ;  /* 0x000000042e7c7825 */ /* 0x004fc600078e027c */
[----:B---3--:R2:W-:Y:S04]  /*482a0*/  LDGSTS.E [R2+0x36e00], desc[UR74][R28.64], P0 ;  /* 0x36e000001c027fae */ /* 0x0085e800081a104a */
[----:B-1----:R-:W3:Y:S04]  /*482b0*/  LDL.LU.64 R110, [R1+0x4f38] ;  /* 0x004f3800016e7983 */ /* 0x002ee80000300a00 */
[----:B------:R1:W-:Y:S01]  /*482c0*/  STL.64 [R1+0x4288], R124 ;  /* 0x0042887c01007387 */ /* 0x0003e20000100a00 */
[----:B--2---:R-:W-:-:S03]  /*482d0*/  IMAD.WIDE R28, R46, 0x4, R28 ;  /* 0x000000042e1c7825 */ /* 0x004fc600078e021c */
[----:B------:R2:W-:Y:S04]  /*482e0*/  LDGSTS.E [R2+0x36f00], desc[UR74][R24.64], P6 ;  /* 0x36f0000018027fae */ /* 0x0005e8000b1a104a */
[----:B-1----:R-:W3:Y:S01]  /*482f0*/  LDL.LU.64 R124, [R1+0x4f30] ;  /* 0x004f3000017c7983 */ /* 0x002ee20000300a00 */
[----:B------:R-:W-:-:S03]  /*48300*/  IMAD.WIDE R154, R46, 0x4, R154 ;  /* 0x000000042e9a7825 */ /* 0x000fc600078e029a */
[----:B------:R1:W-:Y:S01]  /*48310*/  STL.64 [R1+0x4280], R126 ;  /* 0x0042807e01007387 */ /* 0x0003e20000100a00 */
[----:B--2---:R-:W-:-:S04]  /*48320*/  IMAD.WIDE R24, R46, 0x4, R24 ;  /* 0x000000042e187825 */ /* 0x004fc800078e0218 */
[C---:B------:R-:W-:Y:S01]  /*48330*/  IMAD.WIDE R18, R46.reuse, 0x4, R18 ;  /* 0x000000042e127825 */ /* 0x040fe200078e0212 */
        /* <DEDUP_REMOVED lines=12> */
[----:B----4-:R4:W-:Y:S04]  /*48400*/  LDGSTS.E [R2+0x37f00], desc[UR74][R214.64], P6 ;  /* 0x37f00000d6027fae */ /* 0x0109e8000b1a104a */
[----:B-1----:R-:W2:Y:S04]  /*48410*/  LDL.LU.64 R154, [R1+0x4f08] ;  /* 0x004f0800019a7983 */ /* 0x002ea80000300a00 */
[----:B------:R1:W-:Y:S01]  /*48420*/  STL.64 [R1+0x4258], R18 ;  /* 0x0042581201007387 */ /* 0x0003e20000100a00 */
[----:B----4-:R-:W-:-:S03]  /*48430*/  IMAD.WIDE R214, R46, 0x4, R214 ;  /* 0x000000042ed67825 */ /* 0x010fc600078e02d6 */
[----:B-1----:R-:W4:Y:S04]  /*48440*/  LDL.LU.64 R18, [R1+0x4f00] ;  /* 0x004f000001127983 */ /* 0x002f280000300a00 */
[----:B------:R1:W-:Y:S01]  /*48450*/  STL.64 [R1+0x4250], R196 ;  /* 0x004250c401007387 */ /* 0x0003e20000100a00 */
[----:B------:R-:W-:-:S03]  /*48460*/  IMAD.WIDE R132, R46, 0x4, R132 ;  /* 0x000000042e847825 */ /* 0x000fc600078e0284 */
[----:B-1----:R-:W2:Y:S04]  /*48470*/  LDL.LU.64 R196, [R1+0x29c8] ;  /* 0x0029c80001c47983 */ /* 0x002ea80000300a00 */
[----:B------:R1:W-:Y:S04]  /*48480*/  STL.64 [R1+0x4248], R214 ;  /* 0x004248d601007387 */ /* 0x0003e80000100a00 */
[----:B-1----:R-:W3:Y:S04]  /*48490*/  LDL.LU.64 R214, [R1+0x540] ;  /* 0x0005400001d67983 */ /* 0x002ee80000300a00 */
[----:B------:R1:W-:Y:S04]  /*484a0*/  STL.64 [R1+0x4240], R16 ;  /* 0x0042401001007387 */ /* 0x0003e80000100a00 */
[----:B-1----:R-:W4:Y:S04]  /*484b0*/  LDL.LU.64 R16, [R1+0x29a0] ;  /* 0x0029a00001107983 */ /* 0x002f280000300a00 */
[----:B------:R1:W-:Y:S04]  /*484c0*/  STL.64 [R1+0x4238], R168 ;  /* 0x004238a801007387 */ /* 0x0003e80000100a00 */
[----:B-1----:R-:W4:Y:S04]  /*484d0*/  LDL.LU.64 R168, [R1+0x4ef8] ;  /* 0x004ef80001a87983 */ /* 0x002f280000300a00 */
[----:B------:R1:W-:Y:S04]  /*484e0*/  STL.64 [R1+0x4230], R132 ;  /* 0x0042308401007387 */ /* 0x0003e80000100a00 */
[----:B-1----:R-:W4:Y:S01]  /*484f0*/  LDL.LU.64 R132, [R1+0x518] ;  /* 0x0005180001847983 */ /* 0x002f220000300a00 */
[----:B------:R-:W-:-:S05]  /*48500*/  IMAD.WIDE R4, R46, 0x4, R4 ;  /* 0x000000042e047825 */ /* 0x000fca00078e0204 */
[----:B------:R1:W-:Y:S02]  /*48510*/  STL.64 [R1+0x4228], R4 ;  /* 0x0042280401007387 */ /* 0x0003e40000100a00 */
[C---:B-1----:R-:W-:Y:S02]  /*48520*/  IMAD.WIDE R4, R46.reuse, 0x4, R212 ;  /* 0x000000042e047825 */ /* 0x042fe400078e02d4 */
[----:B------:R-:W4:Y:S04]  /*48530*/  LDL.LU.64 R212, [R1+0x2980] ;  /* 0x0029800001d47983 */ /* 0x000f280000300a00 */
[----:B------:R1:W-:Y:S02]  /*48540*/  STL.64 [R1+0x4220], R4 ;  /* 0x0042200401007387 */ /* 0x0003e40000100a00 */
[----:B-1----:R-:W-:-:S02]  /*48550*/  IMAD.WIDE R4, R46, 0x4, R198 ;  /* 0x000000042e047825 */ /* 0x002fc400078e02c6 */
[----:B------:R-:W4:Y:S04]  /*48560*/  LDL.LU.64 R198, [R1+0x4f0] ;  /* 0x0004f00001c67983 */ /* 0x000f280000300a00 */
        /* <DEDUP_REMOVED lines=10> */
[----:B-1----:R-:W-:-:S04]  /*48610*/  IMAD.WIDE R4, R46, 0x4, R10 ;  /* 0x000000042e047825 */ /* 0x002fc800078e020a */
[C---:B------:R-:W-:Y:S01]  /*48620*/  IMAD.WIDE R10, R46.reuse, 0x4, R226 ;  /* 0x000000042e0a7825 */ /* 0x040fe200078e02e2 */
[----:B------:R1:W-:Y:S03]  /*48630*/  STL.64 [R1+0x41f8], R4 ;  /* 0x0041f80401007387 */ /* 0x0003e60000100a00 */
        /* <DEDUP_REMOVED lines=11> */
[----:B------:R-:W-:Y:S01]  /*486f0*/  STL.64 [R1+0xf68], R10 ;  /* 0x000f680a01007387 */ /* 0x000fe20000100a00 */
[----:B-1----:R-:W-:-:S03]  /*48700*/  IMAD.WIDE R4, R46, 0x4, R156 ;  /* 0x000000042e047825 */ /* 0x002fc600078e029c */
[----:B------:R-:W4:Y:S04]  /*48710*/  LDL.LU.64 R156, [R1+0x28f0] ;  /* 0x0028f000019c7983 */ /* 0x000f280000300a00 */
[----:B------:R2:W-:Y:S02]  /*48720*/  STL.64 [R1+0xf60], R4 ;  /* 0x000f600401007387 */ /* 0x0005e40000100a00 */
[C---:B--2---:R-:W-:Y:S02]  /*48730*/  IMAD.WIDE R4, R46.reuse, 0x4, R196 ;  /* 0x000000042e047825 */ /* 0x044fe400078e02c4 */
[----:B------:R-:W-:Y:S04]  /*48740*/  LDGSTS.E [R2+0x38e00], desc[UR74][R196.64], P0 ;  /* 0x38e00000c4027fae */ /* 0x000fe800081a104a */
[----:B------:R-:W2:Y:S01]  /*48750*/  LDL.LU.64 R196, [R1+0x458] ;  /* 0x0004580001c47983 */ /* 0x000ea20000300a00 */
[----:B---3--:R-:W-:-:S03]  /*48760*/  IMAD.WIDE R10, R46, 0x4, R214 ;  /* 0x000000042e0a7825 */ /* 0x008fc600078e02d6 */
[----:B------:R4:W-:Y:S04]  /*48770*/  STL.64 [R1+0xf58], R4 ;  /* 0x000f580401007387 */ /* 0x0009e80000100a00 */
[----:B------:R-:W-:Y:S04]  /*48780*/  LDGSTS.E [R2+0x38f00], desc[UR74][R214.64], P6 ;  /* 0x38f00000d6027fae */ /* 0x000fe8000b1a104a */
[----:B------:R-:W-:Y:S01]  /*48790*/  STL.64 [R1+0xf50], R10 ;  /* 0x000f500a01007387 */ /* 0x000fe20000100a00 */
[----:B----4-:R-:W-:-:S03]  /*487a0*/  IMAD.WIDE R4, R46, 0x4, R16 ;  /* 0x000000042e047825 */ /* 0x010fc600078e0210 */
[----:B------:R-:W-:Y:S04]  /*487b0*/  LDGSTS.E [R2+0x39e00], desc[UR74][R16.64], P0 ;  /* 0x39e0000010027fae */ /* 0x000fe800081a104a */
[----:B------:R-:W3:Y:S04]  /*487c0*/  LDL.LU.64 R16, [R1+0x2830] ;  /* 0x0028300001107983 */ /* 0x000ee80000300a00 */
[----:B------:R1:W-:Y:S04]  /*487d0*/  STL.64 [R1+0x568], R4 ;  /* 0x0005680401007387 */ /* 0x0003e80000100a00 */
[----:B------:R-:W-:Y:S01]  /*487e0*/  LDGSTS.E [R2+0x39f00], desc[UR74][R132.64], P6 ;  /* 0x39f0000084027fae */ /* 0x000fe2000b1a104a */
[----:B-1----:R-:W-:-:S03]  /*487f0*/  IMAD.WIDE R4, R46, 0x4, R132 ;  /* 0x000000042e047825 */ /* 0x002fc600078e0284 */
[----:B------:R-:W4:Y:S04]  /*48800*/  LDL.LU.64 R132, [R1+0x440] ;  /* 0x0004400001847983 */ /* 0x000f280000300a00 */
[----:B------:R1:W-:Y:S04]  /*48810*/  STL.64 [R1+0x560], R4 ;  /* 0x0005600401007387 */ /* 0x0003e80000100a00 */
[----:B------:R-:W-:Y:S01]  /*48820*/  LDGSTS.E [R2+0x3ae00], desc[UR74][R212.64], P0 ;  /* 0x3ae00000d4027fae */ /* 0x000fe200081a104a */
[----:B-1----:R-:W-:-:S05]  /*48830*/  IMAD.WIDE R4, R46, 0x4, R212 ;  /* 0x000000042e047825 */ /* 0x002fca00078e02d4 */
[----:B------:R1:W-:Y:S01]  /*48840*/  STL.64 [R1+0x558], R4 ;  /* 0x0005580401007387 */ /* 0x0003e20000100a00 */
[----:B------:R-:W-:-:S03]  /*48850*/  IMAD.WIDE R10, R46, 0x4, R198 ;  /* 0x000000042e0a7825 */ /* 0x000fc600078e02c6 */
[----:B------:R-:W-:Y:S04]  /*48860*/  LDGSTS.E [R2+0x3af00], desc[UR74][R198.64], P6 ;  /* 0x3af00000c6027fae */ /* 0x000fe8000b1a104a */
[----:B------:R1:W-:Y:S02]  /*48870*/  STL.64 [R1+0x550], R10 ;  /* 0x0005500a01007387 */ /* 0x0003e40000100a00 */
[C---:B-1----:R-:W-:Y:S02]  /*48880*/  IMAD.WIDE R4, R46.reuse, 0x4, R182 ;  /* 0x000000042e047825 */ /* 0x042fe400078e02b6 */
[----:B------:R-:W-:Y:S04]  /*48890*/  LDGSTS.E [R2+0x3be00], desc[UR74][R182.64], P0 ;  /* 0x3be00000b6027fae */ /* 0x000fe800081a104a */
[----:B------:R1:W-:Y:S01]  /*488a0*/  STL.64 [R1+0x548], R4 ;  /* 0x0005480401007387 */ /* 0x0003e20000100a00 */
[----:B------:R-:W-:-:S03]  /*488b0*/  IMAD.WIDE R10, R46, 0x4, R250 ;  /* 0x000000042e0a7825 */ /* 0x000fc600078e02fa */
[----:B------:R1:W-:Y:S04]  /*488c0*/  LDGSTS.E [R2+0x3bf00], desc[UR74][R250.64], P6 ;  /* 0x3bf00000fa027fae */ /* 0x0003e8000b1a104a */
[----:B------:R-:W-:Y:S04]  /*488d0*/  STL.64 [R1+0x540], R10 ;  /* 0x0005400a01007387 */ /* 0x000fe80000100a00 */
[----:B------:R-:W4:Y:S04]  /*488e0*/  LDL.64 R182, [R1+0x1758] ;  /* 0x0017580001b67983 */ /* 0x000f280000100a00 */
[----:B------:R-:W-:Y:S01]  /*488f0*/  LDGSTS.E [R2+0x3ce00], desc[UR74][R142.64], P0 ;  /* 0x3ce000008e027fae */ /* 0x000fe200081a104a */
[----:B-1----:R-:W-:-:S03]  /*48900*/  IMAD.WIDE R4, R46, 0x4, R142 ;  /* 0x000000042e047825 */ /* 0x002fc600078e028e */
[----:B------:R-:W4:Y:S04]  /*48910*/  LDL.64 R142, [R1+0x1750] ;  /* 0x00175000018e7983 */ /* 0x000f280000100a00 */
[----:B------:R2:W-:Y:S04]  /*48920*/  STL.64 [R1+0x538], R4 ;  /* 0x0005380401007387 */ /* 0x0005e80000100a00 */
[----:B------:R-:W-:Y:S01]  /*48930*/  LDGSTS.E [R2+0x3cf00], desc[UR74][R138.64], P6 ;  /* 0x3cf000008a027fae */ /* 0x000fe2000b1a104a */
[----:B------:R-:W-:-:S03]  /*48940*/  IMAD.WIDE R250, R46, 0x4, R138 ;  /* 0x000000042efa7825 */ /* 0x000fc600078e028a */
[----:B------:R-:W4:Y:S04]  /*48950*/  LDL.64 R138, [R1+0xe20] ;  /* 0x000e2000018a7983 */ /* 0x000f280000100a00 */
[----:B------:R1:W-:Y:S04]  /*48960*/  LDGSTS.E [R2+0x3de00], desc[UR74][R248.64], P0 ;  /* 0x3de00000f8027fae */ /* 0x0003e800081a104a */
[----:B------:R-:W-:Y:S01]  /*48970*/  STL.64 [R1+0x530], R250 ;  /* 0x000530fa01007387 */ /* 0x000fe20000100a00 */
[----:B-1----:R-:W-:-:S03]  /*48980*/  IMAD.WIDE R248, R46, 0x4, R248 ;  /* 0x000000042ef87825 */ /* 0x002fc600078e02f8 */
[----:B------:R1:W-:Y:S04]  /*48990*/  LDGSTS.E [R2+0x3df00], desc[UR74][R158.64], P6 ;  /* 0x3df000009e027fae */ /* 0x0003e8000b1a104a */
[----:B------:R-:W-:Y:S01]  /*489a0*/  STL.64 [R1+0x528], R248 ;  /* 0x000528f801007387 */ /* 0x000fe20000100a00 */
[----:B-1----:R-:W-:-:S05]  /*489b0*/  IMAD.WIDE R158, R46, 0x4, R158 ;  /* 0x000000042e9e7825 */ /* 0x002fca00078e029e */
[----:B------:R-:W-:Y:S04]  /*489c0*/  STL.64 [R1+0x520], R158 ;  /* 0x0005209e01007387 */ /* 0x000fe80000100a00 */
[----:B------:R1:W-:Y:S04]  /*489d0*/  LDGSTS.E [R2+0x3ee00], desc[UR74][R156.64], P0 ;  /* 0x3ee000009c027fae */ /* 0x0003e800081a104a */
[----:B------:R-:W4:Y:S04]  /*489e0*/  LDL.64 R12, [R1+0xe18] ;  /* 0x000e1800010c7983 */ /* 0x000f280000100a00 */
[----:B------:R-:W4:Y:S01]  /*489f0*/  LDL.64 R214, [R1+0xde0] ;  /* 0x000de00001d67983 */ /* 0x000f220000100a00 */
[----:B-1----:R-:W-:-:S04]  /*48a00*/  IMAD.WIDE R156, R46, 0x4, R156 ;  /* 0x000000042e9c7825 */ /* 0x002fc800078e029c */
[C---:B--2---:R-:W-:Y:S01]  /*48a10*/  IMAD.WIDE R4, R46.reuse, 0x4, R196 ;  /* 0x000000042e047825 */ /* 0x044fe200078e02c4 */
[----:B------:R-:W-:Y:S04]  /*48a20*/  LDGSTS.E [R2+0x3ef00], desc[UR74][R196.64], P6 ;  /* 0x3ef00000c4027fae */ /* 0x000fe8000b1a104a */
[----:B------:R4:W-:Y:S04]  /*48a30*/  STL.64 [R1+0x510], R4 ;  /* 0x0005100401007387 */ /* 0x0009e80000100a00 */
[----:B------:R-:W-:Y:S01]  /*48a40*/  STL.64 [R1+0x518], R156 ;  /* 0x0005189c01007387 */ /* 0x000fe20000100a00 */
[----:B---3--:R-:W-:-:S03]  /*48a50*/  IMAD.WIDE R10, R46, 0x4, R16 ;  /* 0x000000042e0a7825 */ /* 0x008fc600078e0210 */
[----:B------:R-:W-:Y:S04]  /*48a60*/  LDGSTS.E [R2+0x3fe00], desc[UR74][R16.64], P0 ;  /* 0x3fe0000010027fae */ /* 0x000fe800081a104a */
[----:B------:R1:W-:Y:S04]  /*48a70*/  STL.64 [R1+0x448], R10 ;  /* 0x0004480a01007387 */ /* 0x0003e80000100a00 */
[----:B------:R-:W2:Y:S01]  /*48a80*/  LDL.64 R212, [R1+0xdd8] ;  /* 0x000dd80001d47983 */ /* 0x000ea20000100a00 */
[----:B----4-:R-:W-:-:S03]  /*48a90*/  IMAD.WIDE R4, R46, 0x4, R132 ;  /* 0x000000042e047825 */ /* 0x010fc600078e0284 */
[----:B------:R3:W-:Y:S04]  /*48aa0*/  LDGSTS.E [R2+0x3ff00], desc[UR74][R132.64], P6 ;  /* 0x3ff0000084027fae */ /* 0x0007e8000b1a104a */
[----:B------:R4:W-:Y:S04]  /*48ab0*/  STL.64 [R1+0x438], R4 ;  /* 0x0004380401007387 */ /* 0x0009e80000100a00 */
[----:B------:R-:W2:Y:S04]  /*48ac0*/  LDL.64 R16, [R1+0xda0] ;  /* 0x000da00001107983 */ /* 0x000ea80000100a00 */
[----:B------:R-:W0:Y:S01]  /*48ad0*/  LDGDEPBAR ;  /* 0x00000000000079af */ /* 0x000e220000000000 */
[C---:B---3--:R-:W-:Y:S01]  /*48ae0*/  VIADD R133, R3.reuse, 0x100000 ;  /* 0x0010000003857836 */ /* 0x048fe20000000000 */
[----:B------:R-:W-:Y:S01]  /*48af0*/  BAR.SYNC.DEFER_BLOCKING 0x0 ;  /* 0x0000000000007b1d */ /* 0x000fe20000010000 */
[----:B------:R-:W-:-:S02]  /*48b00*/  VIADD R132, R3, 0x100000 ;  /* 0x0010000003847836 */ /* 0x000fc40000000000 */
[----:B------:R-:W-:-:S03]  /*48b10*/  VIADD R134, R134, 0xffffff77 ;  /* 0xffffff7786867836 */ /* 0x000fc60000000000 */
[----:B------:R-:W3:Y:S01]  /*48b20*/  LDL.64 R198, [R1+0xd98] ;  /* 0x000d980001c67983 */ /* 0x000ee20000100a00 */
[----:B------:R-:W-:-:S03]  /*48b30*/  IADD3 R46, PT, PT, R3, 0x100000, RZ ;  /* 0x00100000032e7810 */ /* 0x000fc60007ffe0ff */
[----:B------:R-:W3:Y:S04]  /*48b40*/  LDL.64 R196, [R1+0xd60] ;  /* 0x000d600001c47983 */ /* 0x000ee80000100a00 */
[----:B-1----:R-:W3:Y:S04]  /*48b50*/  LDL.64 R10, [R1+0xce0] ;  /* 0x000ce000010a7983 */ /* 0x002ee80000100a00 */
[----:B------:R-:W3:Y:S04]  /*48b60*/  LDL.64 R226, [R1+0x400] ;  /* 0x0004000001e27983 */ /* 0x000ee80000100a00 */
[----:B----4-:R-:W4:Y:S04]  /*48b70*/  LDL.64 R4, [R1+0x2a0] ;  /* 0x0002a00001047983 */ /* 0x010f280000100a00 */
[----:B------:R-:W-:Y:S01]  /*48b80*/  @!PT LDS RZ, [RZ] ;  /* 0x00000000fffff984 */ /* 0x000fe20000000800 */
[----:B------:R-:W-:Y:S01]  /*48b90*/  @!PT LDS RZ, [RZ] ;  /* 0x00000000fffff984 */ /* 0x000fe20000000800 */
[----:B------:R-:W-:Y:S01]  /*48ba0*/  @!PT LDS RZ, [RZ] ;  /* 0x00000000fffff984 */ /* 0x000fe20000000800 */
[----:B------:R1:W-:Y:S02]  /*48bb0*/  LDGSTS.E [R133+-0x70000], desc[UR74][R182.64], !P2 ;  /* 0x90000000b6857fae */ /* 0x0003e4000d1a104a */
[----:B-1----:R-:W-:-:S02]  /*48bc0*/  VIADD R133, R135, 0xffffff73 ;  /* 0xffffff7387857836 */ /* 0x002fc40000000000 */
[----:B------:R-:W4:Y:S03]  /*48bd0*/  LDL.64 R182, [R1+0xd58] ;  /* 0x000d580001b67983 */ /* 0x000f260000100a00 */
[----:B------:R-:W-:Y:S01]  /*48be0*/  ISETP.GE.U32.AND P4, PT, R133, 0x7ffffef4, PT ;  /* 0x7ffffef48500780c */ /* 0x000fe20003f86070 */
[----:B------:R-:W-:Y:S01]  /*48bf0*/  LDGSTS.E [R132+-0x6ff00], desc[UR74][R142.64], !P2 ;  /* 0x901000008e847fae */ /* 0x000fe2000d1a104a */
[----:B------:R-:W-:Y:S01]  /*48c00*/  ISETP.GE.U32.AND P2, PT, R134, 0x7ffffef8, PT ;  /* 0x7ffffef88600780c */ /* 0x000fe20003f46070 */
[----:B------:R-:W-:Y:S01]  /*48c10*/  VIADD R134, R137, 0xffffff6f ;  /* 0xffffff6f89867836 */ /* 0x000fe20000000000 */
[C---:B------:R-:W-:Y:S01]  /*48c20*/  IADD3 R135, PT, PT, R3.reuse, 0x100000, RZ ;  /* 0x0010000003877810 */ /* 0x040fe20007ffe0ff */
[----:B------:R-:W-:Y:S01]  /*48c30*/  VIADD R133, R140, 0xffffff6b ;  /* 0xffffff6b8c857836 */ /* 0x000fe20000000000 */
[----:B------:R-:W1:Y:S02]  /*48c40*/  LDC R137, c[0x0][0x3a0] ;  /* 0x0000e800ff897b82 */ /* 0x000e640000000800 */
[----:B------:R-:W-:Y:S01]  /*48c50*/  ISETP.GE.U32.AND P6, PT, R134, 0x7ffffef0, PT ;  /* 0x7ffffef08600780c */ /* 0x000fe20003fc6070 */
[----:B------:R-:W-:Y:S01]  /*48c60*/  VIADD R134, R3, 0x100000 ;  /* 0x0010000003867836 */ /* 0x000fe20000000000 */
[----:B------:R-:W4:Y:S04]  /*48c70*/  LDL.64 R142, [R1+0xd20] ;  /* 0x000d2000018e7983 */ /* 0x000f280000100a00 */
[----:B------:R1:W-:Y:S01]  /*48c80*/  LDGSTS.E [R46+-0x6f800], desc[UR74][R138.64], !P1 ;  /* 0x908000008a2e7fae */ /* 0x0003e2000c9a104a */
[----:B------:R-:W2:Y:S08]  /*48c90*/  LDC R140, c[0x0][0x3a0] ;  /* 0x0000e800ff8c7b82 */ /* 0x000eb00000000800 */
[----:B-1----:R-:W1:Y:S08]  /*48ca0*/  LDC R138, c[0x0][0x3a0] ;  /* 0x0000e800ff8a7b82 */ /* 0x002e700000000800 */
[----:B------:R-:W1:Y:S01]  /*48cb0*/  LDC R139, c[0x0][0x3a0] ;  /* 0x0000e800ff8b7b82 */ /* 0x000e620000000800 */
[----:B------:R-:W-:Y:S04]  /*48cc0*/  LDGSTS.E [R132+-0x6f700], desc[UR74][R12.64], !P1 ;  /* 0x909000000c847fae */ /* 0x000fe8000c9a104a */
[----:B------:R-:W-:Y:S04]  /*48cd0*/  LDGSTS.E [R46+-0x6f000], desc[UR74][R214.64], !P2 ;  /* 0x91000000d62e7fae */ /* 0x000fe8000d1a104a */
[----:B------:R-:W4:Y:S04]  /*48ce0*/  LDL.64 R12, [R1+0xd18] ;  /* 0x000d1800010c7983 */ /* 0x000f280000100a00 */
[----:B------:R-:W4:Y:S04]  /*48cf0*/  LDL.64 R214, [R1+0xcd8] ;  /* 0x000cd80001d67983 */ /* 0x000f280000100a00 */
[----:B--2---:R-:W-:Y:S01]  /*48d00*/  LDGSTS.E [R135+-0x6ef00], desc[UR74][R212.64], !P2 ;  /* 0x91100000d4877fae */ /* 0x004fe2000d1a104a */
[----:B------:R-:W-:-:S03]  /*48d10*/  ISETP.GE.U32.AND P0, PT, R133, 0x7ffffeec, PT ;  /* 0x7ffffeec8500780c */ /* 0x000fc60003f06070 */
[----:B------:R-:W2:Y:S04]  /*48d20*/  LDL.64 R212, [R1+0xc98] ;  /* 0x000c980001d47983 */ /* 0x000ea80000100a00 */
[----:B------:R1:W-:Y:S04]  /*48d30*/  LDGSTS.E [R134+-0x6e800], desc[UR74][R16.64], !P4 ;  /* 0x9180000010867fae */ /* 0x0003e8000e1a104a */
[----:B------:R-:W2:Y:S01]  /*48d40*/  LDL.64 R16, [R1+0xca0] ;  /* 0x000ca00001107983 */ /* 0x000ea20000100a00 */
[----:B------:R-:W-:Y:S02]  /*48d50*/  VIADD R133, R3, 0x100000 ;  /* 0x0010000003857836 */ /* 0x000fe40000000000 */
[----:B-1----:R-:W-:-:S02]  /*48d60*/  VIADD R134, R136, 0xffffff67 ;  /* 0xffffff6788867836 */ /* 0x002fc40000000000 */
[----:B------:R-:W1:Y:S01]  /*48d70*/  LDC R136, c[0x0][0x3a0] ;  /* 0x0000e800ff887b82 */ /* 0x000e620000000800 */
[----:B---3--:R3:W-:Y:S02]  /*48d80*/  LDGSTS.E [R133+-0x6e700], desc[UR74][R198.64], !P4 ;  /* 0x91900000c6857fae */ /* 0x0087e4000e1a104a */
[----:B------:R-:W-:Y:S02]  /*48d90*/  ISETP.GE.U32.AND P1, PT, R134, 0x7ffffee8, PT ;  /* 0x7ffffee88600780c */ /* 0x000fe40003f26070 */
[----:B------:R3:W-:Y:S04]  /*48da0*/  LDGSTS.E [R132+-0x6e000], desc[UR74][R196.64], !P6 ;  /* 0x92000000c4847fae */ /* 0x0007e8000f1a104a */
[----:B------:R-:W2:Y:S01]  /*48db0*/  LDL.64 R198, [R1+0xc60] ;  /* 0x000c600001c67983 */ /* 0x000ea20000100a00 */
[----:B---3--:R-:W-:Y:S01]  /*48dc0*/  IADD3 R133, PT, PT, R138, -0x9d, RZ ;  /* 0xffffff638a857810 */ /* 0x008fe20007ffe0ff */
[----:B------:R-:W-:Y:S01]  /*48dd0*/  VIADD R134, R3, 0x100000 ;  /* 0x0010000003867836 */ /* 0x000fe20000000000 */
[----:B------:R-:W3:Y:S01]  /*48de0*/  LDC R138, c[0x0][0x3a0] ;  /* 0x0000e800ff8a7b82 */ /* 0x000ee20000000800 */
[----:B------:R-:W-:Y:S01]  /*48df0*/  VIADD R132, R139, 0xffffff5f ;  /* 0xffffff5f8b847836 */ /* 0x000fe20000000000 */
[----:B------:R-:W-:Y:S01]  /*48e00*/  ISETP.GE.U32.AND P2, PT, R133, 0x7ffffee4, PT ;  /* 0x7ffffee48500780c */ /* 0x000fe20003f46070 */
[----:B------:R-:W3:Y:S01]  /*48e10*/  LDL.64 R196, [R1+0xc58] ;  /* 0x000c580001c47983 */ /* 0x000ee20000100a00 */
[----:B------:R-:W-:-:S02]  /*48e20*/  IADD3 R133, PT, PT, R3, 0x100000, RZ ;  /* 0x0010000003857810 */ /* 0x000fc40007ffe0ff */
[----:B------:R-:W-:Y:S01]  /*48e30*/  ISETP.GE.U32.AND P4, PT, R132, 0x7ffffee0, PT ;  /* 0x7ffffee08400780c */ /* 0x000fe20003f86070 */
[----:B------:R-:W-:Y:S01]  /*48e40*/  VIADD R132, R3, 0x100000 ;  /* 0x0010000003847836 */ /* 0x000fe20000000000 */
[----:B------:R-:W1:Y:S01]  /*48e50*/  LDC R139, c[0x0][0x3a0] ;  /* 0x0000e800ff8b7b82 */ /* 0x000e620000000800 */
[----:B----4-:R-:W-:Y:S04]  /*48e60*/  LDGSTS.E [R46+-0x6df00], desc[UR74][R182.64], !P6 ;  /* 0x92100000b62e7fae */ /* 0x010fe8000f1a104a */
[----:B------:R-:W4:Y:S04]  /*48e70*/  LDL.64 R182, [R1+0x408] ;  /* 0x0004080001b67983 */ /* 0x000f280000100a00 */
[----:B------:R1:W-:Y:S01]  /*48e80*/  LDGSTS.E [R46+-0x6d800], desc[UR74][R142.64], !P0 ;  /* 0x928000008e2e7fae */ /* 0x0003e2000c1a104a */
[----:B------:R-:W-:-:S02]  /*48e90*/  VIADD R135, R137, 0xffffff5b ;  /* 0xffffff5b89877836 */ /* 0x000fc40000000000 */
[----:B------:R-:W2:Y:S08]  /*48ea0*/  LDC R137, c[0x0][0x3a0] ;  /* 0x0000e800ff897b82 */ /* 0x000eb00000000800 */
[----:B-1----:R-:W1:Y:S08]  /*48eb0*/  LDC R143, c[0x0][0x3a0] ;  /* 0x0000e800ff8f7b82 */ /* 0x002e700000000800 */
[----:B------:R-:W1:Y:S01]  /*48ec0*/  LDC R142, c[0x0][0x3a0] ;  /* 0x0000e800ff8e7b82 */ /* 0x000e620000000800 */
[----:B------:R-:W-:Y:S04]  /*48ed0*/  LDGSTS.E [R134+-0x6d700], desc[UR74][R12.64], !P0 ;  /* 0x929000000c867fae */ /* 0x000fe8000c1a104a */
[----:B------:R-:W-:Y:S04]  /*48ee0*/  LDGSTS.E [R133+-0x6d000], desc[UR74][R10.64], !P1 ;  /* 0x930000000a857fae */ /* 0x000fe8000c9a104a */
[----:B------:R-:W-:Y:S04]  /*48ef0*/  LDGSTS.E [R132+-0x6cf00], desc[UR74][R214.64], !P1 ;  /* 0x93100000d6847fae */ /* 0x000fe8000c9a104a */
[----:B------:R-:W4:Y:S01]  /*48f00*/  LDL.64 R12, [R1+0x3c8] ;  /* 0x0003c800010c7983 */ /* 0x000f220000100a00 */
[----:B------:R-:W-:-:S03]  /*48f10*/  ISETP.GE.U32.AND P0, PT, R135, 0x7ffffedc, PT ;  /* 0x7ffffedc8700780c */ /* 0x000fc60003f06070 */
[----:B------:R-:W4:Y:S04]  /*48f20*/  LDL.64 R10, [R1+0x268] ;  /* 0x00026800010a7983 */ /* 0x000f280000100a00 */
[----:B------:R-:W4:Y:S04]  /*48f30*/  LDL.64 R214, [R1+0x3c0] ;  /* 0x0003c00001d67983 */ /* 0x000f280000100a00 */
[----:B--2---:R-:W-:Y:S01]  /*48f40*/  LDGSTS.E [R46+-0x6c800], desc[UR74][R16.64], !P2 ;  /* 0x93800000102e7fae */ /* 0x004fe2000d1a104a */
[----:B------:R-:W-:Y:S02]  /*48f50*/  VIADD R135, R140, 0xffffff57 ;  /* 0xffffff578c877836 */ /* 0x000fe40000000000 */
[----:B------:R-:W2:Y:S01]  /*48f60*/  LDC R140, c[0x0][0x3a0] ;  /* 0x0000e800ff8c7b82 */ /* 0x000ea20000000800 */
[----:B------:R1:W-:Y:S04]  /*48f70*/  LDGSTS.E [R134+-0x6c700], desc[UR74][R212.64], !P2 ;  /* 0x93900000d4867fae */ /* 0x0003e8000d1a104a */
[----:B------:R-:W2:Y:S01]  /*48f80*/  LDL.64 R16, [R1+0x388] ;  /* 0x0003880001107983 */ /* 0x000ea20000100a00 */
[----:B------:R-:W-:-:S03]  /*48f90*/  ISETP.GE.U32.AND P1, PT, R135, 0x7ffffed8, PT ;  /* 0x7ffffed88700780c */ /* 0x000fc60003f26070 */
[----:B------:R-:W2:Y:S04]  /*48fa0*/  LDL.64 R212, [R1+0x380] ;  /* 0x0003800001d47983 */ /* 0x000ea80000100a00 */
[----:B------:R3:W-:Y:S01]  /*48fb0*/  LDGSTS.E [R133+-0x6c000], desc[UR74][R198.64], !P4 ;  /* 0x94000000c6857fae */ /* 0x0007e2000e1a104a */
[----:B-1----:R-:W-:Y:S01]  /*48fc0*/  IADD3 R134, PT, PT, R139, -0xb1, RZ ;  /* 0xffffff4f8b867810 */ /* 0x002fe20007ffe0ff */
[----:B------:R-:W-:Y:S01]  /*48fd0*/  VIADD R135, R3, 0x100000 ;  /* 0x0010000003877836 */ /* 0x000fe20000000000 */
[----:B------:R-:W1:Y:S01]  /*48fe0*/  LDC R139, c[0x0][0x3a0] ;  /* 0x0000e800ff8b7b82 */ /* 0x000e620000000800 */
[----:B---3--:R-:W-:Y:S01]  /*48ff0*/  LDGSTS.E [R132+-0x6bf00], desc[UR74][R196.64], !P4 ;  /* 0x94100000c4847fae */ /* 0x008fe2000e1a104a */
[----:B------:R-:W-:-:S03]  /*49000*/  VIADD R133, R136, 0xffffff53 ;  /* 0xffffff5388857836 */ /* 0x000fc60000000000 */
[----:B------:R-:W3:Y:S01]  /*49010*/  LDL.64 R198, [R1+0x338] ;  /* 0x0003380001c67983 */ /* 0x000ee20000100a00 */
[----:B------:R-:W-:Y:S02]  /*49020*/  ISETP.GE.U32.AND P4, PT, R134, 0x7ffffed0, PT ;  /* 0x7ffffed08600780c */ /* 0x000fe40003f86070 */
[----:B------:R-:W1:Y:S01]  /*49030*/  LDC R136, c[0x0][0x3a0] ;  /* 0x0000e800ff887b82 */ /* 0x000e620000000800 */
[----:B------:R-:W-:Y:S01]  /*49040*/  ISETP.GE.U32.AND P2, PT, R133, 0x7ffffed4, PT ;  /* 0x7ffffed48500780c */ /* 0x000fe20003f46070 */
[----:B------:R-:W3:Y:S01]  /*49050*/  LDL.64 R196, [R1+0x330] ;  /* 0x0003300001c47983 */ /* 0x000ee20000100a00 */
[----:B------:R-:W-:-:S03]  /*49060*/  VIADD R134, R3, 0x100000 ;  /* 0x0010000003867836 */ /* 0x000fc60000000000 */
[----:B----4-:R-:W-:Y:S04]  /*49070*/  LDGSTS.E [R46+-0x6b800], desc[UR74][R182.64], !P0 ;  /* 0x94800000b62e7fae */ /* 0x010fe8000c1a104a */
[----:B------:R-:W-:Y:S04]  /*49080*/  LDGSTS.E [R132+-0x6b700], desc[UR74][R226.64], !P0 ;  /* 0x94900000e2847fae */ /* 0x000fe8000c1a104a */
[----:B------:R-:W4:Y:S01]  /*49090*/  LDL.64 R182, [R1+0x2a8] ;  /* 0x0002a80001b67983 */ /* 0x000f220000100a00 */
[----:B------:R-:W-:Y:S02]  /*490a0*/  VIADD R133, R143, 0xffffff4b ;  /* 0xffffff4b8f857836 */ /* 0x000fe40000000000 */
[----:B------:R-:W1:Y:S01]  /*490b0*/  LDC R143, c[0x0][0x3a0] ;  /* 0x0000e800ff8f7b82 */ /* 0x000e620000000800 */
[----:B------:R-:W4:Y:S04]  /*490c0*/  LDL.64 R226, [R1+0x1c8] ;  /* 0x0001c80001e27983 */ /* 0x000f280000100a00 */
[----:B------:R-:W-:Y:S04]  /*490d0*/  LDGSTS.E [R46+-0x6b000], desc[UR74][R12.64], !P1 ;  /* 0x950000000c2e7fae */ /* 0x000fe8000c9a104a */
[----:B------:R-:W-:Y:S01]  /*490e0*/  LDGSTS.E [R135+-0x6af00], desc[UR74][R214.64], !P1 ;  /* 0x95100000d6877fae */ /* 0x000fe2000c9a104a */
[----:B------:R-:W-:-:S03]  /*490f0*/  ISETP.GE.U32.AND P0, PT, R133, 0x7ffffecc, PT ;  /* 0x7ffffecc8500780c */ /* 0x000fc60003f06070 */
[----:B------:R-:W4:Y:S04]  /*49100*/  LDL.64 R12, [R1+0x1c0] ;  /* 0x0001c000010c7983 */ /* 0x000f280000100a00 */
[----:B------:R-:W4:Y:S04]  /*49110*/  LDL.64 R214, [R1+0x118] ;  /* 0x0001180001d67983 */ /* 0x000f280000100a00 */
[----:B--2---:R2:W-:Y:S04]  /*49120*/  LDGSTS.E [R134+-0x6a800], desc[UR74][R16.64], !P2 ;  /* 0x9580000010867fae */ /* 0x0045e8000d1a104a */
[----:B------:R-:W4:Y:S01]  /*49130*/  LDL.64 R16, [R1+0x260] ;  /* 0x0002600001107983 */ /* 0x000f220000100a00 */
[----:B--2---:R-:W-:Y:S01]  /*49140*/  VIADD R134, R138, 0xffffff47 ;  /* 0xffffff478a867836 */ /* 0x004fe20000000000 */
[----:B------:R-:W-:Y:S01]  /*49150*/  IADD3 R133, PT, PT, R3, 0x100000, RZ ;  /* 0x0010000003857810 */ /* 0x000fe20007ffe0ff */
[----:B------:R-:W-:Y:S01]  /*49160*/  VIADD R135, R137, 0xffffff3b ;  /* 0xffffff3b89877836 */ /* 0x000fe20000000000 */
[----:B------:R-:W2:Y:S02]  /*49170*/  LDC R138, c[0x0][0x3a0] ;  /* 0x0000e800ff8a7b82 */ /* 0x000ea40000000800 */
[----:B------:R-:W-:Y:S01]  /*49180*/  ISETP.GE.U32.AND P1, PT, R134, 0x7ffffec8, PT ;  /* 0x7ffffec88600780c */ /* 0x000fe20003f26070 */
[----:B------:R1:W-:Y:S04]  /*49190*/  LDGSTS.E [R133+-0x6a700], desc[UR74][R212.64], !P2 ;  /* 0x95900000d4857fae */ /* 0x0003e8000d1a104a */
[----:B---3--:R3:W-:Y:S01]  /*491a0*/  LDGSTS.E [R132+-0x6a000], desc[UR74][R198.64], !P4 ;  /* 0x96000000c6847fae */ /* 0x0087e2000e1a104a */
[----:B------:R-:W-:Y:S01]  /*491b0*/  IADD3 R134, PT, PT, R3, 0x100000, RZ ;  /* 0x0010000003867810 */ /* 0x000fe20007ffe0ff */
[----:B------:R-:W2:Y:S02]  /*491c0*/  LDC R137, c[0x0][0x3a0] ;  /* 0x0000e800ff897b82 */ /* 0x000ea40000000800 */
[----:B------:R-:W-:Y:S01]  /*491d0*/  LDGSTS.E [R46+-0x69f00], desc[UR74][R196.64], !P4 ;  /* 0x96100000c42e7fae */ /* 0x000fe2000e1a104a */
[----:B-1----:R-:W-:-:S03]  /*491e0*/  VIADD R133, R141, 0xffffff43 ;  /* 0xffffff438d857836 */ /* 0x002fc60000000000 */
[----:B------:R-:W2:Y:S02]  /*491f0*/  LDL.64 R212, [R1+0x108] ;  /* 0x0001080001d47983 */ /* 0x000ea40000100a00 */
[----:B------:R-:W1:Y:S01]  /*49200*/  LDC R141, c[0x0][0x3a0] ;  /* 0x0000e800ff8d7b82 */ /* 0x000e620000000800 */
[----:B---3--:R-:W-:Y:S01]  /*49210*/  VIADD R132, R142, 0xffffff3f ;  /* 0xffffff3f8e847836 */ /* 0x008fe20000000000 */
[----:B------:R-:W-:Y:S01]  /*49220*/  ISETP.GE.U32.AND P2, PT, R133, 0x7ffffec4, PT ;  /* 0x7ffffec48500780c */ /* 0x000fe20003f46070 */
[C---:B------:R-:W-:Y:S01]  /*49230*/  VIADD R133, R3.reuse, 0x100000 ;  /* 0x0010000003857836 */ /* 0x040fe20000000000 */
[----:B------:R-:W3:Y:S02]  /*49240*/  LDL.64 R198, [R1+0xb8] ;  /* 0x0000b80001c67983 */ /* 0x000ee40000100a00 */
[----:B------:R-:W-:Y:S01]  /*49250*/  ISETP.GE.U32.AND P4, PT, R132, 0x7ffffec0, PT ;  /* 0x7ffffec08400780c */ /* 0x000fe20003f86070 */
[----:B------:R-:W-:Y:S01]  /*49260*/  VIADD R132, R3, 0x100000 ;  /* 0x0010000003847836 */ /* 0x000fe20000000000 */
[----:B------:R-:W3:Y:S01]  /*49270*/  LDL.64 R196, [R1+0xb0] ;  /* 0x0000b00001c47983 */ /* 0x000ee20000100a00 */
[----:B------:R-:W1:Y:S03]  /*49280*/  LDC R142, c[0x0][0x3a0] ;  /* 0x0000e800ff8e7b82 */ /* 0x000e660000000800 */
[----:B----4-:R-:W-:Y:S04]  /*49290*/  LDGSTS.E [R46+-0x69800], desc[UR74][R182.64], !P0 ;  /* 0x96800000b62e7fae */ /* 0x010fe8000c1a104a */
[----:B------:R-:W-:Y:S04]  /*492a0*/  LDGSTS.E [R134+-0x69700], desc[UR74][R4.64], !P0 ;  /* 0x9690000004867fae */ /* 0x000fe8000c1a104a */
[----:B------:R-:W-:Y:S04]  /*492b0*/  LDGSTS.E [R133+-0x69000], desc[UR74][R10.64], !P1 ;  /* 0x970000000a857fae */ /* 0x000fe8000c9a104a */
[----:B------:R-:W4:Y:S01]  /*492c0*/  LDL.64 R182, [R1+0x78] ;  /* 0x0000780001b67983 */ /* 0x000f220000100a00 */
[----:B------:R-:W-:-:S03]  /*492d0*/  ISETP.GE.U32.AND P0, PT, R135, 0x7ffffebc, PT ;  /* 0x7ffffebc8700780c */ /* 0x000fc60003f06070 */
[----:B------:R-:W4:Y:S04]  /*492e0*/  LDL.64 R4, [R1+0x258] ;  /* 0x0002580001047983 */ /* 0x000f280000100a00 */
[----:B------:R-:W4:Y:S04]  /*492f0*/  LDL.64 R10, [R1+0xcd0] ;  /* 0x000cd000010a7983 */ /* 0x000f280000100a00 */
[----:B------:R-:W-:Y:S01]  /*49300*/  LDGSTS.E [R132+-0x68f00], desc[UR74][R16.64], !P1 ;  /* 0x9710000010847fae */ /* 0x000fe2000c9a104a */
[----:B------:R-:W-:Y:S02]  /*49310*/  IADD3 R135, PT, PT, R140, -0xc9, RZ ;  /* 0xffffff378c877810 */ /* 0x000fe40007ffe0ff */
[----:B------:R-:W1:Y:S01]  /*49320*/  LDC R140, c[0x0][0x3a0] ;  /* 0x0000e800ff8c7b82 */ /* 0x000e620000000800 */
[----:B------:R-:W-:Y:S04]  /*49330*/  LDGSTS.E [R46+-0x68800], desc[UR74][R226.64], !P2 ;  /* 0x97800000e22e7fae */ /* 0x000fe8000d1a104a */
[----:B------:R-:W4:Y:S01]  /*49340*/  LDL.64 R16, [R1+0x70] ;  /* 0x0000700001107983 */ /* 0x000f220000100a00 */
[----:B------:R-:W-:-:S03]  /*49350*/  ISETP.GE.U32.AND P1, PT, R135, 0x7ffffeb8, PT ;  /* 0x7ffffeb88700780c */ /* 0x000fc60003f26070 */
[----:B------:R-:W-:Y:S01]  /*49360*/  LDGSTS.E [R134+-0x68700], desc[UR74][R12.64], !P2 ;  /* 0x979000000c867fae */ /* 0x000fe2000d1a104a */
[----:B------:R-:W-:-:S03]  /*49370*/  IADD3 R135, PT, PT, R3, 0x100000, RZ ;  /* 0x0010000003877810 */ /* 0x000fc60007ffe0ff */
[----:B------:R3:W-:Y:S04]  /*49380*/  LDGSTS.E [R133+-0x68000], desc[UR74][R214.64], !P4 ;  /* 0x98000000d6857fae */ /* 0x0007e8000e1a104a */
[----:B--2---:R-:W-:Y:S04]  /*49390*/  LDGSTS.E [R132+-0x67f00], desc[UR74][R212.64], !P4 ;  /* 0x98100000d4847fae */ /* 0x004fe8000e1a104a */
[----:B---3--:R-:W-:Y:S04]  /*493a0*/  LDGSTS.E [R46+-0x67800], desc[UR74][R198.64], !P0 ;  /* 0x98800000c62e7fae */ /* 0x008fe8000c1a104a */
[----:B------:R-:W-:Y:S04]  /*493b0*/  LDGSTS.E [R132+-0x67700], desc[UR74][R196.64], !P0 ;  /* 0x98900000c4847fae */ /* 0x000fe8000c1a104a */
[----:B------:R-:W2:Y:S04]  /*493c0*/  LDL.64 R226, [R1+0xe08] ;  /* 0x000e080001e27983 */ /* 0x000ea80000100a00 */
[----:B------:R-:W3:Y:S04]  /*493d0*/  LDL.64 R12, [R1+0xdd0] ;  /* 0x000dd000010c7983 */ /* 0x000ee80000100a00 */
[----:B------:R-:W2:Y:S04]  /*493e0*/  LDL.64 R196, [R1+0xe10] ;  /* 0x000e100001c47983 */ /* 0x000ea80000100a00 */
[----:B------:R-:W2:Y:S01]  /*493f0*/  LDL.64 R214, [R1+0xd88] ;  /* 0x000d880001d67983 */ /* 0x000ea20000100a00 */
[----:B------:R-:W-:-:S02]  /*49400*/  VIADD R133, R136, 0xffffff33 ;  /* 0xffffff3388857836 */ /* 0x000fc40000000000 */
[----:B------:R-:W-:Y:S01]  /*49410*/  VIADD R134, R139, 0xffffff2f ;  /* 0xffffff2f8b867836 */ /* 0x000fe20000000000 */
[----:B------:R-:W1:Y:S01]  /*49420*/  LDC R136, c[0x0][0x3a0] ;  /* 0x0000e800ff887b82 */ /* 0x000e620000000800 */
[----:B------:R-:W2:Y:S04]  /*49430*/  LDL.64 R212, [R1+0xd50] ;  /* 0x000d500001d47983 */ /* 0x000ea80000100a00 */
[----:B------:R-:W2:Y:S04]  /*49440*/  LDL.64 R198, [R1+0xd48] ;  /* 0x000d480001c67983 */ /* 0x000ea80000100a00 */
[----:B----4-:R-:W-:Y:S01]  /*49450*/  LDGSTS.E [R46+-0x67000], desc[UR74][R182.64], !P1 ;  /* 0x99000000b62e7fae */ /* 0x010fe2000c9a104a */
[----:B------:R-:W-:Y:S01]  /*49460*/  ISETP.GE.U32.AND P2, PT, R133, 0x7ffffeb4, PT ;  /* 0x7ffffeb48500780c */ /* 0x000fe20003f46070 */
[----:B------:R-:W4:Y:S02]  /*49470*/  LDC R139, c[0x0][0x3a0] ;  /* 0x0000e800ff8b7b82 */ /* 0x000f240000000800 */
[----:B------:R-:W2:Y:S01]  /*49480*/  LDL.64 R182, [R1+0xdc8] ;  /* 0x000dc80001b67983 */ /* 0x000ea20000100a00 */
[----:B------:R-:W-:Y:S01]  /*49490*/  ISETP.GE.U32.AND P4, PT, R134, 0x7ffffeb0, PT ;  /* 0x7ffffeb08600780c */ /* 0x000fe20003f86070 */
[----:B------:R-:W-:-:S02]  /*494a0*/  VIADD R133, R143, 0xffffff2b ;  /* 0xffffff2b8f857836 */ /* 0x000fc40000000000 */
[----:B------:R-:W-:Y:S02]  /*494b0*/  VIADD R134, R3, 0x100000 ;  /* 0x0010000003867836 */ /* 0x000fe40000000000 */
[----:B------:R-:W1:Y:S01]  /*494c0*/  LDC R143, c[0x0][0x3a0] ;  /* 0x0000e800ff8f7b82 */ /* 0x000e620000000800 */
[----:B------:R-:W-:Y:S01]  /*494d0*/  ISETP.GE.U32.AND P0, PT, R133, 0x7ffffeac, PT ;  /* 0x7ffffeac8500780c */ /* 0x000fe20003f06070 */
[----:B------:R-:W-:Y:S01]  /*494e0*/  VIADD R133, R3, 0x100000 ;  /* 0x0010000003857836 */ /* 0x000fe20000000000 */
[----:B------:R-:W-:Y:S04]  /*494f0*/  LDGSTS.E [R135+-0x66f00], desc[UR74][R16.64], !P1 ;  /* 0x9910000010877fae */ /* 0x000fe8000c9a104a */
[----:B------:R1:W-:Y:S04]  /*49500*/  LDGSTS.E [R134+-0x66800], desc[UR74][R240.64], !P2 ;  /* 0x99800000f0867fae */ /* 0x0003e8000d1a104a */
[----:B------:R4:W-:Y:S04]  /*49510*/  LDGSTS.E [R133+-0x66700], desc[UR74][R56.64], !P2 ;  /* 0x9990000038857fae */ /* 0x0009e8000d1a104a */
[----:B------:R-:W3:Y:S01]  /*49520*/  LDL.64 R16, [R1+0xd90] ;  /* 0x000d900001107983 */ /* 0x000ee20000100a00 */
[----:B-1----:R-:W-:-:S03]  /*49530*/  VIADD R134, R138, 0xffffff27 ;  /* 0xffffff278a867836 */ /* 0x002fc60000000000 */
[----:B------:R1:W-:Y:S01]  /*49540*/  LDGSTS.E [R132+-0x66000], desc[UR74][R68.64], !P4 ;  /* 0x9a00000044847fae */ /* 0x0003e2000e1a104a */
[----:B------:R-:W-:Y:S01]  /*49550*/  VIADD R135, R137, 0xffffff1b ;  /* 0xffffff1b89877836 */ /* 0x000fe20000000000 */
[----:B------:R-:W2:Y:S01]  /*49560*/  LDC R138, c[0x0][0x3a0] ;  /* 0x0000e800ff8a7b82 */ /* 0x000ea20000000800 */
[----:B----4-:R-:W-:Y:S01]  /*49570*/  IADD3 R133, PT, PT, R141, -0xdd, RZ ;  /* 0xffffff238d857810 */ /* 0x010fe20007ffe0ff */
[----:B------:R-:W-:Y:S01]  /*49580*/  LDGSTS.E [R46+-0x65f00], desc[UR74][R70.64], !P4 ;  /* 0x9a100000462e7fae */ /* 0x000fe2000e1a104a */
[----:B------:R-:W-:Y:S02]  /*49590*/  ISETP.GE.U32.AND P1, PT, R134, 0x7ffffea8, PT ;  /* 0x7ffffea88600780c */ /* 0x000fe40003f26070 */
[----:B------:R-:W-:Y:S01]  /*495a0*/  ISETP.GE.U32.AND P2, PT, R133, 0x7ffffea4, PT ;  /* 0x7ffffea48500780c */ /* 0x000fe20003f46070 */
[----:B-1----:R-:W-:Y:S01]  /*495b0*/  VIADD R132, R142, 0xffffff1f ;  /* 0xffffff1f8e847836 */ /* 0x002fe20000000000 */
[C---:B------:R-:W-:Y:S01]  /*495c0*/  IADD3 R133, PT, PT, R3.reuse, 0x100000, RZ ;  /* 0x0010000003857810 */ /* 0x040fe20007ffe0ff */
[C---:B------:R-:W-:Y:S01]  /*495d0*/  VIADD R134, R3.reuse, 0x100000 ;  /* 0x0010000003867836 */ /* 0x040fe20000000000 */
[----:B------:R-:W-:Y:S01]  /*495e0*/  LDGSTS.E [R46+-0x65800], desc[UR74][R82.64], !P0 ;  /* 0x9a800000522e7fae */ /* 0x000fe2000c1a104a */
[----:B------:R-:W1:Y:S01]  /*495f0*/  LDC R141, c[0x0][0x3a0] ;  /* 0x0000e800ff8d7b82 */ /* 0x000e620000000800 */
[----:B------:R-:W-:Y:S01]  /*49600*/  ISETP.GE.U32.AND P4, PT, R132, 0x7ffffea0, PT ;  /* 0x7ffffea08400780c */ /* 0x000fe20003f86070 */
[----:B------:R-:W-:Y:S01]  /*49610*/  VIADD R132, R3, 0x100000 ;  /* 0x0010000003847836 */ /* 0x000fe20000000000 */
[----:B------:R-:W-:Y:S01]  /*49620*/  LDGSTS.E [R134+-0x65700], desc[UR74][R84.64], !P0 ;  /* 0x9a90000054867fae */ /* 0x000fe2000c1a104a */
[----:B------:R-:W-:-:S03]  /*49630*/  ISETP.GE.U32.AND P0, PT, R135, 0x7ffffe9c, PT ;  /* 0x7ffffe9c8700780c */ /* 0x000fc60003f06070 */
[----:B------:R-:W-:Y:S01]  /*49640*/  LDGSTS.E [R133+-0x65000], desc[UR74][R96.64], !P1 ;  /* 0x9b00000060857fae */ /* 0x000fe2000c9a104a */
[----:B------:R-:W-:Y:S01]  /*49650*/  VIADD R135, R140, 0xffffff17 ;  /* 0xffffff178c877836 */ /* 0x000fe20000000000 */
[----:B------:R-:W4:Y:S02]  /*49660*/  LDC R142, c[0x0][0x3a0] ;  /* 0x0000e800ff8e7b82 */ /* 0x000f240000000800 */
[----:B------:R-:W-:Y:S04]  /*49670*/  LDGSTS.E [R132+-0x64f00], desc[UR74][R98.64], !P1 ;  /* 0x9b10000062847fae */ /* 0x000fe8000c9a104a */
[----:B------:R-:W-:Y:S02]  /*49680*/  LDGSTS.E [R46+-0x64800], desc[UR74][R112.64], !P2 ;  /* 0x9b800000702e7fae */ /* 0x000fe4000d1a104a */
[----:B------:R-:W1:Y:S02]  /*49690*/  LDC R137, c[0x0][0x3a0] ;  /* 0x0000e800ff897b82 */ /* 0x000e640000000800 */
[----:B------:R-:W-:Y:S04]  /*496a0*/  LDGSTS.E [R134+-0x64700], desc[UR74][R114.64], !P2 ;  /* 0x9b90000072867fae */ /* 0x000fe8000d1a104a */
[----:B------:R2:W-:Y:S01]  /*496b0*/  LDGSTS.E [R133+-0x64000], desc[UR74][R128.64], !P4 ;  /* 0x9c00000080857fae */ /* 0x0005e2000e1a104a */
[----:B------:R-:W-:Y:S01]  /*496c0*/  ISETP.GE.U32.AND P1, PT, R135, 0x7ffffe98, PT ;  /* 0x7ffffe988700780c */ /* 0x000fe20003f26070 */
[----:B------:R-:W1:Y:S02]  /*496d0*/  LDC R140, c[0x0][0x3a0] ;  /* 0x0000e800ff8c7b82 */ /* 0x000e640000000800 */
[----:B------:R-:W-:Y:S01]  /*496e0*/  LDGSTS.E [R132+-0x63f00], desc[UR74][R130.64], !P4 ;  /* 0x9c10000082847fae */ /* 0x000fe2000e1a104a */
[----:B--2---:R-:W-:Y:S01]  /*496f0*/  VIADD R133, R136, 0xffffff13 ;  /* 0xffffff1388857836 */ /* 0x004fe20000000000 */
[----:B------:R-:W-:Y:S01]  /*49700*/  IADD3 R134, PT, PT, R139, -0xf1, RZ ;  /* 0xffffff0f8b867810 */ /* 0x000fe20007ffe0ff */
[----:B------:R-:W-:Y:S01]  /*49710*/  VIADD R135, R3, 0x100000 ;  /* 0x0010000003877836 */ /* 0x000fe20000000000 */
[----:B------:R-:W-:Y:S02]  /*49720*/  LDGSTS.E [R46+-0x63800], desc[UR74][R26.64], !P0 ;  /* 0x9c8000001a2e7fae */ /* 0x000fe4000c1a104a */
[----:B------:R-:W2:Y:S01]  /*49730*/  LDC R136, c[0x0][0x3a0] ;  /* 0x0000e800ff887b82 */ /* 0x000ea20000000800 */
[----:B------:R-:W-:Y:S01]  /*49740*/  ISETP.GE.U32.AND P2, PT, R133, 0x7ffffe94, PT ;  /* 0x7ffffe948500780c */ /* 0x000fe20003f46070 */
[----:B------:R-:W-:Y:S01]  /*49750*/  VIADD R133, R143, 0xffffff0b ;  /* 0xffffff0b8f857836 */ /* 0x000fe20000000000 */
[----:B------:R-:W-:Y:S01]  /*49760*/  ISETP.GE.U32.AND P4, PT, R134, 0x7ffffe90, PT ;  /* 0x7ffffe908600780c */ /* 0x000fe20003f86070 */
[----:B------:R-:W-:Y:S01]  /*49770*/  VIADD R134, R3, 0x100000 ;  /* 0x0010000003867836 */ /* 0x000fe20000000000 */
[----:B------:R-:W-:Y:S02]  /*49780*/  LDGSTS.E [R132+-0x63700], desc[UR74][R144.64], !P0 ;  /* 0x9c90000090847fae */ /* 0x000fe4000c1a104a */
[----:B------:R-:W-:Y:S01]  /*49790*/  ISETP.GE.U32.AND P0, PT, R133, 0x7ffffe8c, PT ;  /* 0x7ffffe8c8500780c */ /* 0x000fe20003f06070 */
[----:B------:R-:W2:Y:S01]  /*497a0*/  LDC R139, c[0x0][0x3a0] ;  /* 0x0000e800ff8b7b82 */ /* 0x000ea20000000800 */
[----:B------:R-:W-:Y:S01]  /*497b0*/  LDGSTS.E [R46+-0x63000], desc[UR74][R22.64], !P1 ;  /* 0x9d000000162e7fae */ /* 0x000fe2000c9a104a */
[----:B------:R-:W-:-:S03]  /*497c0*/  IADD3 R133, PT, PT, R3, 0x100000, RZ ;  /* 0x0010000003857810 */ /* 0x000fc60007ffe0ff */
[----:B------:R-:W-:Y:S03]  /*497d0*/  LDGSTS.E [R135+-0x62f00], desc[UR74][R20.64], !P1 ;  /* 0x9d10000014877fae */ /* 0x000fe6000c9a104a */
[----:B------:R-:W2:Y:S01]  /*497e0*/  LDC R143, c[0x0][0x3a0] ;  /* 0x0000e800ff8f7b82 */ /* 0x000ea20000000800 */
[----:B------:R4:W-:Y:S04]  /*497f0*/  LDGSTS.E [R134+-0x62800], desc[UR74][R170.64], !P2 ;  /* 0x9d800000aa867fae */ /* 0x0009e8000d1a104a */
[----:B------:R1:W-:Y:S04]  /*49800*/  LDGSTS.E [R133+-0x62700], desc[UR74][R172.64], !P2 ;  /* 0x9d900000ac857fae */ /* 0x0003e8000d1a104a */
[----:B------:R1:W-:Y:S01]  /*49810*/  LDGSTS.E [R132+-0x62000], desc[UR74][R184.64], !P4 ;  /* 0x9e000000b8847fae */ /* 0x0003e2000e1a104a */
[----:B----4-:R-:W-:-:S03]  /*49820*/  VIADD R134, R138, 0xffffff07 ;  /* 0xffffff078a867836 */ /* 0x010fc60000000000 */
[----:B------:R-:W-:Y:S01]  /*49830*/  LDGSTS.E [R46+-0x61f00], desc[UR74][R186.64], !P4 ;  /* 0x9e100000ba2e7fae */ /* 0x000fe2000e1a104a */
[----:B-1----:R-:W-:Y:S01]  /*49840*/  VIADD R135, R137, 0xffffff7a ;  /* 0xffffff7a89877836 */ /* 0x002fe20000000000 */
[----:B------:R-:W1:Y:S01]  /*49850*/  LDC R138, c[0x0][0x3a0] ;  /* 0x0000e800ff8a7b82 */ /* 0x000e620000000800 */
[----:B------:R-:W-:Y:S01]  /*49860*/  VIADD R133, R141, 0xffffff03 ;  /* 0xffffff038d857836 */ /* 0x000fe20000000000 */
[----:B------:R-:W-:Y:S01]  /*49870*/  ISETP.GE.U32.AND P1, PT, R134, 0x7ffffe88, PT ;  /* 0x7ffffe888600780c */ /* 0x000fe20003f26070 */
[----:B------:R-:W-:Y:S01]  /*49880*/  LDGSTS.E [R46+-0x61800], desc[UR74][R200.64], !P0 ;  /* 0x9e800000c82e7fae */ /* 0x000fe2000c1a104a */
[----:B------:R-:W-:Y:S02]  /*49890*/  VIADD R132, R142, 0xffffff7e ;  /* 0xffffff7e8e847836 */ /* 0x000fe40000000000 */
[----:B------:R-:W-:Y:S01]  /*498a0*/  ISETP.GE.U32.AND P2, PT, R133, 0x7ffffe84, PT ;  /* 0x7ffffe848500780c */ /* 0x000fe20003f46070 */
[C---:B------:R-:W-:Y:S01]  /*498b0*/  VIADD R133, R3.reuse, 0x100000 ;  /* 0x0010000003857836 */ /* 0x040fe20000000000 */
[C---:B------:R-:W-:Y:S01]  /*498c0*/  IADD3 R134, PT, PT, R3.reuse, 0x100000, RZ ;  /* 0x0010000003867810 */ /* 0x040fe20007ffe0ff */
[----:B------:R-:W4:Y:S01]  /*498d0*/  LDC R141, c[0x0][0x3a0] ;  /* 0x0000e800ff8d7b82 */ /* 0x000f220000000800 */
[----:B------:R-:W-:Y:S01]  /*498e0*/  ISETP.GE.U32.AND P4, PT, R132, 0x7ffffeff, PT ;  /* 0x7ffffeff8400780c */ /* 0x000fe20003f86070 */
[----:B------:R-:W-:-:S02]  /*498f0*/  VIADD R132, R3, 0x100000 ;  /* 0x0010000003847836 */ /* 0x000fc40000000000 */
[----:B------:R-:W-:Y:S01]  /*49900*/  LDGSTS.E [R134+-0x61700], desc[UR74][R202.64], !P0 ;  /* 0x9e900000ca867fae */ /* 0x000fe2000c1a104a */
[----:B------:R-:W-:-:S03]  /*49910*/  ISETP.GE.U32.AND P0, PT, R135, 0x7ffffefb, PT ;  /* 0x7ffffefb8700780c */ /* 0x000fc60003f06070 */
[----:B------:R2:W-:Y:S01]  /*49920*/  LDGSTS.E [R133+-0x61000], desc[UR74][R216.64], !P1 ;  /* 0x9f000000d8857fae */ /* 0x0005e2000c9a104a */
[----:B------:R-:W-:Y:S01]  /*49930*/  VIADD R135, R140, 0xffffff76 ;  /* 0xffffff768c877836 */ /* 0x000fe20000000000 */
[----:B------:R-:W1:Y:S02]  /*49940*/  LDC R142, c[0x0][0x3a0] ;  /* 0x0000e800ff8e7b82 */ /* 0x000e640000000800 */
[----:B------:R2:W-:Y:S04]  /*49950*/  LDGSTS.E [R132+-0x60f00], desc[UR74][R218.64], !P1 ;  /* 0x9f100000da847fae */ /* 0x0005e8000c9a104a */
[----:B------:R2:W-:Y:S02]  /*49960*/  LDGSTS.E [R46+-0x60800], desc[UR74][R228.64], !P2 ;  /* 0x9f800000e42e7fae */ /* 0x0005e4000d1a104a */
[----:B------:R-:W1:Y:S01]  /*49970*/  LDC R137, c[0x0][0x3a0] ;  /* 0x0000e800ff897b82 */ /* 0x000e620000000800 */
[----:B--2---:R-:W-:Y:S01]  /*49980*/  IADD3 R133, PT, PT, R244, 0x100000, RZ ;  /* 0x00100000f4857810 */ /* 0x004fe20007ffe0ff */
[----:B------:R2:W-:Y:S01]  /*49990*/  LDGSTS.E [R134+-0x60700], desc[UR74][R230.64], !P2 ;  /* 0x9f900000e6867fae */ /* 0x0005e2000d1a104a */
[----:B------:R-:W-:-:S03]  /*499a0*/  ISETP.GE.U32.AND P1, PT, R135, 0x7ffffef7, PT ;  /* 0x7ffffef78700780c */ /* 0x000fc60003f26070 */
[----:B------:R2:W-:Y:S01]  /*499b0*/  LDGSTS.E [R133+-0x6fe00], desc[UR74][R8.64], !P4 ;  /* 0x9020000008857fae */ /* 0x0005e2000e1a104a */
[C---:B------:R-:W-:Y:S01]  /*499c0*/  VIADD R132, R244.reuse, 0x100000 ;  /* 0x00100000f4847836 */ /* 0x040fe20000000000 */
[----:B------:R-:W1:Y:S01]  /*499d0*/  LDC R140, c[0x0][0x3a0] ;  /* 0x0000e800ff8c7b82 */ /* 0x000e620000000800 */
[C---:B------:R-:W-:Y:S02]  /*499e0*/  VIADD R46, R244.reuse, 0x100000 ;  /* 0x00100000f42e7836 */ /* 0x040fe40000000000 */
[----:B--2---:R-:W-:Y:S01]  /*499f0*/  VIADD R134, R139, 0xffffff6e ;  /* 0xffffff6e8b867836 */ /* 0x004fe20000000000 */
[----:B------:R-:W-:Y:S01]  /*49a00*/  LDGSTS.E [R132+-0x6fd00], desc[UR74][R6.64], !P4 ;  /* 0x9030000006847fae */ /* 0x000fe2000e1a104a */
[----:B------:R-:W-:-:S03]  /*49a10*/  VIADD R135, R244, 0x100000 ;  /* 0x00100000f4877836 */ /* 0x000fc60000000000 */
[----:B------:R-:W2:Y:S01]  /*49a20*/  LDC R139, c[0x0][0x3a0] ;  /* 0x0000e800ff8b7b82 */ /* 0x000ea20000000800 */
[----:B------:R-:W-:Y:S01]  /*49a30*/  IADD3 R133, PT, PT, R136, -0x8e, RZ ;  /* 0xffffff7288857810 */ /* 0x000fe20007ffe0ff */
[----:B------:R-:W-:Y:S03]  /*49a40*/  LDGSTS.E [R46+-0x6f600], desc[UR74][R196.64], !P0 ;  /* 0x90a00000c42e7fae */ /* 0x000fe6000c1a104a */
[----:B------:R-:W-:Y:S01]  /*49a50*/  ISETP.GE.U32.AND P2, PT, R133, 0x7ffffef3, PT ;  /* 0x7ffffef38500780c */ /* 0x000fe20003f46070 */
[----:B------:R-:W-:Y:S01]  /*49a60*/  LDGSTS.E [R132+-0x6f500], desc[UR74][R226.64], !P0 ;  /* 0x90b00000e2847fae */ /* 0x000fe2000c1a104a */
[----:B------:R-:W-:Y:S01]  /*49a70*/  ISETP.GE.U32.AND P4, PT, R134, 0x7ffffeef, PT ;  /* 0x7ffffeef8600780c */ /* 0x000fe20003f86070 */
[----:B------:R-:W1:Y:S01]  /*49a80*/  LDC R136, c[0x0][0x3a0] ;  /* 0x0000e800ff887b82 */ /* 0x000e620000000800 */
[----:B------:R-:W-:Y:S01]  /*49a90*/  IADD3 R134, PT, PT, R244, 0x100000, RZ ;  /* 0x00100000f4867810 */ /* 0x000fe20007ffe0ff */
[----:B---3--:R-:W-:Y:S04]  /*49aa0*/  LDGSTS.E [R46+-0x6ee00], desc[UR74][R12.64], !P1 ;  /* 0x912000000c2e7fae */ /* 0x008fe8000c9a104a */
[----:B------:R-:W3:Y:S04]  /*49ab0*/  LDL.64 R196, [R1+0xd10] ;  /* 0x000d100001c47983 */ /* 0x000ee80000100a00 */
[----:B------:R-:W-:Y:S04]  /*49ac0*/  LDGSTS.E [R135+-0x6ed00], desc[UR74][R182.64], !P1 ;  /* 0x91300000b6877fae */ /* 0x000fe8000c9a104a */
[----:B------:R-:W2:Y:S01]  /*49ad0*/  LDL.64 R12, [R1+0xd08] ;  /* 0x000d0800010c7983 */ /* 0x000ea20000100a00 */
[----:B------:R-:W-:-:S02]  /*49ae0*/  VIADD R133, R143, 0xffffff6a ;  /* 0xffffff6a8f857836 */ /* 0x000fc40000000000 */
[----:B------:R-:W1:Y:S01]  /*49af0*/  LDC R143, c[0x0][0x3a0] ;  /* 0x0000e800ff8f7b82 */ /* 0x000e620000000800 */
[----:B------:R-:W2:Y:S04]  /*49b00*/  LDL.64 R226, [R1+0x3f0] ;  /* 0x0003f00001e27983 */ /* 0x000ea80000100a00 */
[----:B------:R-:W2:Y:S01]  /*49b10*/  LDL.64 R182, [R1+0xcc8] ;  /* 0x000cc80001b67983 */ /* 0x000ea20000100a00 */
[----:B------:R-:W-:Y:S01]  /*49b20*/  ISETP.GE.U32.AND P0, PT, R133, 0x7ffffeeb, PT ;  /* 0x7ffffeeb8500780c */ /* 0x000fe20003f06070 */
[----:B------:R-:W-:Y:S02]  /*49b30*/  VIADD R133, R244, 0x100000 ;  /* 0x00100000f4857836 */ /* 0x000fe40000000000 */
[----:B------:R1:W-:Y:S04]  /*49b40*/  LDGSTS.E [R134+-0x6e600], desc[UR74][R16.64], !P2 ;  /* 0x91a0000010867fae */ /* 0x0003e8000d1a104a */
[----:B------:R4:W-:Y:S04]  /*49b50*/  LDGSTS.E [R133+-0x6e500], desc[UR74][R214.64], !P2 ;  /* 0x91b00000d6857fae */ /* 0x0009e8000d1a104a */
[----:B------:R4:W-:Y:S04]  /*49b60*/  LDGSTS.E [R132+-0x6de00], desc[UR74][R212.64], !P4 ;  /* 0x92200000d4847fae */ /* 0x0009e8000e1a104a */
[----:B------:R-:W2:Y:S04]  /*49b70*/  LDL.64 R16, [R1+0xc90] ;  /* 0x000c900001107983 */ /* 0x000ea80000100a00 */
[----:B------:R-:W2:Y:S01]  /*49b80*/  LDL.64 R214, [R1+0xc88] ;  /* 0x000c880001d67983 */ /* 0x000ea20000100a00 */
[----:B-1----:R-:W-:-:S02]  /*49b90*/  VIADD R134, R138, 0xffffff66 ;  /* 0xffffff668a867836 */ /* 0x002fc40000000000 */
[----:B----4-:R-:W-:Y:S01]  /*49ba0*/  VIADD R133, R141, 0xffffff62 ;  /* 0xffffff628d857836 */ /* 0x010fe20000000000 */
[----:B------:R-:W4:Y:S01]  /*49bb0*/  LDL.64 R212, [R1+0xc50] ;  /* 0x000c500001d47983 */ /* 0x000f220000100a00 */
[----:B------:R-:W-:Y:S01]  /*49bc0*/  IADD3 R132, PT, PT, R142, -0xa2, RZ ;  /* 0xffffff5e8e847810 */ /* 0x000fe20007ffe0ff */
[----:B------:R-:W-:Y:S01]  /*49bd0*/  VIADD R135, R137, 0xffffff5a ;  /* 0xffffff5a89877836 */ /* 0x000fe20000000000 */
[----:B------:R-:W-:Y:S01]  /*49be0*/  ISETP.GE.U32.AND P1, PT, R134, 0x7ffffee7, PT ;  /* 0x7ffffee78600780c */ /* 0x000fe20003f26070 */
[----:B------:R-:W-:Y:S01]  /*49bf0*/  LDGSTS.E [R46+-0x6dd00], desc[UR74][R198.64], !P4 ;  /* 0x92300000c62e7fae */ /* 0x000fe2000e1a104a */
[----:B------:R-:W-:Y:S01]  /*49c00*/  ISETP.GE.U32.AND P2, PT, R133, 0x7ffffee3, PT ;  /* 0x7ffffee38500780c */ /* 0x000fe20003f46070 */
[----:B------:R-:W-:Y:S01]  /*49c10*/  VIADD R134, R244, 0x100000 ;  /* 0x00100000f4867836 */ /* 0x000fe20000000000 */
[----:B------:R-:W-:Y:S01]  /*49c20*/  ISETP.GE.U32.AND P4, PT, R132, 0x7ffffedf, PT ;  /* 0x7ffffedf8400780c */ /* 0x000fe20003f86070 */
[C---:B------:R-:W-:Y:S01]  /*49c30*/  VIADD R133, R244.reuse, 0x100000 ;  /* 0x00100000f4857836 */ /* 0x040fe20000000000 */
[----:B------:R-:W-:Y:S01]  /*49c40*/  IADD3 R132, PT, PT, R244, 0x100000, RZ ;  /* 0x00100000f4847810 */ /* 0x000fe20007ffe0ff */
[----:B------:R-:W1:Y:S01]  /*49c50*/  LDC R138, c[0x0][0x3a0] ;  /* 0x0000e800ff8a7b82 */ /* 0x000e620000000800 */
[----:B------:R-:W4:Y:S07]  /*49c60*/  LDL.64 R198, [R1+0xc48] ;  /* 0x000c480001c67983 */ /* 0x000f2e0000100a00 */
[----:B------:R-:W1:Y:S08]  /*49c70*/  LDC R141, c[0x0][0x3a0] ;  /* 0x0000e800ff8d7b82 */ /* 0x000e700000000800 */
[----:B------:R-:W1:Y:S08]  /*49c80*/  LDC R142, c[0x0][0x3a0] ;  /* 0x0000e800ff8e7b82 */ /* 0x000e700000000800 */
[----:B------:R-:W1:Y:S01]  /*49c90*/  LDC R137, c[0x0][0x3a0] ;  /* 0x0000e800ff897b82 */ /* 0x000e620000000800 */
[----:B---3--:R-:W-:Y:S04]  /*49ca0*/  LDGSTS.E [R46+-0x6d600], desc[UR74][R196.64], !P0 ;  /* 0x92a00000c42e7fae */ /* 0x008fe8000c1a104a */
[----:B--2---:R-:W-:Y:S04]  /*49cb0*/  LDGSTS.E [R134+-0x6d500], desc[UR74][R12.64], !P0 ;  /* 0x92b000000c867fae */ /* 0x004fe8000c1a104a */
[----:B------:R-:W2:Y:S04]  /*49cc0*/  LDL.64 R196, [R1+0x3f8] ;  /* 0x0003f80001c47983 */ /* 0x000ea80000100a00 */
[----:B------:R-:W-:Y:S04]  /*49cd0*/  LDGSTS.E [R133+-0x6ce00], desc[UR74][R10.64], !P1 ;  /* 0x932000000a857fae */ /* 0x000fe8000c9a104a */
[----:B------:R-:W-:Y:S04]  /*49ce0*/  LDGSTS.E [R132+-0x6cd00], desc[UR74][R182.64], !P1 ;  /* 0x93300000b6847fae */ /* 0x000fe8000c9a104a */
[----:B------:R-:W3:Y:S01]  /*49cf0*/  LDL.64 R12, [R1+0x3b8] ;  /* 0x0003b800010c7983 */ /* 0x000ee20000100a00 */
[----:B------:R-:W-:-:S03]  /*49d00*/  ISETP.GE.U32.AND P0, PT, R135, 0x7ffffedb, PT ;  /* 0x7ffffedb8700780c */ /* 0x000fc60003f06070 */
[----:B------:R-:W3:Y:S04]  /*49d10*/  LDL.64 R10, [R1+0x1b8] ;  /* 0x0001b800010a7983 */ /* 0x000ee80000100a00 */
[----:B------:R-:W3:Y:S04]  /*49d20*/  LDL.64 R182, [R1+0x378] ;  /* 0x0003780001b67983 */ /* 0x000ee80000100a00 */
[----:B------:R-:W-:Y:S04]  /*49d30*/  LDGSTS.E [R46+-0x6c600], desc[UR74][R16.64], !P2 ;  /* 0x93a00000102e7fae */ /* 0x000fe8000d1a104a */
[----:B------:R-:W-:Y:S01]  /*49d40*/  LDGSTS.E [R134+-0x6c500], desc[UR74][R214.64], !P2 ;  /* 0x93b00000d6867fae */ /* 0x000fe2000d1a104a */
[----:B------:R-:W-:-:S02]  /*49d50*/  VIADD R135, R140, 0xffffff56 ;  /* 0xffffff568c877836 */ /* 0x000fc40000000000 */
[----:B------:R-:W1:Y:S01]  /*49d60*/  LDC R140, c[0x0][0x3a0] ;  /* 0x0000e800ff8c7b82 */ /* 0x000e620000000800 */
[----:B----4-:R4:W-:Y:S04]  /*49d70*/  LDGSTS.E [R133+-0x6be00], desc[UR74][R212.64], !P4 ;  /* 0x94200000d4857fae */ /* 0x0109e8000e1a104a */
[----:B------:R-:W3:Y:S04]  /*49d80*/  LDL.64 R16, [R1+0x3b0] ;  /* 0x0003b00001107983 */ /* 0x000ee80000100a00 */
[----:B------:R-:W3:Y:S01]  /*49d90*/  LDL.64 R214, [R1+0x370] ;  /* 0x0003700001d67983 */ /* 0x000ee20000100a00 */
[----:B------:R-:W-:Y:S01]  /*49da0*/  ISETP.GE.U32.AND P1, PT, R135, 0x7ffffed7, PT ;  /* 0x7ffffed78700780c */ /* 0x000fe20003f26070 */
[----:B----4-:R-:W-:-:S02]  /*49db0*/  VIADD R133, R136, 0xffffff52 ;  /* 0xffffff5288857836 */ /* 0x010fc40000000000 */
[----:B------:R-:W4:Y:S01]  /*49dc0*/  LDL.64 R212, [R1+0x318] ;  /* 0x0003180001d47983 */ /* 0x000f220000100a00 */
[----:B------:R-:W-:Y:S01]  /*49dd0*/  VIADD R134, R139, 0xffffff4e ;  /* 0xffffff4e8b867836 */ /* 0x000fe20000000000 */
[----:B------:R-:W1:Y:S01]  /*49de0*/  LDC R136, c[0x0][0x3a0] ;  /* 0x0000e800ff887b82 */ /* 0x000e620000000800 */
[----:B------:R-:W-:Y:S01]  /*49df0*/  ISETP.GE.U32.AND P2, PT, R133, 0x7ffffed3, PT ;  /* 0x7ffffed38500780c */ /* 0x000fe20003f46070 */
[----:B------:R-:W-:Y:S01]  /*49e00*/  LDGSTS.E [R132+-0x6bd00], desc[UR74][R198.64], !P4 ;  /* 0x94300000c6847fae */ /* 0x000fe2000e1a104a */
[----:B------:R-:W-:Y:S01]  /*49e10*/  VIADD R135, R244, 0x100000 ;  /* 0x00100000f4877836 */ /* 0x000fe20000000000 */
[----:B------:R-:W-:Y:S01]  /*49e20*/  ISETP.GE.U32.AND P4, PT, R134, 0x7ffffecf, PT ;  /* 0x7ffffecf8600780c */ /* 0x000fe20003f86070 */
[----:B------:R-:W-:-:S03]  /*49e30*/  VIADD R134, R244, 0x100000 ;  /* 0x00100000f4867836 */ /* 0x000fc60000000000 */
[----:B------:R-:W1:Y:S01]  /*49e40*/  LDC R139, c[0x0][0x3a0] ;  /* 0x0000e800ff8b7b82 */ /* 0x000e620000000800 */
[----:B------:R-:W4:Y:S01]  /*49e50*/  LDL.64 R198, [R1+0x310] ;  /* 0x0003100001c67983 */ /* 0x000f220000100a00 */
[----:B------:R-:W-:-:S06]  /*49e60*/  IADD3 R133, PT, PT, R143, -0xb6, RZ ;  /* 0xffffff4a8f857810 */ /* 0x000fcc0007ffe0ff */
[----:B------:R-:W1:Y:S01]  /*49e70*/  LDC R143, c[0x0][0x3a0] ;  /* 0x0000e800ff8f7b82 */ /* 0x000e620000000800 */
[----:B--2---:R-:W-:Y:S04]  /*49e80*/  LDGSTS.E [R46+-0x6b600], desc[UR74][R196.64], !P0 ;  /* 0x94a00000c42e7fae */ /* 0x004fe8000c1a104a */
[----:B------:R-:W-:Y:S04]  /*49e90*/  LDGSTS.E [R132+-0x6b500], desc[UR74][R226.64], !P0 ;  /* 0x94b00000e2847fae */ /* 0x000fe8000c1a104a */
[----:B---3--:R-:W-:Y:S04]  /*49ea0*/  LDGSTS.E [R46+-0x6ae00], desc[UR74][R12.64], !P1 ;  /* 0x952000000c2e7fae */ /* 0x008fe8000c9a104a */
[----:B------:R-:W2:Y:S01]  /*49eb0*/  LDL.64 R196, [R1+0x298] ;  /* 0x0002980001c47983 */ /* 0x000ea20000100a00 */
[----:B------:R-:W-:Y:S01]  /*49ec0*/  ISETP.GE.U32.AND P0, PT, R133, 0x7ffffecb, PT ;  /* 0x7ffffecb8500780c */ /* 0x000fe20003f06070 */
[----:B------:R-:W-:-:S02]  /*49ed0*/  VIADD R133, R244, 0x100000 ;  /* 0x00100000f4857836 */ /* 0x000fc40000000000 */
[----:B------:R-:W3:Y:S04]  /*49ee0*/  LDL.64 R226, [R1+0x1a8] ;  /* 0x0001a80001e27983 */ /* 0x000ee80000100a00 */
[----:B------:R-:W3:Y:S04]  /*49ef0*/  LDL.64 R12, [R1+0x100] ;  /* 0x00010000010c7983 */ /* 0x000ee80000100a00 */
[----:B------:R-:W-:Y:S04]  /*49f00*/  LDGSTS.E [R135+-0x6ad00], desc[UR74][R16.64], !P1 ;  /* 0x9530000010877fae */ /* 0x000fe8000c9a104a */
[----:B------:R1:W-:Y:S04]  /*49f10*/  LDGSTS.E [R134+-0x6a600], desc[UR74][R182.64], !P2 ;  /* 0x95a00000b6867fae */ /* 0x0003e8000d1a104a */
[----:B------:R1:W-:Y:S04]  /*49f20*/  LDGSTS.E [R133+-0x6a500], desc[UR74][R214.64], !P2 ;  /* 0x95b00000d6857fae */ /* 0x0003e8000d1a104a */
[----:B------:R-:W3:Y:S04]  /*49f30*/  LDL.64 R16, [R1+0x290] ;  /* 0x0002900001107983 */ /* 0x000ee80000100a00 */
[----:B------:R-:W3:Y:S04]  /*49f40*/  LDL.64 R182, [R1+0x250] ;  /* 0x0002500001b67983 */ /* 0x000ee80000100a00 */
[----:B------:R-:W3:Y:S01]  /*49f50*/  LDL.64 R214, [R1+0xe8] ;  /* 0x0000e80001d67983 */ /* 0x000ee20000100a00 */
[----:B-1----:R-:W-:Y:S01]  /*49f60*/  IADD3 R134, PT, PT, R138, -0xba, RZ ;  /* 0xffffff468a867810 */ /* 0x002fe20007ffe0ff */
[----:B------:R-:W-:Y:S01]  /*49f70*/  VIADD R133, R141, 0xffffff42 ;  /* 0xffffff428d857836 */ /* 0x000fe20000000000 */
[----:B------:R-:W-:Y:S01]  /*49f80*/  IADD3 R135, PT, PT, R137, -0xc6, RZ ;  /* 0xffffff3a89877810 */ /* 0x000fe20007ffe0ff */
[----:B----4-:R1:W-:Y:S01]  /*49f90*/  LDGSTS.E [R132+-0x69e00], desc[UR74][R212.64], !P4 ;  /* 0x96200000d4847fae */ /* 0x0103e2000e1a104a */
[----:B------:R-:W-:Y:S01]  /*49fa0*/  ISETP.GE.U32.AND P1, PT, R134, 0x7ffffec7, PT ;  /* 0x7ffffec78600780c */ /* 0x000fe20003f26070 */
[C---:B------:R-:W-:Y:S01]  /*49fb0*/  VIADD R134, R244.reuse, 0x100000 ;  /* 0x00100000f4867836 */ /* 0x040fe20000000000 */
[----:B------:R-:W-:Y:S01]  /*49fc0*/  ISETP.GE.U32.AND P2, PT, R133, 0x7ffffec3, PT ;  /* 0x7ffffec38500780c */ /* 0x000fe20003f46070 */
[----:B------:R-:W-:Y:S01]  /*49fd0*/  LDGSTS.E [R46+-0x69d00], desc[UR74][R198.64], !P4 ;  /* 0x96300000c62e7fae */ /* 0x000fe2000e1a104a */
[----:B------:R-:W-:Y:S01]  /*49fe0*/  VIADD R133, R244, 0x100000 ;  /* 0x00100000f4857836 */ /* 0x000fe20000000000 */
[----:B------:R-:W4:Y:S01]  /*49ff0*/  LDC R138, c[0x0][0x3a0] ;  /* 0x0000e800ff8a7b82 */ /* 0x000f220000000800 */
[----:B-1----:R-:W-:Y:S01]  /*4a000*/  VIADD R132, R142, 0xffffff3e ;  /* 0xffffff3e8e847836 */ /* 0x002fe20000000000 */
[----:B------:R-:W4:Y:S06]  /*4a010*/  LDL.64 R212, [R1+0xa8] ;  /* 0x0000a80001d47983 */ /* 0x000f2c0000100a00 */
[----:B------:R-:W1:Y:S01]  /*4a020*/  LDC R141, c[0x0][0x3a0] ;  /* 0x0000e800ff8d7b82 */ /* 0x000e620000000800 */
[----:B------:R-:W-:Y:S01]  /*4a030*/  ISETP.GE.U32.AND P4, PT, R132, 0x7ffffebf, PT ;  /* 0x7ffffebf8400780c */ /* 0x000fe20003f86070 */
[----:B------:R-:W-:Y:S01]  /*4a040*/  VIADD R132, R244, 0x100000 ;  /* 0x00100000f4847836 */ /* 0x000fe20000000000 */
[----:B------:R-:W4:Y:S05]  /*4a050*/  LDL.64 R198, [R1+0xa0] ;  /* 0x0000a00001c67983 */ /* 0x000f2a0000100a00 */
[----:B------:R-:W1:Y:S08]  /*4a060*/  LDC R142, c[0x0][0x3a0] ;  /* 0x0000e800ff8e7b82 */ /* 0x000e700000000800 */
[----:B------:R-:W1:Y:S01]  /*4a070*/  LDC R137, c[0x0][0x3a0] ;  /* 0x0000e800ff897b82 */ /* 0x000e620000000800 */
[----:B--2---:R-:W-:Y:S04]  /*4a080*/  LDGSTS.E [R46+-0x69600], desc[UR74][R196.64], !P0 ;  /* 0x96a00000c42e7fae */ /* 0x004fe8000c1a104a */
[----:B------:R-:W2:Y:S04]  /*4a090*/  LDL.64 R196, [R1+0x68] ;  /* 0x0000680001c47983 */ /* 0x000ea80000100a00 */
[----:B---3--:R-:W-:Y:S04]  /*4a0a0*/  LDGSTS.E [R134+-0x69500], desc[UR74][R16.64], !P0 ;  /* 0x96b0000010867fae */ /* 0x008fe8000c1a104a */
[----:B------:R-:W-:Y:S04]  /*4a0b0*/  LDGSTS.E [R133+-0x68e00], desc[UR74][R4.64], !P1 ;  /* 0x9720000004857fae */ /* 0x000fe8000c9a104a */
[----:B------:R-:W-:Y:S04]  /*4a0c0*/  LDGSTS.E [R132+-0x68d00], desc[UR74][R182.64], !P1 ;  /* 0x97300000b6847fae */ /* 0x000fe8000c9a104a */
[----:B------:R-:W3:Y:S04]  /*4a0d0*/  LDL.LU.64 R16, [R1+0x4ef0] ;  /* 0x004ef00001107983 */ /* 0x000ee80000300a00 */
[----:B------:R-:W-:Y:S04]  /*4a0e0*/  LDGSTS.E [R46+-0x68600], desc[UR74][R10.64], !P2 ;  /* 0x97a000000a2e7fae */ /* 0x000fe8000d1a104a */
[----:B------:R-:W3:Y:S04]  /*4a0f0*/  LDL.64 R182, [R1+0x60] ;  /* 0x0000600001b67983 */ /* 0x000ee80000100a00 */
[----:B------:R1:W-:Y:S04]  /*4a100*/  LDGSTS.E [R134+-0x68500], desc[UR74][R226.64], !P2 ;  /* 0x97b00000e2867fae */ /* 0x0003e8000d1a104a */
[----:B------:R4:W-:Y:S04]  /*4a110*/  LDGSTS.E [R133+-0x67e00], desc[UR74][R12.64], !P4 ;  /* 0x982000000c857fae */ /* 0x0009e8000e1a104a */
[----:B------:R-:W-:Y:S01]  /*4a120*/  LDGSTS.E [R132+-0x67d00], desc[UR74][R214.64], !P4 ;  /* 0x98300000d6847fae */ /* 0x000fe2000e1a104a */
[----:B------:R-:W-:Y:S01]  /*4a130*/  ISETP.GE.U32.AND P0, PT, R135, 0x7ffffebb, PT ;  /* 0x7ffffebb8700780c */ /* 0x000fe20003f06070 */
[----:B-1----:R-:W-:-:S02]  /*4a140*/  VIADD R134, R139, 0xffffff2e ;  /* 0xffffff2e8b867836 */ /* 0x002fc40000000000 */
[----:B------:R-:W3:Y:S01]  /*4a150*/  LDL.64 R226, [R1+0xdf8] ;  /* 0x000df80001e27983 */ /* 0x000ee20000100a00 */
[----:B----4-:R-:W-:-:S03]  /*4a160*/  IADD3 R133, PT, PT, R136, -0xce, RZ ;  /* 0xffffff3288857810 */ /* 0x010fc60007ffe0ff */
[----:B------:R-:W4:Y:S04]  /*4a170*/  LDL.64 R12, [R1+0xdc0] ;  /* 0x000dc000010c7983 */ /* 0x000f280000100a00 */
[----:B------:R-:W4:Y:S01]  /*4a180*/  LDL.64 R214, [R1+0xe50] ;  /* 0x000e500001d67983 */ /* 0x000f220000100a00 */
[----:B------:R-:W-:Y:S01]  /*4a190*/  VIADD R135, R140, 0xffffff36 ;  /* 0xffffff368c877836 */ /* 0x000fe20000000000 */
[----:B------:R-:W-:Y:S01]  /*4a1a0*/  ISETP.GE.U32.AND P2, PT, R133, 0x7ffffeb3, PT ;  /* 0x7ffffeb38500780c */ /* 0x000fe20003f46070 */
[----:B------:R-:W1:Y:S01]  /*4a1b0*/  LDC R140, c[0x0][0x3a0] ;  /* 0x0000e800ff8c7b82 */ /* 0x000e620000000800 */
[----:B------:R-:W-:Y:S02]  /*4a1c0*/  LDGSTS.E [R46+-0x67600], desc[UR74][R212.64], !P0 ;  /* 0x98a00000d42e7fae */ /* 0x000fe4000c1a104a */
[----:B------:R-:W-:Y:S01]  /*4a1d0*/  ISETP.GE.U32.AND P1, PT, R135, 0x7ffffeb7, PT ;  /* 0x7ffffeb78700780c */ /* 0x000fe20003f26070 */
[----:B------:R-:W-:Y:S01]  /*4a1e0*/  VIADD R133, R143, 0xffffff2a ;  /* 0xffffff2a8f857836 */ /* 0x000fe20000000000 */
[----:B------:R-:W-:Y:S01]  /*4a1f0*/  ISETP.GE.U32.AND P4, PT, R134, 0x7ffffeaf, PT ;  /* 0x7ffffeaf8600780c */ /* 0x000fe20003f86070 */
[C---:B------:R-:W-:Y:S01]  /*4a200*/  VIADD R135, R244.reuse, 0x100000 ;  /* 0x00100000f4877836 */ /* 0x040fe20000000000 */
[----:B------:R-:W-:Y:S01]  /*4a210*/  LDGSTS.E [R132+-0x67500], desc[UR74][R198.64], !P0 ;  /* 0x98b00000c6847fae */ /* 0x000fe2000c1a104a */
[C---:B------:R-:W-:Y:S01]  /*4a220*/  IADD3 R134, PT, PT, R244.reuse, 0x100000, RZ ;  /* 0x00100000f4867810 */ /* 0x040fe20007ffe0ff */
[----:B------:R-:W1:Y:S01]  /*4a230*/  LDC R136, c[0x0][0x3a0] ;  /* 0x0000e800ff887b82 */ /* 0x000e620000000800 */
[----:B------:R-:W-:Y:S01]  /*4a240*/  ISETP.GE.U32.AND P0, PT, R133, 0x7ffffeab, PT ;  /* 0x7ffffeab8500780c */ /* 0x000fe20003f06070 */
[----:B------:R-:W-:Y:S01]  /*4a250*/  VIADD R133, R244, 0x100000 ;  /* 0x00100000f4857836 */ /* 0x000fe20000000000 */
[----:B------:R-:W4:Y:S04]  /*4a260*/  LDL.64 R10, [R1+0xd78] ;  /* 0x000d7800010a7983 */ /* 0x000f280000100a00 */
[----:B------:R-:W4:Y:S01]  /*4a270*/  LDL.64 R212, [R1+0xe48] ;  /* 0x000e480001d47983 */ /* 0x000f220000100a00 */
[----:B------:R-:W1:Y:S03]  /*4a280*/  LDC R139, c[0x0][0x3a0] ;  /* 0x0000e800ff8b7b82 */ /* 0x000e660000000800 */
[----:B------:R-:W4:Y:S04]  /*4a290*/  LDL.64 R198, [R1+0xe00] ;  /* 0x000e000001c67983 */ /* 0x000f280000100a00 */
[----:B------:R-:W4:Y:S01]  /*4a2a0*/  LDL.64 R4, [R1+0xc28] ;  /* 0x000c280001047983 */ /* 0x000f220000100a00 */
[----:B------:R-:W1:Y:S03]  /*4a2b0*/  LDC R143, c[0x0][0x3a0] ;  /* 0x0000e800ff8f7b82 */ /* 0x000e660000000800 */
[----:B--2---:R-:W-:Y:S04]  /*4a2c0*/  LDGSTS.E [R46+-0x66e00], desc[UR74][R196.64], !P1 ;  /* 0x99200000c42e7fae */ /* 0x004fe8000c9a104a */
[----:B------:R-:W2:Y:S04]  /*4a2d0*/  LDL.64 R196, [R1+0xdb8] ;  /* 0x000db80001c47983 */ /* 0x000ea80000100a00 */
[----:B---3--:R-:W-:Y:S04]  /*4a2e0*/  LDGSTS.E [R135+-0x66d00], desc[UR74][R182.64], !P1 ;  /* 0x99300000b6877fae */ /* 0x008fe8000c9a104a */
[----:B------:R3:W-:Y:S04]  /*4a2f0*/  LDGSTS.E [R134+-0x66600], desc[UR74][R58.64], !P2 ;  /* 0x99a000003a867fae */ /* 0x0007e8000d1a104a */
[----:B------:R1:W-:Y:S04]  /*4a300*/  LDGSTS.E [R133+-0x66500], desc[UR74][R60.64], !P2 ;  /* 0x99b000003c857fae */ /* 0x0003e8000d1a104a */
[----:B------:R1:W-:Y:S01]  /*4a310*/  LDGSTS.E [R132+-0x65e00], desc[UR74][R72.64], !P4 ;  /* 0x9a20000048847fae */ /* 0x0003e2000e1a104a */
[----:B---3--:R-:W-:-:S03]  /*4a320*/  VIADD R134, R138, 0xffffff26 ;  /* 0xffffff268a867836 */ /* 0x008fc60000000000 */
[----:B------:R-:W-:Y:S01]  /*4a330*/  LDGSTS.E [R46+-0x65d00], desc[UR74][R74.64], !P4 ;  /* 0x9a3000004a2e7fae */ /* 0x000fe2000e1a104a */
[----:B------:R-:W-:Y:S01]  /*4a340*/  VIADD R135, R137, 0xffffff1a ;  /* 0xffffff1a89877836 */ /* 0x000fe20000000000 */
[----:B------:R-:W3:Y:S01]  /*4a350*/  LDC R138, c[0x0][0x3a0] ;  /* 0x0000e800ff8a7b82 */ /* 0x000ee20000000800 */
[----:B-1----:R-:W-:Y:S01]  /*4a360*/  VIADD R133, R141, 0xffffff22 ;  /* 0xffffff228d857836 */ /* 0x002fe20000000000 */
[----:B------:R-:W-:Y:S01]  /*4a370*/  ISETP.GE.U32.AND P1, PT, R134, 0x7ffffea7, PT ;  /* 0x7ffffea78600780c */ /* 0x000fe20003f26070 */
[----:B------:R-:W-:Y:S01]  /*4a380*/  LDGSTS.E [R46+-0x65600], desc[UR74][R86.64], !P0 ;  /* 0x9aa00000562e7fae */ /* 0x000fe2000c1a104a */
[----:B------:R-:W-:Y:S02]  /*4a390*/  IADD3 R132, PT, PT, R142, -0xe2, RZ ;  /* 0xffffff1e8e847810 */ /* 0x000fe40007ffe0ff */
[----:B------:R-:W-:Y:S01]  /*4a3a0*/  ISETP.GE.U32.AND P2, PT, R133, 0x7ffffea3, PT ;  /* 0x7ffffea38500780c */ /* 0x000fe20003f46070 */
[----:B------:R-:W-:Y:S01]  /*4a3b0*/  VIADD R134, R244, 0x100000 ;  /* 0x00100000f4867836 */ /* 0x000fe20000000000 */
[----:B------:R-:W-:Y:S01]  /*4a3c0*/  ISETP.GE.U32.AND P4, PT, R132, 0x7ffffe9f, PT ;  /* 0x7ffffe9f8400780c */ /* 0x000fe20003f86070 */
[C---:B------:R-:W-:Y:S01]  /*4a3d0*/  VIADD R133, R244.reuse, 0x100000 ;  /* 0x00100000f4857836 */ /* 0x040fe20000000000 */
[----:B------:R-:W-:Y:S01]  /*4a3e0*/  IADD3 R132, PT, PT, R244, 0x100000, RZ ;  /* 0x00100000f4847810 */ /* 0x000fe20007ffe0ff */
[----:B------:R-:W1:Y:S01]  /*4a3f0*/  LDC R141, c[0x0][0x3a0] ;  /* 0x0000e800ff8d7b82 */ /* 0x000e620000000800 */
[----:B------:R-:W-:Y:S01]  /*4a400*/  LDGSTS.E [R134+-0x65500], desc[UR74][R88.64], !P0 ;  /* 0x9ab0000058867fae */ /* 0x000fe2000c1a104a */
[----:B------:R-:W-:-:S03]  /*4a410*/  ISETP.GE.U32.AND P0, PT, R135, 0x7ffffe9b, PT ;  /* 0x7ffffe9b8700780c */ /* 0x000fc60003f06070 */
[----:B------:R-:W-:Y:S01]  /*4a420*/  LDGSTS.E [R133+-0x64e00], desc[UR74][R100.64], !P1 ;  /* 0x9b20000064857fae */ /* 0x000fe2000c9a104a */
[----:B------:R-:W-:Y:S02]  /*4a430*/  VIADD R135, R140, 0xffffff16 ;  /* 0xffffff168c877836 */ /* 0x000fe40000000000 */
[----:B------:R-:W1:Y:S01]  /*4a440*/  LDC R142, c[0x0][0x3a0] ;  /* 0x0000e800ff8e7b82 */ /* 0x000e620000000800 */
[----:B------:R-:W-:Y:S04]  /*4a450*/  LDGSTS.E [R132+-0x64d00], desc[UR74][R102.64], !P1 ;  /* 0x9b30000066847fae */ /* 0x000fe8000c9a104a */
[----:B------:R-:W-:Y:S03]  /*4a460*/  LDGSTS.E [R46+-0x64600], desc[UR74][R116.64], !P2 ;  /* 0x9ba00000742e7fae */ /* 0x000fe6000d1a104a */
[----:B------:R-:W1:Y:S01]  /*4a470*/  LDC R137, c[0x0][0x3a0] ;  /* 0x0000e800ff897b82 */ /* 0x000e620000000800 */
[----:B------:R-:W-:Y:S04]  /*4a480*/  LDGSTS.E [R134+-0x64500], desc[UR74][R118.64], !P2 ;  /* 0x9bb0000076867fae */ /* 0x000fe8000d1a104a */
[----:B------:R4:W-:Y:S01]  /*4a490*/  LDGSTS.E [R133+-0x63e00], desc[UR74][R38.64], !P4 ;  /* 0x9c20000026857fae */ /* 0x0009e2000e1a104a */
[----:B------:R-:W-:-:S02]  /*4a4a0*/  ISETP.GE.U32.AND P1, PT, R135, 0x7ffffe97, PT ;  /* 0x7ffffe978700780c */ /* 0x000fc40003f26070 */
[----:B------:R-:W2:Y:S01]  /*4a4b0*/  LDC R140, c[0x0][0x3a0] ;  /* 0x0000e800ff8c7b82 */ /* 0x000ea20000000800 */
[----:B------:R-:W-:Y:S04]  /*4a4c0*/  LDGSTS.E [R132+-0x63d00], desc[UR74][R36.64], !P4 ;  /* 0x9c30000024847fae */ /* 0x000fe8000e1a104a */
[----:B------:R-:W2:Y:S01]  /*4a4d0*/  LDL.64 R182, [R1+0xd80] ;  /* 0x000d800001b67983 */ /* 0x000ea20000100a00 */
[----:B----4-:R-:W-:-:S03]  /*4a4e0*/  VIADD R133, R136, 0xffffff12 ;  /* 0xffffff1288857836 */ /* 0x010fc60000000000 */
[----:B------:R-:W-:Y:S01]  /*4a4f0*/  LDGSTS.E [R46+-0x63600], desc[UR74][R146.64], !P0 ;  /* 0x9ca00000922e7fae */ /* 0x000fe2000c1a104a */
[----:B------:R-:W-:Y:S01]  /*4a500*/  VIADD R134, R139, 0xffffff0e ;  /* 0xffffff0e8b867836 */ /* 0x000fe20000000000 */
[----:B------:R-:W4:Y:S01]  /*4a510*/  LDC R136, c[0x0][0x3a0] ;  /* 0x0000e800ff887b82 */ /* 0x000f220000000800 */
[----:B------:R-:W-:Y:S01]  /*4a520*/  ISETP.GE.U32.AND P2, PT, R133, 0x7ffffe93, PT ;  /* 0x7ffffe938500780c */ /* 0x000fe20003f46070 */
[----:B------:R-:W-:Y:S02]  /*4a530*/  VIADD R135, R244, 0x100000 ;  /* 0x00100000f4877836 */ /* 0x000fe40000000000 */
[----:B------:R-:W-:Y:S01]  /*4a540*/  ISETP.GE.U32.AND P4, PT, R134, 0x7ffffe8f, PT ;  /* 0x7ffffe8f8600780c */ /* 0x000fe20003f86070 */
[----:B------:R-:W-:Y:S01]  /*4a550*/  LDGSTS.E [R132+-0x63500], desc[UR74][R148.64], !P0 ;  /* 0x9cb0000094847fae */ /* 0x000fe2000c1a104a */
[----:B------:R-:W-:Y:S01]  /*4a560*/  IADD3 R133, PT, PT, R143, -0xf6, RZ ;  /* 0xffffff0a8f857810 */ /* 0x000fe20007ffe0ff */
[C---:B------:R-:W-:Y:S01]  /*4a570*/  VIADD R134, R244.reuse, 0x100000 ;  /* 0x00100000f4867836 */ /* 0x040fe20000000000 */
[----:B------:R-:W2:Y:S01]  /*4a580*/  LDC R139, c[0x0][0x3a0] ;  /* 0x0000e800ff8b7b82 */ /* 0x000ea20000000800 */
[----:B------:R-:W-:Y:S01]  /*4a590*/  LDGSTS.E [R46+-0x62e00], desc[UR74][R160.64], !P1 ;  /* 0x9d200000a02e7fae */ /* 0x000fe2000c9a104a */
[----:B------:R-:W-:Y:S01]  /*4a5a0*/  ISETP.GE.U32.AND P0, PT, R133, 0x7ffffe8b, PT ;  /* 0x7ffffe8b8500780c */ /* 0x000fe20003f06070 */
[----:B------:R-:W-:-:S02]  /*4a5b0*/  VIADD R133, R244, 0x100000 ;  /* 0x00100000f4857836 */ /* 0x000fc40000000000 */
[----:B------:R-:W-:Y:S03]  /*4a5c0*/  LDGSTS.E [R135+-0x62d00], desc[UR74][R162.64], !P1 ;  /* 0x9d300000a2877fae */ /* 0x000fe6000c9a104a */
[----:B------:R-:W2:Y:S01]  /*4a5d0*/  LDC R143, c[0x0][0x3a0] ;  /* 0x0000e800ff8f7b82 */ /* 0x000ea20000000800 */
[----:B------:R3:W-:Y:S04]  /*4a5e0*/  LDGSTS.E [R134+-0x62600], desc[UR74][R174.64], !P2 ;  /* 0x9da00000ae867fae */ /* 0x0007e8000d1a104a */
[----:B------:R1:W-:Y:S04]  /*4a5f0*/  LDGSTS.E [R133+-0x62500], desc[UR74][R176.64], !P2 ;  /* 0x9db00000b0857fae */ /* 0x0003e8000d1a104a */
[----:B------:R1:W-:Y:S01]  /*4a600*/  LDGSTS.E [R132+-0x61e00], desc[UR74][R188.64], !P4 ;  /* 0x9e200000bc847fae */ /* 0x0003e2000e1a104a */
[----:B---3--:R-:W-:-:S03]  /*4a610*/  IADD3 R134, PT, PT, R138, -0xfa, RZ ;  /* 0xffffff068a867810 */ /* 0x008fc60007ffe0ff */
[----:B------:R-:W-:Y:S01]  /*4a620*/  LDGSTS.E [R46+-0x61d00], desc[UR74][R190.64], !P4 ;  /* 0x9e300000be2e7fae */ /* 0x000fe2000e1a104a */
[----:B-1----:R-:W-:Y:S01]  /*4a630*/  IADD3 R135, PT, PT, R137, -0x87, RZ ;  /* 0xffffff7989877810 */ /* 0x002fe20007ffe0ff */
[----:B------:R-:W1:Y:S01]  /*4a640*/  LDC R138, c[0x0][0x3a0] ;  /* 0x0000e800ff8a7b82 */ /* 0x000e620000000800 */
[----:B------:R-:W-:Y:S01]  /*4a650*/  VIADD R133, R141, 0xffffff02 ;  /* 0xffffff028d857836 */ /* 0x000fe20000000000 */
[----:B------:R-:W-:Y:S01]  /*4a660*/  ISETP.GE.U32.AND P1, PT, R134, 0x7ffffe87, PT ;  /* 0x7ffffe878600780c */ /* 0x000fe20003f26070 */
[----:B------:R-:W-:-:S03]  /*4a670*/  VIADD R132, R142, 0xffffff7d ;  /* 0xffffff7d8e847836 */ /* 0x000fc60000000000 */
[----:B------:R-:W-:Y:S01]  /*4a680*/  ISETP.GE.U32.AND P2, PT, R133, 0x7ffffe83, PT ;  /* 0x7ffffe838500780c */ /* 0x000fe20003f46070 */
[----:B------:R-:W-:Y:S01]  /*4a690*/  VIADD R134, R244, 0x100000 ;  /* 0x00100000f4867836 */ /* 0x000fe20000000000 */
[----:B------:R-:W-:Y:S01]  /*4a6a0*/  LDGSTS.E [R46+-0x61600], desc[UR74][R204.64], !P0 ;  /* 0x9ea00000cc2e7fae */ /* 0x000fe2000c1a104a */
[----:B------:R-:W3:Y:S01]  /*4a6b0*/  LDC R141, c[0x0][0x3a0] ;  /* 0x0000e800ff8d7b82 */ /* 0x000ee20000000800 */
[----:B------:R-:W-:Y:S01]  /*4a6c0*/  ISETP.GE.U32.AND P4, PT, R132, 0x7ffffefe, PT ;  /* 0x7ffffefe8400780c */ /* 0x000fe20003f86070 */
[C---:B------:R-:W-:Y:S01]  /*4a6d0*/  VIADD R133, R244.reuse, 0x100000 ;  /* 0x00100000f4857836 */ /* 0x040fe20000000000 */
[----:B------:R-:W-:Y:S01]  /*4a6e0*/  LDGSTS.E [R134+-0x61500], desc[UR74][R206.64], !P0 ;  /* 0x9eb00000ce867fae */ /* 0x000fe2000c1a104a */
[----:B------:R-:W-:-:S03]  /*4a6f0*/  VIADD R132, R244, 0x100000 ;  /* 0x00100000f4847836 */ /* 0x000fc60000000000 */
[----:B------:R4:W-:Y:S01]  /*4a700*/  LDGSTS.E [R133+-0x60e00], desc[UR74][R220.64], !P1 ;  /* 0x9f200000dc857fae */ /* 0x0009e2000c9a104a */
[----:B------:R-:W1:Y:S03]  /*4a710*/  LDC R142, c[0x0][0x3a0] ;  /* 0x0000e800ff8e7b82 */ /* 0x000e660000000800 */
[----:B------:R2:W-:Y:S04]  /*4a720*/  LDGSTS.E [R132+-0x60d00], desc[UR74][R222.64], !P1 ;  /* 0x9f300000de847fae */ /* 0x0005e8000c9a104a */
[----:B------:R-:W-:Y:S01]  /*4a730*/  LDGSTS.E [R46+-0x60600], desc[UR74][R232.64], !P2 ;  /* 0x9fa00000e82e7fae */ /* 0x000fe2000d1a104a */
[----:B------:R-:W1:Y:S01]  /*4a740*/  LDC R137, c[0x0][0x3a0] ;  /* 0x0000e800ff897b82 */ /* 0x000e620000000800 */
[----:B----4-:R-:W-:-:S02]  /*4a750*/  VIADD R133, R245, 0x100000 ;  /* 0x00100000f5857836 */ /* 0x010fc40000000000 */
[----:B------:R-:W-:Y:S04]  /*4a760*/  LDGSTS.E [R134+-0x60500], desc[UR74][R234.64], !P2 ;  /* 0x9fb00000ea867fae */ /* 0x000fe8000d1a104a */
[----:B------:R4:W-:Y:S04]  /*4a770*/  LDGSTS.E [R133+-0x6fc00], desc[UR74][R214.64], !P4 ;  /* 0x90400000d6857fae */ /* 0x0009e8000e1a104a */
[----:B------:R-:W3:Y:S01]  /*4a780*/  LDL.64 R214, [R1+0xd40] ;  /* 0x000d400001d67983 */ /* 0x000ee20000100a00 */
[----:B--2---:R-:W-:Y:S02]  /*4a790*/  IADD3 R132, PT, PT, R245, 0x100000, RZ ;  /* 0x00100000f5847810 */ /* 0x004fe40007ffe0ff */
[----:B------:R-:W-:Y:S01]  /*4a7a0*/  ISETP.GE.U32.AND P0, PT, R135, 0x7ffffefa, PT ;  /* 0x7ffffefa8700780c */ /* 0x000fe20003f06070 */
[----:B------:R-:W-:-:S02]  /*4a7b0*/  VIADD R135, R140, 0xffffff75 ;  /* 0xffffff758c877836 */ /* 0x000fc40000000000 */
[----:B------:R-:W-:Y:S01]  /*4a7c0*/  LDGSTS.E [R132+-0x6fb00], desc[UR74][R212.64], !P4 ;  /* 0x90500000d4847fae */ /* 0x000fe2000e1a104a */
[----:B----4-:R-:W-:Y:S01]  /*4a7d0*/  VIADD R133, R136, 0xffffff71 ;  /* 0xffffff7188857836 */ /* 0x010fe20000000000 */
[----:B------:R-:W-:Y:S01]  /*4a7e0*/  IADD3 R134, PT, PT, R139, -0x93, RZ ;  /* 0xffffff6d8b867810 */ /* 0x000fe20007ffe0ff */
[----:B------:R-:W-:Y:S01]  /*4a7f0*/  VIADD R46, R245, 0x100000 ;  /* 0x00100000f52e7836 */ /* 0x000fe20000000000 */
[----:B------:R-:W-:Y:S01]  /*4a800*/  ISETP.GE.U32.AND P1, PT, R135, 0x7ffffef6, PT ;  /* 0x7ffffef68700780c */ /* 0x000fe20003f26070 */
[----:B------:R-:W2:Y:S01]  /*4a810*/  LDC R140, c[0x0][0x3a0] ;  /* 0x0000e800ff8c7b82 */ /* 0x000ea20000000800 */
[----:B------:R-:W-:Y:S01]  /*4a820*/  ISETP.GE.U32.AND P2, PT, R133, 0x7ffffef2, PT ;  /* 0x7ffffef28500780c */ /* 0x000fe20003f46070 */
[----:B------:R-:W4:Y:S01]  /*4a830*/  LDL.64 R212, [R1+0xd38] ;  /* 0x000d380001d47983 */ /* 0x000f220000100a00 */
[----:B------:R-:W-:Y:S01]  /*4a840*/  ISETP.GE.U32.AND P4, PT, R134, 0x7ffffeee, PT ;  /* 0x7ffffeee8600780c */ /* 0x000fe20003f86070 */
[----:B------:R-:W-:-:S04]  /*4a850*/  VIADD R133, R143, 0xffffff69 ;  /* 0xffffff698f857836 */ /* 0x000fc80000000000 */
[----:B------:R-:W1:Y:S01]  /*4a860*/  LDC R136, c[0x0][0x3a0] ;  /* 0x0000e800ff887b82 */ /* 0x000e620000000800 */
[----:B------:R-:W-:Y:S01]  /*4a870*/  LDGSTS.E [R46+-0x6f400], desc[UR74][R198.64], !P0 ;  /* 0x90c00000c62e7fae */ /* 0x000fe2000c1a104a */
[C---:B------:R-:W-:Y:S02]  /*4a880*/  VIADD R135, R245.reuse, 0x100000 ;  /* 0x00100000f5877836 */ /* 0x040fe40000000000 */
[----:B------:R-:W-:Y:S01]  /*4a890*/  VIADD R134, R245, 0x100000 ;  /* 0x00100000f5867836 */ /* 0x000fe20000000000 */
[----:B------:R-:W-:Y:S01]  /*4a8a0*/  LDGSTS.E [R132+-0x6f300], desc[UR74][R226.64], !P0 ;  /* 0x90d00000e2847fae */ /* 0x000fe2000c1a104a */
[----:B------:R-:W-:Y:S02]  /*4a8b0*/  ISETP.GE.U32.AND P0, PT, R133, 0x7ffffeea, PT ;  /* 0x7ffffeea8500780c */ /* 0x000fe40003f06070 */
[----:B------:R-:W-:Y:S01]  /*4a8c0*/  IADD3 R133, PT, PT, R245, 0x100000, RZ ;  /* 0x00100000f5857810 */ /* 0x000fe20007ffe0ff */
[----:B------:R-:W-:Y:S01]  /*4a8d0*/  LDGSTS.E [R46+-0x6ec00], desc[UR74][R12.64], !P1 ;  /* 0x914000000c2e7fae */ /* 0x000fe2000c9a104a */
[----:B------:R-:W1:Y:S03]  /*4a8e0*/  LDC R139, c[0x0][0x3a0] ;  /* 0x0000e800ff8b7b82 */ /* 0x000e660000000800 */
[----:B------:R-:W2:Y:S04]  /*4a8f0*/  LDL.64 R198, [R1+0xd00] ;  /* 0x000d000001c67983 */ /* 0x000ea80000100a00 */
[----:B------:R-:W2:Y:S04]  /*4a900*/  LDL.64 R226, [R1+0xcf8] ;  /* 0x000cf80001e27983 */ /* 0x000ea80000100a00 */
[----:B------:R-:W-:Y:S04]  /*4a910*/  LDGSTS.E [R135+-0x6eb00], desc[UR74][R196.64], !P1 ;  /* 0x91500000c4877fae */ /* 0x000fe8000c9a104a */
[----:B------:R-:W2:Y:S04]  /*4a920*/  LDL.64 R12, [R1+0xcc0] ;  /* 0x000cc000010c7983 */ /* 0x000ea80000100a00 */
[----:B------:R-:W2:Y:S04]  /*4a930*/  LDL.64 R196, [R1+0xcb8] ;  /* 0x000cb80001c47983 */ /* 0x000ea80000100a00 */
[----:B------:R1:W-:Y:S04]  /*4a940*/  LDGSTS.E [R134+-0x6e400], desc[UR74][R182.64], !P2 ;  /* 0x91c00000b6867fae */ /* 0x0003e8000d1a104a */
[----:B------:R3:W-:Y:S04]  /*4a950*/  LDGSTS.E [R133+-0x6e300], desc[UR74][R10.64], !P2 ;  /* 0x91d000000a857fae */ /* 0x0007e8000d1a104a */
[----:B------:R-:W2:Y:S01]  /*4a960*/  LDL.64 R182, [R1+0xc80] ;  /* 0x000c800001b67983 */ /* 0x000ea20000100a00 */
[----:B-1----:R-:W-:-:S02]  /*4a970*/  VIADD R134, R138, 0xffffff65 ;  /* 0xffffff658a867836 */ /* 0x002fc40000000000 */
[----:B------:R-:W-:Y:S01]  /*4a980*/  VIADD R135, R137, 0xffffff59 ;  /* 0xffffff5989877836 */ /* 0x000fe20000000000 */
[----:B------:R-:W2:Y:S01]  /*4a990*/  LDL.64 R10, [R1+0x3e0] ;  /* 0x0003e000010a7983 */ /* 0x000ea20000100a00 */
[----:B---3--:R-:W-:-:S03]  /*4a9a0*/  VIADD R133, R141, 0xffffff61 ;  /* 0xffffff618d857836 */ /* 0x008fc60000000000 */
[----:B------:R1:W-:Y:S01]  /*4a9b0*/  LDGSTS.E [R132+-0x6dc00], desc[UR74][R214.64], !P4 ;  /* 0x92400000d6847fae */ /* 0x0003e2000e1a104a */
[----:B------:R-:W-:Y:S01]  /*4a9c0*/  ISETP.GE.U32.AND P1, PT, R134, 0x7ffffee6, PT ;  /* 0x7ffffee68600780c */ /* 0x000fe20003f26070 */
[----:B------:R-:W3:Y:S08]  /*4a9d0*/  LDC R141, c[0x0][0x3a0] ;  /* 0x0000e800ff8d7b82 */ /* 0x000ef00000000800 */
[----:B------:R-:W2:Y:S01]  /*4a9e0*/  LDC R138, c[0x0][0x3a0] ;  /* 0x0000e800ff8a7b82 */ /* 0x000ea20000000800 */
[----:B------:R-:W3:Y:S01]  /*4a9f0*/  LDL.64 R214, [R1+0xc78] ;  /* 0x000c780001d67983 */ /* 0x000ee20000100a00 */
[----:B------:R-:W-:-:S03]  /*4aa00*/  ISETP.GE.U32.AND P2, PT, R133, 0x7ffffee2, PT ;  /* 0x7ffffee28500780c */ /* 0x000fc60003f46070 */
[----:B----4-:R-:W-:Y:S01]  /*4aa10*/  LDGSTS.E [R46+-0x6db00], desc[UR74][R212.64], !P4 ;  /* 0x92500000d42e7fae */ /* 0x010fe2000e1a104a */
[----:B-1----:R-:W-:Y:S01]  /*4aa20*/  VIADD R132, R142, 0xffffff5d ;  /* 0xffffff5d8e847836 */ /* 0x002fe20000000000 */
[C---:B------:R-:W-:Y:S01]  /*4aa30*/  IADD3 R134, PT, PT, R245.reuse, 0x100000, RZ ;  /* 0x00100000f5867810 */ /* 0x040fe20007ffe0ff */
[C---:B------:R-:W-:Y:S01]  /*4aa40*/  VIADD R133, R245.reuse, 0x100000 ;  /* 0x00100000f5857836 */ /* 0x040fe20000000000 */
[----:B------:R-:W1:Y:S01]  /*4aa50*/  LDC R142, c[0x0][0x3a0] ;  /* 0x0000e800ff8e7b82 */ /* 0x000e620000000800 */
[----:B------:R-:W4:Y:S01]  /*4aa60*/  LDL.64 R212, [R1+0xc40] ;  /* 0x000c400001d47983 */ /* 0x000f220000100a00 */
[----:B------:R-:W-:Y:S01]  /*4aa70*/  ISETP.GE.U32.AND P4, PT, R132, 0x7ffffede, PT ;  /* 0x7ffffede8400780c */ /* 0x000fe20003f86070 */
[----:B------:R-:W-:-:S05]  /*4aa80*/  VIADD R132, R245, 0x100000 ;  /* 0x00100000f5847836 */ /* 0x000fca0000000000 */
[----:B------:R-:W1:Y:S01]  /*4aa90*/  LDC R137, c[0x0][0x3a0] ;  /* 0x0000e800ff897b82 */ /* 0x000e620000000800 */
[----:B--2---:R-:W-:Y:S04]  /*4aaa0*/  LDGSTS.E [R46+-0x6d400], desc[UR74][R198.64], !P0 ;  /* 0x92c00000c62e7fae */ /* 0x004fe8000c1a104a */
[----:B------:R-:W-:Y:S04]  /*4aab0*/  LDGSTS.E [R134+-0x6d300], desc[UR74][R226.64], !P0 ;  /* 0x92d00000e2867fae */ /* 0x000fe8000c1a104a */
[----:B------:R-:W2:Y:S04]  /*4aac0*/  LDL.64 R198, [R1+0x3e8] ;  /* 0x0003e80001c67983 */ /* 0x000ea80000100a00 */
[----:B------:R-:W-:Y:S04]  /*4aad0*/  LDGSTS.E [R133+-0x6cc00], desc[UR74][R12.64], !P1 ;  /* 0x934000000c857fae */ /* 0x000fe8000c9a104a */
[----:B------:R-:W-:Y:S04]  /*4aae0*/  LDGSTS.E [R132+-0x6cb00], desc[UR74][R196.64], !P1 ;  /* 0x93500000c4847fae */ /* 0x000fe8000c9a104a */
[----:B------:R-:W2:Y:S04]  /*4aaf0*/  LDL.64 R226, [R1+0x3a8] ;  /* 0x0003a80001e27983 */ /* 0x000ea80000100a00 */
[----:B------:R-:W2:Y:S04]  /*4ab00*/  LDL.64 R12, [R1+0x360] ;  /* 0x00036000010c7983 */ /* 0x000ea80000100a00 */
[----:B------:R-:W2:Y:S04]  /*4ab10*/  LDL.64 R196, [R1+0x368] ;  /* 0x0003680001c47983 */ /* 0x000ea80000100a00 */
[----:B------:R-:W-:Y:S04]  /*4ab20*/  LDGSTS.E [R46+-0x6c400], desc[UR74][R182.64], !P2 ;  /* 0x93c00000b62e7fae */ /* 0x000fe8000d1a104a */
[----:B------:R-:W2:Y:S04]  /*4ab30*/  LDL.64 R182, [R1+0x3a0] ;  /* 0x0003a00001b67983 */ /* 0x000ea80000100a00 */
[----:B---3--:R3:W-:Y:S04]  /*4ab40*/  LDGSTS.E [R134+-0x6c300], desc[UR74][R214.64], !P2 ;  /* 0x93d00000d6867fae */ /* 0x0087e8000d1a104a */
[----:B------:R-:W2:Y:S01]  /*4ab50*/  LDL.64 R214, [R1+0x308] ;  /* 0x0003080001d67983 */ /* 0x000ea20000100a00 */
[----:B------:R-:W-:-:S02]  /*4ab60*/  ISETP.GE.U32.AND P0, PT, R135, 0x7ffffeda, PT ;  /* 0x7ffffeda8700780c */ /* 0x000fc40003f06070 */
[----:B------:R-:W-:Y:S02]  /*4ab70*/  IADD3 R135, PT, PT, R140, -0xab, RZ ;  /* 0xffffff558c877810 */ /* 0x000fe40007ffe0ff */
[----:B------:R-:W2:Y:S01]  /*4ab80*/  LDC R140, c[0x0][0x3a0] ;  /* 0x0000e800ff8c7b82 */ /* 0x000ea20000000800 */
[----:B----4-:R4:W-:Y:S01]  /*4ab90*/  LDGSTS.E [R133+-0x6bc00], desc[UR74][R212.64], !P4 ;  /* 0x94400000d4857fae */ /* 0x0109e2000e1a104a */
[----:B---3--:R-:W-:Y:S01]  /*4aba0*/  VIADD R134, R139, 0xffffff4d ;  /* 0xffffff4d8b867836 */ /* 0x008fe20000000000 */
[----:B------:R-:W-:Y:S02]  /*4abb0*/  ISETP.GE.U32.AND P1, PT, R135, 0x7ffffed6, PT ;  /* 0x7ffffed68700780c */ /* 0x000fe40003f26070 */
[----:B------:R-:W-:Y:S01]  /*4abc0*/  LDGSTS.E [R132+-0x6bb00], desc[UR74][R4.64], !P4 ;  /* 0x9450000004847fae */ /* 0x000fe2000e1a104a */
[----:B----4-:R-:W-:Y:S01]  /*4abd0*/  VIADD R133, R136, 0xffffff51 ;  /* 0xffffff5188857836 */ /* 0x010fe20000000000 */
[----:B------:R-:W-:Y:S02]  /*4abe0*/  ISETP.GE.U32.AND P4, PT, R134, 0x7ffffece, PT ;  /* 0x7ffffece8600780c */ /* 0x000fe40003f86070 */
[----:B------:R-:W3:Y:S01]  /*4abf0*/  LDL.64 R212, [R1+0x300] ;  /* 0x0003000001d47983 */ /* 0x000ee20000100a00 */
[----:B------:R-:W-:Y:S01]  /*4ac00*/  IADD3 R135, PT, PT, R245, 0x100000, RZ ;  /* 0x00100000f5877810 */ /* 0x000fe20007ffe0ff */
[----:B------:R-:W4:Y:S01]  /*4ac10*/  LDC R139, c[0x0][0x3a0] ;  /* 0x0000e800ff8b7b82 */ /* 0x000f220000000800 */
[----:B------:R-:W-:Y:S01]  /*4ac20*/  ISETP.GE.U32.AND P2, PT, R133, 0x7ffffed2, PT ;  /* 0x7ffffed28500780c */ /* 0x000fe20003f46070 */
[----:B-1----:R-:W-:Y:S01]  /*4ac30*/  VIADD R133, R142, 0xffffff49 ;  /* 0xffffff498e857836 */ /* 0x002fe20000000000 */
[----:B--2---:R-:W-:Y:S01]  /*4ac40*/  LDGSTS.E [R46+-0x6b400], desc[UR74][R198.64], !P0 ;  /* 0x94c00000c62e7fae */ /* 0x004fe2000c1a104a */
[----:B------:R-:W-:-:S03]  /*4ac50*/  VIADD R134, R245, 0x100000 ;  /* 0x00100000f5867836 */ /* 0x000fc60000000000 */
[----:B------:R-:W-:Y:S01]  /*4ac60*/  LDGSTS.E [R132+-0x6b300], desc[UR74][R10.64], !P0 ;  /* 0x94d000000a847fae */ /* 0x000fe2000c1a104a */
[----:B------:R-:W-:Y:S01]  /*4ac70*/  ISETP.GE.U32.AND P0, PT, R133, 0x7ffffeca, PT ;  /* 0x7ffffeca8500780c */ /* 0x000fe20003f06070 */
[----:B------:R-:W-:Y:S01]  /*4ac80*/  VIADD R133, R245, 0x100000 ;  /* 0x00100000f5857836 */ /* 0x000fe20000000000 */
[----:B------:R-:W1:Y:S01]  /*4ac90*/  LDC R136, c[0x0][0x3a0] ;  /* 0x0000e800ff887b82 */ /* 0x000e620000000800 */
[----:B------:R-:W2:Y:S04]  /*4aca0*/  LDL.64 R4, [R1+0x198] ;  /* 0x0001980001047983 */ /* 0x000ea80000100a00 */
[----:B------:R-:W-:Y:S03]  /*4acb0*/  LDGSTS.E [R46+-0x6ac00], desc[UR74][R226.64], !P1 ;  /* 0x95400000e22e7fae */ /* 0x000fe6000c9a104a */
[----:B------:R-:W1:Y:S01]  /*4acc0*/  LDC R142, c[0x0][0x3a0] ;  /* 0x0000e800ff8e7b82 */ /* 0x000e620000000800 */
[----:B------:R-:W2:Y:S04]  /*4acd0*/  LDL.64 R198, [R1+0x288] ;  /* 0x0002880001c67983 */ /* 0x000ea80000100a00 */
[----:B------:R-:W4:Y:S04]  /*4ace0*/  LDL.64 R10, [R1+0x190] ;  /* 0x00019000010a7983 */ /* 0x000f280000100a00 */
[----:B------:R-:W4:Y:S04]  /*4acf0*/  LDL.64 R226, [R1+0xd8] ;  /* 0x0000d80001e27983 */ /* 0x000f280000100a00 */
[----:B------:R-:W-:Y:S04]  /*4ad00*/  LDGSTS.E [R135+-0x6ab00], desc[UR74][R182.64], !P1 ;  /* 0x95500000b6877fae */ /* 0x000fe8000c9a104a */
[----:B------:R-:W-:Y:S04]  /*4ad10*/  LDGSTS.E [R134+-0x6a400], desc[UR74][R196.64], !P2 ;  /* 0x95c00000c4867fae */ /* 0x000fe8000d1a104a */
[----:B------:R1:W-:Y:S04]  /*4ad20*/  LDGSTS.E [R133+-0x6a300], desc[UR74][R12.64], !P2 ;  /* 0x95d000000c857fae */ /* 0x0003e8000d1a104a */
[----:B------:R-:W4:Y:S04]  /*4ad30*/  LDL.64 R182, [R1+0x280] ;  /* 0x0002800001b67983 */ /* 0x000f280000100a00 */
[----:B------:R-:W4:Y:S01]  /*4ad40*/  LDL.64 R196, [R1+0x1e0] ;  /* 0x0001e00001c47983 */ /* 0x000f220000100a00 */
[----:B-1----:R-:W-:Y:S01]  /*4ad50*/  IADD3 R133, PT, PT, R140, -0xbf, RZ ;  /* 0xffffff418c857810 */ /* 0x002fe20007ffe0ff */
[----:B------:R-:W-:-:S02]  /*4ad60*/  VIADD R134, R138, 0xffffff45 ;  /* 0xffffff458a867836 */ /* 0x000fc40000000000 */
[----:B------:R-:W4:Y:S01]  /*4ad70*/  LDL.64 R12, [R1+0xd0] ;  /* 0x0000d000010c7983 */ /* 0x000f220000100a00 */
[----:B------:R-:W-:-:S03]  /*4ad80*/  VIADD R135, R137, 0xffffff39 ;  /* 0xffffff3989877836 */ /* 0x000fc60000000000 */
[----:B------:R1:W-:Y:S01]  /*4ad90*/  LDGSTS.E [R132+-0x69c00], desc[UR74][R214.64], !P4 ;  /* 0x96400000d6847fae */ /* 0x0003e2000e1a104a */
[----:B------:R-:W-:Y:S01]  /*4ada0*/  ISETP.GE.U32.AND P1, PT, R134, 0x7ffffec6, PT ;  /* 0x7ffffec68600780c */ /* 0x000fe20003f26070 */
[----:B------:R-:W4:Y:S01]  /*4adb0*/  LDC R138, c[0x0][0x3a0] ;  /* 0x0000e800ff8a7b82 */ /* 0x000f220000000800 */
[----:B------:R-:W-:-:S07]  /*4adc0*/  ISETP.GE.U32.AND P2, PT, R133, 0x7ffffec2, PT ;  /* 0x7ffffec28500780c */ /* 0x000fce0003f46070 */
[----:B------:R-:W4:Y:S01]  /*4add0*/  LDC R137, c[0x0][0x3a0] ;  /* 0x0000e800ff897b82 */ /* 0x000f220000000800 */
[----:B-1----:R-:W-:Y:S01]  /*4ade0*/  VIADD R132, R141, 0xffffff3d ;  /* 0xffffff3d8d847836 */ /* 0x002fe20000000000 */
[----:B------:R-:W4:Y:S04]  /*4adf0*/  LDL.64 R214, [R1+0x98] ;  /* 0x0000980001d67983 */ /* 0x000f280000100a00 */
[----:B------:R-:W4:Y:S01]  /*4ae00*/  LDL.64 R140, [R1+0x1e8] ;  /* 0x0001e800018c7983 */ /* 0x000f220000100a00 */
[C---:B------:R-:W-:Y:S01]  /*4ae10*/  VIADD R134, R245.reuse, 0x100000 ;  /* 0x00100000f5867836 */ /* 0x040fe20000000000 */
[C---:B------:R-:W-:Y:S02]  /*4ae20*/  IADD3 R133, PT, PT, R245.reuse, 0x100000, RZ ;  /* 0x00100000f5857810 */ /* 0x040fe40007ffe0ff */
[----:B---3--:R-:W-:Y:S01]  /*4ae30*/  LDGSTS.E [R46+-0x69b00], desc[UR74][R212.64], !P4 ;  /* 0x96500000d42e7fae */ /* 0x008fe2000e1a104a */
[----:B------:R-:W-:Y:S01]  /*4ae40*/  ISETP.GE.U32.AND P4, PT, R132, 0x7ffffebe, PT ;  /* 0x7ffffebe8400780c */ /* 0x000fe20003f86070 */
[----:B------:R-:W-:-:S02]  /*4ae50*/  VIADD R132, R245, 0x100000 ;  /* 0x00100000f5847836 */ /* 0x000fc40000000000 */
[----:B------:R-:W3:Y:S04]  /*4ae60*/  LDL.64 R212, [R1+0x90] ;  /* 0x0000900001d47983 */ /* 0x000ee80000100a00 */
[----:B--2---:R-:W-:Y:S04]  /*4ae70*/  LDGSTS.E [R46+-0x69400], desc[UR74][R198.64], !P0 ;  /* 0x96c00000c62e7fae */ /* 0x004fe8000c1a104a */
[----:B------:R-:W2:Y:S04]  /*4ae80*/  LDL.64 R198, [R1+0x58] ;  /* 0x0000580001c67983 */ /* 0x000ea80000100a00 */
[----:B----4-:R-:W-:Y:S04]  /*4ae90*/  LDGSTS.E [R134+-0x69300], desc[UR74][R182.64], !P0 ;  /* 0x96d00000b6867fae */ /* 0x010fe8000c1a104a */
[----:B------:R-:W4:Y:S04]  /*4aea0*/  LDL.LU.64 R182, [R1+0x4ee8] ;  /* 0x004ee80001b67983 */ /* 0x000f280000300a00 */
[----:B------:R1:W-:Y:S04]  /*4aeb0*/  LDGSTS.E [R133+-0x68c00], desc[UR74][R140.64], !P1 ;  /* 0x974000008c857fae */ /* 0x0003e8000c9a104a */
[----:B------:R-:W-:Y:S01]  /*4aec0*/  LDGSTS.E [R132+-0x68b00], desc[UR74][R196.64], !P1 ;  /* 0x97500000c4847fae */ /* 0x000fe2000c9a104a */
[----:B------:R-:W-:Y:S01]  /*4aed0*/  ISETP.GE.U32.AND P0, PT, R135, 0x7ffffeba, PT ;  /* 0x7ffffeba8700780c */ /* 0x000fe20003f06070 */
[----:B-1----:R-:W1:Y:S02]  /*4aee0*/  LDC R140, c[0x0][0x3a0] ;  /* 0x0000e800ff8c7b82 */ /* 0x002e640000000800 */
[----:B------:R-:W4:Y:S01]  /*4aef0*/  LDL.64 R196, [R1+0x50] ;  /* 0x0000500001c47983 */ /* 0x000f220000100a00 */
[----:B------:R-:W-:-:S03]  /*4af00*/  VIADD R135, R139, 0xffffff35 ;  /* 0xffffff358b877836 */ /* 0x000fc60000000000 */
[----:B------:R-:W-:Y:S02]  /*4af10*/  LDGSTS.E [R46+-0x68400], desc[UR74][R4.64], !P2 ;  /* 0x97c00000042e7fae */ /* 0x000fe4000d1a104a */
[----:B------:R-:W1:Y:S01]  /*4af20*/  LDC R141, c[0x0][0x3a0] ;  /* 0x0000e800ff8d7b82 */ /* 0x000e620000000800 */
[----:B------:R-:W-:Y:S01]  /*4af30*/  ISETP.GE.U32.AND P1, PT, R135, 0x7ffffeb6, PT ;  /* 0x7ffffeb68700780c */ /* 0x000fe20003f26070 */
[----:B------:R-:W-:Y:S01]  /*4af40*/  VIADD R135, R245, 0x100000 ;  /* 0x00100000f5877836 */ /* 0x000fe20000000000 */
[----:B------:R-:W-:Y:S04]  /*4af50*/  LDGSTS.E [R134+-0x68300], desc[UR74][R10.64], !P2 ;  /* 0x97d000000a867fae */ /* 0x000fe8000d1a104a */
[----:B------:R2:W-:Y:S01]  /*4af60*/  LDGSTS.E [R133+-0x67c00], desc[UR74][R226.64], !P4 ;  /* 0x98400000e2857fae */ /* 0x0005e2000e1a104a */
[----:B------:R-:W1:Y:S03]  /*4af70*/  LDC R139, c[0x0][0x3a0] ;  /* 0x0000e800ff8b7b82 */ /* 0x000e660000000800 */
[----:B------:R-:W-:Y:S04]  /*4af80*/  LDGSTS.E [R132+-0x67b00], desc[UR74][R12.64], !P4 ;  /* 0x985000000c847fae */ /* 0x000fe8000e1a104a */
[----:B------:R-:W-:Y:S04]  /*4af90*/  LDGSTS.E [R46+-0x67400], desc[UR74][R214.64], !P0 ;  /* 0x98c00000d62e7fae */ /* 0x000fe8000c1a104a */
[----:B---3--:R-:W-:Y:S04]  /*4afa0*/  LDGSTS.E [R132+-0x67300], desc[UR74][R212.64], !P0 ;  /* 0x98d00000d4847fae */ /* 0x008fe8000c1a104a */
[----:B--2---:R-:W-:Y:S04]  /*4afb0*/  LDGSTS.E [R46+-0x66c00], desc[UR74][R198.64], !P1 ;  /* 0x99400000c62e7fae */ /* 0x004fe8000c9a104a */
[----:B------:R-:W2:Y:S04]  /*4afc0*/  LDL.64 R12, [R1+0xe40] ;  /* 0x000e4000010c7983 */ /* 0x000ea80000100a00 */
[----:B------:R-:W3:Y:S04]  /*4afd0*/  LDL.64 R212, [R1+0xe28] ;  /* 0x000e280001d47983 */ /* 0x000ee80000100a00 */
[----:B------:R-:W2:Y:S01]  /*4afe0*/  LDL.64 R198, [R1+0xde8] ;  /* 0x000de80001c67983 */ /* 0x000ea20000100a00 */
[----:B------:R-:W-:Y:S01]  /*4aff0*/  VIADD R133, R136, 0xffffff31 ;  /* 0xffffff3188857836 */ /* 0x000fe20000000000 */
[----:B------:R-:W-:Y:S01]  /*4b000*/  IADD3 R134, PT, PT, R138, -0xd3, RZ ;  /* 0xffffff2d8a867810 */ /* 0x000fe20007ffe0ff */
[----:B------:R-:W1:Y:S01]  /*4b010*/  LDC R136, c[0x0][0x3a0] ;  /* 0x0000e800ff887b82 */ /* 0x000e620000000800 */
[----:B------:R-:W2:Y:S02]  /*4b020*/  LDL.64 R10, [R1+0xdb0] ;  /* 0x000db000010a7983 */ /* 0x000ea40000100a00 */
[----:B------:R-:W-:Y:S01]  /*4b030*/  ISETP.GE.U32.AND P2, PT, R133, 0x7ffffeb2, PT ;  /* 0x7ffffeb28500780c */ /* 0x000fe20003f46070 */
[----:B------:R-:W-:Y:S01]  /*4b040*/  VIADD R133, R142, 0xffffff29 ;  /* 0xffffff298e857836 */ /* 0x000fe20000000000 */
[----:B------:R-:W-:Y:S01]  /*4b050*/  ISETP.GE.U32.AND P4, PT, R134, 0x7ffffeae, PT ;  /* 0x7ffffeae8600780c */ /* 0x000fe20003f86070 */
[----:B------:R-:W-:Y:S01]  /*4b060*/  VIADD R134, R245, 0x100000 ;  /* 0x00100000f5867836 */ /* 0x000fe20000000000 */
[----:B------:R-:W2:Y:S01]  /*4b070*/  LDL.64 R214, [R1+0xda8] ;  /* 0x000da80001d67983 */ /* 0x000ea20000100a00 */
[----:B------:R-:W1:Y:S01]  /*4b080*/  LDC R138, c[0x0][0x3a0] ;  /* 0x0000e800ff8a7b82 */ /* 0x000e620000000800 */
[----:B------:R-:W-:-:S02]  /*4b090*/  ISETP.GE.U32.AND P0, PT, R133, 0x7ffffeaa, PT ;  /* 0x7ffffeaa8500780c */ /* 0x000fc40003f06070 */
[----:B------:R-:W-:Y:S01]  /*4b0a0*/  IADD3 R133, PT, PT, R245, 0x100000, RZ ;  /* 0x00100000f5857810 */ /* 0x000fe20007ffe0ff */
[----:B------:R-:W2:Y:S04]  /*4b0b0*/  LDL.64 R142, [R1+0xd70] ;  /* 0x000d7000018e7983 */ /* 0x000ea80000100a00 */
[----:B------:R-:W2:Y:S04]  /*4b0c0*/  LDL.64 R4, [R1+0xd68] ;  /* 0x000d680001047983 */ /* 0x000ea80000100a00 */
[----:B------:R-:W2:Y:S04]  /*4b0d0*/  LDL.64 R226, [R1+0xd30] ;  /* 0x000d300001e27983 */ /* 0x000ea80000100a00 */
[----:B----4-:R-:W-:Y:S04]  /*4b0e0*/  LDGSTS.E [R135+-0x66b00], desc[UR74][R196.64], !P1 ;  /* 0x99500000c4877fae */ /* 0x010fe8000c9a104a */
[----:B------:R4:W-:Y:S04]  /*4b0f0*/  LDGSTS.E [R134+-0x66400], desc[UR74][R62.64], !P2 ;  /* 0x99c000003e867fae */ /* 0x0009e8000d1a104a */
[----:B------:R1:W-:Y:S04]  /*4b100*/  LDGSTS.E [R133+-0x66300], desc[UR74][R64.64], !P2 ;  /* 0x99d0000040857fae */ /* 0x0003e8000d1a104a */
[----:B------:R-:W3:Y:S01]  /*4b110*/  LDL.64 R196, [R1+0xdf0] ;  /* 0x000df00001c47983 */ /* 0x000ee20000100a00 */
[----:B----4-:R-:W-:-:S03]  /*4b120*/  VIADD R134, R137, 0xffffff25 ;  /* 0xffffff2589867836 */ /* 0x010fc60000000000 */
[----:B------:R4:W-:Y:S01]  /*4b130*/  LDGSTS.E [R132+-0x65c00], desc[UR74][R76.64], !P4 ;  /* 0x9a4000004c847fae */ /* 0x0009e2000e1a104a */
[----:B------:R-:W2:Y:S01]  /*4b140*/  LDC R137, c[0x0][0x3a0] ;  /* 0x0000e800ff897b82 */ /* 0x000ea20000000800 */
[----:B-1----:R-:W-:Y:S01]  /*4b150*/  VIADD R133, R140, 0xffffff21 ;  /* 0xffffff218c857836 */ /* 0x002fe20000000000 */
[----:B------:R-:W-:Y:S01]  /*4b160*/  ISETP.GE.U32.AND P1, PT, R134, 0x7ffffea6, PT ;  /* 0x7ffffea68600780c */ /* 0x000fe20003f26070 */
[----:B------:R-:W-:Y:S03]  /*4b170*/  LDGSTS.E [R46+-0x65b00], desc[UR74][R78.64], !P4 ;  /* 0x9a5000004e2e7fae */ /* 0x000fe6000e1a104a */
[----:B------:R-:W-:Y:S01]  /*4b180*/  ISETP.GE.U32.AND P2, PT, R133, 0x7ffffea2, PT ;  /* 0x7ffffea28500780c */ /* 0x000fe20003f46070 */
[----:B----4-:R-:W-:Y:S01]  /*4b190*/  VIADD R132, R141, 0xffffff1d ;  /* 0xffffff1d8d847836 */ /* 0x010fe20000000000 */
[C---:B------:R-:W-:Y:S01]  /*4b1a0*/  IADD3 R134, PT, PT, R245.reuse, 0x100000, RZ ;  /* 0x00100000f5867810 */ /* 0x040fe20007ffe0ff */
[----:B------:R-:W1:Y:S01]  /*4b1b0*/  LDC R141, c[0x0][0x3a0] ;  /* 0x0000e800ff8d7b82 */ /* 0x000e620000000800 */
[----:B------:R-:W-:Y:S01]  /*4b1c0*/  VIADD R135, R136, 0xffffff19 ;  /* 0xffffff1988877836 */ /* 0x000fe20000000000 */
[----:B------:R-:W-:Y:S01]  /*4b1d0*/  LDGSTS.E [R46+-0x65400], desc[UR74][R90.64], !P0 ;  /* 0x9ac000005a2e7fae */ /* 0x000fe2000c1a104a */
[----:B------:R-:W-:Y:S01]  /*4b1e0*/  ISETP.GE.U32.AND P4, PT, R132, 0x7ffffe9e, PT ;  /* 0x7ffffe9e8400780c */ /* 0x000fe20003f86070 */
[----:B------:R-:W-:-:S02]  /*4b1f0*/  VIADD R133, R245, 0x100000 ;  /* 0x00100000f5857836 */ /* 0x000fc40000000000 */
[----:B------:R-:W-:Y:S01]  /*4b200*/  VIADD R132, R245, 0x100000 ;  /* 0x00100000f5847836 */ /* 0x000fe20000000000 */
[----:B------:R-:W-:Y:S01]  /*4b210*/  LDGSTS.E [R134+-0x65300], desc[UR74][R92.64], !P0 ;  /* 0x9ad000005c867fae */ /* 0x000fe2000c1a104a */
[----:B------:R-:W4:Y:S01]  /*4b220*/  LDC R136, c[0x0][0x3a0] ;  /* 0x0000e800ff887b82 */ /* 0x000f220000000800 */
[----:B------:R-:W-:Y:S02]  /*4b230*/  ISETP.GE.U32.AND P0, PT, R135, 0x7ffffe9a, PT ;  /* 0x7ffffe9a8700780c */ /* 0x000fe40003f06070 */
[----:B------:R-:W-:Y:S01]  /*4b240*/  LDGSTS.E [R133+-0x64c00], desc[UR74][R104.64], !P1 ;  /* 0x9b40000068857fae */ /* 0x000fe2000c9a104a */
[----:B------:R-:W-:-:S03]  /*4b250*/  IADD3 R135, PT, PT, R139, -0xeb, RZ ;  /* 0xffffff158b877810 */ /* 0x000fc60007ffe0ff */
[----:B------:R-:W-:Y:S01]  /*4b260*/  LDGSTS.E [R132+-0x64b00], desc[UR74][R106.64], !P1 ;  /* 0x9b5000006a847fae */ /* 0x000fe2000c9a104a */
[----:B------:R-:W4:Y:S03]  /*4b270*/  LDC R139, c[0x0][0x3a0] ;  /* 0x0000e800ff8b7b82 */ /* 0x000f260000000800 */
[----:B------:R-:W-:Y:S04]  /*4b280*/  LDGSTS.E [R46+-0x64400], desc[UR74][R120.64], !P2 ;  /* 0x9bc00000782e7fae */ /* 0x000fe8000d1a104a */
[----:B------:R-:W-:Y:S01]  /*4b290*/  LDGSTS.E [R134+-0x64300], desc[UR74][R122.64], !P2 ;  /* 0x9bd000007a867fae */ /* 0x000fe2000d1a104a */
[----:B------:R-:W4:Y:S03]  /*4b2a0*/  LDC R140, c[0x0][0x3a0] ;  /* 0x0000e800ff8c7b82 */ /* 0x000f260000000800 */
[----:B------:R2:W-:Y:S01]  /*4b2b0*/  LDGSTS.E [R133+-0x63c00], desc[UR74][R34.64], !P4 ;  /* 0x9c40000022857fae */ /* 0x0005e2000e1a104a */
[----:B------:R-:W-:-:S03]  /*4b2c0*/  ISETP.GE.U32.AND P1, PT, R135, 0x7ffffe96, PT ;  /* 0x7ffffe968700780c */ /* 0x000fc60003f26070 */
[----:B------:R-:W-:Y:S01]  /*4b2d0*/  LDGSTS.E [R132+-0x63b00], desc[UR74][R32.64], !P4 ;  /* 0x9c50000020847fae */ /* 0x000fe2000e1a104a */
[----:B--2---:R-:W-:-:S03]  /*4b2e0*/  VIADD R133, R137, 0xffffff11 ;  /* 0xffffff1189857836 */ /* 0x004fc60000000000 */
[----:B------:R-:W-:Y:S01]  /*4b2f0*/  LDGSTS.E [R46+-0x63400], desc[UR74][R150.64], !P0 ;  /* 0x9cc00000962e7fae */ /* 0x000fe2000c1a104a */
[----:B------:R-:W2:Y:S01]  /*4b300*/  LDC R137, c[0x0][0x3a0] ;  /* 0x0000e800ff897b82 */ /* 0x000ea20000000800 */
[----:B------:R-:W-:Y:S01]  /*4b310*/  VIADD R134, R138, 0xffffff0d ;  /* 0xffffff0d8a867836 */ /* 0x000fe20000000000 */
[----:B------:R-:W-:Y:S01]  /*4b320*/  ISETP.GE.U32.AND P2, PT, R133, 0x7ffffe92, PT ;  /* 0x7ffffe928500780c */ /* 0x000fe20003f46070 */
[----:B-1----:R-:W-:Y:S01]  /*4b330*/  VIADD R133, R141, 0xffffff09 ;  /* 0xffffff098d857836 */ /* 0x002fe20000000000 */
[----:B------:R-:W-:Y:S02]  /*4b340*/  LDGSTS.E [R132+-0x63300], desc[UR74][R152.64], !P0 ;  /* 0x9cd0000098847fae */ /* 0x000fe4000c1a104a */
[----:B------:R-:W-:Y:S01]  /*4b350*/  ISETP.GE.U32.AND P4, PT, R134, 0x7ffffe8e, PT ;  /* 0x7ffffe8e8600780c */ /* 0x000fe20003f86070 */
[C---:B------:R-:W-:Y:S01]  /*4b360*/  VIADD R134, R245.reuse, 0x100000 ;  /* 0x00100000f5867836 */ /* 0x040fe20000000000 */
[----:B------:R-:W-:Y:S01]  /*4b370*/  IADD3 R135, PT, PT, R245, 0x100000, RZ ;  /* 0x00100000f5877810 */ /* 0x000fe20007ffe0ff */
[----:B------:R-:W-:Y:S01]  /*4b380*/  LDGSTS.E [R46+-0x62c00], desc[UR74][R164.64], !P1 ;  /* 0x9d400000a42e7fae */ /* 0x000fe2000c9a104a */
[----:B------:R-:W-:Y:S01]  /*4b390*/  ISETP.GE.U32.AND P0, PT, R133, 0x7ffffe8a, PT ;  /* 0x7ffffe8a8500780c */ /* 0x000fe20003f06070 */
[----:B------:R-:W-:Y:S01]  /*4b3a0*/  VIADD R133, R245, 0x100000 ;  /* 0x00100000f5857836 */ /* 0x000fe20000000000 */
[----:B------:R-:W1:Y:S01]  /*4b3b0*/  LDC R138, c[0x0][0x3a0] ;  /* 0x0000e800ff8a7b82 */ /* 0x000e620000000800 */
[----:B------:R-:W-:Y:S04]  /*4b3c0*/  LDGSTS.E [R135+-0x62b00], desc[UR74][R166.64], !P1 ;  /* 0x9d500000a6877fae */ /* 0x000fe8000c9a104a */
[----:B------:R4:W-:Y:S04]  /*4b3d0*/  LDGSTS.E [R134+-0x62400], desc[UR74][R178.64], !P2 ;  /* 0x9dc00000b2867fae */ /* 0x0009e8000d1a104a */
[----:B------:R2:W-:Y:S04]  /*4b3e0*/  LDGSTS.E [R133+-0x62300], desc[UR74][R180.64], !P2 ;  /* 0x9dd00000b4857fae */ /* 0x0005e8000d1a104a */
[----:B------:R-:W-:Y:S01]  /*4b3f0*/  LDGSTS.E [R132+-0x61c00], desc[UR74][R192.64], !P4 ;  /* 0x9e400000c0847fae */ /* 0x000fe2000e1a104a */
[----:B----4-:R-:W-:-:S03]  /*4b400*/  IADD3 R134, PT, PT, R139, -0xff, RZ ;  /* 0xffffff018b867810 */ /* 0x010fc60007ffe0ff */
[----:B------:R-:W-:Y:S01]  /*4b410*/  LDGSTS.E [R46+-0x61b00], desc[UR74][R194.64], !P4 ;  /* 0x9e500000c22e7fae */ /* 0x000fe2000e1a104a */
[----:B--2---:R-:W-:Y:S01]  /*4b420*/  VIADD R135, R137, 0xffffff78 ;  /* 0xffffff7889877836 */ /* 0x004fe20000000000 */
[----:B------:R-:W2:Y:S01]  /*4b430*/  LDC R139, c[0x0][0x3a0] ;  /* 0x0000e800ff8b7b82 */ /* 0x000ea20000000800 */
[----:B------:R-:W-:Y:S01]  /*4b440*/  VIADD R133, R136, 0xffffff05 ;  /* 0xffffff0588857836 */ /* 0x000fe20000000000 */
[----:B------:R-:W-:Y:S04]  /*4b450*/  LDGSTS.E [R132+-0x61400], desc[UR74][R208.64], !P0 ;  /* 0x9ec00000d0847fae */ /* 0x000fe8000c1a104a */
[----:B------:R-:W-:Y:S01]  /*4b460*/  ISETP.GE.U32.AND P1, PT, R133, 0x7ffffe86, PT ;  /* 0x7ffffe868500780c */ /* 0x000fe20003f26070 */
[----:B------:R-:W-:Y:S01]  /*4b470*/  VIADD R133, R140, 0xffffff7c ;  /* 0xffffff7c8c857836 */ /* 0x000fe20000000000 */
[----:B------:R-:W-:Y:S01]  /*4b480*/  LDGSTS.E [R46+-0x61300], desc[UR74][R210.64], !P0 ;  /* 0x9ed00000d22e7fae */ /* 0x000fe2000c1a104a */
[----:B------:R-:W-:Y:S01]  /*4b490*/  ISETP.GE.U32.AND P0, PT, R134, 0x7ffffe82, PT ;  /* 0x7ffffe828600780c */ /* 0x000fe20003f06070 */
[----:B------:R-:W-:Y:S01]  /*4b4a0*/  VIADD R134, R245, 0x100000 ;  /* 0x00100000f5867836 */ /* 0x000fe20000000000 */
[----:B------:R-:W-:Y:S01]  /*4b4b0*/  ISETP.GE.U32.AND P4, PT, R135, 0x7ffffef9, PT ;  /* 0x7ffffef98700780c */ /* 0x000fe20003f86070 */
[----:B------:R-:W4:Y:S01]  /*4b4c0*/  LDC R136, c[0x0][0x3a0] ;  /* 0x0000e800ff887b82 */ /* 0x000f220000000800 */
[----:B------:R-:W-:-:S02]  /*4b4d0*/  ISETP.GE.U32.AND P2, PT, R133, 0x7ffffefd, PT ;  /* 0x7ffffefd8500780c */ /* 0x000fc40003f46070 */
[----:B------:R-:W-:-:S04]  /*4b4e0*/  IADD3 R133, PT, PT, R245, 0x100000, RZ ;  /* 0x00100000f5857810 */ /* 0x000fc80007ffe0ff */
[----:B------:R1:W-:Y:S01]  /*4b4f0*/  LDGSTS.E [R134+-0x60c00], desc[UR74][R14.64], !P1 ;  /* 0x9f4000000e867fae */ /* 0x0003e2000c9a104a */
[----:B------:R-:W2:Y:S03]  /*4b500*/  LDC R140, c[0x0][0x3a0] ;  /* 0x0000e800ff8c7b82 */ /* 0x000ea60000000800 */
[----:B------:R1:W-:Y:S04]  /*4b510*/  LDGSTS.E [R133+-0x60b00], desc[UR74][R224.64], !P1 ;  /* 0x9f500000e0857fae */ /* 0x0003e8000c9a104a */
[----:B------:R3:W-:Y:S01]  /*4b520*/  LDGSTS.E [R132+-0x60400], desc[UR74][R236.64], !P0 ;  /* 0x9fc00000ec847fae */ /* 0x0007e2000c1a104a */
[----:B------:R-:W2:Y:S01]  /*4b530*/  LDC R137, c[0x0][0x3a0] ;  /* 0x0000e800ff897b82 */ /* 0x000ea20000000800 */
[----:B-1----:R-:W-:-:S02]  /*4b540*/  VIADD R134, R0, 0x100000 ;  /* 0x0010000000867836 */ /* 0x002fc40000000000 */
[----:B------:R1:W-:Y:S01]  /*4b550*/  LDGSTS.E [R46+-0x60300], desc[UR74][R238.64], !P0 ;  /* 0x9fd00000ee2e7fae */ /* 0x0003e2000c1a104a */
[----:B------:R-:W-:-:S03]  /*4b560*/  VIADD R133, R0, 0x100000 ;  /* 0x0010000000857836 */ /* 0x000fc60000000000 */
[----:B------:R-:W-:Y:S01]  /*4b570*/  LDGSTS.E [R134+-0x6fa00], desc[UR74][R12.64], !P2 ;  /* 0x906000000c867fae */ /* 0x000fe2000d1a104a */
[----:B---3--:R-:W-:-:S03]  /*4b580*/  IADD3 R132, PT, PT, R0, 0x100000, RZ ;  /* 0x0010000000847810 */ /* 0x008fc60007ffe0ff */
[----:B------:R3:W-:Y:S01]  /*4b590*/  LDGSTS.E [R133+-0x6f900], desc[UR74][R212.64], !P2 ;  /* 0x90700000d4857fae */ /* 0x0007e2000d1a104a */
[----:B-1----:R-:W-:-:S03]  /*4b5a0*/  VIADD R46, R0, 0x100000 ;  /* 0x00100000002e7836 */ /* 0x002fc60000000000 */
[----:B------:R-:W2:Y:S04]  /*4b5b0*/  LDL.64 R12, [R1+0xcf0] ;  /* 0x000cf000010c7983 */ /* 0x000ea80000100a00 */
[----:B------:R-:W2:Y:S04]  /*4b5c0*/  LDL.64 R212, [R1+0xce8] ;  /* 0x000ce80001d47983 */ /* 0x000ea80000100a00 */
[----:B------:R-:W-:Y:S04]  /*4b5d0*/  LDGSTS.E [R132+-0x6f200], desc[UR74][R196.64], !P4 ;  /* 0x90e00000c4847fae */ /* 0x000fe8000e1a104a */
[----:B------:R-:W-:Y:S04]  /*4b5e0*/  LDGSTS.E [R46+-0x6f100], desc[UR74][R198.64], !P4 ;  /* 0x90f00000c62e7fae */ /* 0x000fe8000e1a104a */
[----:B------:R-:W2:Y:S04]  /*4b5f0*/  LDL.64 R196, [R1+0xd28] ;  /* 0x000d280001c47983 */ /* 0x000ea80000100a00 */
[----:B------:R-:W2:Y:S01]  /*4b600*/  LDL.64 R198, [R1+0xcb0] ;  /* 0x000cb00001c67983 */ /* 0x000ea20000100a00 */
[----:B----4-:R-:W-:-:S02]  /*4b610*/  VIADD R135, R136, 0xffffff74 ;  /* 0xffffff7488877836 */ /* 0x010fc40000000000 */
[----:B---3--:R-:W-:Y:S01]  /*4b620*/  VIADD R133, R138, 0xffffff70 ;  /* 0xffffff708a857836 */ /* 0x008fe20000000000 */
[----:B------:R-:W1:Y:S02]  /*4b630*/  LDC R136, c[0x0][0x3a0] ;  /* 0x0000e800ff887b82 */ /* 0x000e640000000800 */
[----:B------:R-:W-:Y:S01]  /*4b640*/  ISETP.GE.U32.AND P0, PT, R135, 0x7ffffef5, PT ;  /* 0x7ffffef58700780c */ /* 0x000fe20003f06070 */
[----:B--2---:R-:W-:Y:S01]  /*4b650*/  VIADD R134, R139, 0xffffff6c ;  /* 0xffffff6c8b867836 */ /* 0x004fe20000000000 */
[----:B------:R-:W-:Y:S02]  /*4b660*/  ISETP.GE.U32.AND P1, PT, R133, 0x7ffffef1, PT ;  /* 0x7ffffef18500780c */ /* 0x000fe40003f26070 */
[----:B------:R-:W-:Y:S02]  /*4b670*/  IADD3 R133, PT, PT, R140, -0x98, RZ ;  /* 0xffffff688c857810 */ /* 0x000fe40007ffe0ff */
[----:B------:R-:W-:Y:S01]  /*4b680*/  ISETP.GE.U32.AND P2, PT, R134, 0x7ffffeed, PT ;  /* 0x7ffffeed8600780c */ /* 0x000fe20003f46070 */
[----:B------:R-:W-:Y:S01]  /*4b690*/  VIADD R134, R137, 0xffffff64 ;  /* 0xffffff6489867836 */ /* 0x000fe20000000000 */
[----:B------:R-:W-:Y:S01]  /*4b6a0*/  ISETP.GE.U32.AND P4, PT, R133, 0x7ffffee9, PT ;  /* 0x7ffffee98500780c */ /* 0x000fe20003f86070 */
[----:B------:R-:W-:Y:S01]  /*4b6b0*/  VIADD R133, R0, 0x100000 ;  /* 0x0010000000857836 */ /* 0x000fe20000000000 */
[----:B------:R-:W2:Y:S03]  /*4b6c0*/  LDC R135, c[0x0][0x3a0] ;  /* 0x0000e800ff877b82 */ /* 0x000ea60000000800 */
[----:B------:R-:W-:Y:S04]  /*4b6d0*/  LDGSTS.E [R132+-0x6ea00], desc[UR74][R10.64], !P0 ;  /* 0x916000000a847fae */ /* 0x000fe8000c1a104a */
[----:B------:R-:W-:Y:S01]  /*4b6e0*/  LDGSTS.E [R46+-0x6e900], desc[UR74][R214.64], !P0 ;  /* 0x91700000d62e7fae */ /* 0x000fe2000c1a104a */
[----:B------:R-:W-:Y:S01]  /*4b6f0*/  ISETP.GE.U32.AND P0, PT, R134, 0x7ffffee5, PT ;  /* 0x7ffffee58600780c */ /* 0x000fe20003f06070 */
[----:B------:R-:W-:Y:S01]  /*4b700*/  VIADD R134, R0, 0x100000 ;  /* 0x0010000000867836 */ /* 0x000fe20000000000 */
[----:B------:R-:W3:Y:S01]  /*4b710*/  LDC R138, c[0x0][0x3a0] ;  /* 0x0000e800ff8a7b82 */ /* 0x000ee20000000800 */
[----:B------:R-:W-:Y:S04]  /*4b720*/  LDGSTS.E [R133+-0x6e200], desc[UR74][R142.64], !P1 ;  /* 0x91e000008e857fae */ /* 0x000fe8000c9a104a */
[----:B------:R-:W4:Y:S03]  /*4b730*/  LDL.64 R10, [R1+0xca8] ;  /* 0x000ca800010a7983 */ /* 0x000f260000100a00 */
[----:B------:R-:W1:Y:S01]  /*4b740*/  LDC R139, c[0x0][0x3a0] ;  /* 0x0000e800ff8b7b82 */ /* 0x000e620000000800 */
[----:B------:R-:W3:Y:S04]  /*4b750*/  LDL.64 R214, [R1+0xc70] ;  /* 0x000c700001d67983 */ /* 0x000ee80000100a00 */
[----:B------:R-:W-:Y:S03]  /*4b760*/  LDGSTS.E [R132+-0x6e100], desc[UR74][R4.64], !P1 ;  /* 0x91f0000004847fae */ /* 0x000fe6000c9a104a */
[----:B------:R-:W1:Y:S01]  /*4b770*/  LDC R137, c[0x0][0x3a0] ;  /* 0x0000e800ff897b82 */ /* 0x000e620000000800 */
[----:B------:R-:W-:Y:S04]  /*4b780*/  LDGSTS.E [R46+-0x6da00], desc[UR74][R226.64], !P2 ;  /* 0x92600000e22e7fae */ /* 0x000fe8000d1a104a */
[----:B------:R-:W3:Y:S03]  /*4b790*/  LDL.64 R142, [R1+0x1d8] ;  /* 0x0001d800018e7983 */ /* 0x000ee60000100a00 */
[----:B------:R-:W1:Y:S01]  /*4b7a0*/  LDC R140, c[0x0][0x3a0] ;  /* 0x0000e800ff8c7b82 */ /* 0x000e620000000800 */
[----:B------:R-:W3:Y:S04]  /*4b7b0*/  LDL.64 R4, [R1+0x3d8] ;  /* 0x0003d80001047983 */ /* 0x000ee80000100a00 */
[----:B------:R-:W3:Y:S04]  /*4b7c0*/  LDL.64 R226, [R1+0xc68] ;  /* 0x000c680001e27983 */ /* 0x000ee80000100a00 */
[----:B------:R2:W-:Y:S04]  /*4b7d0*/  LDGSTS.E [R134+-0x6d900], desc[UR74][R196.64], !P2 ;  /* 0x92700000c4867fae */ /* 0x0005e8000d1a104a */
[----:B------:R1:W-:Y:S04]  /*4b7e0*/  LDGSTS.E [R133+-0x6d200], desc[UR74][R12.64], !P4 ;  /* 0x92e000000c857fae */ /* 0x0003e8000e1a104a */
[----:B------:R-:W-:Y:S04]  /*4b7f0*/  LDGSTS.E [R132+-0x6d100], desc[UR74][R212.64], !P4 ;  /* 0x92f00000d4847fae */ /* 0x000fe8000e1a104a */
[----:B------:R-:W3:Y:S04]  /*4b800*/  LDL.64 R196, [R1+0xc20] ;  /* 0x000c200001c47983 */ /* 0x000ee80000100a00 */
[----:B------:R-:W3:Y:S04]  /*4b810*/  LDL.64 R12, [R1+0x410] ;  /* 0x00041000010c7983 */ /* 0x000ee80000100a00 */
[----:B------:R-:W-:Y:S04]  /*4b820*/  LDGSTS.E [R46+-0x6ca00], desc[UR74][R198.64], !P0 ;  /* 0x93600000c62e7fae */ /* 0x000fe8000c1a104a */
[----:B------:R-:W3:Y:S04]  /*4b830*/  LDL.64 R212, [R1+0x3d0] ;  /* 0x0003d00001d47983 */ /* 0x000ee80000100a00 */
[----:B------:R-:W3:Y:S01]  /*4b840*/  LDL.64 R198, [R1+0x398] ;  /* 0x0003980001c67983 */ /* 0x000ee20000100a00 */
[----:B--2---:R-:W-:Y:S01]  /*4b850*/  IADD3 R134, PT, PT, R135, -0xa0, RZ ;  /* 0xffffff6087867810 */ /* 0x004fe20007ffe0ff */
[----:B-1----:R-:W-:Y:S01]  /*4b860*/  VIADD R133, R136, 0xffffff5c ;  /* 0xffffff5c88857836 */ /* 0x002fe20000000000 */
[----:B------:R-:W1:Y:S01]  /*4b870*/  LDC R135, c[0x0][0x3a0] ;  /* 0x0000e800ff877b82 */ /* 0x000e620000000800 */
[----:B----4-:R-:W-:Y:S01]  /*4b880*/  LDGSTS.E [R132+-0x6c900], desc[UR74][R10.64], !P0 ;  /* 0x937000000a847fae */ /* 0x010fe2000c1a104a */
[----:B------:R-:W-:-:S02]  /*4b890*/  ISETP.GE.U32.AND P1, PT, R134, 0x7ffffee1, PT ;  /* 0x7ffffee18600780c */ /* 0x000fc40003f26070 */
[----:B------:R-:W-:Y:S01]  /*4b8a0*/  ISETP.GE.U32.AND P2, PT, R133, 0x7ffffedd, PT ;  /* 0x7ffffedd8500780c */ /* 0x000fe20003f46070 */
[----:B---3--:R-:W-:Y:S02]  /*4b8b0*/  VIADD R134, R138, 0xffffff58 ;  /* 0xffffff588a867836 */ /* 0x008fe40000000000 */
[----:B------:R-:W-:Y:S01]  /*4b8c0*/  VIADD R133, R139, 0xffffff54 ;  /* 0xffffff548b857836 */ /* 0x000fe20000000000 */
[----:B------:R-:W2:Y:S02]  /*4b8d0*/  LDC R136, c[0x0][0x3a0] ;  /* 0x0000e800ff887b82 */ /* 0x000ea40000000800 */
[----:B------:R-:W-:Y:S02]  /*4b8e0*/  ISETP.GE.U32.AND P4, PT, R134, 0x7ffffed9, PT ;  /* 0x7ffffed98600780c */ /* 0x000fe40003f86070 */
[----:B------:R-:W-:Y:S01]  /*4b8f0*/  ISETP.GE.U32.AND P0, PT, R133, 0x7ffffed5, PT ;  /* 0x7ffffed58500780c */ /* 0x000fe20003f06070 */
[----:B------:R-:W3:Y:S04]  /*4b900*/  LDL.64 R10, [R1+0x350] ;  /* 0x00035000010a7983 */ /* 0x000ee80000100a00 */
[----:B------:R-:W-:Y:S01]  /*4b910*/  LDGSTS.E [R46+-0x6c200], desc[UR74][R214.64], !P1 ;  /* 0x93e00000d62e7fae */ /* 0x000fe2000c9a104a */
[C---:B------:R-:W-:Y:S01]  /*4b920*/  IADD3 R134, PT, PT, R0.reuse, 0x100000, RZ ;  /* 0x0010000000867810 */ /* 0x040fe20007ffe0ff */
[----:B------:R-:W-:Y:S01]  /*4b930*/  VIADD R133, R0, 0x100000 ;  /* 0x0010000000857836 */ /* 0x000fe20000000000 */
[----:B------:R-:W4:Y:S01]  /*4b940*/  LDC R138, c[0x0][0x3a0] ;  /* 0x0000e800ff8a7b82 */ /* 0x000f220000000800 */
[----:B------:R-:W-:Y:S07]  /*4b950*/  LDGSTS.E [R132+-0x6c100], desc[UR74][R226.64], !P1 ;  /* 0x93f00000e2847fae */ /* 0x000fee000c9a104a */
[----:B------:R-:W1:Y:S01]  /*4b960*/  LDC R139, c[0x0][0x3a0] ;  /* 0x0000e800ff8b7b82 */ /* 0x000e620000000800 */
[----:B------:R-:W3:Y:S04]  /*4b970*/  LDL.64 R214, [R1+0x390] ;  /* 0x0003900001d67983 */ /* 0x000ee80000100a00 */
[----:B------:R-:W3:Y:S04]  /*4b980*/  LDL.64 R226, [R1+0x2b8] ;  /* 0x0002b80001e27983 */ /* 0x000ee80000100a00 */
[----:B------:R-:W-:Y:S04]  /*4b990*/  LDGSTS.E [R46+-0x6ba00], desc[UR74][R196.64], !P2 ;  /* 0x94600000c42e7fae */ /* 0x000fe8000d1a104a */
[----:B------:R-:W-:Y:S04]  /*4b9a0*/  LDGSTS.E [R134+-0x6b900], desc[UR74][R12.64], !P2 ;  /* 0x947000000c867fae */ /* 0x000fe8000d1a104a */
[----:B------:R-:W-:Y:S04]  /*4b9b0*/  LDGSTS.E [R133+-0x6b200], desc[UR74][R4.64], !P4 ;  /* 0x94e0000004857fae */ /* 0x000fe8000e1a104a */
[----:B------:R-:W3:Y:S04]  /*4b9c0*/  LDL.64 R196, [R1+0x358] ;  /* 0x0003580001c47983 */ /* 0x000ee80000100a00 */
[----:B------:R-:W3:Y:S04]  /*4b9d0*/  LDL.64 R12, [R1+0x2b0] ;  /* 0x0002b000010c7983 */ /* 0x000ee80000100a00 */
[----:B------:R1:W-:Y:S04]  /*4b9e0*/  LDGSTS.E [R132+-0x6b100], desc[UR74][R212.64], !P4 ;  /* 0x94f00000d4847fae */ /* 0x0003e8000e1a104a */
[----:B------:R-:W-:Y:S04]  /*4b9f0*/  LDGSTS.E [R46+-0x6aa00], desc[UR74][R198.64], !P0 ;  /* 0x95600000c62e7fae */ /* 0x000fe8000c1a104a */
[----:B------:R-:W3:Y:S04]  /*4ba00*/  LDL.64 R4, [R1+0x1d0] ;  /* 0x0001d00001047983 */ /* 0x000ee80000100a00 */
[----:B------:R-:W3:Y:S04]  /*4ba10*/  LDL.64 R212, [R1+0x270] ;  /* 0x0002700001d47983 */ /* 0x000ee80000100a00 */
[----:B------:R-:W3:Y:S01]  /*4ba20*/  LDL.64 R198, [R1+0x278] ;  /* 0x0002780001c67983 */ /* 0x000ee20000100a00 */
[----:B-1----:R-:W-:-:S02]  /*4ba30*/  VIADD R132, R135, 0xffffff50 ;  /* 0xffffff5087847836 */ /* 0x002fc40000000000 */
[----:B--2---:R-:W-:Y:S02]  /*4ba40*/  VIADD R133, R136, 0xffffff4c ;  /* 0xffffff4c88857836 */ /* 0x004fe40000000000 */
[----:B------:R-:W1:Y:S01]  /*4ba50*/  LDC R136, c[0x0][0x3a0] ;  /* 0x0000e800ff887b82 */ /* 0x000e620000000800 */
[----:B------:R-:W-:Y:S02]  /*4ba60*/  ISETP.GE.U32.AND P1, PT, R132, 0x7ffffed1, PT ;  /* 0x7ffffed18400780c */ /* 0x000fe40003f26070 */
[----:B------:R-:W-:Y:S02]  /*4ba70*/  ISETP.GE.U32.AND P2, PT, R133, 0x7ffffecd, PT ;  /* 0x7ffffecd8500780c */ /* 0x000fe40003f46070 */
[----:B----4-:R-:W-:Y:S01]  /*4ba80*/  IADD3 R132, PT, PT, R138, -0xb8, RZ ;  /* 0xffffff488a847810 */ /* 0x010fe20007ffe0ff */
[----:B------:R-:W-:Y:S02]  /*4ba90*/  VIADD R133, R0, 0x100000 ;  /* 0x0010000000857836 */ /* 0x000fe40000000000 */
[----:B------:R-:W-:Y:S01]  /*4baa0*/  VIADD R135, R139, 0xffffff44 ;  /* 0xffffff448b877836 */ /* 0x000fe20000000000 */
[----:B------:R-:W2:Y:S01]  /*4bab0*/  LDC R138, c[0x0][0x3a0] ;  /* 0x0000e800ff8a7b82 */ /* 0x000ea20000000800 */
[----:B---3--:R-:W-:Y:S01]  /*4bac0*/  LDGSTS.E [R46+-0x6a900], desc[UR74][R214.64], !P0 ;  /* 0x95700000d62e7fae */ /* 0x008fe2000c1a104a */
[----:B------:R-:W-:Y:S01]  /*4bad0*/  ISETP.GE.U32.AND P0, PT, R132, 0x7ffffec9, PT ;  /* 0x7ffffec98400780c */ /* 0x000fe20003f06070 */
[----:B------:R-:W-:-:S05]  /*4bae0*/  VIADD R132, R0, 0x100000 ;  /* 0x0010000000847836 */ /* 0x000fca0000000000 */
[----:B------:R-:W3:Y:S01]  /*4baf0*/  LDC R139, c[0x0][0x3a0] ;  /* 0x0000e800ff8b7b82 */ /* 0x000ee20000000800 */
[----:B------:R-:W4:Y:S04]  /*4bb00*/  LDL.64 R214, [R1+0x188] ;  /* 0x0001880001d67983 */ /* 0x000f280000100a00 */
[----:B------:R-:W-:Y:S04]  /*4bb10*/  LDGSTS.E [R134+-0x6a200], desc[UR74][R196.64], !P1 ;  /* 0x95e00000c4867fae */ /* 0x000fe8000c9a104a */
[----:B------:R-:W-:Y:S01]  /*4bb20*/  LDGSTS.E [R133+-0x6a100], desc[UR74][R10.64], !P1 ;  /* 0x95f000000a857fae */ /* 0x000fe2000c9a104a */
[----:B------:R-:W-:-:S02]  /*4bb30*/  ISETP.GE.U32.AND P1, PT, R135, 0x7ffffec5, PT ;  /* 0x7ffffec58700780c */ /* 0x000fc40003f26070 */
[----:B------:R-:W3:Y:S01]  /*4bb40*/  LDC R135, c[0x0][0x3a0] ;  /* 0x0000e800ff877b82 */ /* 0x000ee20000000800 */
[----:B------:R-:W-:Y:S04]  /*4bb50*/  LDGSTS.E [R132+-0x69a00], desc[UR74][R226.64], !P2 ;  /* 0x96600000e2847fae */ /* 0x000fe8000d1a104a */
[----:B------:R1:W-:Y:S04]  /*4bb60*/  LDGSTS.E [R46+-0x69900], desc[UR74][R12.64], !P2 ;  /* 0x967000000c2e7fae */ /* 0x0003e8000d1a104a */
[----:B------:R-:W4:Y:S04]  /*4bb70*/  LDL.LU.64 R196, [R1+0x4ee0] ;  /* 0x004ee00001c47983 */ /* 0x000f280000300a00 */
[----:B------:R-:W4:Y:S01]  /*4bb80*/  LDL.64 R226, [R1+0xc0] ;  /* 0x0000c00001e27983 */ /* 0x000f220000100a00 */
[----:B-1----:R-:W-:-:S03]  /*4bb90*/  IADD3 R46, PT, PT, R137, -0xc0, RZ ;  /* 0xffffff40892e7810 */ /* 0x002fc60007ffe0ff */
[----:B------:R-:W-:Y:S01]  /*4bba0*/  LDGSTS.E [R134+-0x69200], desc[UR74][R198.64], !P0 ;  /* 0x96e00000c6867fae */ /* 0x000fe2000c1a104a */
[----:B------:R-:W1:Y:S01]  /*4bbb0*/  LDC R137, c[0x0][0x3a0] ;  /* 0x0000e800ff897b82 */ /* 0x000e620000000800 */
[----:B------:R-:W-:Y:S01]  /*4bbc0*/  ISETP.GE.U32.AND P2, PT, R46, 0x7ffffec1, PT ;  /* 0x7ffffec12e00780c */ /* 0x000fe20003f46070 */
[----:B------:R-:W-:Y:S01]  /*4bbd0*/  VIADD R46, R0, 0x100000 ;  /* 0x00100000002e7836 */ /* 0x000fe20000000000 */
[----:B------:R2:W-:Y:S04]  /*4bbe0*/  LDGSTS.E [R133+-0x69100], desc[UR74][R212.64], !P0 ;  /* 0x96f00000d4857fae */ /* 0x0005e8000c1a104a */
[----:B------:R-:W-:Y:S04]  /*4bbf0*/  LDGSTS.E [R132+-0x68a00], desc[UR74][R142.64], !P1 ;  /* 0x976000008e847fae */ /* 0x000fe8000c9a104a */
[----:B------:R-:W4:Y:S01]  /*4bc00*/  LDL.64 R12, [R1+0xc8] ;  /* 0x0000c800010c7983 */ /* 0x000f220000100a00 */
[----:B--2---:R-:W-:-:S03]  /*4bc10*/  VIADD R133, R136, 0xffffff3c ;  /* 0xffffff3c88857836 */ /* 0x004fc60000000000 */
[----:B------:R-:W2:Y:S01]  /*4bc20*/  LDL.64 R10, [R1+0x88] ;  /* 0x00008800010a7983 */ /* 0x000ea20000100a00 */
[----:B------:R-:W-:Y:S01]  /*4bc30*/  VIADD R134, R138, 0xffffff38 ;  /* 0xffffff388a867836 */ /* 0x000fe20000000000 */
[----:B------:R-:W1:Y:S02]  /*4bc40*/  LDC R136, c[0x0][0x3a0] ;  /* 0x0000e800ff887b82 */ /* 0x000e640000000800 */
[----:B------:R-:W-:Y:S01]  /*4bc50*/  LDGSTS.E [R46+-0x68900], desc[UR74][R4.64], !P1 ;  /* 0x97700000042e7fae */ /* 0x000fe2000c9a104a */
[----:B------:R-:W-:Y:S02]  /*4bc60*/  ISETP.GE.U32.AND P1, PT, R133, 0x7ffffebd, PT ;  /* 0x7ffffebd8500780c */ /* 0x000fe40003f26070 */
[----:B------:R-:W-:Y:S01]  /*4bc70*/  IADD3 R133, PT, PT, R140, -0xcc, RZ ;  /* 0xffffff348c857810 */ /* 0x000fe20007ffe0ff */
[----:B------:R-:W2:Y:S01]  /*4bc80*/  LDL.LU.64 R198, [R1+0x4ed8] ;  /* 0x004ed80001c67983 */ /* 0x000ea20000300a00 */
[----:B---3--:R-:W-:Y:S01]  /*4bc90*/  VIADD R135, R135, 0xffffff30 ;  /* 0xffffff3087877836 */ /* 0x008fe20000000000 */
[----:B------:R-:W3:Y:S02]  /*4bca0*/  LDC R138, c[0x0][0x3a0] ;  /* 0x0000e800ff8a7b82 */ /* 0x000ee40000000800 */
[----:B------:R-:W2:Y:S04]  /*4bcb0*/  LDL.LU.64 R212, [R1+0x4ed0] ;  /* 0x004ed00001d47983 */ /* 0x000ea80000300a00 */
[----:B------:R-:W2:Y:S01]  /*4bcc0*/  LDL.64 R140, [R1+0x178] ;  /* 0x00017800018c7983 */ /* 0x000ea20000100a00 */
[----:B------:R-:W-:Y:S01]  /*4bcd0*/  ISETP.GE.U32.AND P4, PT, R134, 0x7ffffeb9, PT ;  /* 0x7ffffeb98600780c */ /* 0x000fe20003f86070 */
[----:B------:R-:W-:-:S02]  /*4bce0*/  VIADD R134, R0, 0x100000 ;  /* 0x0010000000867836 */ /* 0x000fc40000000000 */
[----:B----4-:R-:W-:Y:S01]  /*4bcf0*/  LDGSTS.E [R132+-0x68200], desc[UR74][R214.64], !P2 ;  /* 0x97e00000d6847fae */ /* 0x010fe2000d1a104a */
[----:B------:R-:W-:-:S03]  /*4bd00*/  ISETP.GE.U32.AND P0, PT, R135, 0x7ffffeb1, PT ;  /* 0x7ffffeb18700780c */ /* 0x000fc60003f06070 */
[----:B------:R-:W4:Y:S04]  /*4bd10*/  LDL.64 R4, [R1+0x48] ;  /* 0x0000480001047983 */ /* 0x000f280000100a00 */
[----:B------:R-:W3:Y:S04]  /*4bd20*/  LDL.64 R142, [R1+0x40] ;  /* 0x00004000018e7983 */ /* 0x000ee80000100a00 */
[----:B------:R-:W3:Y:S04]  /*4bd30*/  LDL.LU.64 R214, [R1+0x4ec8] ;  /* 0x004ec80001d67983 */ /* 0x000ee80000300a00 */
[----:B--2---:R2:W-:Y:S04]  /*4bd40*/  LDGSTS.E [R46+-0x68100], desc[UR74][R140.64], !P2 ;  /* 0x97f000008c2e7fae */ /* 0x0045e8000d1a104a */
[----:B------:R-:W-:Y:S01]  /*4bd50*/  LDGSTS.E [R134+-0x67a00], desc[UR74][R12.64], !P1 ;  /* 0x986000000c867fae */ /* 0x000fe2000c9a104a */
[----:B--2---:R-:W2:Y:S03]  /*4bd60*/  LDC R140, c[0x0][0x3a0] ;  /* 0x0000e800ff8c7b82 */ /* 0x004ea60000000800 */
[----:B------:R-:W2:Y:S04]  /*4bd70*/  LDL.LU.64 R12, [R1+0x4ec0] ;  /* 0x004ec000010c7983 */ /* 0x000ea80000300a00 */
[----:B------:R-:W2:Y:S01]  /*4bd80*/  LDL.64 R134, [R1+0x80] ;  /* 0x0000800001867983 */ /* 0x000ea20000100a00 */
[----:B------:R-:W-:Y:S01]  /*4bd90*/  ISETP.GE.U32.AND P2, PT, R133, 0x7ffffeb5, PT ;  /* 0x7ffffeb58500780c */ /* 0x000fe20003f46070 */
[----:B------:R-:W-:-:S05]  /*4bda0*/  VIADD R133, R0, 0x100000 ;  /* 0x0010000000857836 */ /* 0x000fca0000000000 */
[----:B------:R-:W-:Y:S04]  /*4bdb0*/  LDGSTS.E [R133+-0x67900], desc[UR74][R226.64], !P1 ;  /* 0x98700000e2857fae */ /* 0x000fe8000c9a104a */
[----:B------:R-:W-:Y:S04]  /*4bdc0*/  LDGSTS.E [R132+-0x67200], desc[UR74][R10.64], !P4 ;  /* 0x98e000000a847fae */ /* 0x000fe8000e1a104a */
[----:B------:R-:W3:Y:S04]  /*4bdd0*/  LDL.LU.64 R226, [R1+0x4eb8] ;  /* 0x004eb80001e27983 */ /* 0x000ee80000300a00 */
[----:B------:R-:W3:Y:S04]  /*4bde0*/  LDL.LU.64 R10, [R1+0x4eb0] ;  /* 0x004eb000010a7983 */ /* 0x000ee80000300a00 */
[----:B--2---:R1:W-:Y:S04]  /*4bdf0*/  LDGSTS.E [R46+-0x67100], desc[UR74][R134.64], !P4 ;  /* 0x98f00000862e7fae */ /* 0x0043e8000e1a104a */
[----:B----4-:R2:W-:Y:S04]  /*4be00*/  LDGSTS.E [R133+-0x66a00], desc[UR74][R4.64], !P2 ;  /* 0x9960000004857fae */ /* 0x0105e8000d1a104a */
[----:B---3--:R-:W-:Y:S01]  /*4be10*/  LDGSTS.E [R132+-0x66900], desc[UR74][R142.64], !P2 ;  /* 0x997000008e847fae */ /* 0x008fe2000d1a104a */
[----:B-1----:R-:W-:Y:S01]  /*4be20*/  IADD3 R134, PT, PT, R136, -0xd4, RZ ;  /* 0xffffff2c88867810 */ /* 0x002fe20007ffe0ff */
[----:B------:R-:W1:Y:S02]  /*4be30*/  LDC R135, c[0x0][0x3a0] ;  /* 0x0000e800ff877b82 */ /* 0x000e640000000800 */
[----:B------:R-:W-:Y:S04]  /*4be40*/  LDGSTS.E [R46+-0x66200], desc[UR74][R54.64], !P0 ;  /* 0x99e00000362e7fae */ /* 0x000fe8000c1a104a */
[----:B------:R-:W3:Y:S01]  /*4be50*/  LDL.LU.64 R4, [R1+0x4ea8] ;  /* 0x004ea80001047983 */ /* 0x000ee20000300a00 */
[----:B------:R-:W-:Y:S01]  /*4be60*/  ISETP.GE.U32.AND P1, PT, R134, 0x7ffffead, PT ;  /* 0x7ffffead8600780c */ /* 0x000fe20003f26070 */
[----:B------:R-:W-:Y:S01]  /*4be70*/  VIADD R134, R138, 0xffffff28 ;  /* 0xffffff288a867836 */ /* 0x000fe20000000000 */
[----:B------:R-:W4:Y:S01]  /*4be80*/  LDC R136, c[0x0][0x3a0] ;  /* 0x0000e800ff887b82 */ /* 0x000f220000000800 */
[----:B--2---:R-:W-:Y:S01]  /*4be90*/  VIADD R133, R140, 0xffffff20 ;  /* 0xffffff208c857836 */ /* 0x004fe20000000000 */
[----:B------:R-:W-:Y:S02]  /*4bea0*/  LDGSTS.E [R132+-0x66100], desc[UR74][R66.64], !P0 ;  /* 0x99f0000042847fae */ /* 0x000fe4000c1a104a */
[----:B------:R-:W-:Y:S01]  /*4beb0*/  ISETP.GE.U32.AND P2, PT, R134, 0x7ffffea9, PT ;  /* 0x7ffffea98600780c */ /* 0x000fe20003f46070 */
[----:B------:R-:W-:Y:S01]  /*4bec0*/  VIADD R134, R139, 0xffffff24 ;  /* 0xffffff248b867836 */ /* 0x000fe20000000000 */
[----:B------:R-:W-:-:S02]  /*4bed0*/  ISETP.GE.U32.AND P0, PT, R133, 0x7ffffea1, PT ;  /* 0x7ffffea18500780c */ /* 0x000fc40003f06070 */
[----:B------:R-:W2:Y:S02]  /*4bee0*/  LDC R139, c[0x0][0x3a0] ;  /* 0x0000e800ff8b7b82 */ /* 0x000ea40000000800 */
[----:B------:R-:W-:Y:S01]  /*4bef0*/  ISETP.GE.U32.AND P4, PT, R134, 0x7ffffea5, PT ;  /* 0x7ffffea58600780c */ /* 0x000fe20003f86070 */
[----:B------:R-:W-:Y:S01]  /*4bf00*/  LDGSTS.E [R46+-0x65a00], desc[UR74][R52.64], !P1 ;  /* 0x9a600000342e7fae */ /* 0x000fe2000c9a104a */
[----:B------:R-:W-:Y:S01]  /*4bf10*/  IADD3 R133, PT, PT, R0, 0x100000, RZ ;  /* 0x0010000000857810 */ /* 0x000fe20007ffe0ff */
[----:B------:R-:W-:-:S03]  /*4bf20*/  VIADD R134, R137, 0xffffff1c ;  /* 0xffffff1c89867836 */ /* 0x000fc60000000000 */
[----:B------:R-:W2:Y:S01]  /*4bf30*/  LDC R138, c[0x0][0x3a0] ;  /* 0x0000e800ff8a7b82 */ /* 0x000ea20000000800 */
[----:B------:R-:W-:Y:S04]  /*4bf40*/  LDGSTS.E [R133+-0x65900], desc[UR74][R80.64], !P1 ;  /* 0x9a70000050857fae */ /* 0x000fe8000c9a104a */
[----:B------:R-:W-:Y:S03]  /*4bf50*/  LDGSTS.E [R132+-0x65200], desc[UR74][R50.64], !P2 ;  /* 0x9ae0000032847fae */ /* 0x000fe6000d1a104a */
[----:B------:R-:W2:Y:S01]  /*4bf60*/  LDC R137, c[0x0][0x3a0] ;  /* 0x0000e800ff897b82 */ /* 0x000ea20000000800 */
[----:B------:R-:W-:Y:S01]  /*4bf70*/  LDGSTS.E [R46+-0x65100], desc[UR74][R94.64], !P2 ;  /* 0x9af000005e2e7fae */ /* 0x000fe2000d1a104a */
[----:B------:R-:W-:Y:S01]  /*4bf80*/  ISETP.GE.U32.AND P2, PT, R134, 0x7ffffe9d, PT ;  /* 0x7ffffe9d8600780c */ /* 0x000fe20003f46070 */
[----:B-1----:R-:W-:-:S02]  /*4bf90*/  VIADD R134, R135, 0xffffff18 ;  /* 0xffffff1887867836 */ /* 0x002fc40000000000 */
[----:B------:R4:W-:Y:S04]  /*4bfa0*/  LDGSTS.E [R133+-0x64a00], desc[UR74][R108.64], !P4 ;  /* 0x9b6000006c857fae */ /* 0x0009e8000e1a104a */
[----:B------:R-:W-:Y:S01]  /*4bfb0*/  LDGSTS.E [R132+-0x64900], desc[UR74][R110.64], !P4 ;  /* 0x9b7000006e847fae */ /* 0x000fe2000e1a104a */
[----:B------:R-:W-:Y:S01]  /*4bfc0*/  ISETP.GE.U32.AND P4, PT, R134, 0x7ffffe99, PT ;  /* 0x7ffffe998600780c */ /* 0x000fe20003f86070 */
[----:B----4-:R-:W-:Y:S02]  /*4bfd0*/  VIADD R133, R136, 0xffffff14 ;  /* 0xffffff1488857836 */ /* 0x010fe40000000000 */
[----:B------:R-:W-:Y:S01]  /*4bfe0*/  LDGSTS.E [R46+-0x64200], desc[UR74][R124.64], !P0 ;  /* 0x9be000007c2e7fae */ /* 0x000fe2000c1a104a */
[----:B------:R-:W1:Y:S01]  /*4bff0*/  LDC R136, c[0x0][0x3a0] ;  /* 0x0000e800ff887b82 */ /* 0x000e620000000800 */
[----:B------:R-:W-:-:S02]  /*4c000*/  IADD3 R134, PT, PT, R0, 0x100000, RZ ;  /* 0x0010000000867810 */ /* 0x000fc40007ffe0ff */
[----:B------:R-:W-:Y:S01]  /*4c010*/  ISETP.GE.U32.AND P1, PT, R133, 0x7ffffe95, PT ;  /* 0x7ffffe958500780c */ /* 0x000fe20003f26070 */
[----:B------:R-:W-:Y:S01]  /*4c020*/  VIADD R133, R0, 0x100000 ;  /* 0x0010000000857836 */ /* 0x000fe20000000000 */
[----:B------:R-:W-:Y:S01]  /*4c030*/  LDGSTS.E [R132+-0x64100], desc[UR74][R126.64], !P0 ;  /* 0x9bf000007e847fae */ /* 0x000fe2000c1a104a */
[----:B--2---:R-:W-:-:S03]  /*4c040*/  VIADD R135, R139, 0xffffff10 ;  /* 0xffffff108b877836 */ /* 0x004fc60000000000 */
[----:B------:R-:W-:Y:S04]  /*4c050*/  LDGSTS.E [R46+-0x63a00], desc[UR74][R30.64], !P2 ;  /* 0x9c6000001e2e7fae */ /* 0x000fe8000d1a104a */
[----:B------:R2:W-:Y:S01]  /*4c060*/  LDGSTS.E [R134+-0x63900], desc[UR74][R28.64], !P2 ;  /* 0x9c7000001c867fae */ /* 0x0005e2000d1a104a */
[----:B------:R-:W-:-:S03]  /*4c070*/  UIADD3 UR7, UPT, UPT, UR7, -0x100, URZ ;  /* 0xffffff0007077890 */ /* 0x000fc6000fffe0ff */
[----:B------:R4:W-:Y:S01]  /*4c080*/  LDGSTS.E [R133+-0x63200], desc[UR74][R24.64], !P4 ;  /* 0x9ce0000018857fae */ /* 0x0009e2000e1a104a */
[----:B------:R-:W-:Y:S01]  /*4c090*/  ISETP.GE.U32.AND P0, PT, R135, 0x7ffffe91, PT ;  /* 0x7ffffe918700780c */ /* 0x000fe20003f06070 */
[----:B------:R-:W-:Y:S02]  /*4c0a0*/  UISETP.GE.U32.AND UP0, UPT, UR7, 0x7ffffe81, UPT ;  /* 0x7ffffe810700788c */ /* 0x000fe4000bf06070 */
[----:B------:R-:W-:Y:S01]  /*4c0b0*/  LDGSTS.E [R132+-0x63100], desc[UR74][R154.64], !P4 ;  /* 0x9cf000009a847fae */ /* 0x000fe2000e1a104a */
[----:B--2---:R-:W-:-:S03]  /*4c0c0*/  VIADD R134, R137, 0xffffff0c ;  /* 0xffffff0c89867836 */ /* 0x004fc60000000000 */
[----:B------:R-:W-:Y:S01]  /*4c0d0*/  LDGSTS.E [R46+-0x62a00], desc[UR74][R18.64], !P1 ;  /* 0x9d600000122e7fae */ /* 0x000fe2000c9a104a */
[----:B----4-:R-:W-:-:S03]  /*4c0e0*/  IADD3 R133, PT, PT, R138, -0xf8, RZ ;  /* 0xffffff088a857810 */ /* 0x010fc60007ffe0ff */
[----:B------:R-:W-:Y:S01]  /*4c0f0*/  LDGSTS.E [R132+-0x62900], desc[UR74][R168.64], !P1 ;  /* 0x9d700000a8847fae */ /* 0x000fe2000c9a104a */
[----:B------:R-:W-:Y:S02]  /*4c100*/  ISETP.GE.U32.AND P4, PT, R134, 0x7ffffe8d, PT ;  /* 0x7ffffe8d8600780c */ /* 0x000fe40003f86070 */
[----:B------:R-:W-:Y:S01]  /*4c110*/  ISETP.GE.U32.AND P2, PT, R133, 0x7ffffe89, PT ;  /* 0x7ffffe898500780c */ /* 0x000fe20003f46070 */
[----:B-1----:R-:W-:Y:S01]  /*4c120*/  VIADD R133, R136, 0xffffff04 ;  /* 0xffffff0488857836 */ /* 0x002fe20000000000 */
[----:B------:R-:W-:Y:S01]  /*4c130*/  PLOP3.LUT P6, PT, PT, PT, UP0, 0x80, 0x8 ;  /* 0x000000000008781c */ /* 0x000fe20003fcf008 */
[C---:B------:R-:W-:Y:S01]  /*4c140*/  VIADD R134, R0.reuse, 0x100000 ;  /* 0x0010000000867836 */ /* 0x040fe20000000000 */
[----:B------:R-:W-:Y:S02]  /*4c150*/  LDGSTS.E [R46+-0x62200], desc[UR74][R16.64], !P0 ;  /* 0x9de00000102e7fae */ /* 0x000fe4000c1a104a */
[----:B------:R-:W-:Y:S01]  /*4c160*/  ISETP.GE.U32.AND P1, PT, R133, 0x7ffffe85, PT ;  /* 0x7ffffe858500780c */ /* 0x000fe20003f26070 */
[C---:B------:R-:W-:Y:S01]  /*4c170*/  VIADD R133, R0.reuse, 0x100000 ;  /* 0x0010000000857836 */ /* 0x040fe20000000000 */
[----:B------:R-:W-:Y:S01]  /*4c180*/  IADD3 R135, PT, PT, R0, 0x100000, RZ ;  /* 0x0010000000877810 */ /* 0x000fe20007ffe0ff */
[----:B------:R-:W-:Y:S04]  /*4c190*/  LDGSTS.E [R134+-0x62100], desc[UR74][R182.64], !P0 ;  /* 0x9df00000b6867fae */ /* 0x000fe8000c1a104a */
[----:B------:R-:W-:Y:S04]  /*4c1a0*/  LDGSTS.E [R133+-0x61a00], desc[UR74][R196.64], !P4 ;  /* 0x9e600000c4857fae */ /* 0x000fe8000e1a104a */
[----:B------:R-:W-:Y:S04]  /*4c1b0*/  LDGSTS.E [R132+-0x61900], desc[UR74][R198.64], !P4 ;  /* 0x9e700000c6847fae */ /* 0x000fe8000e1a104a */
[----:B------:R-:W-:Y:S04]  /*4c1c0*/  LDGSTS.E [R46+-0x61200], desc[UR74][R212.64], !P2 ;  /* 0x9ee00000d42e7fae */ /* 0x000fe8000d1a104a */
[----:B------:R-:W-:Y:S04]  /*4c1d0*/  LDGSTS.E [R135+-0x61100], desc[UR74][R214.64], !P2 ;  /* 0x9ef00000d6877fae */ /* 0x000fe8000d1a104a */
[----:B------:R-:W-:Y:S04]  /*4c1e0*/  LDGSTS.E [R134+-0x60a00], desc[UR74][R12.64], !P1 ;  /* 0x9f6000000c867fae */ /* 0x000fe8000c9a104a */
[----:B------:R-:W-:Y:S04]  /*4c1f0*/  LDGSTS.E [R133+-0x60900], desc[UR74][R226.64], !P1 ;  /* 0x9f700000e2857fae */ /* 0x000fe8000c9a104a */
[----:B------:R-:W-:Y:S04]  /*4c200*/  LDGSTS.E [R132+-0x60200], desc[UR74][R10.64], !P6 ;  /* 0x9fe000000a847fae */ /* 0x000fe8000f1a104a */
[----:B---3--:R-:W-:Y:S04]  /*4c210*/  LDGSTS.E [R46+-0x60100], desc[UR74][R4.64], !P6 ;  /* 0x9ff00000042e7fae */ /* 0x008fe8000f1a104a */
[----:B------:R-:W2:Y:S04]  /*4c220*/  LDL.64 R138, [R1+0x1760] ;  /* 0x00176000018a7983 */ /* 0x000ea80000100a00 */
[----:B------:R-:W3:Y:S04]  /*4c230*/  LDL.64 R134, [R1+0x17d0] ;  /* 0x0017d00001867983 */ /* 0x000ee80000100a00 */
[----:B------:R-:W4:Y:S04]  /*4c240*/  LDL.64 R136, [R1+0x1840] ;  /* 0x0018400001887983 */ /* 0x000f280000100a00 */
[----:B------:R-:W2:Y:S04]  /*4c250*/  LDL.64 R140, [R1+0x1ae0] ;  /* 0x001ae000018c7983 */ /* 0x000ea80000100a00 */
[----:B------:R-:W2:Y:S04]  /*4c260*/  LDL.64 R142, [R1+0x1ae8] ;  /* 0x001ae800018e7983 */ /* 0x000ea80000100a00 */
[----:B------:R-:W2:Y:S04]  /*4c270*/  LDL.64 R132, [R1+0x1b50] ;  /* 0x001b500001847983 */ /* 0x000ea80000100a00 */
[----:B------:R1:W-:Y:S04]  /*4c280*/  STL.64 [R1+0x4f68], R62 ;  /* 0x004f683e01007387 */ /* 0x0003e80000100a00 */
[----:B------:R-:W0:Y:S04]  /*4c290*/  LDGDEPBAR ;  /* 0x00000000000079af */ /* 0x000e280000000000 */
[----:B-1----:R-:W2:Y:S04]  /*4c2a0*/  LDL.64 R62, [R1+0x1a10] ;  /* 0x001a1000013e7983 */ /* 0x002ea80000100a00 */
[----:B------:R1:W-:Y:S04]  /*4c2b0*/  STL.64 [R1+0x4f60], R60 ;  /* 0x004f603c01007387 */ /* 0x0003e80000100a00 */
        /* <DEDUP_REMOVED lines=29> */
[----:B------:R-:W-:Y:S04]  /*4c490*/  STL.64 [R1+0x4ee8], R20 ;  /* 0x004ee81401007387 */ /* 0x000fe80000100a00 */
[----:B------:R1:W-:Y:S04]  /*4c4a0*/  STL.64 [R1+0x4ee0], R18 ;  /* 0x004ee01201007387 */ /* 0x0003e80000100a00 */
[----:B------:R-:W-:Y:S04]  /*4c4b0*/  STL.64 [R1+0x4ed8], R16 ;  /* 0x004ed81001007387 */ /* 0x000fe80000100a00 */
[----:B------:R-:W-:Y:S04]  /*4c4c0*/  STL.64 [R1+0x4ed0], R14 ;  /* 0x004ed00e01007387 */ /* 0x000fe80000100a00 */
[----:B------:R1:W-:Y:S04]  /*4c4d0*/  STL.64 [R1+0x4ec8], R12 ;  /* 0x004ec80c01007387 */ /* 0x0003e80000100a00 */
[----:B------:R1:W-:Y:S04]  /*4c4e0*/  STL.64 [R1+0x4ec0], R10 ;  /* 0x004ec00a01007387 */ /* 0x0003e80000100a00 */
[----:B------:R1:W-:Y:S04]  /*4c4f0*/  STL.64 [R1+0x4eb8], R8 ;  /* 0x004eb80801007387 */ /* 0x0003e80000100a00 */
[----:B------:R3:W-:Y:S04]  /*4c500*/  STL.64 [R1+0x4eb0], R6 ;  /* 0x004eb00601007387 */ /* 0x0007e80000100a00 */
[----:B------:R2:W-:Y:S04]  /*4c510*/  STL.64 [R1+0x4ea8], R4 ;  /* 0x004ea80401007387 */ /* 0x0005e80000100a00 */
[----:B-1----:R-:W4:Y:S04]  /*4c520*/  LDL.64 R18, [R1+0x1c70] ;  /* 0x001c700001127983 */ /* 0x002f280000100a00 */
[----:B------:R-:W4:Y:S04]  /*4c530*/  LDL.64 R20, [R1+0x1cd0] ;  /* 0x001cd00001147983 */ /* 0x000f280000100a00 */
[----:B------:R-:W4:Y:S04]  /*4c540*/  LDL.64 R12, [R1+0x1bc8] ;  /* 0x001bc800010c7983 */ /* 0x000f280000100a00 */
[----:B------:R-:W4:Y:S04]  /*4c550*/  LDL.64 R14, [R1+0x10b8] ;  /* 0x0010b800010e7983 */ /* 0x000f280000100a00 */
[----:B------:R-:W4:Y:S04]  /*4c560*/  LDL.64 R16, [R1+0x1c28] ;  /* 0x001c280001107983 */ /* 0x000f280000100a00 */
[----:B------:R-:W4:Y:S04]  /*4c570*/  LDL.64 R10, [R1+0x1b08] ;  /* 0x001b0800010a7983 */ /* 0x000f280000100a00 */
[----:B------:R-:W4:Y:S04]  /*4c580*/  LDL.64 R8, [R1+0xec0] ;  /* 0x000ec00001087983 */ /* 0x000f280000100a00 */
[----:B---3--:R-:W3:Y:S04]  /*4c590*/  LDL.64 R6, [R1+0x1818] ;  /* 0x0018180001067983 */ /* 0x008ee80000100a00 */
[----:B--2---:R-:W-:Y:S04]  /*4c5a0*/  LDGSTS.E [R3+0x40000], desc[UR74][R22.64], P5 ;  /* 0x4000000016037fae */ /* 0x004fe8000a9a104a */
[----:B------:R-:W-:Y:S04]  /*4c5b0*/  LDGSTS.E [R3+0x40100], desc[UR74][R52.64], P3 ;  /* 0x4010000034037fae */ /* 0x000fe800099a104a */
[----:B------:R-:W-:Y:S04]  /*4c5c0*/  LDGSTS.E [R3+0x41000], desc[UR74][R58.64], P5 ;  /* 0x410000003a037fae */ /* 0x000fe8000a9a104a */
[----:B------:R-:W-:Y:S04]  /*4c5d0*/  LDGSTS.E [R3+0x41100], desc[UR74][R138.64], P3 ;  /* 0x411000008a037fae */ /* 0x000fe800099a104a */
[----:B------:R-:W-:Y:S04]  /*4c5e0*/  LDGSTS.E [R3+0x42000], desc[UR74][R60.64], P5 ;  /* 0x420000003c037fae */ /* 0x000fe8000a9a104a */
[----:B------:R-:W2:Y:S04]  /*4c5f0*/  LDL.64 R58, [R1+0x1ba8] ;  /* 0x001ba800013a7983 */ /* 0x000ea80000100a00 */
[----:B------:R-:W3:Y:S04]  /*4c600*/  LDL.64 R138, [R1+0x1bb0] ;  /* 0x001bb000018a7983 */ /* 0x000ee80000100a00 */
[----:B------:R-:W3:Y:S04]  /*4c610*/  LDL.64 R52, [R1+0x1c08] ;  /* 0x001c080001347983 */ /* 0x000ee80000100a00 */
[----:B------:R-:W-:Y:S04]  /*4c620*/  LDGSTS.E [R3+0x42100], desc[UR74][R134.64], P3 ;  /* 0x4210000086037fae */ /* 0x000fe800099a104a */
[----:B------:R-:W3:Y:S04]  /*4c630*/  LDL.64 R60, [R1+0x1c10] ;  /* 0x001c1000013c7983 */ /* 0x000ee80000100a00 */
[----:B------:R-:W-:Y:S04]  /*4c640*/  LDGSTS.E [R3+0x43000], desc[UR74][R24.64], P5 ;  /* 0x4300000018037fae */ /* 0x000fe8000a9a104a */
[----:B------:R-:W3:Y:S04]  /*4c650*/  LDL.64 R134, [R1+0x2060] ;  /* 0x0020600001867983 */ /* 0x000ee80000100a00 */
[----:B----4-:R-:W-:Y:S04]  /*4c660*/  LDGSTS.E [R3+0x43100], desc[UR74][R136.64], P3 ;  /* 0x4310000088037fae */ /* 0x010fe800099a104a */
[----:B------:R-:W-:Y:S04]  /*4c670*/  LDGSTS.E [R3+0x44000], desc[UR74][R26.64], P5 ;  /* 0x440000001a037fae */ /* 0x000fe8000a9a104a */
        /* <DEDUP_REMOVED lines=31> */
[----:B---3--:R-:W-:Y:S04]  /*4c870*/  LDGSTS.E [R3+0x4b100], desc[UR74][R138.64], P3 ;  /* 0x4b1000008a037fae */ /* 0x008fe800099a104a */
[----:B------:R-:W-:Y:S04]  /*4c880*/  LDGSTS.E [R3+0x4c000], desc[UR74][R52.64], P5 ;  /* 0x4c00000034037fae */ /* 0x000fe8000a9a104a */
[----:B------:R-:W2:Y:S04]  /*4c890*/  LDL.64 R58, [R1+0x1e20] ;  /* 0x001e2000013a7983 */ /* 0x000ea80000100a00 */
[----:B------:R-:W3:Y:S04]  /*4c8a0*/  LDL.64 R138, [R1+0x1e88] ;  /* 0x001e8800018a7983 */ /* 0x000ee80000100a00 */
        /* <DEDUP_REMOVED lines=26> */
[----:B------:R-:W3:Y:S04]  /*4ca50*/  LDL.64 R24, [R1+0x4e58] ;  /* 0x004e580001187983 */ /* 0x000ee80000100a00 */
[----:B------:R-:W-:Y:S04]  /*4ca60*/  LDGSTS.E [R3+0x53000], desc[UR74][R134.64], P5 ;  /* 0x5300000086037fae */ /* 0x000fe8000a9a104a */
[----:B------:R-:W-:Y:S04]  /*4ca70*/  LDGSTS.E [R3+0x53100], desc[UR74][R26.64], P3 ;  /* 0x531000001a037fae */ /* 0x000fe800099a104a */
[----:B------:R-:W-:Y:S04]  /*4ca80*/  LDGSTS.E [R3+0x54000], desc[UR74][R28.64], P5 ;  /* 0x540000001c037fae */ /* 0x000fe8000a9a104a */
[----:B------:R-:W3:Y:S04]  /*4ca90*/  LDL.64 R134, [R1+0x2220] ;  /* 0x0022200001867983 */ /* 0x000ee80000100a00 */
[----:B------:R-:W-:Y:S04]  /*4caa0*/  LDGSTS.E [R3+0x54100], desc[UR74][R30.64], P3 ;  /* 0x541000001e037fae */ /* 0x000fe800099a104a */
[----:B------:R-:W-:Y:S04]  /*4cab0*/  LDGSTS.E [R3+0x55000], desc[UR74][R32.64], P5 ;  /* 0x5500000020037fae */ /* 0x000fe8000a9a104a */
[----:B------:R-:W-:Y:S04]  /*4cac0*/  LDGSTS.E [R3+0x55100], desc[UR74][R34.64], P3 ;  /* 0x5510000022037fae */ /* 0x000fe800099a104a */
[----:B------:R-:W-:Y:S04]  /*4cad0*/  LDGSTS.E [R3+0x56000], desc[UR74][R36.64], P5 ;  /* 0x5600000024037fae */ /* 0x000fe8000a9a104a */
[----:B----4-:R-:W-:Y:S04]  /*4cae0*/  LDGSTS.E [R3+0x56100], desc[UR74][R136.64], P3 ;  /* 0x5610000088037fae */ /* 0x010fe800099a104a */
        /* <DEDUP_REMOVED lines=29> */
[----:B------:R-:W2:Y:S04]  /*4ccc0*/  LDL.64 R58, [R1+0x4df0] ;  /* 0x004df000013a7983 */ /* 0x000ea80000100a00 */
[----:B------:R-:W3:Y:S04]  /*4ccd0*/  LDL.64 R138, [R1+0x4e50] ;  /* 0x004e5000018a7983 */ /* 0x000ee80000100a00 */
[----:B------:R-:W-:Y:S04]  /*4cce0*/  LDGSTS.E [R3+0x5d000], desc[UR74][R134.64], P5 ;  /* 0x5d00000086037fae */ /* 0x000fe8000a9a104a */
[----:B------:R-:W2:Y:S04]  /*4ccf0*/  LDL.64 R134, [R1+0x4e18] ;  /* 0x004e180001867983 */ /* 0x000ea80000100a00 */
        /* <DEDUP_REMOVED lines=28> */
[----:B--2---:R-:W-:Y:S04]  /*4cec0*/  LDGSTS.E [R3+0x66000], desc[UR74][R134.64], P5 ;  /* 0x6600000086037fae */ /* 0x004fe8000a9a104a */
[----:B------:R-:W-:Y:S04]  /*4ced0*/  LDGSTS.E [R3+0x66100], desc[UR74][R38.64], P3 ;  /* 0x6610000026037fae */ /* 0x000fe800099a104a */
[----:B------:R-:W-:Y:S04]  /*4cee0*/  LDGSTS.E [R3+0x67000], desc[UR74][R50.64], P5 ;  /* 0x6700000032037fae */ /* 0x000fe8000a9a104a */
[----:B------:R-:W2:Y:S04]  /*4cef0*/  LDL.64 R134, [R1+0x4da8] ;  /* 0x004da80001867983 */ /* 0x000ea80000100a00 */
[----:B------:R-:W-:Y:S04]  /*4cf00*/  LDGSTS.E [R3+0x67100], desc[UR74][R56.64], P3 ;  /* 0x6710000038037fae */ /* 0x000fe800099a104a */
[----:B----4-:R-:W-:Y:S04]  /*4cf10*/  LDGSTS.E [R3+0x68000], desc[UR74][R136.64], P5 ;  /* 0x6800000088037fae */ /* 0x010fe8000a9a104a */
[----:B------:R-:W-:Y:S04]  /*4cf20*/  LDGSTS.E [R3+0x68100], desc[UR74][R58.64], P3 ;  /* 0x681000003a037fae */ /* 0x000fe800099a104a */
[----:B------:R-:W4:Y:S04]  /*4cf30*/  LDL.64 R56, [R1+0x4d98] ;  /* 0x004d980001387983 */ /* 0x000f280000100a00 */
[----:B------:R-:W4:Y:S04]  /*4cf40*/  LDL.64 R136, [R1+0x4da0] ;  /* 0x004da00001887983 */ /* 0x000f280000100a00 */
        /* <DEDUP_REMOVED lines=64> */
[----:B------:R-:W3:Y:S04]  /*4d350*/  LDL.64 R38, [R1+0x1938] ;  /* 0x0019380001267983 */ /* 0x000ee80000100a00 */
[----:B------:R-:W3:Y:S04]  /*4d360*/  LDL.64 R50, [R1+0x1940] ;  /* 0x0019400001327983 */ /* 0x000ee80000100a00 */
        /* <DEDUP_REMOVED lines=68> */
[----:B------:R-:W-:Y:S04]  /*4d7b0*/  LDGSTS.E [R47+0x49200], desc[UR74][R62.64], P5 ;  /* 0x492000003e2f7fae */ /* 0x000fe8000a9a104a */
[----:B------:R-:W2:Y:S04]  /*4d7c0*/  LDL.64 R134, [R1+0x1c68] ;  /* 0x001c680001867983 */ /* 0x000ea80000100a00 */
[----:B------:R-:W2:Y:S04]  /*4d7d0*/  LDL.64 R62, [R1+0x1dc0] ;  /* 0x001dc000013e7983 */ /* 0x000ea80000100a00 */
[----:B----4-:R-:W-:Y:S04]  /*4d7e0*/  LDGSTS.E [R47+0x49300], desc[UR74][R136.64], P3 ;  /* 0x49300000882f7fae */ /* 0x010fe800099a104a */
[----:B------:R-:W4:Y:S04]  /*4d7f0*/  LDL.64 R136, [R1+0x1e28] ;  /* 0x001e280001887983 */ /* 0x000f280000100a00 */
[----:B------:R-:W-:Y:S04]  /*4d800*/  LDGSTS.E [R47+0x4a200], desc[UR74][R56.64], P5 ;  /* 0x4a200000382f7fae */ /* 0x000fe8000a9a104a */
        /* <DEDUP_REMOVED lines=8> */
[----:B------:R-:W4:Y:S04]  /*4d890*/  LDL.64 R132, [R1+0x20f0] ;  /* 0x0020f00001847983 */ /* 0x000f280000100a00 */
[----:B---3--:R-:W-:Y:S04]  /*4d8a0*/  LDGSTS.E [R47+0x4c300], desc[UR74][R138.64], P3 ;  /* 0x4c3000008a2f7fae */ /* 0x008fe800099a104a */
[----:B------:R-:W3:Y:S04]  /*4d8b0*/  LDL.64 R138, [R1+0x2168] ;  /* 0x00216800018a7983 */ /* 0x000ee80000100a00 */
        /* <DEDUP_REMOVED lines=9> */
[----:B----4-:R-:W-:Y:S04]  /*4d950*/  LDGSTS.E [R47+0x51200], desc[UR74][R136.64], P5 ;  /* 0x51200000882f7fae */ /* 0x010fe8000a9a104a */
        /* <DEDUP_REMOVED lines=61> */
[----:B--2---:R-:W-:Y:S04]  /*4dd30*/  LDGSTS.E [R47+0x60300], desc[UR74][R134.64], P3 ;  /* 0x60300000862f7fae */ /* 0x004fe800099a104a */
[----:B------:R-:W2:Y:S04]  /*4dd40*/  LDL.64 R56, [R1+0x4bf0] ;  /* 0x004bf00001387983 */ /* 0x000ea80000100a00 */
[----:B------:R-:W2:Y:S04]  /*4dd50*/  LDL.64 R58, [R1+0x4be8] ;  /* 0x004be800013a7983 */ /* 0x000ea80000100a00 */
[----:B------:R-:W2:Y:S04]  /*4dd60*/  LDL.64 R134, [R1+0x4be0] ;  /* 0x004be00001867983 */ /* 0x000ea80000100a00 */
[----:B------:R-:W-:Y:S04]  /*4dd70*/  LDGSTS.E [R47+0x61200], desc[UR74][R28.64], P5 ;  /* 0x612000001c2f7fae */ /* 0x000fe8000a9a104a */
[----:B------:R-:W2:Y:S04]  /*4dd80*/  LDL.64 R18, [R1+0x4bb8] ;  /* 0x004bb80001127983 */ /* 0x000ea80000100a00 */
[----:B------:R-:W2:Y:S04]  /*4dd90*/  LDL.64 R20, [R1+0x4bb0] ;  /* 0x004bb00001147983 */ /* 0x000ea80000100a00 */
        /* <DEDUP_REMOVED lines=36> */
[----:B------:R-:W-:Y:S04]  /*4dfe0*/  LDGSTS.E [R47+0x6a200], desc[UR74][R134.64], P5 ;  /* 0x6a200000862f7fae */ /* 0x000fe8000a9a104a */
[----:B------:R-:W2:Y:S04]  /*4dff0*/  LDL.64 R56, [R1+0x4b20] ;  /* 0x004b200001387983 */ /* 0x000ea80000100a00 */
[----:B------:R-:W2:Y:S04]  /*4e000*/  LDL.64 R58, [R1+0x4b08] ;  /* 0x004b0800013a7983 */ /* 0x000ea80000100a00 */
        /* <DEDUP_REMOVED lines=100> */
[----:B------:R-:W3:Y:S04]  /*4e650*/  LDL.64 R36, [R1+0x1088] ;  /* 0x0010880001247983 */ /* 0x000ee80000100a00 */
[----:B--2---:R-:W-:Y:S04]  /*4e660*/  LDGSTS.E [R244+0x45400], desc[UR74][R134.64], P5 ;  /* 0x4540000086f47fae */ /* 0x004fe8000a9a104a */
[----:B------:R-:W-:Y:S04]  /*4e670*/  LDGSTS.E [R244+0x45500], desc[UR74][R58.64], P3 ;  /* 0x455000003af47fae */ /* 0x000fe800099a104a */
[----:B------:R-:W-:Y:S04]  /*4e680*/  LDGSTS.E [R244+0x46400], desc[UR74][R60.64], P5 ;  /* 0x464000003cf47fae */ /* 0x000fe8000a9a104a */
[----:B------:R-:W2:Y:S04]  /*4e690*/  LDL.64 R134, [R1+0x10c8] ;  /* 0x0010c80001867983 */ /* 0x000ea80000100a00 */
[----:B------:R-:W-:Y:S04]  /*4e6a0*/  LDGSTS.E [R244+0x46500], desc[UR74][R62.64], P3 ;  /* 0x465000003ef47fae */ /* 0x000fe800099a104a */
[----:B------:R-:W2:Y:S04]  /*4e6b0*/  LDL.64 R38, [R1+0x1ea8] ;  /* 0x001ea80001267983 */ /* 0x000ea80000100a00 */
[----:B------:R-:W2:Y:S04]  /*4e6c0*/  LDL.64 R50, [R1+0x1080] ;  /* 0x0010800001327983 */ /* 0x000ea80000100a00 */
[----:B------:R-:W2:Y:S04]  /*4e6d0*/  LDL.64 R52, [R1+0x1f18] ;  /* 0x001f180001347983 */ /* 0x000ea80000100a00 */
[----:B----4-:R-:W-:Y:S04]  /*4e6e0*/  LDGSTS.E [R244+0x47400], desc[UR74][R136.64], P5 ;  /* 0x4740000088f47fae */ /* 0x010fe8000a9a104a */
[----:B------:R-:W4:Y:S04]  /*4e6f0*/  LDL.64 R54, [R1+0x1078] ;  /* 0x0010780001367983 */ /* 0x000f280000100a00 */
        /* <DEDUP_REMOVED lines=198> */
[----:B------:R-:W4:Y:S04]  /*4f360*/  LDL.64 R136, [R1+0x1870] ;  /* 0x0018700001887983 */ /* 0x000f280000100a00 */
[----:B------:R-:W-:Y:S04]  /*4f370*/  LDGSTS.E [R244+0x78400], desc[UR74][R140.64], P5 ;  /* 0x784000008cf47fae */ /* 0x000fe8000a9a104a */
[----:B------:R-:W2:Y:S04]  /*4f380*/  LDL.64 R140, [R1+0x1958] ;  /* 0x00195800018c7983 */ /* 0x000ea80000100a00 */
[----:B------:R-:W-:Y:S04]  /*4f390*/  LDGSTS.E [R244+0x78500], desc[UR74][R142.64], P3 ;  /* 0x785000008ef47fae */ /* 0x000fe800099a104a */
        /* <DEDUP_REMOVED lines=34> */
[----:B------:R-:W2:Y:S04]  /*4f5c0*/  LDL.64 R22, [R1+0x1c30] ;  /* 0x001c300001167983 */ /* 0x000ea80000100a00 */
[----:B------:R-:W2:Y:S04]  /*4f5d0*/  LDL.64 R140, [R1+0x1aa0] ;  /* 0x001aa000018c7983 */ /* 0x000ea80000100a00 */
[----:B------:R-:W2:Y:S04]  /*4f5e0*/  LDL.64 R24, [R1+0x1c38] ;  /* 0x001c380001187983 */ /* 0x000ea80000100a00 */
[----:B------:R-:W2:Y:S04]  /*4f5f0*/  LDL.64 R26, [R1+0x1c80] ;  /* 0x001c8000011a7983 */ /* 0x000ea80000100a00 */
[----:B------:R-:W2:Y:S04]  /*4f600*/  LDL.64 R28, [R1+0x1c88] ;  /* 0x001c8800011c7983 */ /* 0x000ea80000100a00 */
[----:B------:R-:W2:Y:S04]  /*4f610*/  LDL.64 R30, [R1+0x1ce8] ;  /* 0x001ce800011e7983 */ /* 0x000ea80000100a00 */
[----:B------:R-:W-:Y:S04]  /*4f620*/  LDGSTS.E [R48+0x46600], desc[UR74][R142.64], P5 ;  /* 0x466000008e307fae */ /* 0x000fe8000a9a104a */
        /* <DEDUP_REMOVED lines=15> */
[----:B---3--:R-:W-:Y:S04]  /*4f720*/  LDGSTS.E [R48+0x47600], desc[UR74][R138.64], P5 ;  /* 0x476000008a307fae */ /* 0x008fe8000a9a104a */
[----:B------:R-:W3:Y:S04]  /*4f730*/  LDL.64 R138, [R1+0x1f20] ;  /* 0x001f2000018a7983 */ /* 0x000ee80000100a00 */
[----:B----4-:R-:W-:Y:S04]  /*4f740*/  LDGSTS.E [R48+0x47700], desc[UR74][R136.64], P3 ;  /* 0x4770000088307fae */ /* 0x010fe800099a104a */
[----:B------:R-:W4:Y:S04]  /*4f750*/  LDL.64 R136, [R1+0x2000] ;  /* 0x0020000001887983 */ /* 0x000f280000100a00 */
[----:B--2---:R-:W-:Y:S04]  /*4f760*/  LDGSTS.E [R48+0x48600], desc[UR74][R140.64], P5 ;  /* 0x486000008c307fae */ /* 0x004fe8000a9a104a */
[----:B------:R-:W2:Y:S04]  /*4f770*/  LDL.64 R140, [R1+0x2008] ;  /* 0x00200800018c7983 */ /* 0x000ea80000100a00 */
[----:B------:R-:W-:Y:S04]  /*4f780*/  LDGSTS.E [R48+0x48700], desc[UR74][R142.64], P3 ;  /* 0x487000008e307fae */ /* 0x000fe800099a104a */
        /* <DEDUP_REMOVED lines=46> */
[----:B------:R-:W3:Y:S04]  /*4fa70*/  LDL.64 R60, [R1+0x4870] ;  /* 0x00487000013c7983 */ /* 0x000ee80000100a00 */
[----:B------:R-:W3:Y:S04]  /*4fa80*/  LDL.64 R62, [R1+0x4868] ;  /* 0x00486800013e7983 */ /* 0x000ee80000100a00 */
[----:B------:R-:W3:Y:S04]  /*4fa90*/  LDL.64 R132, [R1+0x4820] ;  /* 0x0048200001847983 */ /* 0x000ee80000100a00 */
[----:B----4-:R-:W-:Y:S04]  /*4faa0*/  LDGSTS.E [R48+0x55600], desc[UR74][R136.64], P5 ;  /* 0x5560000088307fae */ /* 0x010fe8000a9a104a */
[----:B------:R-:W4:Y:S04]  /*4fab0*/  LDL.64 R136, [R1+0x2108] ;  /* 0x0021080001887983 */ /* 0x000f280000100a00 */
[----:B--2---:R-:W-:Y:S04]  /*4fac0*/  LDGSTS.E [R48+0x55700], desc[UR74][R140.64], P3 ;  /* 0x557000008c307fae */ /* 0x004fe800099a104a */
[----:B------:R-:W-:Y:S04]  /*4fad0*/  LDGSTS.E [R48+0x56600], desc[UR74][R134.64], P5 ;  /* 0x5660000086307fae */ /* 0x000fe8000a9a104a */
[----:B------:R-:W2:Y:S04]  /*4fae0*/  LDL.64 R140, [R1+0x2180] ;  /* 0x00218000018c7983 */ /* 0x000ea80000100a00 */
[----:B------:R-:W2:Y:S04]  /*4faf0*/  LDL.64 R134, [R1+0x26b8] ;  /* 0x0026b80001867983 */ /* 0x000ea80000100a00 */
[----:B------:R-:W-:Y:S04]  /*4fb00*/  LDGSTS.E [R48+0x56700], desc[UR74][R142.64], P3 ;  /* 0x567000008e307fae */ /* 0x000fe800099a104a */
[----:B------:R-:W2:Y:S04]  /*4fb10*/  LDL.64 R142, [R1+0x48b8] ;  /* 0x0048b800018e7983 */ /* 0x000ea80000100a00 */
[----:B---3--:R-:W-:Y:S04]  /*4fb20*/  LDGSTS.E [R48+0x57600], desc[UR74][R138.64], P5 ;  /* 0x576000008a307fae */ /* 0x008fe8000a9a104a */
[----:B------:R-:W3:Y:S04]  /*4fb30*/  LDL.64 R138, [R1+0x4818] ;  /* 0x00481800018a7983 */ /* 0x000ee80000100a00 */
[----:B----4-:R-:W-:Y:S04]  /*4fb40*/  LDGSTS.E [R48+0x57700], desc[UR74][R136.64], P3 ;  /* 0x5770000088307fae */ /* 0x010fe800099a104a */
        /* <DEDUP_REMOVED lines=50> */
[----:B------:R-:W3:Y:S04]  /*4fe70*/  LDL.64 R62, [R1+0x25d8] ;  /* 0x0025d800013e7983 */ /* 0x000ee80000100a00 */
[----:B------:R-:W3:Y:S04]  /*4fe80*/  LDL.64 R138, [R1+0x2698] ;  /* 0x00269800018a7983 */ /* 0x000ee80000100a00 */
[----:B------:R-:W3:Y:S04]  /*4fe90*/  LDL.64 R132, [R1+0x25d0] ;  /* 0x0025d00001847983 */ /* 0x000ee80000100a00 */
[----:B----4-:R-:W-:Y:S04]  /*4fea0*/  LDGSTS.E [R48+0x65600], desc[UR74][R136.64], P5 ;  /* 0x6560000088307fae */ /* 0x010fe8000a9a104a */
[----:B------:R-:W-:Y:S04]  /*4feb0*/  LDGSTS.E [R48+0x65700], desc[UR74][R134.64], P3 ;  /* 0x6570000086307fae */ /* 0x000fe800099a104a */
[----:B------:R-:W4:Y:S04]  /*4fec0*/  LDL.64 R136, [R1+0x2690] ;  /* 0x0026900001887983 */ /* 0x000f280000100a00 */
[----:B------:R-:W4:Y:S04]  /*4fed0*/  LDL.64 R134, [R1+0x25b8] ;  /* 0x0025b80001867983 */ /* 0x000f280000100a00 */
[----:B--2---:R-:W-:Y:S04]  /*4fee0*/  LDGSTS.E [R48+0x66600], desc[UR74][R140.64], P5 ;  /* 0x666000008c307fae */ /* 0x004fe8000a9a104a */
[----:B------:R-:W2:Y:S04]  /*4fef0*/  LDL.64 R140, [R1+0x25e8] ;  /* 0x0025e800018c7983 */ /* 0x000ea80000100a00 */
[----:B------:R-:W-:Y:S04]  /*4ff00*/  LDGSTS.E [R48+0x66700], desc[UR74][R142.64], P3 ;  /* 0x667000008e307fae */ /* 0x000fe800099a104a */
        /* <DEDUP_REMOVED lines=57> */
[----:B------:R-:W3:Y:S04]  /*502a0*/  LDL.64 R138, [R1+0x2598] ;  /* 0x00259800018a7983 */ /* 0x000ee80000100a00 */
[----:B------:R-:W3:Y:S04]  /*502b0*/  LDL.64 R134, [R1+0x18f8] ;  /* 0x0018f80001867983 */ /* 0x000ee80000100a00 */
[----:B----4-:R-:W-:Y:S04]  /*502c0*/  LDGSTS.E [R48+0x75700], desc[UR74][R136.64], P3 ;  /* 0x7570000088307fae */ /* 0x010fe800099a104a */
[----:B------:R-:W4:Y:S04]  /*502d0*/  LDL.64 R136, [R1+0x1798] ;  /* 0x0017980001887983 */ /* 0x000f280000100a00 */
[----:B--2---:R-:W-:Y:S04]  /*502e0*/  LDGSTS.E [R48+0x76600], desc[UR74][R140.64], P5 ;  /* 0x766000008c307fae */ /* 0x004fe8000a9a104a */
[----:B------:R-:W2:Y:S04]  /*502f0*/  LDL.64 R140, [R1+0x1880] ;  /* 0x00188000018c7983 */ /* 0x000ea80000100a00 */
[----:B------:R-:W-:Y:S04]  /*50300*/  LDGSTS.E [R48+0x76700], desc[UR74][R142.64], P3 ;  /* 0x767000008e307fae */ /* 0x000fe800099a104a */
[----:B------:R-:W2:Y:S04]  /*50310*/  LDL.64 R142, [R1+0x18f0] ;  /* 0x0018f000018e7983 */ /* 0x000ea80000100a00 */
[----:B---3--:R-:W-:Y:S04]  /*50320*/  LDGSTS.E [R48+0x77600], desc[UR74][R138.64], P5 ;  /* 0x776000008a307fae */ /* 0x008fe8000a9a104a */
        /* <DEDUP_REMOVED lines=51> */
[----:B------:R-:W-:Y:S04]  /*50660*/  LDGSTS.E [R245+0x44800], desc[UR74][R142.64], P5 ;  /* 0x448000008ef57fae */ /* 0x000fe8000a9a104a */
[----:B------:R-:W-:Y:S04]  /*50670*/  LDGSTS.E [R245+0x44900], desc[UR74][R134.64], P3 ;  /* 0x4490000086f57fae */ /* 0x000fe800099a104a */
        /* <DEDUP_REMOVED lines=56> */
[----:B----4-:R-:W-:Y:S04]  /*50a00*/  LDGSTS.E [R245+0x53800], desc[UR74][R136.64], P5 ;  /* 0x5380000088f57fae */ /* 0x010fe8000a9a104a */
[----:B------:R-:W4:Y:S04]  /*50a10*/  LDL.64 R62, [R1+0x48f8] ;  /* 0x0048f800013e7983 */ /* 0x000f280000100a00 */
[----:B------:R-:W4:Y:S04]  /*50a20*/  LDL.64 R132, [R1+0x48b0] ;  /* 0x0048b00001847983 */ /* 0x000f280000100a00 */
        /* <DEDUP_REMOVED lines=162> */
[----:B------:R-:W3:Y:S04]  /*51450*/  LDL.64 R12, [R1+0xeb8] ;  /* 0x000eb800010c7983 */ /* 0x000ee80000100a00 */
[----:B------:R-:W3:Y:S04]  /*51460*/  LDL.64 R14, [R1+0x19e8] ;  /* 0x0019e800010e7983 */ /* 0x000ee80000100a00 */
[----:B------:R-:W3:Y:S04]  /*51470*/  LDL.64 R16, [R1+0xeb0] ;  /* 0x000eb00001107983 */ /* 0x000ee80000100a00 */
[----:B------:R-:W3:Y:S04]  /*51480*/  LDL.64 R18, [R1+0x1a50] ;  /* 0x001a500001127983 */ /* 0x000ee80000100a00 */
        /* <DEDUP_REMOVED lines=22> */
[----:B----4-:R-:W-:Y:S04]  /*515f0*/  LDGSTS.E [R49+0x42a00], desc[UR74][R142.64], P5 ;  /* 0x42a000008e317fae */ /* 0x010fe8000a9a104a */
        /* <DEDUP_REMOVED lines=61> */
[----:B--2---:R-:W-:Y:S04]  /*519d0*/  LDGSTS.E [R49+0x51b00], desc[UR74][R140.64], P3 ;  /* 0x51b000008c317fae */ /* 0x004fe800099a104a */
[----:B------:R-:W-:Y:S04]  /*519e0*/  LDGSTS.E [R49+0x52a00], desc[UR74][R136.64], P5 ;  /* 0x52a0000088317fae */ /* 0x000fe8000a9a104a */
[----:B------:R-:W2:Y:S04]  /*519f0*/  LDL.64 R140, [R1+0x1f40] ;  /* 0x001f4000018c7983 */ /* 0x000ea80000100a00 */
[----:B------:R-:W2:Y:S04]  /*51a00*/  LDL.64 R136, [R1+0x48e8] ;  /* 0x0048e80001887983 */ /* 0x000ea80000100a00 */
[----:B----4-:R-:W-:Y:S04]  /*51a10*/  LDGSTS.E [R49+0x52b00], desc[UR74][R142.64], P3 ;  /* 0x52b000008e317fae */ /* 0x010fe800099a104a */
        /* <DEDUP_REMOVED lines=54> */
[----:B------:R-:W3:Y:S04]  /*51d80*/  LDL.64 R60, [R1+0x44a0] ;  /* 0x0044a000013c7983 */ /* 0x000ee80000100a00 */
[----:B------:R-:W3:Y:S04]  /*51d90*/  LDL.64 R138, [R1+0x4850] ;  /* 0x00485000018a7983 */ /* 0x000ee80000100a00 */
        /* <DEDUP_REMOVED lines=8> */
[----:B------:R-:W4:Y:S04]  /*51e20*/  LDL.64 R142, [R1+0x4438] ;  /* 0x00443800018e7983 */ /* 0x000f280000100a00 */
        /* <DEDUP_REMOVED lines=117> */
[----:B------:R-:W2:Y:S04]  /*52580*/  LDL.64 R134, [R1+0x1d10] ;  /* 0x001d100001867983 */ /* 0x000ea80000100a00 */
[----:B------:R-:W2:Y:S04]  /*52590*/  LDL.64 R136, [R1+0x1d78] ;  /* 0x001d780001887983 */ /* 0x000ea80000100a00 */
[----:B------:R-:W2:Y:S04]  /*525a0*/  LDL.64 R138, [R1+0x1df8] ;  /* 0x001df800018a7983 */ /* 0x000ea80000100a00 */
[----:B------:R-:W2:Y:S04]  /*525b0*/  LDL.64 R48, [R1+0x510] ;  /* 0x0005100001307983 */ /* 0x000ea80000100a00 */
[----:B----4-:R-:W-:Y:S04]  /*525c0*/  LDGSTS.E [R0+0x41c00], desc[UR74][R142.64], P5 ;  /* 0x41c000008e007fae */ /* 0x010fe8000a9a104a */
        /* <DEDUP_REMOVED lines=30> */
[----:B----4-:R-:W-:Y:S04]  /*527b0*/  LDGSTS.E [R0+0x4fd00], desc[UR74][R142.64], P3 ;  /* 0x4fd000008e007fae */ /* 0x010fe800099a104a */
[----:B------:R-:W2:Y:S04]  /*527c0*/  LDL.64 R6, [R1+0x1e70] ;  /* 0x001e700001067983 */ /* 0x000ea80000100a00 */
[----:B------:R-:W4:Y:S04]  /*527d0*/  LDL.64 R8, [R1+0x1ed8] ;  /* 0x001ed80001087983 */ /* 0x000f280000100a00 */
        /* <DEDUP_REMOVED lines=28> */
[----:B---3--:R-:W-:Y:S04]  /*529a0*/  LDGSTS.E [R0+0x50d00], desc[UR74][R140.64], P3 ;  /* 0x50d000008c007fae */ /* 0x008fe800099a104a */
[----:B------:R-:W3:Y:S04]  /*529b0*/  LDL.64 R140, [R1+0x24f0] ;  /* 0x0024f000018c7983 */ /* 0x000ee80000100a00 */
[----:B--2---:R-:W-:Y:S04]  /*529c0*/  LDGSTS.E [R0+0x51c00], desc[UR74][R142.64], P5 ;  /* 0x51c000008e007fae */ /* 0x004fe8000a9a104a */
[----:B------:R-:W-:Y:S04]  /*529d0*/  LDGSTS.E [R0+0x51d00], desc[UR74][R6.64], P3 ;  /* 0x51d0000006007fae */ /* 0x000fe800099a104a */
[----:B----4-:R-:W-:Y:S04]  /*529e0*/  LDGSTS.E [R0+0x52c00], desc[UR74][R8.64], P5 ;  /* 0x52c0000008007fae */ /* 0x010fe8000a9a104a */
        /* <DEDUP_REMOVED lines=50> */
[----:B------:R-:W4:Y:S04]  /*52d10*/  LDL.64 R60, [R1+0x44f0] ;  /* 0x0044f000013c7983 */ /* 0x000f280000100a00 */
[----:B------:R-:W4:Y:S04]  /*52d20*/  LDL.64 R62, [R1+0x44e8] ;  /* 0x0044e800013e7983 */ /* 0x000f280000100a00 */
        /* <DEDUP_REMOVED lines=36> */
[----:B--2---:R-:W-:Y:S04]  /*52f70*/  LDGSTS.E [R0+0x6ed00], desc[UR74][R142.64], P3 ;  /* 0x6ed000008e007fae */ /* 0x004fe800099a104a */
        /* <DEDUP_REMOVED lines=93> */
[----:B------:R-:W2:Y:S04]  /*53550*/  LDL.64 R142, [R1+0x1cb8] ;  /* 0x001cb800018e7983 */ /* 0x000ea80000100a00 */
[----:B------:R1:W-:Y:S04]  /*53560*/  STL [R1+0x460], RZ ;  /* 0x000460ff01007387 */ /* 0x0003e80000100800 */
[----:B------:R1:W-:Y:S04]  /*53570*/  STL [R1+0x464], RZ ;  /* 0x000464ff01007387 */ /* 0x0003e80000100800 */
        /* <DEDUP_REMOVED lines=186> */
[----:B------:R-:W5:Y:S04]  /*54120*/  LDL.LU.64 R62, [R1+0x4f68] ;  /* 0x004f6800013e7983 */ /* 0x000f680000300a00 */
[----:B------:R-:W5:Y:S04]  /*54130*/  LDL.LU.64 R60, [R1+0x4f60] ;  /* 0x004f6000013c7983 */ /* 0x000f680000300a00 */
[----:B------:R-:W5:Y:S04]  /*54140*/  LDL.LU.64 R58, [R1+0x4f58] ;  /* 0x004f5800013a7983 */ /* 0x000f680000300a00 */
[----:B------:R-:W-:Y:S04]  /*54150*/  LDGSTS.E [R2+0x6ef00], desc[UR74][R56.64], P3 ;  /* 0x6ef0000038027fae */ /* 0x000fe800099a104a */
        /* <DEDUP_REMOVED lines=45> */
[----:B------:R1:W-:Y:S04]  /*54430*/  STL [R1+0x468], RZ ;  /* 0x000468ff01007387 */ /* 0x0003e80000100800 */
        /* <DEDUP_REMOVED lines=137> */
[----:B------:R1:W-:Y:S04]  /*54cd0*/  STL [R1], RZ ;  /* 0x000000ff01007387 */ /* 0x0003e80000100800 */
        /* <DEDUP_REMOVED lines=851> */
[----:B------:R-:W-:Y:S04]  /*58210*/  LDGSTS.E [R2+0x7af00], desc[UR74][R136.64], P3 ;  /* 0x7af0000088027fae */ /* 0x000fe800099a104a */
[----:B------:R1:W-:Y:S04]  /*58220*/  STL [R1+0x340], RZ ;  /* 0x000340ff01007387 */ /* 0x0003e80000100800 */
[----:B------:R-:W-:Y:S04]  /*58230*/  LDGSTS.E [R2+0x7be00], desc[UR74][R138.64], P5 ;  /* 0x7be000008a027fae */ /* 0x000fe8000a9a104a */
[----:B------:R1:W-:Y:S04]  /*58240*/  STL [R1+0x344], RZ ;  /* 0x000344ff01007387 */ /* 0x0003e80000100800 */
[----:B---3--:R-:W-:Y:S04]  /*58250*/  LDGSTS.E [R2+0x7bf00], desc[UR74][R140.64], P3 ;  /* 0x7bf000008c027fae */ /* 0x008fe800099a104a */
[----:B------:R1:W-:Y:S04]  /*58260*/  STL [R1+0x348], RZ ;  /* 0x000348ff01007387 */ /* 0x0003e80000100800 */
[----:B--2---:R-:W-:Y:S04]  /*58270*/  LDGSTS.E [R2+0x7ce00], desc[UR74][R142.64], P5 ;  /* 0x7ce000008e027fae */ /* 0x004fe8000a9a104a */
[----:B------:R1:W-:Y:S04]  /*58280*/  STL [R1+0x34c], RZ ;  /* 0x00034cff01007387 */ /* 0x0003e80000100800 */
[----:B------:R-:W-:Y:S04]  /*58290*/  LDGSTS.E [R2+0x7cf00], desc[UR74][R250.64], P3 ;  /* 0x7cf00000fa027fae */ /* 0x000fe800099a104a */
[----:B------:R1:W-:Y:S04]  /*582a0*/  STL [R1+0x1f0], RZ ;  /* 0x0001f0ff01007387 */ /* 0x0003e80000100800 */
[----:B------:R2:W-:Y:S04]  /*582b0*/  LDGSTS.E [R2+0x7de00], desc[UR74][R248.64], P5 ;  /* 0x7de00000f8027fae */ /* 0x0005e8000a9a104a */
[----:B------:R1:W-:Y:S04]  /*582c0*/  STL [R1+0x1f4], RZ ;  /* 0x0001f4ff01007387 */ /* 0x0003e80000100800 */
[----:B------:R-:W-:Y:S04]  /*582d0*/  LDGSTS.E [R2+0x7df00], desc[UR74][R158.64], P3 ;  /* 0x7df000009e027fae */ /* 0x000fe800099a104a */
[----:B------:R1:W-:Y:S04]  /*582e0*/  STL [R1+0x1f8], RZ ;  /* 0x0001f8ff01007387 */ /* 0x0003e80000100800 */
[----:B------:R3:W-:Y:S04]  /*582f0*/  LDGSTS.E [R2+0x7ee00], desc[UR74][R156.64], P5 ;  /* 0x7ee000009c027fae */ /* 0x0007e8000a9a104a */
[----:B------:R1:W-:Y:S04]  /*58300*/  STL [R1+0x1fc], RZ ;  /* 0x0001fcff01007387 */ /* 0x0003e80000100800 */
[----:B------:R1:W-:Y:S04]  /*58310*/  LDGSTS.E [R2+0x7ef00], desc[UR74][R48.64], P3 ;  /* 0x7ef0000030027fae */ /* 0x0003e800099a104a */
[----:B------:R1:W-:Y:S04]  /*58320*/  STL [R1+0xf0], RZ ;  /* 0x0000f0ff01007387 */ /* 0x0003e80000100800 */
[----:B------:R1:W-:Y:S04]  /*58330*/  LDGSTS.E [R2+0x7fe00], desc[UR74][R244.64], P5 ;  /* 0x7fe00000f4027fae */ /* 0x0003e8000a9a104a */
[----:B------:R1:W-:Y:S04]  /*58340*/  STL [R1+0xf4], RZ ;  /* 0x0000f4ff01007387 */ /* 0x0003e80000100800 */
[----:B------:R1:W-:Y:S04]  /*58350*/  LDGSTS.E [R2+0x7ff00], desc[UR74][R46.64], P3 ;  /* 0x7ff000002e027fae */ /* 0x0003e800099a104a */
[----:B------:R1:W-:Y:S04]  /*58360*/  STL [R1+0xf8], RZ ;  /* 0x0000f8ff01007387 */ /* 0x0003e80000100800 */
[----:B------:R-:W0:Y:S04]  /*58370*/  LDGDEPBAR ;  /* 0x00000000000079af */ /* 0x000e280000000000 */
[----:B------:R1:W-:Y:S01]  /*58380*/  STL [R1+0xfc], RZ ;  /* 0x0000fcff01007387 */ /* 0x0003e20000100800 */
[----:B------:R-:W-:Y:S01]  /*58390*/  UISETP.GE.AND UP0, UPT, UR5, 0x80, UPT ;  /* 0x000000800500788c */ /* 0x000fe2000bf06270 */
[----:B--2---:R-:W-:-:S02]  /*583a0*/  CS2R R248, SRZ ;  /* 0x0000000000f87805 */ /* 0x004fc4000001ff00 */
[----:B------:R-:W-:Y:S02]  /*583b0*/  CS2R R250, SRZ ;  /* 0x0000000000fa7805 */ /* 0x000fe4000001ff00 */
[----:B---3--:R-:W-:Y:S02]  /*583c0*/  CS2R R156, SRZ ;  /* 0x00000000009c7805 */ /* 0x008fe4000001ff00 */
[----:B------:R-:W-:Y:S02]  /*583d0*/  CS2R R158, SRZ ;  /* 0x00000000009e7805 */ /* 0x000fe4000001ff00 */
[----:B------:R-:W-:Y:S02]  /*583e0*/  CS2R R136, SRZ ;  /* 0x0000000000887805 */ /* 0x000fe4000001ff00 */
[----:B------:R-:W-:Y:S02]  /*583f0*/  CS2R R138, SRZ ;  /* 0x00000000008a7805 */ /* 0x000fe4000001ff00 */
[----:B------:R-:W-:-:S02]  /*58400*/  CS2R R140, SRZ ;  /* 0x00000000008c7805 */ /* 0x000fc4000001ff00 */
[----:B------:R-:W-:Y:S02]  /*58410*/  CS2R R142, SRZ ;  /* 0x00000000008e7805 */ /* 0x000fe4000001ff00 */
[----:B------:R-:W-:Y:S02]  /*58420*/  CS2R R132, SRZ ;  /* 0x0000000000847805 */ /* 0x000fe4000001ff00 */
[----:B------:R-:W-:Y:S01]  /*58430*/  CS2R R134, SRZ ;  /* 0x0000000000867805 */ /* 0x000fe2000001ff00 */
[----:B-1----:R-:W-:Y:S06]  /*58440*/  BRA.U !UP0, `(.L_x_0) ;  /* 0x00000be508987547 */ /* 0x002fec000b800000 */
[----:B------:R-:W2:Y:S04]  /*58450*/  LDL.LU.64 R132, [R1+0x1758] ;  /* 0x0017580001847983 */ /* 0x000ea80000300a00 */
[----:B------:R-:W3:Y:S04]  /*58460*/  LDL.LU.64 R134, [R1+0x1750] ;  /* 0x0017500001867983 */ /* 0x000ee80000300a00 */
[----:B------:R-:W4:Y:S04]  /*58470*/  LDL.LU.64 R2, [R1+0xe50] ;  /* 0x000e500001027983 */ /* 0x000f280000300a00 */
[----:B------:R-:W3:Y:S04]  /*58480*/  LDL.LU.64 R248, [R1+0xe48] ;  /* 0x000e480001f87983 */ /* 0x000ee80000300a00 */
[----:B------:R-:W4:Y:S04]  /*58490*/  LDL.LU.64 R136, [R1+0xe40] ;  /* 0x000e400001887983 */ /* 0x000f280000300a00 */
[----:B------:R-:W4:Y:S04]  /*584a0*/  LDL.LU.64 R138, [R1+0xe28] ;  /* 0x000e2800018a7983 */ /* 0x000f280000300a00 */
[----:B------:R-:W4:Y:S04]  /*584b0*/  LDL.LU.64 R250, [R1+0xe20] ;  /* 0x000e200001fa7983 */ /* 0x000f280000300a00 */
[----:B------:R-:W4:Y:S04]  /*584c0*/  LDL.LU.64 R156, [R1+0xe18] ;  /* 0x000e1800019c7983 */ /* 0x000f280000300a00 */
[----:B------:R-:W4:Y:S04]  /*584d0*/  LDL.LU.64 R140, [R1+0xe10] ;  /* 0x000e1000018c7983 */ /* 0x000f280000300a00 */
[----:B------:R-:W-:Y:S04]  /*584e0*/  STL.64 [R1+0x4eb8], R48 ;  /* 0x004eb83001007387 */ /* 0x000fe80000100a00 */
[----:B------:R-:W-:Y:S04]  /*584f0*/  STL.64 [R1+0x4eb0], R244 ;  /* 0x004eb0f401007387 */ /* 0x000fe80000100a00 */
[----:B------:R-:W-:Y:S04]  /*58500*/  STL.64 [R1+0x4ea8], R46 ;  /* 0x004ea82e01007387 */ /* 0x000fe80000100a00 */
[----:B--2---:R1:W-:Y:S01]  /*58510*/  STL [R1+0x41e0], R132 ;  /* 0x0041e08401007387 */ /* 0x0043e20000100800 */
[----:B------:R-:W-:-:S03]  /*58520*/  IMAD.MOV.U32 R0, RZ, RZ, R133 ;  /* 0x000000ffff007224 */ /* 0x000fc600078e0085 */
[----:B------:R-:W2:Y:S04]  /*58530*/  LDL.LU.64 R142, [R1+0xe08] ;  /* 0x000e0800018e7983 */ /* 0x000ea80000300a00 */
[----:B------:R1:W-:Y:S04]  /*58540*/  STL [R1+0x41d8], R0 ;  /* 0x0041d80001007387 */ /* 0x0003e80000100800 */
[----:B---3--:R3:W-:Y:S04]  /*58550*/  STL [R1+0x41dc], R134 ;  /* 0x0041dc8601007387 */ /* 0x0087e80000100800 */
[----:B-1----:R-:W2:Y:S01]  /*58560*/  LDL.LU.64 R132, [R1+0xe00] ;  /* 0x000e000001847983 */ /* 0x002ea20000300a00 */
[----:B------:R-:W-:-:S05]  /*58570*/  IMAD.MOV.U32 R0, RZ, RZ, R135 ;  /* 0x000000ffff007224 */ /* 0x000fca00078e0087 */
[----:B------:R4:W-:Y:S04]  /*58580*/  STL [R1+0x41d0], R0 ;  /* 0x0041d00001007387 */ /* 0x0009e80000100800 */
[----:B-----5:R-:W-:Y:S04]  /*58590*/  STL [R1+0x41d4], R8 ;  /* 0x0041d40801007387 */ /* 0x020fe80000100800 */
[----:B------:R-:W-:Y:S04]  /*585a0*/  STL [R1+0x41c8], R9 ;  /* 0x0041c80901007387 */ /* 0x000fe80000100800 */
[----:B---3--:R-:W3:Y:S04]  /*585b0*/  LDL.LU.64 R134, [R1+0xdf8] ;  /* 0x000df80001867983 */ /* 0x008ee80000300a00 */
[----:B------:R-:W-:Y:S04]  /*585c0*/  STL [R1+0x41cc], R6 ;  /* 0x0041cc0601007387 */ /* 0x000fe80000100800 */
[----:B------:R-:W-:Y:S04]  /*585d0*/  STL [R1+0x41c0], R7 ;  /* 0x0041c00701007387 */ /* 0x000fe80000100800 */
[----:B------:R-:W3:Y:S01]  /*585e0*/  LDL.LU.64 R158, [R1+0xdf0] ;  /* 0x000df000019e7983 */ /* 0x000ee20000300a00 */
[----:B----4-:R-:W-:-:S03]  /*585f0*/  IMAD.MOV.U32 R0, RZ, RZ, R3 ;  /* 0x000000ffff007224 */ /* 0x010fc600078e0003 */
[----:B------:R1:W-:Y:S04]  /*58600*/  STL [R1+0x41c4], R2 ;  /* 0x0041c40201007387 */ /* 0x0003e80000100800 */
[----:B-1----:R-:W4:Y:S04]  /*58610*/  LDL.LU.64 R2, [R1+0xde8] ;  /* 0x000de80001027983 */ /* 0x002f280000300a00 */
[----:B------:R1:W-:Y:S04]  /*58620*/  STL [R1+0x41b8], R0 ;  /* 0x0041b80001007387 */ /* 0x0003e80000100800 */
[----:B------:R1:W-:Y:S02]  /*58630*/  STL [R1+0x41bc], R248 ;  /* 0x0041bcf801007387 */ /* 0x0003e40000100800 */
[----:B-1----:R-:W-:-:S02]  /*58640*/  MOV R0, R249 ;  /* 0x000000f900007202 */ /* 0x002fc40000000f00 */
[----:B------:R-:W4:Y:S04]  /*58650*/  LDL.LU.64 R248, [R1+0xde0] ;  /* 0x000de00001f87983 */ /* 0x000f280000300a00 */
[----:B------:R1:W-:Y:S04]  /*58660*/  STL [R1+0x41b0], R0 ;  /* 0x0041b00001007387 */ /* 0x0003e80000100800 */
[----:B------:R1:W-:Y:S02]  /*58670*/  STL [R1+0x41b4], R136 ;  /* 0x0041b48801007387 */ /* 0x0003e40000100800 */
[----:B-1----:R-:W-:-:S02]  /*58680*/  IMAD.MOV.U32 R0, RZ, RZ, R137 ;  /* 0x000000ffff007224 */ /* 0x002fc400078e0089 */
        /* <DEDUP_REMOVED lines=18> */
[----:B--2---:R2:W-:Y:S01]  /*587b0*/  STL [R1+0x418c], R142 ;  /* 0x00418c8e01007387 */ /* 0x0045e20000100800 */
[----:B-1----:R-:W-:-:S03]  /*587c0*/  IMAD.MOV.U32 R0, RZ, RZ, R143 ;  /* 0x000000ffff007224 */ /* 0x002fc600078e008f */
[----:B--2---:R-:W2:Y:S04]  /*587d0*/  LDL.LU.64 R142, [R1+0xdb0] ;  /* 0x000db000018e7983 */ /* 0x004ea80000300a00 */
[----:B------:R1:W-:Y:S04]  /*587e0*/  STL [R1+0x4180], R0 ;  /* 0x0041800001007387 */ /* 0x0003e80000100800 */
[----:B------:R1:W-:Y:S02]  /*587f0*/  STL [R1+0x4184], R132 ;  /* 0x0041848401007387 */ /* 0x0003e40000100800 */
[----:B-1----:R-:W-:-:S02]  /*58800*/  IMAD.MOV.U32 R0, RZ, RZ, R133 ;  /* 0x000000ffff007224 */ /* 0x002fc400078e0085 */
[----:B------:R-:W2:Y:S04]  /*58810*/  LDL.LU.64 R132, [R1+0xda8] ;  /* 0x000da80001847983 */ /* 0x000ea80000300a00 */
[----:B------:R1:W-:Y:S04]  /*58820*/  STL [R1+0x4178], R0 ;  /* 0x0041780001007387 */ /* 0x0003e80000100800 */
[----:B---3--:R3:W-:Y:S01]  /*58830*/  STL [R1+0x417c], R134 ;  /* 0x00417c8601007387 */ /* 0x0087e20000100800 */
[----:B-1----:R-:W-:-:S03]  /*58840*/  MOV R0, R135 ;  /* 0x0000008700007202 */ /* 0x002fc60000000f00 */
[----:B---3--:R-:W3:Y:S04]  /*58850*/  LDL.LU.64 R134, [R1+0xda0] ;  /* 0x000da00001867983 */ /* 0x008ee80000300a00 */
[----:B------:R1:W-:Y:S04]  /*58860*/  STL [R1+0x4170], R0 ;  /* 0x0041700001007387 */ /* 0x0003e80000100800 */
[----:B------:R1:W-:Y:S02]  /*58870*/  STL [R1+0x4174], R158 ;  /* 0x0041749e01007387 */ /* 0x0003e40000100800 */
[----:B-1----:R-:W-:-:S02]  /*58880*/  IMAD.MOV.U32 R0, RZ, RZ, R159 ;  /* 0x000000ffff007224 */ /* 0x002fc400078e009f */
[----:B------:R-:W3:Y:S04]  /*58890*/  LDL.LU.64 R158, [R1+0xd98] ;  /* 0x000d9800019e7983 */ /* 0x000ee80000300a00 */
[----:B------:R1:W-:Y:S04]  /*588a0*/  STL [R1+0x4168], R0 ;  /* 0x0041680001007387 */ /* 0x0003e80000100800 */
[----:B----4-:R4:W-:Y:S01]  /*588b0*/  STL [R1+0x416c], R2 ;  /* 0x00416c0201007387 */ /* 0x0109e20000100800 */
[----:B-1----:R-:W-:-:S03]  /*588c0*/  IMAD.MOV.U32 R0, RZ, RZ, R3 ;  /* 0x000000ffff007224 */ /* 0x002fc600078e0003 */
[----:B----4-:R-:W4:Y:S04]  /*588d0*/  LDL.LU.64 R2, [R1+0xd90] ;  /* 0x000d900001027983 */ /* 0x010f280000300a00 */
        /* <DEDUP_REMOVED lines=34> */
[----:B-1----:R-:W-:-:S03]  /*58b00*/  IMAD.MOV.U32 R0, RZ, RZ, R135 ;  /* 0x000000ffff007224 */ /* 0x002fc600078e0087 */
[----:B---3--:R-:W3:Y:S04]  /*58b10*/  LDL.LU.64 R134, [R1+0xd48] ;  /* 0x000d480001867983 */ /* 0x008ee80000300a00 */
[----:B------:R1:W-:Y:S04]  /*58b20*/  STL [R1+0x4118], R0 ;  /* 0x0041180001007387 */ /* 0x0003e80000100800 */
[----:B------:R1:W-:Y:S02]  /*58b30*/  STL [R1+0x411c], R158 ;  /* 0x00411c9e01007387 */ /* 0x0003e40000100800 */
[----:B-1----:R-:W-:-:S02]  /*58b40*/  MOV R0, R159 ;  /* 0x0000009f00007202 */ /* 0x002fc40000000f00 */
        /* <DEDUP_REMOVED lines=30> */
[----:B--2---:R2:W-:Y:S01]  /*58d30*/  STL [R1+0x40dc], R142 ;  /* 0x0040dc8e01007387 */ /* 0x0045e20000100800 */
[----:B-1----:R-:W-:-:S03]  /*58d40*/  MOV R0, R143 ;  /* 0x0000008f00007202 */ /* 0x002fc60000000f00 */
        /* <DEDUP_REMOVED lines=11> */
[----:B-1----:R-:W-:-:S02]  /*58e00*/  IMAD.MOV.U32 R0, RZ, RZ, R159 ;  /* 0x000000ffff007224 */ /* 0x002fc400078e009f */
[----:B------:R-:W3:Y:S04]  /*58e10*/  LDL.LU.64 R158, [R1+0xce8] ;  /* 0x000ce800019e7983 */ /* 0x000ee80000300a00 */
[----:B------:R1:W-:Y:S04]  /*58e20*/  STL [R1+0x40b8], R0 ;  /* 0x0040b80001007387 */ /* 0x0003e80000100800 */
[----:B----4-:R4:W-:Y:S01]  /*58e30*/  STL [R1+0x40bc], R2 ;  /* 0x0040bc0201007387 */ /* 0x0109e20000100800 */
[----:B-1----:R-:W-:-:S03]  /*58e40*/  MOV R0, R3 ;  /* 0x0000000300007202 */ /* 0x002fc60000000f00 */
        /* <DEDUP_REMOVED lines=31> */
[----:B-1----:R-:W-:-:S02]  /*59040*/  MOV R0, R133 ;  /* 0x0000008500007202 */ /* 0x002fc40000000f00 */
        /* <DEDUP_REMOVED lines=162> */
[----:B------:R-:W-:Y:S04]  /*59a70*/  STL [R1+0x3f34], R156 ;  /* 0x003f349c01007387 */ /* 0x000fe80000100800 */
[----:B------:R-:W4:Y:S01]  /*59a80*/  LDL.LU.64 R48, [R1+0x330] ;  /* 0x0003300001307983 */ /* 0x000f220000300a00 */
[----:B-1----:R-:W-:-:S05]  /*59a90*/  IMAD.MOV.U32 R0, RZ, RZ, R157 ;  /* 0x000000ffff007224 */ /* 0x002fca00078e009d */
[----:B------:R1:W-:Y:S04]  /*59aa0*/  STL [R1+0x3f28], R0 ;  /* 0x003f280001007387 */ /* 0x0003e80000100800 */
[----:B------:R1:W-:Y:S02]  /*59ab0*/  STL [R1+0x3f2c], R140 ;  /* 0x003f2c8c01007387 */ /* 0x0003e40000100800 */
[----:B-1----:R-:W-:Y:S02]  /*59ac0*/  IMAD.MOV.U32 R0, RZ, RZ, R141 ;  /* 0x000000ffff007224 */ /* 0x002fe400078e008d */
        /* <DEDUP_REMOVED lines=14> */
[----:B------:R-:W-:Y:S04]  /*59bb0*/  STL [R1+0x3f0c], R158 ;  /* 0x003f0c9e01007387 */ /* 0x000fe80000100800 */
[----:B------:R-:W3:Y:S01]  /*59bc0*/  LDL.LU.64 R156, [R1+0x2b8] ;  /* 0x0002b800019c7983 */ /* 0x000ee20000300a00 */
[----:B-1----:R-:W-:-:S05]  /*59bd0*/  IMAD.MOV.U32 R0, RZ, RZ, R159 ;  /* 0x000000ffff007224 */ /* 0x002fca00078e009f */
[----:B------:R4:W-:Y:S02]  /*59be0*/  STL [R1+0x3f00], R0 ;  /* 0x003f000001007387 */ /* 0x0009e40000100800 */
[----:B----4-:R-:W-:Y:S02]  /*59bf0*/  IMAD.MOV.U32 R0, RZ, RZ, R3 ;  /* 0x000000ffff007224 */ /* 0x010fe400078e0003 */
[----:B------:R1:W-:Y:S04]  /*59c00*/  STL [R1+0x3f04], R2 ;  /* 0x003f040201007387 */ /* 0x0003e80000100800 */
[----:B-1----:R-:W4:Y:S04]  /*59c10*/  LDL.LU.64 R2, [R1+0x2b0] ;  /* 0x0002b00001027983 */ /* 0x002f280000300a00 */
[----:B------:R1:W-:Y:S04]  /*59c20*/  STL [R1+0x3ef8], R0 ;  /* 0x003ef80001007387 */ /* 0x0003e80000100800 */
[----:B------:R1:W-:Y:S04]  /*59c30*/  STL [R1+0x3efc], R248 ;  /* 0x003efcf801007387 */ /* 0x0003e80000100800 */
[----:B------:R-:W4:Y:S01]  /*59c40*/  LDL.LU.64 R158, [R1+0x2a8] ;  /* 0x0002a800019e7983 */ /* 0x000f220000300a00 */
[----:B-1----:R-:W-:-:S03]  /*59c50*/  MOV R0, R249 ;  /* 0x000000f900007202 */ /* 0x002fc60000000f00 */
[----:B------:R-:W-:Y:S04]  /*59c60*/  STL [R1+0x3ef4], R136 ;  /* 0x003ef48801007387 */ /* 0x000fe80000100800 */
[----:B------:R1:W-:Y:S04]  /*59c70*/  STL [R1+0x3ef0], R0 ;  /* 0x003ef00001007387 */ /* 0x0003e80000100800 */
[----:B------:R-:W4:Y:S01]  /*59c80*/  LDL.LU.64 R248, [R1+0x2a0] ;  /* 0x0002a00001f87983 */ /* 0x000f220000300a00 */
[----:B-1----:R-:W-:-:S03]  /*59c90*/  IMAD.MOV.U32 R0, RZ, RZ, R137 ;  /* 0x000000ffff007224 */ /* 0x002fc600078e0089 */
        /* <DEDUP_REMOVED lines=11> */
[----:B-1----:R-:W-:-:S03]  /*59d50*/  MOV R0, R49 ;  /* 0x0000003100007202 */ /* 0x002fc60000000f00 */
[----:B------:R-:W-:Y:S04]  /*59d60*/  STL [R1+0x3ed4], R140 ;  /* 0x003ed48c01007387 */ /* 0x000fe80000100800 */
        /* <DEDUP_REMOVED lines=22> */
[----:B------:R-:W-:Y:S04]  /*59ed0*/  STL [R1+0x3ea4], R158 ;  /* 0x003ea49e01007387 */ /* 0x000fe80000100800 */
[----:B------:R1:W-:Y:S04]  /*59ee0*/  STL [R1+0x3ea0], R0 ;  /* 0x003ea00001007387 */ /* 0x0003e80000100800 */
[----:B----4-:R-:W4:Y:S01]  /*59ef0*/  LDL.LU.64 R2, [R1+0x258] ;  /* 0x0002580001027983 */ /* 0x010f220000300a00 */
[----:B-1----:R-:W-:-:S03]  /*59f00*/  IMAD.MOV.U32 R0, RZ, RZ, R159 ;  /* 0x000000ffff007224 */ /* 0x002fc600078e009f */
[----:B------:R-:W-:Y:S04]  /*59f10*/  STL [R1+0x3e9c], R248 ;  /* 0x003e9cf801007387 */ /* 0x000fe80000100800 */
        /* <DEDUP_REMOVED lines=13> */
[----:B------:R-:W4:Y:S04]  /*59ff0*/  LDL.LU.64 R138, [R1+0x1d8] ;  /* 0x0001d800018a7983 */ /* 0x000f280000300a00 */
[----:B------:R-:W4:Y:S01]  /*5a000*/  LDL.LU.64 R48, [R1+0x1d0] ;  /* 0x0001d00001307983 */ /* 0x000f220000300a00 */
[----:B-1----:R-:W-:-:S05]  /*5a010*/  IMAD.MOV.U32 R0, RZ, RZ, R251 ;  /* 0x000000ffff007224 */ /* 0x002fca00078e00fb */
[----:B------:R1:W-:Y:S04]  /*5a020*/  STL [R1+0x3e78], R0 ;  /* 0x003e780001007387 */ /* 0x0003e80000100800 */
[----:B------:R1:W-:Y:S02]  /*5a030*/  STL [R1+0x3e7c], R140 ;  /* 0x003e7c8c01007387 */ /* 0x0003e40000100800 */
[----:B-1----:R-:W-:Y:S02]  /*5a040*/  MOV R0, R141 ;  /* 0x0000008d00007202 */ /* 0x002fe40000000f00 */
[----:B------:R-:W4:Y:S04]  /*5a050*/  LDL.LU.64 R140, [R1+0x1c8] ;  /* 0x0001c800018c7983 */ /* 0x000f280000300a00 */
[----:B------:R2:W-:Y:S02]  /*5a060*/  STL [R1+0x3e70], R0 ;  /* 0x003e700001007387 */ /* 0x0005e40000100800 */
[----:B--2---:R-:W-:-:S02]  /*5a070*/  IMAD.MOV.U32 R0, RZ, RZ, R143 ;  /* 0x000000ffff007224 */ /* 0x004fc400078e008f */
[----:B------:R1:W-:Y:S04]  /*5a080*/  STL [R1+0x3e74], R142 ;  /* 0x003e748e01007387 */ /* 0x0003e80000100800 */
[----:B-1----:R-:W2:Y:S04]  /*5a090*/  LDL.LU.64 R142, [R1+0x1c0] ;  /* 0x0001c000018e7983 */ /* 0x002ea80000300a00 */
[----:B------:R1:W-:Y:S04]  /*5a0a0*/  STL [R1+0x3e68], R0 ;  /* 0x003e680001007387 */ /* 0x0003e80000100800 */
[----:B------:R3:W-:Y:S04]  /*5a0b0*/  STL [R1+0x3e6c], R132 ;  /* 0x003e6c8401007387 */ /* 0x0007e80000100800 */
[----:B------:R-:W2:Y:S01]  /*5a0c0*/  LDL.LU.64 R248, [R1+0x1b8] ;  /* 0x0001b80001f87983 */ /* 0x000ea20000300a00 */
[----:B-1----:R-:W-:-:S03]  /*5a0d0*/  IMAD.MOV.U32 R0, RZ, RZ, R133 ;  /* 0x000000ffff007224 */ /* 0x002fc600078e0085 */
[----:B---3--:R-:W-:Y:S04]  /*5a0e0*/  STL [R1+0x3e64], R134 ;  /* 0x003e648601007387 */ /* 0x008fe80000100800 */
[----:B------:R1:W-:Y:S04]  /*5a0f0*/  STL [R1+0x3e60], R0 ;  /* 0x003e600001007387 */ /* 0x0003e80000100800 */
[----:B------:R-:W3:Y:S01]  /*5a100*/  LDL.LU.64 R132, [R1+0x1a8] ;  /* 0x0001a80001847983 */ /* 0x000ee20000300a00 */
[----:B-1----:R-:W-:-:S03]  /*5a110*/  IMAD.MOV.U32 R0, RZ, RZ, R135 ;  /* 0x000000ffff007224 */ /* 0x002fc600078e0087 */
[----:B------:R-:W-:Y:S04]  /*5a120*/  STL [R1+0x3e5c], R156 ;  /* 0x003e5c9c01007387 */ /* 0x000fe80000100800 */
[----:B------:R1:W-:Y:S04]  /*5a130*/  STL [R1+0x3e58], R0 ;  /* 0x003e580001007387 */ /* 0x0003e80000100800 */
[----:B------:R-:W3:Y:S04]  /*5a140*/  LDL.LU.64 R134, [R1+0x198] ;  /* 0x0001980001867983 */ /* 0x000ee80000300a00 */
[----:B------:R-:W3:Y:S01]  /*5a150*/  LDL.LU.64 R250, [R1+0x190] ;  /* 0x0001900001fa7983 */ /* 0x000ee20000300a00 */
[----:B-1----:R-:W-:-:S05]  /*5a160*/  MOV R0, R157 ;  /* 0x0000009d00007202 */ /* 0x002fca0000000f00 */
        /* <DEDUP_REMOVED lines=9> */
[----:B------:R-:W-:Y:S04]  /*5a200*/  STL [R1+0x3e44], R244 ;  /* 0x003e44f401007387 */ /* 0x000fe80000100800 */
[----:B------:R-:W4:Y:S01]  /*5a210*/  LDL.LU.64 R158, [R1+0x118] ;  /* 0x00011800019e7983 */ /* 0x000f220000300a00 */
[----:B-1----:R-:W-:-:S03]  /*5a220*/  IMAD.MOV.U32 R0, RZ, RZ, R245 ;  /* 0x000000ffff007224 */ /* 0x002fc600078e00f5 */
[----:B------:R-:W-:Y:S04]  /*5a230*/  STL [R1+0x3e3c], R136 ;  /* 0x003e3c8801007387 */ /* 0x000fe80000100800 */
[----:B------:R1:W-:Y:S02]  /*5a240*/  STL [R1+0x3e38], R0 ;  /* 0x003e380001007387 */ /* 0x0003e40000100800 */
[----:B-1----:R-:W-:Y:S02]  /*5a250*/  MOV R0, R137 ;  /* 0x0000008900007202 */ /* 0x002fe40000000f00 */
[----:B------:R-:W4:Y:S04]  /*5a260*/  LDL.LU.64 R136, [R1+0x108] ;  /* 0x0001080001887983 */ /* 0x000f280000300a00 */
[----:B------:R1:W-:Y:S04]  /*5a270*/  STL [R1+0x3e30], R0 ;  /* 0x003e300001007387 */ /* 0x0003e80000100800 */
[----:B------:R1:W-:Y:S02]  /*5a280*/  STL [R1+0x3e34], R138 ;  /* 0x003e348a01007387 */ /* 0x0003e40000100800 */
[----:B-1----:R-:W-:-:S02]  /*5a290*/  IMAD.MOV.U32 R0, RZ, RZ, R139 ;  /* 0x000000ffff007224 */ /* 0x002fc400078e008b */
[----:B------:R-:W-:Y:S04]  /*5a2a0*/  STL [R1+0x3e2c], R48 ;  /* 0x003e2c3001007387 */ /* 0x000fe80000100800 */
[----:B------:R1:W-:Y:S04]  /*5a2b0*/  STL [R1+0x3e28], R0 ;  /* 0x003e280001007387 */ /* 0x0003e80000100800 */
[----:B------:R-:W4:Y:S01]  /*5a2c0*/  LDL.LU.64 R138, [R1+0x100] ;  /* 0x00010000018a7983 */ /* 0x000f220000300a00 */
[----:B-1----:R-:W-:-:S03]  /*5a2d0*/  IMAD.MOV.U32 R0, RZ, RZ, R49 ;  /* 0x000000ffff007224 */ /* 0x002fc600078e0031 */
[----:B------:R-:W-:Y:S04]  /*5a2e0*/  STL [R1+0x3e24], R140 ;  /* 0x003e248c01007387 */ /* 0x000fe80000100800 */
[----:B------:R1:W-:Y:S02]  /*5a2f0*/  STL [R1+0x3e20], R0 ;  /* 0x003e200001007387 */ /* 0x0003e40000100800 */
[----:B-1----:R-:W-:Y:S02]  /*5a300*/  IMAD.MOV.U32 R0, RZ, RZ, R141 ;  /* 0x000000ffff007224 */ /* 0x002fe400078e008d */
[----:B------:R-:W4:Y:S04]  /*5a310*/  LDL.LU.64 R140, [R1+0xe8] ;  /* 0x0000e800018c7983 */ /* 0x000f280000300a00 */
[----:B------:R2:W-:Y:S02]  /*5a320*/  STL [R1+0x3e18], R0 ;  /* 0x003e180001007387 */ /* 0x0005e40000100800 */
[----:B--2---:R-:W-:-:S02]  /*5a330*/  MOV R0, R143 ;  /* 0x0000008f00007202 */ /* 0x004fc40000000f00 */
[----:B------:R1:W-:Y:S04]  /*5a340*/  STL [R1+0x3e1c], R142 ;  /* 0x003e1c8e01007387 */ /* 0x0003e80000100800 */
[----:B------:R-:W-:Y:S04]  /*5a350*/  STL [R1+0x3e14], R248 ;  /* 0x003e14f801007387 */ /* 0x000fe80000100800 */
[----:B------:R2:W-:Y:S04]  /*5a360*/  STL [R1+0x3e10], R0 ;  /* 0x003e100001007387 */ /* 0x0005e80000100800 */
[----:B-1----:R-:W4:Y:S01]  /*5a370*/  LDL.LU.64 R142, [R1+0xd8] ;  /* 0x0000d800018e7983 */ /* 0x002f220000300a00 */
[----:B--2---:R-:W-:-:S03]  /*5a380*/  IMAD.MOV.U32 R0, RZ, RZ, R249 ;  /* 0x000000ffff007224 */ /* 0x004fc600078e00f9 */
[----:B---3--:R-:W-:Y:S04]  /*5a390*/  STL [R1+0x3e0c], R132 ;  /* 0x003e0c8401007387 */ /* 0x008fe80000100800 */
[----:B------:R1:W-:Y:S02]  /*5a3a0*/  STL [R1+0x3e08], R0 ;  /* 0x003e080001007387 */ /* 0x0003e40000100800 */
[----:B-1----:R-:W-:Y:S02]  /*5a3b0*/  IMAD.MOV.U32 R0, RZ, RZ, R133 ;  /* 0x000000ffff007224 */ /* 0x002fe400078e0085 */
[----:B------:R-:W2:Y:S04]  /*5a3c0*/  LDL.LU.64 R132, [R1+0xd0] ;  /* 0x0000d00001847983 */ /* 0x000ea80000300a00 */
[----:B------:R1:W-:Y:S04]  /*5a3d0*/  STL [R1+0x3e00], R0 ;  /* 0x003e000001007387 */ /* 0x0003e80000100800 */
[----:B------:R3:W-:Y:S01]  /*5a3e0*/  STL [R1+0x3e04], R134 ;  /* 0x003e048601007387 */ /* 0x0007e20000100800 */
[----:B-1----:R-:W-:-:S03]  /*5a3f0*/  IMAD.MOV.U32 R0, RZ, RZ, R135 ;  /* 0x000000ffff007224 */ /* 0x002fc600078e0087 */
[----:B------:R-:W-:Y:S04]  /*5a400*/  STL [R1+0x3dfc], R250 ;  /* 0x003dfcfa01007387 */ /* 0x000fe80000100800 */
[----:B------:R1:W-:Y:S04]  /*5a410*/  STL [R1+0x3df8], R0 ;  /* 0x003df80001007387 */ /* 0x0003e80000100800 */
[----:B---3--:R-:W3:Y:S01]  /*5a420*/  LDL.LU.64 R134, [R1+0xc8] ;  /* 0x0000c80001867983 */ /* 0x008ee20000300a00 */
[----:B-1----:R-:W-:-:S03]  /*5a430*/  MOV R0, R251 ;  /* 0x000000fb00007202 */ /* 0x002fc60000000f00 */
[----:B----4-:R-:W-:Y:S04]  /*5a440*/  STL [R1+0x3df4], R2 ;  /* 0x003df40201007387 */ /* 0x010fe80000100800 */
[----:B------:R1:W-:Y:S02]  /*5a450*/  STL [R1+0x3df0], R0 ;  /* 0x003df00001007387 */ /* 0x0003e40000100800 */
[----:B-1----:R-:W-:Y:S02]  /*5a460*/  IMAD.MOV.U32 R0, RZ, RZ, R3 ;  /* 0x000000ffff007224 */ /* 0x002fe400078e0003 */
[----:B------:R-:W4:Y:S04]  /*5a470*/  LDL.LU.64 R2, [R1+0xc0] ;  /* 0x0000c00001027983 */ /* 0x000f280000300a00 */
[----:B------:R1:W-:Y:S04]  /*5a480*/  STL [R1+0x3de8], R0 ;  /* 0x003de80001007387 */ /* 0x0003e80000100800 */
[----:B------:R-:W-:Y:S01]  /*5a490*/  STL [R1+0x3dec], R156 ;  /* 0x003dec9c01007387 */ /* 0x000fe20000100800 */
[----:B-1----:R-:W-:-:S03]  /*5a4a0*/  IMAD.MOV.U32 R0, RZ, RZ, R157 ;  /* 0x000000ffff007224 */ /* 0x002fc600078e009d */
[----:B------:R-:W-:Y:S04]  /*5a4b0*/  STL [R1+0x3de4], R158 ;  /* 0x003de49e01007387 */ /* 0x000fe80000100800 */
[----:B------:R1:W-:Y:S04]  /*5a4c0*/  STL [R1+0x3de0], R0 ;  /* 0x003de00001007387 */ /* 0x0003e80000100800 */
[----:B------:R-:W4:Y:S04]  /*5a4d0*/  LDL.LU.64 R48, [R1+0xb8] ;  /* 0x0000b80001307983 */ /* 0x000f280000300a00 */
[----:B------:R-:W4:Y:S01]  /*5a4e0*/  LDL.LU.64 R244, [R1+0xb0] ;  /* 0x0000b00001f47983 */ /* 0x000f220000300a00 */
[----:B-1----:R-:W-:-:S05]  /*5a4f0*/  IMAD.MOV.U32 R0, RZ, RZ, R159 ;  /* 0x000000ffff007224 */ /* 0x002fca00078e009f */
[----:B------:R1:W-:Y:S04]  /*5a500*/  STL [R1+0x3dd8], R0 ;  /* 0x003dd80001007387 */ /* 0x0003e80000100800 */
[----:B------:R-:W-:Y:S04]  /*5a510*/  STL [R1+0x3ddc], R136 ;  /* 0x003ddc8801007387 */ /* 0x000fe80000100800 */
[----:B------:R-:W4:Y:S01]  /*5a520*/  LDL.LU.64 R46, [R1+0xa8] ;  /* 0x0000a800012e7983 */ /* 0x000f220000300a00 */
[----:B-1----:R-:W-:-:S03]  /*5a530*/  MOV R0, R137 ;  /* 0x0000008900007202 */ /* 0x002fc60000000f00 */
[----:B------:R-:W4:Y:S04]  /*5a540*/  LDL.LU.64 R6, [R1+0xa0] ;  /* 0x0000a00001067983 */ /* 0x000f280000300a00 */
[----:B------:R1:W-:Y:S04]  /*5a550*/  STL [R1+0x3dd0], R0 ;  /* 0x003dd00001007387 */ /* 0x0003e80000100800 */
[----:B------:R-:W-:Y:S04]  /*5a560*/  STL [R1+0x3dd4], R138 ;  /* 0x003dd48a01007387 */ /* 0x000fe80000100800 */
[----:B------:R-:W4:Y:S01]  /*5a570*/  LDL.LU.64 R8, [R1+0x98] ;  /* 0x0000980001087983 */ /* 0x000f220000300a00 */
[----:B-1----:R-:W-:-:S03]  /*5a580*/  IMAD.MOV.U32 R0, RZ, RZ, R139 ;  /* 0x000000ffff007224 */ /* 0x002fc600078e008b */
        /* <DEDUP_REMOVED lines=12> */
[----:B--2---:R-:W-:Y:S04]  /*5a650*/  STL [R1+0x3dbc], R132 ;  /* 0x003dbc8401007387 */ /* 0x004fe80000100800 */
[----:B------:R-:W2:Y:S01]  /*5a660*/  LDL.LU.64 R138, [R1+0x68] ;  /* 0x00006800018a7983 */ /* 0x000ea20000300a00 */
[----:B-1----:R-:W-:-:S03]  /*5a670*/  MOV R0, R133 ;  /* 0x0000008500007202 */ /* 0x002fc60000000f00 */
[----:B------:R-:W2:Y:S04]  /*5a680*/  LDL.LU.64 R140, [R1+0x60] ;  /* 0x00006000018c7983 */ /* 0x000ea80000300a00 */
[----:B------:R1:W-:Y:S04]  /*5a690*/  STL [R1+0x3db0], R0 ;  /* 0x003db00001007387 */ /* 0x0003e80000100800 */
[----:B---3--:R3:W-:Y:S04]  /*5a6a0*/  STL [R1+0x3db4], R134 ;  /* 0x003db48601007387 */ /* 0x0087e80000100800 */
[----:B------:R-:W2:Y:S01]  /*5a6b0*/  LDL.LU.64 R142, [R1+0x58] ;  /* 0x00005800018e7983 */ /* 0x000ea20000300a00 */
[----:B-1----:R-:W-:-:S03]  /*5a6c0*/  IMAD.MOV.U32 R0, RZ, RZ, R135 ;  /* 0x000000ffff007224 */ /* 0x002fc600078e0087 */
[----:B------:R-:W2:Y:S04]  /*5a6d0*/  LDL.LU.64 R132, [R1+0x50] ;  /* 0x0000500001847983 */ /* 0x000ea80000300a00 */
[----:B------:R1:W-:Y:S04]  /*5a6e0*/  STL [R1+0x3da8], R0 ;  /* 0x003da80001007387 */ /* 0x0003e80000100800 */
[----:B----4-:R4:W-:Y:S04]  /*5a6f0*/  STL [R1+0x3dac], R2 ;  /* 0x003dac0201007387 */ /* 0x0109e80000100800 */
[----:B---3--:R-:W3:Y:S01]  /*5a700*/  LDL.LU.64 R134, [R1+0x48] ;  /* 0x0000480001867983 */ /* 0x008ee20000300a00 */
[----:B-1----:R-:W-:-:S03]  /*5a710*/  IMAD.MOV.U32 R0, RZ, RZ, R3 ;  /* 0x000000ffff007224 */ /* 0x002fc600078e0003 */
[----:B----4-:R-:W4:Y:S04]  /*5a720*/  LDL.LU.64 R2, [R1+0x40] ;  /* 0x0000400001027983 */ /* 0x010f280000300a00 */
[----:B------:R1:W-:Y:S02]  /*5a730*/  STL [R1+0x3da0], R0 ;  /* 0x003da00001007387 */ /* 0x0003e40000100800 */
[----:B-1----:R-:W-:Y:S02]  /*5a740*/  IMAD.MOV.U32 R0, RZ, RZ, R49 ;  /* 0x000000ffff007224 */ /* 0x002fe400078e0031 */
[----:B------:R1:W-:Y:S04]  /*5a750*/  STL [R1+0x3da4], R48 ;  /* 0x003da43001007387 */ /* 0x0003e80000100800 */
[----:B-1----:R-:W4:Y:S04]  /*5a760*/  LDL.LU.64 R48, [R1+0x4eb8] ;  /* 0x004eb80001307983 */ /* 0x002f280000300a00 */
[----:B------:R-:W-:Y:S04]  /*5a770*/  STL [R1+0x3d9c], R244 ;  /* 0x003d9cf401007387 */ /* 0x000fe80000100800 */
[----:B------:R1:W-:Y:S02]  /*5a780*/  STL [R1+0x3d98], R0 ;  /* 0x003d980001007387 */ /* 0x0003e40000100800 */
[----:B-1----:R-:W-:-:S02]  /*5a790*/  MOV R0, R245 ;  /* 0x000000f500007202 */ /* 0x002fc40000000f00 */
[----:B------:R-:W4:Y:S04]  /*5a7a0*/  LDL.LU.64 R244, [R1+0x4eb0] ;  /* 0x004eb00001f47983 */ /* 0x000f280000300a00 */
[----:B------:R-:W-:Y:S04]  /*5a7b0*/  STL [R1+0x3d94], R46 ;  /* 0x003d942e01007387 */ /* 0x000fe80000100800 */
[----:B------:R1:W-:Y:S02]  /*5a7c0*/  STL [R1+0x3d90], R0 ;  /* 0x003d900001007387 */ /* 0x0003e40000100800 */
[----:B-1----:R-:W-:-:S02]  /*5a7d0*/  IMAD.MOV.U32 R0, RZ, RZ, R47 ;  /* 0x000000ffff007224 */ /* 0x002fc400078e002f */
[----:B------:R-:W4:Y:S04]  /*5a7e0*/  LDL.LU.64 R46, [R1+0x4ea8] ;  /* 0x004ea800012e7983 */ /* 0x000f280000300a00 */
[----:B------:R-:W-:Y:S04]  /*5a7f0*/  STL [R1+0x3d8c], R6 ;  /* 0x003d8c0601007387 */ /* 0x000fe80000100800 */
[----:B------:R1:W-:Y:S04]  /*5a800*/  STL [R1+0x3d88], R0 ;  /* 0x003d880001007387 */ /* 0x0003e80000100800 */
[----:B------:R-:W-:Y:S01]  /*5a810*/  STL [R1+0x3d84], R8 ;  /* 0x003d840801007387 */ /* 0x000fe20000100800 */
[----:B-1----:R-:W-:-:S05]  /*5a820*/  IMAD.MOV.U32 R0, RZ, RZ, R7 ;  /* 0x000000ffff007224 */ /* 0x002fca00078e0007 */
[----:B------:R1:W-:Y:S04]  /*5a830*/  STL [R1+0x3d80], R0 ;  /* 0x003d800001007387 */ /* 0x0003e80000100800 */
[----:B------:R-:W-:Y:S01]  /*5a840*/  STL [R1+0x3d7c], R248 ;  /* 0x003d7cf801007387 */ /* 0x000fe20000100800 */
[----:B-1----:R-:W-:-:S05]  /*5a850*/  IMAD.MOV.U32 R0, RZ, RZ, R9 ;  /* 0x000000ffff007224 */ /* 0x002fca00078e0009 */
[----:B------:R1:W-:Y:S04]  /*5a860*/  STL [R1+0x3d78], R0 ;  /* 0x003d780001007387 */ /* 0x0003e80000100800 */
[----:B------:R-:W-:Y:S01]  /*5a870*/  STL [R1+0x3d74], R250 ;  /* 0x003d74fa01007387 */ /* 0x000fe20000100800 */
[----:B-1----:R-:W-:-:S05]  /*5a880*/  MOV R0, R249 ;  /* 0x000000f900007202 */ /* 0x002fca0000000f00 */
[----:B------:R1:W-:Y:S04]  /*5a890*/  STL [R1+0x3d70], R0 ;  /* 0x003d700001007387 */ /* 0x0003e80000100800 */
[----:B------:R-:W-:Y:S01]  /*5a8a0*/  STL [R1+0x3d6c], R156 ;  /* 0x003d6c9c01007387 */ /* 0x000fe20000100800 */
[----:B-1----:R-:W-:-:S05]  /*5a8b0*/  IMAD.MOV.U32 R0, RZ, RZ, R251 ;  /* 0x000000ffff007224 */ /* 0x002fca00078e00fb */
[----:B------:R1:W-:Y:S02]  /*5a8c0*/  STL [R1+0x3d68], R0 ;  /* 0x003d680001007387 */ /* 0x0003e40000100800 */
[----:B-1----:R-:W-:Y:S02]  /*5a8d0*/  IMAD.MOV.U32 R0, RZ, RZ, R157 ;  /* 0x000000ffff007224 */ /* 0x002fe400078e009d */
[----:B------:R-:W-:Y:S04]  /*5a8e0*/  STL [R1+0x3d64], R158 ;  /* 0x003d649e01007387 */ /* 0x000fe80000100800 */
[----:B------:R1:W-:Y:S04]  /*5a8f0*/  STL [R1+0x3d60], R0 ;  /* 0x003d600001007387 */ /* 0x0003e80000100800 */
[----:B------:R-:W-:Y:S01]  /*5a900*/  STL [R1+0x3d5c], R136 ;  /* 0x003d5c8801007387 */ /* 0x000fe20000100800 */
[----:B-1----:R-:W-:-:S05]  /*5a910*/  IMAD.MOV.U32 R0, RZ, RZ, R159 ;  /* 0x000000ffff007224 */ /* 0x002fca00078e009f */
[----:B------:R1:W-:Y:S02]  /*5a920*/  STL [R1+0x3d58], R0 ;  /* 0x003d580001007387 */ /* 0x0003e40000100800 */
[----:B-1----:R-:W-:Y:S02]  /*5a930*/  MOV R0, R137 ;  /* 0x0000008900007202 */ /* 0x002fe40000000f00 */
[----:B--2---:R-:W-:Y:S04]  /*5a940*/  STL [R1+0x3d54], R138 ;  /* 0x003d548a01007387 */ /* 0x004fe80000100800 */
        /* <DEDUP_REMOVED lines=8> */
[----:B-1----:R-:W-:-:S05]  /*5a9d0*/  IMAD.MOV.U32 R0, RZ, RZ, R143 ;  /* 0x000000ffff007224 */ /* 0x002fca00078e008f */
[----:B------:R1:W-:Y:S04]  /*5a9e0*/  STL [R1+0x3d38], R0 ;  /* 0x003d380001007387 */ /* 0x0003e80000100800 */
[----:B---3--:R-:W-:Y:S01]  /*5a9f0*/  STL [R1+0x3d34], R134 ;  /* 0x003d348601007387 */ /* 0x008fe20000100800 */
[----:B-1----:R-:W-:-:S05]  /*5aa00*/  MOV R0, R133 ;  /* 0x0000008500007202 */ /* 0x002fca0000000f00 */
[----:B------:R1:W-:Y:S04]  /*5aa10*/  STL [R1+0x3d30], R0 ;  /* 0x003d300001007387 */ /* 0x0003e80000100800 */
[----:B----4-:R-:W-:Y:S01]  /*5aa20*/  STL [R1+0x3d2c], R2 ;  /* 0x003d2c0201007387 */ /* 0x010fe20000100800 */
[----:B-1----:R-:W-:-:S05]  /*5aa30*/  IMAD.MOV.U32 R0, RZ, RZ, R135 ;  /* 0x000000ffff007224 */ /* 0x002fca00078e0087 */
[----:B------:R1:W-:Y:S04]  /*5aa40*/  STL [R1+0x3d28], R0 ;  /* 0x003d280001007387 */ /* 0x0003e80000100800 */
[----:B------:R-:W-:Y:S01]  /*5aa50*/  STL [R1+0x3d24], R240 ;  /* 0x003d24f001007387 */ /* 0x000fe20000100800 */
[----:B-1----:R-:W-:-:S05]  /*5aa60*/  IMAD.MOV.U32 R0, RZ, RZ, R3 ;  /* 0x000000ffff007224 */ /* 0x002fca00078e0003 */
[----:B------:R1:W-:Y:S04]  /*5aa70*/  STL [R1+0x3d20], R0 ;  /* 0x003d200001007387 */ /* 0x0003e80000100800 */
[----:B------:R-:W-:Y:S04]  /*5aa80*/  STL [R1+0x3d18], R241 ;  /* 0x003d18f101007387 */ /* 0x000fe80000100800 */
        /* <DEDUP_REMOVED lines=181> */
[----:B------:R-:W2:Y:S04]  /*5b5e0*/  LDL.LU.64 R132, [R1+0x1d90] ;  /* 0x001d900001847983 */ /* 0x000ea80000300a00 */
[----:B------:R-:W-:Y:S04]  /*5b5f0*/  STL [R1+0x3a40], R223 ;  /* 0x003a40df01007387 */ /* 0x000fe80000100800 */
[----:B------:R-:W-:Y:S04]  /*5b600*/  STL [R1+0x3a44], R14 ;  /* 0x003a440e01007387 */ /* 0x000fe80000100800 */
[----:B------:R-:W3:Y:S04]  /*5b610*/  LDL.LU.64 R134, [R1+0x1da8] ;  /* 0x001da80001867983 */ /* 0x000ee80000300a00 */
        /* <DEDUP_REMOVED lines=17> */
[----:B------:R-:W4:Y:S04]  /*5b730*/  LDL.LU.64 R156, [R1+0xe0] ;  /* 0x0000e000019c7983 */ /* 0x000f280000300a00 */
        /* <DEDUP_REMOVED lines=9> */
[----:B--2---:R-:W-:Y:S01]  /*5b7d0*/  STL [R1+0x39d8], R132 ;  /* 0x0039d88401007387 */ /* 0x004fe20000100800 */
[----:B-1----:R-:W-:-:S03]  /*5b7e0*/  IMAD.MOV.U32 R0, RZ, RZ, R133 ;  /* 0x000000ffff007224 */ /* 0x002fc600078e0085 */
[----:B------:R-:W2:Y:S04]  /*5b7f0*/  LDL.LU.64 R138, [R1+0x1a0] ;  /* 0x0001a000018a7983 */ /* 0x000ea80000300a00 */
[----:B------:R1:W-:Y:S04]  /*5b800*/  STL [R1+0x39d4], R0 ;  /* 0x0039d40001007387 */ /* 0x0003e80000100800 */
[----:B---3--:R3:W-:Y:S04]  /*5b810*/  STL [R1+0x39e0], R134 ;  /* 0x0039e08601007387 */ /* 0x0087e80000100800 */
[----:B------:R-:W2:Y:S01]  /*5b820*/  LDL.LU.64 R248, [R1+0x1b0] ;  /* 0x0001b00001f87983 */ /* 0x000ea20000300a00 */
[----:B-1----:R-:W-:-:S05]  /*5b830*/  MOV R0, R135 ;  /* 0x0000008700007202 */ /* 0x002fca0000000f00 */
[----:B------:R4:W-:Y:S04]  /*5b840*/  STL [R1+0x39dc], R0 ;  /* 0x0039dc0001007387 */ /* 0x0009e80000100800 */
[----:B------:R-:W-:Y:S04]  /*5b850*/  STL [R1+0x39e4], R44 ;  /* 0x0039e42c01007387 */ /* 0x000fe80000100800 */
[----:B------:R-:W-:Y:S04]  /*5b860*/  STL [R1+0x39c8], R45 ;  /* 0x0039c82d01007387 */ /* 0x000fe80000100800 */
[----:B------:R-:W2:Y:S04]  /*5b870*/  LDL.LU.64 R140, [R1+0x418] ;  /* 0x00041800018c7983 */ /* 0x000ea80000300a00 */
        /* <DEDUP_REMOVED lines=36> */
[----:B------:R1:W-:Y:S02]  /*5bac0*/  STL [R1+0x2a14], R140 ;  /* 0x002a148c01007387 */ /* 0x0003e40000100800 */
[----:B-1----:R-:W-:-:S02]  /*5bad0*/  IMAD.MOV.U32 R0, RZ, RZ, R141 ;  /* 0x000000ffff007224 */ /* 0x002fc400078e008d */
[----:B------:R-:W2:Y:S04]  /*5bae0*/  LDL.LU.64 R140, [R1+0x1790] ;  /* 0x00179000018c7983 */ /* 0x000ea80000300a00 */
[----:B------:R1:W-:Y:S04]  /*5baf0*/  STL [R1+0x2a10], R0 ;  /* 0x002a100001007387 */ /* 0x0003e80000100800 */
[----:B------:R1:W-:Y:S02]  /*5bb00*/  STL [R1+0x2a1c], R142 ;  /* 0x002a1c8e01007387 */ /* 0x0003e40000100800 */
[----:B-1----:R-:W-:-:S02]  /*5bb10*/  MOV R0, R143 ;  /* 0x0000008f00007202 */ /* 0x002fc40000000f00 */
[----:B------:R-:W2:Y:S04]  /*5bb20*/  LDL.LU.64 R142, [R1+0x1798] ;  /* 0x00179800018e7983 */ /* 0x000ea80000300a00 */
[----:B------:R1:W-:Y:S04]  /*5bb30*/  STL [R1+0x2a18], R0 ;  /* 0x002a180001007387 */ /* 0x0003e80000100800 */
[----:B------:R3:W-:Y:S01]  /*5bb40*/  STL [R1+0x2a24], R132 ;  /* 0x002a248401007387 */ /* 0x0007e20000100800 */
[----:B-1----:R-:W-:-:S03]  /*5bb50*/  IMAD.MOV.U32 R0, RZ, RZ, R133 ;  /* 0x000000ffff007224 */ /* 0x002fc600078e0085 */
[----:B---3--:R-:W3:Y:S04]  /*5bb60*/  LDL.LU.64 R132, [R1+0x17a0] ;  /* 0x0017a00001847983 */ /* 0x008ee80000300a00 */
[----:B------:R1:W-:Y:S04]  /*5bb70*/  STL [R1+0x2a20], R0 ;  /* 0x002a200001007387 */ /* 0x0003e80000100800 */
[----:B------:R1:W-:Y:S02]  /*5bb80*/  STL [R1+0x2a2c], R134 ;  /* 0x002a2c8601007387 */ /* 0x0003e40000100800 */
[----:B-1----:R-:W-:-:S02]  /*5bb90*/  IMAD.MOV.U32 R0, RZ, RZ, R135 ;  /* 0x000000ffff007224 */ /* 0x002fc400078e0087 */
[----:B------:R-:W3:Y:S04]  /*5bba0*/  LDL.LU.64 R134, [R1+0xed8] ;  /* 0x000ed80001867983 */ /* 0x000ee80000300a00 */
        /* <DEDUP_REMOVED lines=1824> */
[----:B------:R2:W-:Y:S02]  /*62db0*/  STL [R1+0x3868], R0 ;  /* 0x0038680001007387 */ /* 0x0005e40000100800 */
[----:B--2---:R-:W-:-:S02]  /*62dc0*/  IMAD.MOV.U32 R0, RZ, RZ, R139 ;  /* 0x000000ffff007224 */ /* 0x004fc400078e008b */
[----:B------:R1:W-:Y:S04]  /*62dd0*/  STL [R1+0x3874], R138 ;  /* 0x0038748a01007387 */ /* 0x0003e80000100800 */
[----:B------:R-:W2:Y:S04]  /*62de0*/  LDL.LU.64 R136, [R1+0x2408] ;  /* 0x0024080001887983 */ /* 0x000ea80000300a00 */
[----:B------:R1:W-:Y:S04]  /*62df0*/  STL [R1+0x3870], R0 ;  /* 0x0038700001007387 */ /* 0x0003e80000100800 */
[----:B------:R1:W-:Y:S04]  /*62e00*/  STL [R1+0x387c], R248 ;  /* 0x00387cf801007387 */ /* 0x0003e80000100800 */
[----:B-1----:R-:W2:Y:S01]  /*62e10*/  LDL.LU.64 R138, [R1+0x2410] ;  /* 0x00241000018a7983 */ /* 0x002ea20000300a00 */
[----:B------:R-:W-:-:S03]  /*62e20*/  MOV R0, R249 ;  /* 0x000000f900007202 */ /* 0x000fc60000000f00 */
[----:B------:R-:W-:Y:S04]  /*62e30*/  STL [R1+0x3884], R140 ;  /* 0x0038848c01007387 */ /* 0x000fe80000100800 */
[----:B------:R1:W-:Y:S04]  /*62e40*/  STL [R1+0x3878], R0 ;  /* 0x0038780001007387 */ /* 0x0003e80000100800 */
[----:B------:R-:W2:Y:S01]  /*62e50*/  LDL.LU.64 R248, [R1+0x2418] ;  /* 0x0024180001f87983 */ /* 0x000ea20000300a00 */
[----:B-1----:R-:W-:-:S03]  /*62e60*/  IMAD.MOV.U32 R0, RZ, RZ, R141 ;  /* 0x000000ffff007224 */ /* 0x002fc600078e008d */
[----:B------:R-:W-:Y:S04]  /*62e70*/  STL [R1+0x388c], R142 ;  /* 0x00388c8e01007387 */ /* 0x000fe80000100800 */
        /* <DEDUP_REMOVED lines=9> */
[----:B------:R-:W3:Y:S01]  /*62f10*/  LDL.LU.64 R132, [R1+0x2430] ;  /* 0x0024300001847983 */ /* 0x000ee20000300a00 */
[----:B-1----:R-:W-:-:S03]  /*62f20*/  MOV R0, R135 ;  /* 0x0000008700007202 */ /* 0x002fc60000000f00 */
[----:B------:R-:W-:Y:S04]  /*62f30*/  STL [R1+0x38a4], R250 ;  /* 0x0038a4fa01007387 */ /* 0x000fe80000100800 */
[----:B------:R1:W-:Y:S04]  /*62f40*/  STL [R1+0x3898], R0 ;  /* 0x0038980001007387 */ /* 0x0003e80000100800 */
[----:B------:R-:W3:Y:S01]  /*62f50*/  LDL.LU.64 R134, [R1+0x2438] ;  /* 0x0024380001867983 */ /* 0x000ee20000300a00 */
[----:B-1----:R-:W-:-:S03]  /*62f60*/  IMAD.MOV.U32 R0, RZ, RZ, R251 ;  /* 0x000000ffff007224 */ /* 0x002fc600078e00fb */
[----:B----4-:R-:W-:Y:S04]  /*62f70*/  STL [R1+0x38ac], R156 ;  /* 0x0038ac9c01007387 */ /* 0x010fe80000100800 */
        /* <DEDUP_REMOVED lines=15> */
[----:B------:R2:W-:Y:S02]  /*63070*/  STL [R1+0x38c0], R0 ;  /* 0x0038c00001007387 */ /* 0x0005e40000100800 */
[----:B--2---:R-:W-:-:S02]  /*63080*/  IMAD.MOV.U32 R0, RZ, RZ, R137 ;  /* 0x000000ffff007224 */ /* 0x004fc400078e0089 */
[----:B------:R1:W-:Y:S04]  /*63090*/  STL [R1+0x38cc], R136 ;  /* 0x0038cc8801007387 */ /* 0x0003e80000100800 */
[----:B------:R-:W-:Y:S04]  /*630a0*/  STL [R1+0x38d4], R138 ;  /* 0x0038d48a01007387 */ /* 0x000fe80000100800 */
[----:B------:R2:W-:Y:S04]  /*630b0*/  STL [R1+0x38c8], R0 ;  /* 0x0038c80001007387 */ /* 0x0005e80000100800 */
[----:B-1----:R-:W4:Y:S01]  /*630c0*/  LDL.LU.64 R136, [R1+0x2460] ;  /* 0x0024600001887983 */ /* 0x002f220000300a00 */
[----:B--2---:R-:W-:-:S03]  /*630d0*/  IMAD.MOV.U32 R0, RZ, RZ, R139 ;  /* 0x000000ffff007224 */ /* 0x004fc600078e008b */
[----:B------:R-:W-:Y:S04]  /*630e0*/  STL [R1+0x38dc], R248 ;  /* 0x0038dcf801007387 */ /* 0x000fe80000100800 */
[----:B------:R1:W-:Y:S04]  /*630f0*/  STL [R1+0x38d0], R0 ;  /* 0x0038d00001007387 */ /* 0x0003e80000100800 */
[----:B------:R-:W2:Y:S01]  /*63100*/  LDL.LU.64 R138, [R1+0x2468] ;  /* 0x00246800018a7983 */ /* 0x000ea20000300a00 */
[----:B-1----:R-:W-:-:S03]  /*63110*/  MOV R0, R249 ;  /* 0x000000f900007202 */ /* 0x002fc60000000f00 */
[----:B------:R-:W-:Y:S04]  /*63120*/  STL [R1+0x38e4], R140 ;  /* 0x0038e48c01007387 */ /* 0x000fe80000100800 */
[----:B------:R1:W-:Y:S02]  /*63130*/  STL [R1+0x38d8], R0 ;  /* 0x0038d80001007387 */ /* 0x0003e40000100800 */
[----:B-1----:R-:W-:Y:S02]  /*63140*/  IMAD.MOV.U32 R0, RZ, RZ, R141 ;  /* 0x000000ffff007224 */ /* 0x002fe400078e008d */
        /* <DEDUP_REMOVED lines=14> */
[----:B----4-:R-:W-:Y:S04]  /*63230*/  STL [R1+0x3904], R250 ;  /* 0x003904fa01007387 */ /* 0x010fe80000100800 */
[----:B------:R-:W4:Y:S01]  /*63240*/  LDL.LU.64 R240, [R1+0x2490] ;  /* 0x0024900001f07983 */ /* 0x000f220000300a00 */
[----:B-1----:R-:W-:-:S05]  /*63250*/  IMAD.MOV.U32 R0, RZ, RZ, R251 ;  /* 0x000000ffff007224 */ /* 0x002fca00078e00fb */
[----:B------:R1:W-:Y:S04]  /*63260*/  STL [R1+0x3900], R0 ;  /* 0x0039000001007387 */ /* 0x0003e80000100800 */
[----:B------:R-:W-:Y:S04]  /*63270*/  STL [R1+0x390c], R156 ;  /* 0x00390c9c01007387 */ /* 0x000fe80000100800 */
[----:B------:R-:W4:Y:S01]  /*63280*/  LDL.LU.64 R6, [R1+0x2498] ;  /* 0x0024980001067983 */ /* 0x000f220000300a00 */
[----:B-1----:R-:W-:-:S05]  /*63290*/  IMAD.MOV.U32 R0, RZ, RZ, R157 ;  /* 0x000000ffff007224 */ /* 0x002fca00078e009d */
[----:B------:R1:W-:Y:S04]  /*632a0*/  STL [R1+0x3908], R0 ;  /* 0x0039080001007387 */ /* 0x0003e80000100800 */
[----:B------:R-:W-:Y:S04]  /*632b0*/  STL [R1+0x3914], R158 ;  /* 0x0039149e01007387 */ /* 0x000fe80000100800 */
[----:B------:R-:W4:Y:S01]  /*632c0*/  LDL.LU.64 R8, [R1+0x24a0] ;  /* 0x0024a00001087983 */ /* 0x000f220000300a00 */
[----:B-1----:R-:W-:-:S03]  /*632d0*/  IMAD.MOV.U32 R0, RZ, RZ, R159 ;  /* 0x000000ffff007224 */ /* 0x002fc600078e009f */
[----:B------:R-:W4:Y:S04]  /*632e0*/  LDL.LU.64 R248, [R1+0x24a8] ;  /* 0x0024a80001f87983 */ /* 0x000f280000300a00 */
[----:B------:R1:W-:Y:S04]  /*632f0*/  STL [R1+0x3910], R0 ;  /* 0x0039100001007387 */ /* 0x0003e80000100800 */
[----:B------:R1:W-:Y:S04]  /*63300*/  STL [R1+0x391c], R2 ;  /* 0x00391c0201007387 */ /* 0x0003e80000100800 */
[----:B------:R-:W4:Y:S01]  /*63310*/  LDL.LU.64 R250, [R1+0x24b0] ;  /* 0x0024b00001fa7983 */ /* 0x000f220000300a00 */
[----:B-1----:R-:W-:-:S03]  /*63320*/  MOV R0, R3 ;  /* 0x0000000300007202 */ /* 0x002fc60000000f00 */
[----:B------:R-:W4:Y:S04]  /*63330*/  LDL.LU.64 R156, [R1+0x24b8] ;  /* 0x0024b800019c7983 */ /* 0x000f280000300a00 */
[----:B------:R1:W-:Y:S04]  /*63340*/  STL [R1+0x3918], R0 ;  /* 0x0039180001007387 */ /* 0x0003e80000100800 */
[----:B------:R2:W-:Y:S04]  /*63350*/  STL [R1+0x3924], R136 ;  /* 0x0039248801007387 */ /* 0x0005e80000100800 */
[----:B------:R-:W4:Y:S01]  /*63360*/  LDL.LU.64 R2, [R1+0x24c0] ;  /* 0x0024c00001027983 */ /* 0x000f220000300a00 */
[----:B-1----:R-:W-:-:S03]  /*63370*/  IMAD.MOV.U32 R0, RZ, RZ, R137 ;  /* 0x000000ffff007224 */ /* 0x002fc600078e0089 */
[----:B--2---:R-:W-:Y:S04]  /*63380*/  STL [R1+0x392c], R138 ;  /* 0x00392c8a01007387 */ /* 0x004fe80000100800 */
[----:B------:R1:W-:Y:S04]  /*63390*/  STL [R1+0x3920], R0 ;  /* 0x0039200001007387 */ /* 0x0003e80000100800 */
[----:B------:R-:W2:Y:S04]  /*633a0*/  LDL.LU.64 R158, [R1+0x24c8] ;  /* 0x0024c800019e7983 */ /* 0x000ea80000300a00 */
[----:B------:R-:W2:Y:S01]  /*633b0*/  LDL.LU.64 R136, [R1+0x24d8] ;  /* 0x0024d80001887983 */ /* 0x000ea20000300a00 */
[----:B-1----:R-:W-:-:S05]  /*633c0*/  IMAD.MOV.U32 R0, RZ, RZ, R139 ;  /* 0x000000ffff007224 */ /* 0x002fca00078e008b */
[----:B------:R1:W-:Y:S02]  /*633d0*/  STL [R1+0x3928], R0 ;  /* 0x0039280001007387 */ /* 0x0003e40000100800 */
[----:B-1----:R-:W-:Y:S02]  /*633e0*/  IMAD.MOV.U32 R0, RZ, RZ, R141 ;  /* 0x000000ffff007224 */ /* 0x002fe400078e008d */
[----:B------:R-:W-:Y:S04]  /*633f0*/  STL [R1+0x3934], R140 ;  /* 0x0039348c01007387 */ /* 0x000fe80000100800 */
[----:B------:R-:W2:Y:S04]  /*63400*/  LDL.LU.64 R138, [R1+0x24e0] ;  /* 0x0024e000018a7983 */ /* 0x000ea80000300a00 */
[----:B------:R3:W-:Y:S02]  /*63410*/  STL [R1+0x3930], R0 ;  /* 0x0039300001007387 */ /* 0x0007e40000100800 */
[----:B---3--:R-:W-:-:S02]  /*63420*/  MOV R0, R143 ;  /* 0x0000008f00007202 */ /* 0x008fc40000000f00 */
[----:B------:R1:W-:Y:S04]  /*63430*/  STL [R1+0x393c], R142 ;  /* 0x00393c8e01007387 */ /* 0x0003e80000100800 */
[----:B------:R-:W3:Y:S04]  /*63440*/  LDL.LU.64 R140, [R1+0x24f0] ;  /* 0x0024f000018c7983 */ /* 0x000ee80000300a00 */
[----:B------:R-:W-:Y:S04]  /*63450*/  STL [R1+0x3944], R132 ;  /* 0x0039448401007387 */ /* 0x000fe80000100800 */
[----:B------:R1:W-:Y:S04]  /*63460*/  STL [R1+0x3938], R0 ;  /* 0x0039380001007387 */ /* 0x0003e80000100800 */
[----:B-1----:R-:W3:Y:S01]  /*63470*/  LDL.LU.64 R142, [R1+0x24f8] ;  /* 0x0024f800018e7983 */ /* 0x002ee20000300a00 */
[----:B------:R-:W-:-:S05]  /*63480*/  IMAD.MOV.U32 R0, RZ, RZ, R133 ;  /* 0x000000ffff007224 */ /* 0x000fca00078e0085 */
[----:B------:R1:W-:Y:S04]  /*63490*/  STL [R1+0x3940], R0 ;  /* 0x0039400001007387 */ /* 0x0003e80000100800 */
        /* <DEDUP_REMOVED lines=8> */
[----:B------:R1:W-:Y:S02]  /*63520*/  STL [R1+0x3950], R0 ;  /* 0x0039500001007387 */ /* 0x0003e40000100800 */
[----:B-1----:R-:W-:Y:S02]  /*63530*/  MOV R0, R7 ;  /* 0x0000000700007202 */ /* 0x002fe40000000f00 */
[----:B------:R-:W-:Y:S04]  /*63540*/  STL [R1+0x3964], R8 ;  /* 0x0039640801007387 */ /* 0x000fe80000100800 */
        /* <DEDUP_REMOVED lines=11> */
[----:B------:R-:W-:Y:S04]  /*63600*/  STL [R1+0x3984], R2 ;  /* 0x0039840201007387 */ /* 0x000fe80000100800 */
[----:B------:R1:W-:Y:S02]  /*63610*/  STL [R1+0x3978], R0 ;  /* 0x0039780001007387 */ /* 0x0003e40000100800 */
[----:B-1----:R-:W-:-:S02]  /*63620*/  IMAD.MOV.U32 R0, RZ, RZ, R3 ;  /* 0x000000ffff007224 */ /* 0x002fc400078e0003 */
[----:B------:R-:W1:Y:S03]  /*63630*/  S2R R3, SR_TID.X ;  /* 0x0000000000037919 */ /* 0x000e660000002100 */
[----:B------:R2:W-:Y:S02]  /*63640*/  STL [R1+0x3980], R0 ;  /* 0x0039800001007387 */ /* 0x0005e40000100800 */
[----:B--2---:R-:W-:Y:S02]  /*63650*/  IMAD.MOV.U32 R0, RZ, RZ, R159 ;  /* 0x000000ffff007224 */ /* 0x004fe400078e009f */
[----:B------:R-:W-:Y:S04]  /*63660*/  STL [R1+0x398c], R158 ;  /* 0x00398c9e01007387 */ /* 0x000fe80000100800 */
[----:B------:R-:W-:Y:S04]  /*63670*/  STL [R1+0x3994], R136 ;  /* 0x0039948801007387 */ /* 0x000fe80000100800 */
[----:B------:R2:W-:Y:S02]  /*63680*/  STL [R1+0x3988], R0 ;  /* 0x0039880001007387 */ /* 0x0005e40000100800 */
[----:B--2---:R-:W-:Y:S01]  /*63690*/  IMAD.MOV.U32 R0, RZ, RZ, R137 ;  /* 0x000000ffff007224 */ /* 0x004fe200078e0089 */
[----:B-1----:R-:W-:Y:S01]  /*636a0*/  LOP3.LUT R2, R3, 0x7, RZ, 0xc0, !PT ;  /* 0x0000000703027812 */ /* 0x002fe200078ec0ff */
[----:B------:R-:W-:Y:S04]  /*636b0*/  STL [R1+0x399c], R138 ;  /* 0x00399c8a01007387 */ /* 0x000fe80000100800 */
[----:B------:R1:W-:Y:S01]  /*636c0*/  STL [R1+0x3990], R0 ;  /* 0x0039900001007387 */ /* 0x0003e20000100800 */
[----:B------:R-:W-:Y:S01]  /*636d0*/  IMAD R2, R2, 0x210, RZ ;  /* 0x0000021002027824 */ /* 0x000fe200078e02ff */
[----:B-1----:R-:W-:-:S02]  /*636e0*/  MOV R0, R139 ;  /* 0x0000008b00007202 */ /* 0x002fc40000000f00 */
[----:B---3--:R-:W-:Y:S01]  /*636f0*/  STL [R1+0x39a4], R140 ;  /* 0x0039a48c01007387 */ /* 0x008fe20000100800 */
[----:B------:R-:W-:-:S03]  /*63700*/  IMAD.MOV.U32 R4, RZ, RZ, R141 ;  /* 0x000000ffff047224 */ /* 0x000fc600078e008d */
[----:B------:R1:W-:Y:S02]  /*63710*/  STL [R1+0x3998], R0 ;  /* 0x0039980001007387 */ /* 0x0003e40000100800 */
[----:B-1----:R-:W-:-:S05]  /*63720*/  IMAD.SHL.U32 R0, R3, 0x2, RZ ;  /* 0x0000000203007824 */ /* 0x002fca00078e00ff */
[----:B------:R-:W-:Y:S01]  /*63730*/  LOP3.LUT R2, R2, 0x30, R0, 0x78, !PT ;  /* 0x0000003002027812 */ /* 0x000fe200078e7800 */
[----:B------:R-:W-:Y:S01]  /*63740*/  STL [R1+0x39ac], R142 ;  /* 0x0039ac8e01007387 */ /* 0x000fe20000100800 */
[----:B------:R-:W-:-:S03]  /*63750*/  SHF.L.U32 R0, R3, 0x7, RZ ;  /* 0x0000000703007819 */ /* 0x000fc600000006ff */
[----:B------:R1:W-:Y:S02]  /*63760*/  STL [R1+0x39a0], R4 ;  /* 0x0039a00401007387 */ /* 0x0003e40000100800 */
[----:B-1----:R-:W-:Y:S02]  /*63770*/  IMAD.MOV.U32 R4, RZ, RZ, R143 ;  /* 0x000000ffff047224 */ /* 0x002fe400078e008f */
[----:B------:R-:W-:-:S03]  /*63780*/  IMAD.MOV.U32 R3, RZ, RZ, R133 ;  /* 0x000000ffff037224 */ /* 0x000fc600078e0085 */
[----:B------:R1:W-:Y:S04]  /*63790*/  STL [R1+0x39a8], R4 ;  /* 0x0039a80401007387 */ /* 0x0003e80000100800 */
[----:B------:R-:W-:Y:S04]  /*637a0*/  STL [R1+0x39b4], R132 ;  /* 0x0039b48401007387 */ /* 0x000fe80000100800 */
[----:B----4-:R-:W-:Y:S04]  /*637b0*/  STL [R1+0x39bc], R134 ;  /* 0x0039bc8601007387 */ /* 0x010fe80000100800 */
[----:B------:R2:W-:Y:S04]  /*637c0*/  STL [R1+0x39b0], R3 ;  /* 0x0039b00301007387 */ /* 0x0005e80000100800 */
[----:B-1----:R-:W3:Y:S01]  /*637d0*/  LDL.LU.64 R4, [R1+0x4e68] ;  /* 0x004e680001047983 */ /* 0x002ee20000300a00 */
[----:B--2---:R-:W-:-:S05]  /*637e0*/  IMAD.MOV.U32 R3, RZ, RZ, R135 ;  /* 0x000000ffff037224 */ /* 0x004fca00078e0087 */
[----:B------:R-:W-:Y:S04]  /*637f0*/  STL [R1+0x39b8], R3 ;  /* 0x0039b80301007387 */ /* 0x000fe80000100800 */
[----:B------:R-:W2:Y:S04]  /*63800*/  LDL.LU.64 R6, [R1+0x4e60] ;  /* 0x004e600001067983 */ /* 0x000ea80000300a00 */
[----:B---3--:R1:W-:Y:S04]  /*63810*/  STL.64 [R1+0x1e38], R4 ;  /* 0x001e380401007387 */ /* 0x0083e80000100a00 */
[----:B-1----:R-:W3:Y:S04]  /*63820*/  LDL.LU.64 R4, [R1+0x4e58] ;  /* 0x004e580001047983 */ /* 0x002ee80000300a00 */
[----:B--2---:R1:W-:Y:S04]  /*63830*/  STL.64 [R1+0x1e30], R6 ;  /* 0x001e300601007387 */ /* 0x0043e80000100a00 */
[----:B-1----:R-:W2:Y:S04]  /*63840*/  LDL.LU.64 R6, [R1+0x4e50] ;  /* 0x004e500001067983 */ /* 0x002ea80000300a00 */
        /* <DEDUP_REMOVED lines=1004> */
[----:B---3--:R1:W-:Y:S02]  /*67710*/  STL.64 [R1+0x2138], R4 ;  /* 0x0021380401007387 */ /* 0x0083e40000100a00 */
[----:B-1----:R-:W-:Y:S01]  /*67720*/  IMAD.MOV.U32 R4, RZ, RZ, R48 ;  /* 0x000000ffff047224 */ /* 0x002fe200078e0030 */
[----:B------:R-:W-:Y:S01]  /*67730*/  MOV R5, R49 ;  /* 0x0000003100057202 */ /* 0x000fe20000000f00 */
[----:B--2---:R1:W-:Y:S04]  /*67740*/  STL.64 [R1+0x2130], R6 ;  /* 0x0021300601007387 */ /* 0x0043e80000100a00 */
[----:B------:R2:W-:Y:S01]  /*67750*/  STL.64 [R1+0x2128], R4 ;  /* 0x0021280401007387 */ /* 0x0005e20000100a00 */
[----:B-1----:R-:W-:-:S02]  /*67760*/  IMAD.MOV.U32 R6, RZ, RZ, R244 ;  /* 0x000000ffff067224 */ /* 0x002fc400078e00f4 */
[----:B------:R-:W-:Y:S02]  /*67770*/  IMAD.MOV.U32 R7, RZ, RZ, R245 ;  /* 0x000000ffff077224 */ /* 0x000fe400078e00f5 */
[----:B--2---:R-:W-:Y:S01]  /*67780*/  IMAD.MOV.U32 R4, RZ, RZ, R46 ;  /* 0x000000ffff047224 */ /* 0x004fe200078e002e */
[----:B------:R-:W-:Y:S02]  /*67790*/  MOV R5, R47 ;  /* 0x0000002f00057202 */ /* 0x000fe40000000f00 */
[----:B------:R1:W-:Y:S04]  /*677a0*/  STL.64 [R1+0x2120], R6 ;  /* 0x0021200601007387 */ /* 0x0003e80000100a00 */
[----:B------:R1:W-:Y:S04]  /*677b0*/  STL.64 [R1+0x2118], R4 ;  /* 0x0021180401007387 */ /* 0x0003e80000100a00 */
        /* <DEDUP_REMOVED lines=1003> */
[----:B------:R1:W-:Y:S01]  /*6b670*/  STL [R1+0xfc], RZ ;  /* 0x0000fcff01007387 */ /* 0x0003e20000100800 */
[----:B------:R-:W-:-:S02]  /*6b680*/  USHF.R.S32.HI UR11, URZ, 0x1f, UR5 ;  /* 0x0000001fff0b7899 */ /* 0x000fc40008011405 */
[----:B------:R-:W-:Y:S02]  /*6b690*/  USHF.R.S32.HI UR12, URZ, 0x1f, UR9 ;  /* 0x0000001fff0c7899 */ /* 0x000fe40008011409 */
[----:B------:R-:W-:Y:S02]  /*6b6a0*/  USHF.R.S32.HI UR13, URZ, 0x1f, UR10 ;  /* 0x0000001fff0d7899 */ /* 0x000fe4000801140a */
[----:B------:R-:W-:Y:S01]  /*6b6b0*/  ULEA.HI UR11, UR11, UR5, URZ, 0x7 ;  /* 0x000000050b0b7291 */ /* 0x000fe2000f8f38ff */
[----:B------:R-:W-:Y:S01]  /*6b6c0*/  LOP3.LUT R2, R2, 0x1000, R0, 0xf8, !PT ;  /* 0x0000100002027812 */ /* 0x000fe200078ef800 */
[----:B------:R-:W-:Y:S01]  /*6b6d0*/  USHF.L.U32 UR14, UR9, 0x2, URZ ;  /* 0x00000002090e7899 */ /* 0x000fe200080006ff */
[----:B------:R-:W-:Y:S02]  /*6b6e0*/  CS2R R248, SRZ ;  /* 0x0000000000f87805 */ /* 0x000fe4000001ff00 */
[----:B------:R-:W-:Y:S01]  /*6b6f0*/  CS2R R250, SRZ ;  /* 0x0000000000fa7805 */ /* 0x000fe2000001ff00 */
[----:B------:R-:W-:Y:S01]  /*6b700*/  USHF.L.U64.HI UR5, UR9, 0x2, UR12 ;  /* 0x0000000209057899 */ /* 0x000fe2000801020c */
[----:B------:R-:W-:-:S02]  /*6b710*/  CS2R R156, SRZ ;  /* 0x00000000009c7805 */ /* 0x000fc4000001ff00 */
[----:B------:R-:W-:Y:S02]  /*6b720*/  CS2R R158, SRZ ;  /* 0x00000000009e7805 */ /* 0x000fe4000001ff00 */
[----:B------:R-:W-:Y:S02]  /*6b730*/  CS2R R136, SRZ ;  /* 0x0000000000887805 */ /* 0x000fe4000001ff00 */
[----:B------:R-:W-:Y:S02]  /*6b740*/  CS2R R138, SRZ ;  /* 0x00000000008a7805 */ /* 0x000fe4000001ff00 */
[----:B------:R-:W-:Y:S02]  /*6b750*/  CS2R R140, SRZ ;  /* 0x00000000008c7805 */ /* 0x000fe4000001ff00 */
[----:B------:R-:W-:Y:S02]  /*6b760*/  CS2R R142, SRZ ;  /* 0x00000000008e7805 */ /* 0x000fe4000001ff00 */
[----:B------:R-:W-:-:S02]  /*6b770*/  CS2R R132, SRZ ;  /* 0x0000000000847805 */ /* 0x000fc4000001ff00 */
[----:B------:R-:W-:Y:S01]  /*6b780*/  CS2R R134, SRZ ;  /* 0x0000000000867805 */ /* 0x000fe2000001ff00 */
[----:B------:R-:W-:Y:S02]  /*6b790*/  USHF.L.U32 UR15, UR10, 0x2, URZ ;  /* 0x000000020a0f7899 */ /* 0x000fe400080006ff */
[----:B------:R-:W-:Y:S02]  /*6b7a0*/  USHF.L.U64.HI UR9, UR10, 0x2, UR13 ;  /* 0x000000020a097899 */ /* 0x000fe4000801020d */
[----:B------:R-:W-:Y:S01]  /*6b7b0*/  USHF.R.S32.HI UR10, URZ, 0x7, UR11 ;  /* 0x00000007ff0a7899 */ /* 0x000fe2000801140b */
[----:B------:R-:W-:Y:S01]  /*6b7c0*/  UMOV UR6, URZ ;  /* 0x000000ff00067c82 */ /* 0x000fe20008000000 */
[----:B------:R-:W-:Y:S01]  /*6b7d0*/  UMOV UR8, 0x1 ;  /* 0x0000000100087882 */ /* 0x000fe20000000000 */
[----:B-1----:R-:W-:-:S09]  /*6b7e0*/  UMOV UR11, 0xffffffff ;  /* 0xffffffff000b7882 */ /* 0x002fd20000000000 */
.L_x_1:
[----:B-----5:R-:W-:Y:S01]  /*6b7f0*/  STL [R1+0x7610], R133 ;  /* 0x0076108501007387 */ /* 0x020fe20000100800 */
[----:B------:R-:W-:-:S04]  /*6b800*/  DEPBAR.LE SB0, 0x2 ;  /* 0x000080800000791a */ /* 0x000fc80000000000 */
[----:B------:R-:W-:Y:S01]  /*6b810*/  STL [R1+0x760c], R134 ;  /* 0x00760c8601007387 */ /* 0x000fe20000100800 */
[----:B------:R-:W-:-:S03]  /*6b820*/  UIADD3 UR11, UPT, UPT, UR11, 0x1, URZ ;  /* 0x000000010b0b7890 */ /* 0x000fc6000fffe0ff */
[----:B------:R-:W-:Y:S04]  /*6b830*/  STL [R1+0x7608], R135 ;  /* 0x0076088701007387 */ /* 0x000fe80000100800 */
[----:B------:R-:W-:Y:S04]  /*6b840*/  STL [R1+0x4ec8], R252 ;  /* 0x004ec8fc01007387 */ /* 0x000fe80000100800 */
[----:B------:R-:W2:Y:S04]  /*6b850*/  LDL.LU.64 R16, [R1+0x460] ;  /* 0x0004600001107983 */ /* 0x000ea80000300a00 */
[----:B------:R-:W2:Y:S04]  /*6b860*/  LDL.LU.64 R18, [R1+0x468] ;  /* 0x0004680001127983 */ /* 0x000ea80000300a00 */
[----:B------:R-:W3:Y:S04]  /*6b870*/  LDL.LU.64 R8, [R1+0x450] ;  /* 0x0004500001087983 */ /* 0x000ee80000300a00 */
[----:B------:R-:W3:Y:S04]  /*6b880*/  LDL.LU.64 R10, [R1+0x458] ;  /* 0x00045800010a7983 */ /* 0x000ee80000300a00 */
[----:B------:R-:W4:Y:S04]  /*6b890*/  LDL.LU.64 R12, [R1+0x420] ;  /* 0x00042000010c7983 */ /* 0x000f280000300a00 */
[----:B------:R-:W4:Y:S04]  /*6b8a0*/  LDL.LU.64 R14, [R1+0x428] ;  /* 0x00042800010e7983 */ /* 0x000f280000300a00 */
[----:B------:R-:W3:Y:S04]  /*6b8b0*/  LDL.LU.64 R4, [R1+0x470] ;  /* 0x0004700001047983 */ /* 0x000ee80000300a00 */
[----:B------:R-:W3:Y:S01]  /*6b8c0*/  LDL.LU.64 R6, [R1+0x478] ;  /* 0x0004780001067983 */ /* 0x000ee20000300a00 */
[----:B------:R-:W1:Y:S01]  /*6b8d0*/  S2R R0, SR_TID.X ;  /* 0x0000000000007919 */ /* 0x000e620000002100 */
[----:B------:R-:W-:-:S04]  /*6b8e0*/  UISETP.GT.AND UP0, UPT, UR11, 0x1, UPT ;  /* 0x000000010b00788c */ /* 0x000fc8000bf04270 */
[----:B------:R-:W-:-:S04]  /*6b8f0*/  USEL UR11, UR11, URZ, !UP0 ;  /* 0x000000ff0b0b7287 */ /* 0x000fc8000c000000 */
[----:B------:R-:W-:Y:S02]  /*6b900*/  ULEA UR18, UR11, UR4, 0x10 ;  /* 0x000000040b127291 */ /* 0x000fe4000f8e80ff */
[----:B------:R-:W-:Y:S01]  /*6b910*/  ULEA UR12, UR11, UR4, 0x12 ;  /* 0x000000040b0c7291 */ /* 0x000fe2000f8e90ff */
[----:B------:R-:W-:Y:S01]  /*6b920*/  BAR.SYNC.DEFER_BLOCKING 0x0 ;  /* 0x0000000000007b1d */ /* 0x000fe20000010000 */
[C---:B-1----:R-:W-:Y:S02]  /*6b930*/  LOP3.LUT R3, R0.reuse, 0x3, RZ, 0xc0, !PT ;  /* 0x0000000300037812 */ /* 0x042fe400078ec0ff */
[----:B------:R-:W-:-:S05]  /*6b940*/  LOP3.LUT R0, R0, 0x1c, RZ, 0xc0, !PT ;  /* 0x0000001c00007812 */ /* 0x000fca00078ec0ff */
[----:B------:R-:W1:Y:S01]  /*6b950*/  LDSM.16.M88.4 R128, [R2+UR12] ;  /* 0x0000000c0280783b */ /* 0x000e620008000200 */
[----:B------:R-:W-:-:S03]  /*6b960*/  IMAD R0, R3, 0x220, R0 ;  /* 0x0000022003007824 */ /* 0x000fc600078e0200 */
[----:B------:R-:W1:Y:S02]  /*6b970*/  LDSM.16.M88.4 R124, [R2+UR12+0x2000] ;  /* 0x0020000c027c783b */ /* 0x000e640008000200 */
[----:B------:R-:W-:Y:S02]  /*6b980*/  LOP3.LUT R3, R0, 0x20, RZ, 0x3c, !PT ;  /* 0x0000002000037812 */ /* 0x000fe400078e3cff */
[----:B------:R-:W-:Y:S04]  /*6b990*/  LDS R144, [R0+UR18+0x80000] ;  /* 0x0800001200907984 */ /* 0x000fe80008000800 */
[----:B------:R-:W-:Y:S04]  /*6b9a0*/  LDS R146, [R0+UR18+0x80800] ;  /* 0x0808001200927984 */ /* 0x000fe80008000800 */
[----:B------:R-:W-:Y:S04]  /*6b9b0*/  LDS R145, [R3+UR18+0x80000] ;  /* 0x0800001203917984 */ /* 0x000fe80008000800 */
[----:B------:R-:W-:Y:S04]  /*6b9c0*/  LDS R147, [R3+UR18+0x80800] ;  /* 0x0808001203937984 */ /* 0x000fe80008000800 */
[----:B------:R-:W1:Y:S04]  /*6b9d0*/  LDSM.16.M88.4 R120, [R2+UR12+0x4000] ;  /* 0x0040000c0278783b */ /* 0x000e680008000200 */
[----:B------:R-:W1:Y:S04]  /*6b9e0*/  LDSM.16.M88.4 R116, [R2+UR12+0x6000] ;  /* 0x0060000c0274783b */ /* 0x000e680008000200 */
[----:B------:R-:W1:Y:S04]  /*6b9f0*/  LDSM.16.M88.4 R112, [R2+UR12+0x8000] ;  /* 0x0080000c0270783b */ /* 0x000e680008000200 */
[----:B------:R-:W1:Y:S04]  /*6ba00*/  LDSM.16.M88.4 R108, [R2+UR12+0xa000] ;  /* 0x00a0000c026c783b */ /* 0x000e680008000200 */
[----:B-1----:R-:W-:Y:S04]  /*6ba10*/  STL [R1+0x75e8], R130 ;  /* 0x0075e88201007387 */ /* 0x002fe80000100800 */
[----:B------:R-:W1:Y:S04]  /*6ba20*/  LDSM.16.M88.4 R100, [R2+UR12+0xe000] ;  /* 0x00e0000c0264783b */ /* 0x000e680008000200 */
[----:B------:R-:W-:Y:S04]  /*6ba30*/  STL [R1+0x75e4], R131 ;  /* 0x0075e48301007387 */ /* 0x000fe80000100800 */
[----:B------:R-:W-:Y:S04]  /*6ba40*/  STL [R1+0x75ec], R126 ;  /* 0x0075ec7e01007387 */ /* 0x000fe80000100800 */
[----:B------:R-:W1:Y:S04]  /*6ba50*/  LDSM.16.M88.4 R96, [R2+UR12+0x10000] ;  /* 0x0100000c0260783b */ /* 0x000e680008000200 */
        /* <DEDUP_REMOVED lines=9> */
[----:B------:R-:W1:Y:S04]  /*6baf0*/  LDSM.16.M88.4 R92, [R2+UR12+0x12000] ;  /* 0x0120000c025c783b */ /* 0x000e680008000200 */
        /* <DEDUP_REMOVED lines=18> */
[----:B------:R-:W-:Y:S04]  /*6bc20*/  LDSM.16.M88.4 R104, [R2+UR12+0xc000] ;  /* 0x00c0000c0268783b */ /* 0x000fe80008000200 */
[----:B------:R-:W-:Y:S04]  /*6bc30*/  LDS R184, [R0+UR18+0x80080] ;  /* 0x0800801200b87984 */ /* 0x000fe80008000800 */
[----:B------:R-:W-:Y:S04]  /*6bc40*/  LDS R186, [R0+UR18+0x80880] ;  /* 0x0808801200ba7984 */ /* 0x000fe80008000800 */
[----:B------:R-:W-:Y:S04]  /*6bc50*/  LDS R185, [R3+UR18+0x80080] ;  /* 0x0800801203b97984 */ /* 0x000fe80008000800 */
[----:B------:R-:W-:Y:S04]  /*6bc60*/  LDS R187, [R3+UR18+0x80880] ;  /* 0x0808801203bb7984 */ /* 0x000fe80008000800 */
[----:B------:R-:W-:Y:S04]  /*6bc70*/  LDS R244, [R0+UR18+0x80100] ;  /* 0x0801001200f47984 */ /* 0x000fe80008000800 */
[----:B------:R-:W-:Y:S04]  /*6bc80*/  LDS R246, [R0+UR18+0x80900] ;  /* 0x0809001200f67984 */ /* 0x000fe80008000800 */
[----:B------:R-:W-:Y:S04]  /*6bc90*/  LDS R245, [R3+UR18+0x80100] ;  /* 0x0801001203f57984 */ /* 0x000fe80008000800 */
[----:B------:R-:W-:Y:S01]  /*6bca0*/  LDS R247, [R3+UR18+0x80900] ;  /* 0x0809001203f77984 */ /* 0x000fe20008000800 */
[----:B--2---:R-:W-:-:S15]  /*6bcb0*/  HMMA.1688.F32.TF32 R16, R144, R128, R16 ;  /* 0x000000809010723c */ /* 0x004fde0000081010 */
[----:B------:R-:W-:-:S04]  /*6bcc0*/  NOP ;  /* 0x0000000000007918 */ /* 0x000fc80000000000 */
[----:B------:R-:W-:Y:S01]  /*6bcd0*/  IMAD.MOV.U32 R133, RZ, RZ, R16 ;  /* 0x000000ffff857224 */ /* 0x000fe200078e0010 */
[----:B------:R3:W-:Y:S01]  /*6bce0*/  STL [R1+0x56c], R19 ;  /* 0x00056c1301007387 */ /* 0x0007e20000100800 */
[----:B------:R-:W-:Y:S02]  /*6bcf0*/  IMAD.MOV.U32 R134, RZ, RZ, R17 ;  /* 0x000000ffff867224 */ /* 0x000fe400078e0011 */
[----:B------:R-:W-:Y:S01]  /*6bd00*/  IMAD.MOV.U32 R135, RZ, RZ, R18 ;  /* 0x000000ffff877224 */ /* 0x000fe200078e0012 */
[C---:B----4-:R-:W-:Y:S08]  /*6bd10*/  HMMA.1688.F32.TF32 R12, R144.reuse, R120, R12 ;  /* 0x00000078900c723c */ /* 0x050ff0000008100c */
[----:B---3--:R-:W-:Y:S01]  /*6bd20*/  HMMA.1688.F32.TF32 R16, R144, R124, R8 ;  /* 0x0000007c9010723c */ /* 0x008fe20000081008 */
[----:B------:R-:W-:-:S07]  /*6bd30*/  LOP3.LUT R9, R0, 0x40, RZ, 0x3c, !PT ;  /* 0x0000004000097812 */ /* 0x000fce00078e3cff */
[----:B------:R-:W-:Y:S01]  /*6bd40*/  HMMA.1688.F32.TF32 R4, R144, R116, R4 ;  /* 0x000000749004723c */ /* 0x000fe20000081004 */
[----:B------:R-:W-:Y:S01]  /*6bd50*/  LOP3.LUT R8, R0, 0x60, RZ, 0x3c, !PT ;  /* 0x0000006000087812 */ /* 0x000fe200078e3cff */
[----:B------:R-:W-:Y:S04]  /*6bd60*/  LDS R148, [R9+UR18+0x80000] ;  /* 0x0800001209947984 */ /* 0x000fe80008000800 */
[----:B------:R-:W-:Y:S04]  /*6bd70*/  LDS R150, [R9+UR18+0x80800] ;  /* 0x0808001209967984 */ /* 0x000fe80008000800 */
[----:B------:R-:W-:Y:S04]  /*6bd80*/  LDS R149, [R8+UR18+0x80000] ;  /* 0x0800001208957984 */ /* 0x000fe80008000800 */
[----:B------:R-:W-:Y:S04]  /*6bd90*/  STL.64 [R1+0x550], R16 ;  /* 0x0005501001007387 */ /* 0x000fe80000100a00 */
[----:B------:R-:W-:Y:S04]  /*6bda0*/  STL.64 [R1+0x558], R18 ;  /* 0x0005581201007387 */ /* 0x000fe80000100a00 */
[----:B------:R-:W-:Y:S04]  /*6bdb0*/  STL [R1+0x1e44], R9 ;  /* 0x001e440901007387 */ /* 0x000fe80000100800 */
[----:B------:R-:W-:Y:S04]  /*6bdc0*/  STL.64 [R1+0x540], R12 ;  /* 0x0005400c01007387 */ /* 0x000fe80000100a00 */
[----:B------:R-:W-:Y:S04]  /*6bdd0*/  STL.64 [R1+0x548], R14 ;  /* 0x0005480e01007387 */ /* 0x000fe80000100a00 */
[----:B------:R-:W-:Y:S04]  /*6bde0*/  STL [R1+0x29c8], R8 ;  /* 0x0029c80801007387 */ /* 0x000fe80000100800 */
[----:B------:R2:W-:Y:S01]  /*6bdf0*/  LDS R151, [R8+UR18+0x80800] ;  /* 0x0808001208977984 */ /* 0x0005e20008000800 */
[----:B------:R-:W-:Y:S01]  /*6be00*/  MOV R110, R6 ;  /* 0x00000006006e7202 */ /* 0x000fe20000000f00 */
[----:B------:R-:W-:-:S02]  /*6be10*/  IMAD.MOV.U32 R111, RZ, RZ, R7 ;  /* 0x000000ffff6f7224 */ /* 0x000fc400078e0007 */
[----:B------:R-:W3:Y:S04]  /*6be20*/  LDSM.16.M88.4 R16, [R2+UR12+0x38000] ;  /* 0x0380000c0210783b */ /* 0x000ee80008000200 */
[----:B--2---:R-:W2:Y:S04]  /*6be30*/  LDL.LU.64 R8, [R1+0x480] ;  /* 0x0004800001087983 */ /* 0x004ea80000300a00 */
[----:B------:R-:W2:Y:S04]  /*6be40*/  LDL.LU.64 R10, [R1+0x488] ;  /* 0x00048800010a7983 */ /* 0x000ea80000300a00 */
[----:B-1----:R-:W-:Y:S04]  /*6be50*/  STL [R1+0x7440], R102 ;  /* 0x0074406601007387 */ /* 0x002fe80000100800 */
[----:B------:R-:W-:Y:S04]  /*6be60*/  STL [R1+0x743c], R103 ;  /* 0x00743c6701007387 */ /* 0x000fe80000100800 */
[----:B------:R-:W-:Y:S04]  /*6be70*/  STL [R1+0x7434], R98 ;  /* 0x0074346201007387 */ /* 0x000fe80000100800 */
[----:B------:R-:W-:Y:S04]  /*6be80*/  STL [R1+0x7430], R99 ;  /* 0x0074306301007387 */ /* 0x000fe80000100800 */
[----:B------:R1:W-:Y:S04]  /*6be90*/  STL.64 [R1+0x530], R4 ;  /* 0x0005300401007387 */ /* 0x0003e80000100a00 */
[----:B------:R-:W4:Y:S04]  /*6bea0*/  LDSM.16.M88.4 R12, [R2+UR12+0x3a000] ;  /* 0x03a0000c020c783b */ /* 0x000f280008000200 */
[----:B-1----:R-:W2:Y:S04]  /*6beb0*/  LDL.LU.64 R4, [R1+0x490] ;  /* 0x0004900001047983 */ /* 0x002ea80000300a00 */
[----:B------:R-:W2:Y:S04]  /*6bec0*/  LDL.LU.64 R6, [R1+0x498] ;  /* 0x0004980001067983 */ /* 0x000ea80000300a00 */
        /* <DEDUP_REMOVED lines=46> */
[----:B---3--:R-:W-:Y:S04]  /*6c1b0*/  STL [R1+0x74d4], R18 ;  /* 0x0074d41201007387 */ /* 0x008fe80000100800 */
[----:B------:R-:W-:Y:S04]  /*6c1c0*/  STL [R1+0x74d0], R19 ;  /* 0x0074d01301007387 */ /* 0x000fe80000100800 */
[----:B----4-:R-:W-:Y:S04]  /*6c1d0*/  STL [R1+0x74dc], R14 ;  /* 0x0074dc0e01007387 */ /* 0x010fe80000100800 */
[----:B------:R-:W-:Y:S01]  /*6c1e0*/  STL [R1+0x74d8], R15 ;  /* 0x0074d80f01007387 */ /* 0x000fe20000100800 */
[----:B--2---:R-:W-:-:S15]  /*6c1f0*/  HMMA.1688.F32.TF32 R8, R144, R112, R8 ;  /* 0x000000709008723c */ /* 0x004fde0000081008 */
[----:B------:R-:W-:-:S04]  /*6c200*/  NOP ;  /* 0x0000000000007918 */ /* 0x000fc80000000000 */
[----:B------:R-:W-:Y:S01]  /*6c210*/  IMAD.MOV.U32 R114, RZ, RZ, R8 ;  /* 0x000000ffff727224 */ /* 0x000fe200078e0008 */
[----:B------:R-:W-:Y:S01]  /*6c220*/  HMMA.1688.F32.TF32 R4, R144, R108, R4 ;  /* 0x0000006c9004723c */ /* 0x000fe20000081004 */
[----:B------:R-:W-:Y:S01]  /*6c230*/  IMAD.MOV.U32 R115, RZ, RZ, R9 ;  /* 0x000000ffff737224 */ /* 0x000fe200078e0009 */
[----:B------:R-:W-:Y:S01]  /*6c240*/  MOV R118, R10 ;  /* 0x0000000a00767202 */ /* 0x000fe20000000f00 */
[----:B------:R-:W-:Y:S02]  /*6c250*/  IMAD.MOV.U32 R119, RZ, RZ, R11 ;  /* 0x000000ffff777224 */ /* 0x000fe400078e000b */
[----:B------:R-:W1:-:S14]  /*6c260*/  LDSM.16.M88.4 R8, [R2+UR12+0x3c000] ;  /* 0x03c0000c0208783b */ /* 0x000e5c0008000200 */
[----:B------:R-:W-:Y:S01]  /*6c270*/  IMAD.MOV.U32 R126, RZ, RZ, R4 ;  /* 0x000000ffff7e7224 */ /* 0x000fe200078e0004 */
[----:B------:R-:W-:Y:S01]  /*6c280*/  MOV R131, R6 ;  /* 0x0000000600837202 */ /* 0x000fe20000000f00 */
[----:B------:R-:W-:Y:S02]  /*6c290*/  IMAD.MOV.U32 R130, RZ, RZ, R5 ;  /* 0x000000ffff827224 */ /* 0x000fe400078e0005 */
[----:B------:R-:W-:Y:S02]  /*6c2a0*/  IMAD.MOV.U32 R127, RZ, RZ, R7 ;  /* 0x000000ffff7f7224 */ /* 0x000fe400078e0007 */
[----:B------:R-:W2:Y:S04]  /*6c2b0*/  LDSM.16.M88.4 R4, [R2+UR12+0x3e000] ;  /* 0x03e0000c0204783b */ /* 0x000ea80008000200 */
[----:B-1----:R1:W-:Y:S04]  /*6c2c0*/  STL [R1+0x74e4], R10 ;  /* 0x0074e40a01007387 */ /* 0x0023e80000100800 */
[----:B------:R3:W-:Y:S04]  /*6c2d0*/  STL [R1+0x74e0], R11 ;  /* 0x0074e00b01007387 */ /* 0x0007e80000100800 */
[----:B--2---:R-:W-:Y:S04]  /*6c2e0*/  STL [R1+0x74ec], R6 ;  /* 0x0074ec0601007387 */ /* 0x004fe80000100800 */
[----:B------:R-:W-:Y:S04]  /*6c2f0*/  STL [R1+0x74e8], R7 ;  /* 0x0074e80701007387 */ /* 0x000fe80000100800 */
[----:B------:R-:W-:Y:S01]  /*6c300*/  STL [R1+0x7068], R2 ;  /* 0x0070680201007387 */ /* 0x000fe20000100800 */
[C---:B------:R-:W-:Y:S08]  /*6c310*/  HMMA.1688.F32.TF32 R164, R144.reuse, R100, R164 ;  /* 0x0000006490a4723c */ /* 0x040ff000000810a4 */
[----:B------:R-:W-:Y:S11]  /*6c320*/  HMMA.1688.F32.TF32 R160, R144, R96, R160 ;  /* 0x0000006090a0723c */ /* 0x000ff600000810a0 */
[----:B------:R-:W-:Y:S01]  /*6c330*/  IMAD.MOV.U32 R34, RZ, RZ, R164 ;  /* 0x000000ffff227224 */ /* 0x000fe200078e00a4 */
[----:B------:R-:W-:Y:S01]  /*6c340*/  MOV R38, R166 ;  /* 0x000000a600267202 */ /* 0x000fe20000000f00 */
[----:B------:R-:W-:-:S02]  /*6c350*/  IMAD.MOV.U32 R35, RZ, RZ, R165 ;  /* 0x000000ffff237224 */ /* 0x000fc400078e00a5 */
[----:B------:R-:W-:Y:S01]  /*6c360*/  IMAD.MOV.U32 R39, RZ, RZ, R167 ;  /* 0x000000ffff277224 */ /* 0x000fe200078e00a7 */
[----:B------:R-:W2:Y:S04]  /*6c370*/  LDL.LU.64 R164, [R1+0x4b0] ;  /* 0x0004b00001a47983 */ /* 0x000ea80000300a00 */
[----:B------:R-:W2:Y:S01]  /*6c380*/  LDL.LU.64 R166, [R1+0x4b8] ;  /* 0x0004b80001a67983 */ /* 0x000ea20000300a00 */
[----:B------:R-:W-:-:S03]  /*6c390*/  IMAD.MOV.U32 R50, RZ, RZ, R160 ;  /* 0x000000ffff327224 */ /* 0x000fc600078e00a0 */
[----:B------:R-:W-:Y:S01]  /*6c3a0*/  STL [R1+0x74fc], R39 ;  /* 0x0074fc2701007387 */ /* 0x000fe20000100800 */
[----:B------:R-:W-:-:S03]  /*6c3b0*/  IMAD.MOV.U32 R51, RZ, RZ, R161 ;  /* 0x000000ffff337224 */ /* 0x000fc600078e00a1 */
[----:B------:R-:W-:Y:S01]  /*6c3c0*/  STL [R1+0x74f8], R38 ;  /* 0x0074f82601007387 */ /* 0x000fe20000100800 */
[----:B------:R-:W-:Y:S01]  /*6c3d0*/  MOV R54, R162 ;  /* 0x000000a200367202 */ /* 0x000fe20000000f00 */
[----:B------:R-:W-:Y:S02]  /*6c3e0*/  IMAD.MOV.U32 R55, RZ, RZ, R163 ;  /* 0x000000ffff377224 */ /* 0x000fe400078e00a3 */
[----:B------:R4:W-:Y:S04]  /*6c3f0*/  STL [R1+0x74f4], R35 ;  /* 0x0074f42301007387 */ /* 0x0009e80000100800 */
[----:B------:R1:W-:Y:S04]  /*6c400*/  STL [R1+0x74f0], R34 ;  /* 0x0074f02201007387 */ /* 0x0003e80000100800 */
[----:B------:R-:W3:Y:S04]  /*6c410*/  LDL.LU.64 R160, [R1+0x4a0] ;  /* 0x0004a00001a07983 */ /* 0x000ee80000300a00 */
[----:B------:R-:W3:Y:S01]  /*6c420*/  LDL.LU.64 R162, [R1+0x4a8] ;  /* 0x0004a80001a27983 */ /* 0x000ee20000300a00 */
[----:B------:R-:W-:Y:S03]  /*6c430*/  HMMA.1688.F32.TF32 R152, R144, R92, R152 ;  /* 0x0000005c9098723c */ /* 0x000fe60000081098 */
[----:B------:R-:W-:Y:S04]  /*6c440*/  STL [R1+0x750c], R55 ;  /* 0x00750c3701007387 */ /* 0x000fe80000100800 */
[----:B------:R-:W-:Y:S04]  /*6c450*/  STL [R1+0x7508], R54 ;  /* 0x0075083601007387 */ /* 0x000fe80000100800 */
[----:B------:R1:W-:Y:S04]  /*6c460*/  STL [R1+0x7504], R51 ;  /* 0x0075043301007387 */ /* 0x0003e80000100800 */
[----:B------:R1:W-:Y:S04]  /*6c470*/  STL [R1+0x7500], R50 ;  /* 0x0075003201007387 */ /* 0x0003e80000100800 */
[----:B------:R-:W-:Y:S01]  /*6c480*/  IMAD.MOV.U32 R66, RZ, RZ, R152 ;  /* 0x000000ffff427224 */ /* 0x000fe200078e0098 */
[----:B------:R-:W-:Y:S01]  /*6c490*/  MOV R42, R154 ;  /* 0x0000009a002a7202 */ /* 0x000fe20000000f00 */
[----:B------:R-:W-:-:S02]  /*6c4a0*/  IMAD.MOV.U32 R67, RZ, RZ, R153 ;  /* 0x000000ffff437224 */ /* 0x000fc400078e0099 */
[----:B------:R-:W-:Y:S01]  /*6c4b0*/  IMAD.MOV.U32 R43, RZ, RZ, R155 ;  /* 0x000000ffff2b7224 */ /* 0x000fe200078e009b */
[----:B------:R-:W4:Y:S04]  /*6c4c0*/  LDL.LU.64 R152, [R1+0x13f0] ;  /* 0x0013f00001987983 */ /* 0x000f280000300a00 */
[----:B------:R-:W4:Y:S04]  /*6c4d0*/  LDL.LU.64 R154, [R1+0x13f8] ;  /* 0x0013f800019a7983 */ /* 0x000f280000300a00 */
[----:B------:R-:W-:Y:S04]  /*6c4e0*/  STL [R1+0x751c], R43 ;  /* 0x00751c2b01007387 */ /* 0x000fe80000100800 */
[----:B------:R-:W-:Y:S04]  /*6c4f0*/  STL [R1+0x7518], R42 ;  /* 0x0075182a01007387 */ /* 0x000fe80000100800 */
[----:B------:R1:W-:Y:S04]  /*6c500*/  STL [R1+0x7514], R67 ;  /* 0x0075144301007387 */ /* 0x0003e80000100800 */
[----:B------:R1:W-:Y:S01]  /*6c510*/  STL [R1+0x7510], R66 ;  /* 0x0075104201007387 */ /* 0x0003e20000100800 */
[----:B--2---:R-:W-:-:S15]  /*6c520*/  HMMA.1688.F32.TF32 R164, R144, R88, R164 ;  /* 0x0000005890a4723c */ /* 0x004fde00000810a4 */
[----:B------:R-:W-:-:S04]  /*6c530*/  NOP ;  /* 0x0000000000007918 */ /* 0x000fc80000000000 */
[----:B------:R-:W-:Y:S01]  /*6c540*/  IMAD.MOV.U32 R58, RZ, RZ, R164 ;  /* 0x000000ffff3a7224 */ /* 0x000fe200078e00a4 */
[----:B------:R-:W-:Y:S01]  /*6c550*/  MOV R62, R166 ;  /* 0x000000a6003e7202 */ /* 0x000fe20000000f00 */
[----:B------:R-:W-:Y:S02]  /*6c560*/  IMAD.MOV.U32 R59, RZ, RZ, R165 ;  /* 0x000000ffff3b7224 */ /* 0x000fe400078e00a5 */
[----:B------:R-:W-:Y:S01]  /*6c570*/  IMAD.MOV.U32 R63, RZ, RZ, R167 ;  /* 0x000000ffff3f7224 */ /* 0x000fe200078e00a7 */
[----:B------:R-:W2:Y:S01]  /*6c580*/  LDL.LU.64 R164, [R1+0x13e0] ;  /* 0x0013e00001a47983 */ /* 0x000ea20000300a00 */
[----:B---3--:R-:W-:Y:S03]  /*6c590*/  HMMA.1688.F32.TF32 R160, R144, R84, R160 ;  /* 0x0000005490a0723c */ /* 0x008fe600000810a0 */
[----:B------:R-:W2:Y:S04]  /*6c5a0*/  LDL.LU.64 R166, [R1+0x13e8] ;  /* 0x0013e80001a67983 */ /* 0x000ea80000300a00 */
[----:B------:R-:W-:Y:S04]  /*6c5b0*/  STL [R1+0x752c], R63 ;  /* 0x00752c3f01007387 */ /* 0x000fe80000100800 */
[----:B------:R-:W-:Y:S04]  /*6c5c0*/  STL [R1+0x7528], R62 ;  /* 0x0075283e01007387 */ /* 0x000fe80000100800 */
[----:B------:R3:W-:Y:S04]  /*6c5d0*/  STL [R1+0x7524], R59 ;  /* 0x0075243b01007387 */ /* 0x0007e80000100800 */
[----:B------:R1:W-:Y:S01]  /*6c5e0*/  STL [R1+0x7520], R58 ;  /* 0x0075203a01007387 */ /* 0x0003e20000100800 */
[----:B------:R-:W-:Y:S01]  /*6c5f0*/  IMAD.MOV.U32 R26, RZ, RZ, R160 ;  /* 0x000000ffff1a7224 */ /* 0x000fe200078e00a0 */
[----:B------:R-:W-:Y:S01]  /*6c600*/  MOV R30, R162 ;  /* 0x000000a2001e7202 */ /* 0x000fe20000000f00 */
[----:B------:R-:W-:-:S02]  /*6c610*/  IMAD.MOV.U32 R27, RZ, RZ, R161 ;  /* 0x000000ffff1b7224 */ /* 0x000fc400078e00a1 */
[----:B------:R-:W-:Y:S01]  /*6c620*/  IMAD.MOV.U32 R31, RZ, RZ, R163 ;  /* 0x000000ffff1f7224 */ /* 0x000fe200078e00a3 */
[----:B------:R-:W3:Y:S04]  /*6c630*/  LDL.LU.64 R160, [R1+0x13d0] ;  /* 0x0013d00001a07983 */ /* 0x000ee80000300a00 */
[----:B------:R-:W3:Y:S01]  /*6c640*/  LDL.LU.64 R162, [R1+0x13d8] ;  /* 0x0013d80001a27983 */ /* 0x000ee20000300a00 */
[----:B----4-:R-:W-:Y:S03]  /*6c650*/  HMMA.1688.F32.TF32 R152, R144, R80, R152 ;  /* 0x000000509098723c */ /* 0x010fe60000081098 */
        /* <DEDUP_REMOVED lines=27> */
[----:B-1----:R-:W-:Y:S01]  /*6c810*/  IMAD.MOV.U32 R10, RZ, RZ, R160 ;  /* 0x000000ffff0a7224 */ /* 0x002fe200078e00a0 */
        /* <DEDUP_REMOVED lines=31> */
[----:B------:R-:W-:Y:S04]  /*6ca10*/  STL [R1+0x7584], R50 ;  /* 0x0075843201007387 */ /* 0x000fe80000100800 */
[----:B------:R-:W-:Y:S01]  /*6ca20*/  STL [R1+0x7580], R51 ;  /* 0x0075803301007387 */ /* 0x000fe20000100800 */
        /* <DEDUP_REMOVED lines=16> */
[----:B------:R-:W4:Y:S01]  /*6cb30*/  LDL.LU.64 R154, [R1+0x1498] ;  /* 0x00149800019a7983 */ /* 0x000f220000300a00 */
        /* <DEDUP_REMOVED lines=35> */
[----:B------:R-:W4:Y:S01]  /*6cd70*/  LDL.LU.64 R176, [R1+0x1590] ;  /* 0x0015900001b07983 */ /* 0x000f220000300a00 */
[----:B------:R-:W-:Y:S01]  /*6cd80*/  IMAD.MOV.U32 R82, RZ, RZ, R152 ;  /* 0x000000ffff527224 */ /* 0x000fe200078e0098 */
[----:B------:R-:W-:Y:S01]  /*6cd90*/  MOV R86, R154 ;  /* 0x0000009a00567202 */ /* 0x000fe20000000f00 */
[----:B------:R-:W-:Y:S01]  /*6cda0*/  IMAD.MOV.U32 R83, RZ, RZ, R153 ;  /* 0x000000ffff537224 */ /* 0x000fe200078e0099 */
[----:B------:R-:W4:Y:S01]  /*6cdb0*/  LDL.LU.64 R178, [R1+0x1598] ;  /* 0x0015980001b27983 */ /* 0x000f220000300a00 */
[----:B------:R-:W-:-:S03]  /*6cdc0*/  IMAD.MOV.U32 R87, RZ, RZ, R155 ;  /* 0x000000ffff577224 */ /* 0x000fc600078e009b */
[----:B------:R-:W4:Y:S04]  /*6cdd0*/  LDL.LU.64 R152, [R1+0x15f0] ;  /* 0x0015f00001987983 */ /* 0x000f280000300a00 */
[----:B------:R-:W4:Y:S01]  /*6cde0*/  LDL.LU.64 R154, [R1+0x15f8] ;  /* 0x0015f800019a7983 */ /* 0x000f220000300a00 */
[----:B------:R-:W-:Y:S03]  /*6cdf0*/  HMMA.1688.F32.TF32 R168, R144, R48, R168 ;  /* 0x0000003090a8723c */ /* 0x000fe600000810a8 */
[----:B------:R1:W-:Y:S04]  /*6ce00*/  STL [R1+0x75d4], R83 ;  /* 0x0075d45301007387 */ /* 0x0003e80000100800 */
[----:B------:R1:W-:Y:S04]  /*6ce10*/  STL [R1+0x75d0], R82 ;  /* 0x0075d05201007387 */ /* 0x0003e80000100800 */
[----:B------:R-:W4:Y:S04]  /*6ce20*/  LDL.LU.64 R172, [R1+0x1620] ;  /* 0x0016200001ac7983 */ /* 0x000f280000300a00 */
[----:B------:R-:W4:Y:S04]  /*6ce30*/  LDL.LU.64 R174, [R1+0x1628] ;  /* 0x0016280001ae7983 */ /* 0x000f280000300a00 */
        /* <DEDUP_REMOVED lines=14> */
[----:B------:R-:W2:-:S15]  /*6cf20*/  LDL.LU.64 R166, [R1+0x1698] ;  /* 0x0016980001a67983 */ /* 0x000e9e0000300a00 */
[----:B------:R-:W-:Y:S01]  /*6cf30*/  NOP ;  /* 0x0000000000007918 */ /* 0x000fe20000000000 */
[----:B-1----:R-:W-:Y:S01]  /*6cf40*/  IMAD.MOV.U32 R11, RZ, RZ, R160 ;  /* 0x000000ffff0b7224 */ /* 0x002fe200078e00a0 */
[----:B------:R-:W-:Y:S01]  /*6cf50*/  MOV R71, R162 ;  /* 0x000000a200477202 */ /* 0x000fe20000000f00 */
[----:B------:R-:W-:Y:S02]  /*6cf60*/  IMAD.MOV.U32 R10, RZ, RZ, R161 ;  /* 0x000000ffff0a7224 */ /* 0x000fe400078e00a1 */
[----:B------:R-:W-:Y:S01]  /*6cf70*/  IMAD.MOV.U32 R70, RZ, RZ, R163 ;  /* 0x000000ffff467224 */ /* 0x000fe200078e00a3 */
[----:B------:R-:W3:Y:S04]  /*6cf80*/  LDL.LU.64 R160, [R1+0x16d0] ;  /* 0x0016d00001a07983 */ /* 0x000ee80000300a00 */
[----:B------:R-:W3:Y:S01]  /*6cf90*/  LDL.LU.64 R162, [R1+0x16d8] ;  /* 0x0016d80001a27983 */ /* 0x000ee20000300a00 */
[----:B----4-:R-:W-:-:S15]  /*6cfa0*/  HMMA.1688.F32.TF32 R152, R144, R24, R152 ;  /* 0x000000189098723c */ /* 0x010fde0000081098 */
[----:B------:R-:W-:-:S04]  /*6cfb0*/  NOP ;  /* 0x0000000000007918 */ /* 0x000fc80000000000 */
[----:B------:R-:W-:Y:S01]  /*6cfc0*/  IMAD.MOV.U32 R34, RZ, RZ, R152 ;  /* 0x000000ffff227224 */ /* 0x000fe200078e0098 */
[----:B------:R-:W-:Y:S01]  /*6cfd0*/  MOV R15, R154 ;  /* 0x0000009a000f7202 */ /* 0x000fe20000000f00 */
[----:B------:R-:W-:Y:S02]  /*6cfe0*/  IMAD.MOV.U32 R35, RZ, RZ, R153 ;  /* 0x000000ffff237224 */ /* 0x000fe400078e0099 */
[----:B------:R-:W-:Y:S01]  /*6cff0*/  IMAD.MOV.U32 R14, RZ, RZ, R155 ;  /* 0x000000ffff0e7224 */ /* 0x000fe200078e009b */
[----:B------:R-:W4:Y:S04]  /*6d000*/  LDL.LU.64 R152, [R1+0x1710] ;  /* 0x0017100001987983 */ /* 0x000f280000300a00 */
[----:B------:R-:W4:Y:S01]  /*6d010*/  LDL.LU.64 R154, [R1+0x1718] ;  /* 0x00171800019a7983 */ /* 0x000f220000300a00 */
[C---:B------:R-:W-:Y:S08]  /*6d020*/  HMMA.1688.F32.TF32 R176, R144.reuse, R28, R176 ;  /* 0x0000001c90b0723c */ /* 0x040ff000000810b0 */
[----:B------:R-:W-:Y:S11]  /*6d030*/  HMMA.1688.F32.TF32 R168, R144, R16, R168 ;  /* 0x0000001090a8723c */ /* 0x000ff600000810a8 */
[----:B------:R-:W-:Y:S01]  /*6d040*/  IMAD.MOV.U32 R90, RZ, RZ, R176 ;  /* 0x000000ffff5a7224 */ /* 0x000fe200078e00b0 */
[----:B------:R-:W-:Y:S01]  /*6d050*/  MOV R103, R178 ;  /* 0x000000b200677202 */ /* 0x000fe20000000f00 */
[----:B------:R-:W-:-:S02]  /*6d060*/  IMAD.MOV.U32 R102, RZ, RZ, R177 ;  /* 0x000000ffff667224 */ /* 0x000fc400078e00b1 */
[----:B------:R-:W-:Y:S01]  /*6d070*/  IMAD.MOV.U32 R91, RZ, RZ, R179 ;  /* 0x000000ffff5b7224 */ /* 0x000fe200078e00b3 */
[----:B------:R-:W4:Y:S04]  /*6d080*/  LDL.LU.64 R176, [R1+0x30] ;  /* 0x0000300001b07983 */ /* 0x000f280000300a00 */
[----:B------:R-:W4:Y:S01]  /*6d090*/  LDL.LU.64 R178, [R1+0x38] ;  /* 0x0000380001b27983 */ /* 0x000f220000300a00 */
[----:B------:R-:W-:Y:S01]  /*6d0a0*/  IMAD.MOV.U32 R75, RZ, RZ, R168 ;  /* 0x000000ffff4b7224 */ /* 0x000fe200078e00a8 */
[----:B------:R-:W-:Y:S01]  /*6d0b0*/  MOV R38, R170 ;  /* 0x000000aa00267202 */ /* 0x000fe20000000f00 */
[----:B------:R-:W-:Y:S02]  /*6d0c0*/  IMAD.MOV.U32 R74, RZ, RZ, R169 ;  /* 0x000000ffff4a7224 */ /* 0x000fe400078e00a9 */
[----:B------:R-:W-:Y:S01]  /*6d0d0*/  IMAD.MOV.U32 R39, RZ, RZ, R171 ;  /* 0x000000ffff277224 */ /* 0x000fe200078e00ab */
[----:B------:R-:W4:Y:S04]  /*6d0e0*/  LDL.LU.64 R168, [R1+0x20] ;  /* 0x0000200001a87983 */ /* 0x000f280000300a00 */
[----:B------:R-:W4:Y:S01]  /*6d0f0*/  LDL.LU.64 R170, [R1+0x28] ;  /* 0x0000280001aa7983 */ /* 0x000f220000300a00 */
[----:B------:R-:W-:-:S15]  /*6d100*/  HMMA.1688.F32.TF32 R172, R144, R20, R172 ;  /* 0x0000001490ac723c */ /* 0x000fde00000810ac */
[----:B------:R-:W-:-:S04]  /*6d110*/  NOP ;  /* 0x0000000000007918 */ /* 0x000fc80000000000 */
[----:B------:R-:W-:Y:S01]  /*6d120*/  IMAD.MOV.U32 R50, RZ, RZ, R172 ;  /* 0x000000ffff327224 */ /* 0x000fe200078e00ac */
[----:B------:R-:W-:Y:S01]  /*6d130*/  MOV R7, R174 ;  /* 0x000000ae00077202 */ /* 0x000fe20000000f00 */
[----:B------:R-:W-:Y:S02]  /*6d140*/  IMAD.MOV.U32 R51, RZ, RZ, R173 ;  /* 0x000000ffff337224 */ /* 0x000fe400078e00ad */
[----:B------:R-:W-:Y:S01]  /*6d150*/  IMAD.MOV.U32 R6, RZ, RZ, R175 ;  /* 0x000000ffff067224 */ /* 0x000fe200078e00af */
        /* <DEDUP_REMOVED lines=10> */
[----:B------:R-:W-:Y:S01]  /*6d200*/  IMAD.MOV.U32 R66, RZ, RZ, R160 ;  /* 0x000000ffff427224 */ /* 0x000fe200078e00a0 */
[----:B------:R-:W-:Y:S01]  /*6d210*/  MOV R79, R162 ;  /* 0x000000a2004f7202 */ /* 0x000fe20000000f00 */
[----:B------:R-:W-:Y:S02]  /*6d220*/  IMAD.MOV.U32 R67, RZ, RZ, R161 ;  /* 0x000000ffff437224 */ /* 0x000fe400078e00a1 */
[----:B------:R-:W-:Y:S01]  /*6d230*/  IMAD.MOV.U32 R78, RZ, RZ, R163 ;  /* 0x000000ffff4e7224 */ /* 0x000fe200078e00a3 */
[----:B------:R-:W3:Y:S04]  /*6d240*/  LDL.LU.64 R160, [R1] ;  /* 0x0000000001a07983 */ /* 0x000ee80000300a00 */
[----:B------:R-:W3:Y:S04]  /*6d250*/  LDL.LU.64 R162, [R1+0x8] ;  /* 0x0000080001a27983 */ /* 0x000ee80000300a00 */
[----:B------:R-:W3:Y:S04]  /*6d260*/  LDL.LU.64 R172, [R1+0x2f0] ;  /* 0x0002f00001ac7983 */ /* 0x000ee80000300a00 */
[----:B------:R-:W3:Y:S01]  /*6d270*/  LDL.LU.64 R174, [R1+0x2f8] ;  /* 0x0002f80001ae7983 */ /* 0x000ee20000300a00 */
[----:B----4-:R-:W-:Y:S03]  /*6d280*/  HMMA.1688.F32.TF32 R144, R144, R4, R152 ;  /* 0x000000049090723c */ /* 0x010fe60000081098 */
[----:B------:R-:W4:Y:S04]  /*6d290*/  LDL.LU.64 R152, [R1+0x2e0] ;  /* 0x0002e00001987983 */ /* 0x000f280000300a00 */
[----:B------:R-:W4:-:S12]  /*6d2a0*/  LDL.LU.64 R154, [R1+0x2e8] ;  /* 0x0002e800019a7983 */ /* 0x000f180000300a00 */
[----:B------:R-:W-:Y:S01]  /*6d2b0*/  IMAD.MOV.U32 R58, RZ, RZ, R144 ;  /* 0x000000ffff3a7224 */ /* 0x000fe200078e0090 */
[----:B------:R-:W-:Y:S01]  /*6d2c0*/  MOV R54, R146 ;  /* 0x0000009200367202 */ /* 0x000fe20000000f00 */
[----:B------:R-:W-:Y:S02]  /*6d2d0*/  IMAD.MOV.U32 R59, RZ, RZ, R145 ;  /* 0x000000ffff3b7224 */ /* 0x000fe400078e0091 */
[----:B------:R-:W-:Y:S02]  /*6d2e0*/  IMAD.MOV.U32 R55, RZ, RZ, R147 ;  /* 0x000000ffff377224 */ /* 0x000fe400078e0093 */
[----:B------:R-:W-:-:S15]  /*6d2f0*/  HMMA.1688.F32.TF32 R144, R148, R128, R248 ;  /* 0x000000809490723c */ /* 0x000fde00000810f8 */
[----:B------:R-:W-:-:S04]  /*6d300*/  NOP ;  /* 0x0000000000007918 */ /* 0x000fc80000000000 */
[----:B------:R-:W-:Y:S01]  /*6d310*/  IMAD.MOV.U32 R26, RZ, RZ, R144 ;  /* 0x000000ffff1a7224 */ /* 0x000fe200078e0090 */
[----:B------:R-:W-:Y:S01]  /*6d320*/  MOV R42, R146 ;  /* 0x00000092002a7202 */ /* 0x000fe20000000f00 */
[----:B------:R-:W-:Y:S02]  /*6d330*/  IMAD.MOV.U32 R27, RZ, RZ, R145 ;  /* 0x000000ffff1b7224 */ /* 0x000fe400078e0091 */
[----:B------:R-:W-:Y:S02]  /*6d340*/  IMAD.MOV.U32 R43, RZ, RZ, R147 ;  /* 0x000000ffff2b7224 */ /* 0x000fe400078e0093 */
[C---:B------:R-:W-:Y:S08]  /*6d350*/  HMMA.1688.F32.TF32 R144, R148.reuse, R124, R176 ;  /* 0x0000007c9490723c */ /* 0x040ff000000810b0 */
[----:B------:R-:W-:Y:S11]  /*6d360*/  HMMA.1688.F32.TF32 R168, R148, R120, R168 ;  /* 0x0000007894a8723c */ /* 0x000ff600000810a8 */
[----:B------:R-:W-:Y:S01]  /*6d370*/  IMAD.MOV.U32 R83, RZ, RZ, R144 ;  /* 0x000000ffff537224 */ /* 0x000fe200078e0090 */
[----:B------:R-:W-:Y:S01]  /*6d380*/  MOV R62, R146 ;  /* 0x00000092003e7202 */ /* 0x000fe20000000f00 */
[----:B------:R-:W-:-:S02]  /*6d390*/  IMAD.MOV.U32 R82, RZ, RZ, R145 ;  /* 0x000000ffff527224 */ /* 0x000fc400078e0091 */
[----:B------:R-:W-:Y:S01]  /*6d3a0*/  IMAD.MOV.U32 R63, RZ, RZ, R147 ;  /* 0x000000ffff3f7224 */ /* 0x000fe200078e0093 */
[----:B------:R-:W4:Y:S04]  /*6d3b0*/  LDL.LU.64 R144, [R1+0x2d0] ;  /* 0x0002d00001907983 */ /* 0x000f280000300a00 */
[----:B------:R-:W4:Y:S04]  /*6d3c0*/  LDL.LU.64 R146, [R1+0x2d8] ;  /* 0x0002d80001927983 */ /* 0x000f280000300a00 */
[----:B------:R1:W-:Y:S04]  /*6d3d0*/  STL.64 [R1+0x20], R168 ;  /* 0x000020a801007387 */ /* 0x0003e80000100a00 */
[----:B------:R1:W-:Y:S04]  /*6d3e0*/  STL.64 [R1+0x28], R170 ;  /* 0x000028aa01007387 */ /* 0x0003e80000100a00 */
[----:B------:R-:W4:Y:S04]  /*6d3f0*/  LDL.LU.64 R176, [R1+0x2c0] ;  /* 0x0002c00001b07983 */ /* 0x000f280000300a00 */
[----:B------:R-:W4:Y:S04]  /*6d400*/  LDL.LU.64 R178, [R1+0x2c8] ;  /* 0x0002c80001b27983 */ /* 0x000f280000300a00 */
[----:B-1----:R-:W4:Y:S04]  /*6d410*/  LDL.LU.64 R168, [R1+0x240] ;  /* 0x0002400001a87983 */ /* 0x002f280000300a00 */
[----:B------:R-:W4:Y:S01]  /*6d420*/  LDL.LU.64 R170, [R1+0x248] ;  /* 0x0002480001aa7983 */ /* 0x000f220000300a00 */
[----:B--2---:R-:W-:-:S15]  /*6d430*/  HMMA.1688.F32.TF32 R164, R148, R116, R164 ;  /* 0x0000007494a4723c */ /* 0x004fde00000810a4 */
[----:B------:R-:W-:-:S04]  /*6d440*/  NOP ;  /* 0x0000000000007918 */ /* 0x000fc80000000000 */
[----:B------:R1:W-:Y:S04]  /*6d450*/  STL.64 [R1+0x10], R164 ;  /* 0x000010a401007387 */ /* 0x0003e80000100a00 */
[----:B------:R2:W-:Y:S01]  /*6d460*/  STL.64 [R1+0x18], R166 ;  /* 0x000018a601007387 */ /* 0x0005e20000100a00 */
[C---:B---3--:R-:W-:Y:S03]  /*6d470*/  HMMA.1688.F32.TF32 R160, R148.reuse, R112, R160 ;  /* 0x0000007094a0723c */ /* 0x048fe600000810a0 */
[----:B-1----:R-:W3:Y:S04]  /*6d480*/  LDL.LU.64 R164, [R1+0x230] ;  /* 0x0002300001a47983 */ /* 0x002ee80000300a00 */
[----:B--2---:R-:W3:Y:S01]  /*6d490*/  LDL.LU.64 R166, [R1+0x238] ;  /* 0x0002380001a67983 */ /* 0x004ee20000300a00 */
[C---:B------:R-:W-:Y:S11]  /*6d4a0*/  HMMA.1688.F32.TF32 R248, R148.reuse, R108, R172 ;  /* 0x0000006c94f8723c */ /* 0x040ff600000810ac */
[----:B------:R1:W-:Y:S04]  /*6d4b0*/  STL.64 [R1], R160 ;  /* 0x000000a001007387 */ /* 0x0003e80000100a00 */
[----:B------:R2:W-:Y:S04]  /*6d4c0*/  STL.64 [R1+0x8], R162 ;  /* 0x000008a201007387 */ /* 0x0005e80000100a00 */
[----:B-1----:R-:W3:Y:S04]  /*6d4d0*/  LDL.LU.64 R160, [R1+0x220] ;  /* 0x0002200001a07983 */ /* 0x002ee80000300a00 */
[----:B--2---:R-:W2:Y:S01]  /*6d4e0*/  LDL.LU.64 R162, [R1+0x228] ;  /* 0x0002280001a27983 */ /* 0x004ea20000300a00 */
[C---:B----4-:R-:W-:Y:S03]  /*6d4f0*/  HMMA.1688.F32.TF32 R192, R148.reuse, R104, R152 ;  /* 0x0000006894c0723c */ /* 0x050fe60000081098 */
[----:B------:R-:W-:Y:S04]  /*6d500*/  STL.64 [R1+0x72d8], R250 ;  /* 0x0072d8fa01007387 */ /* 0x000fe80000100a00 */
[----:B------:R-:W-:Y:S04]  /*6d510*/  STL.64 [R1+0x72d0], R248 ;  /* 0x0072d0f801007387 */ /* 0x000fe80000100a00 */
[----:B------:R-:W4:Y:S04]  /*6d520*/  LDL.LU.64 R152, [R1+0x210] ;  /* 0x0002100001987983 */ /* 0x000f280000300a00 */
[----:B------:R-:W4:Y:S04]  /*6d530*/  LDL.LU.64 R154, [R1+0x218] ;  /* 0x00021800019a7983 */ /* 0x000f280000300a00 */
[----:B------:R-:W4:Y:S04]  /*6d540*/  LDL.LU.64 R172, [R1+0x200] ;  /* 0x0002000001ac7983 */ /* 0x000f280000300a00 */
[----:B------:R-:W4:Y:S04]  /*6d550*/  LDL.LU.64 R174, [R1+0x208] ;  /* 0x0002080001ae7983 */ /* 0x000f280000300a00 */
[----:B------:R-:W-:Y:S04]  /*6d560*/  STL.64 [R1+0x72e8], R194 ;  /* 0x0072e8c201007387 */ /* 0x000fe80000100a00 */
[----:B------:R-:W-:Y:S01]  /*6d570*/  STL.64 [R1+0x72e0], R192 ;  /* 0x0072e0c001007387 */ /* 0x000fe20000100a00 */
[C---:B------:R-:W-:Y:S08]  /*6d580*/  HMMA.1688.F32.TF32 R144, R148.reuse, R100, R144 ;  /* 0x000000649490723c */ /* 0x040ff00000081090 */
[C---:B------:R-:W-:Y:S11]  /*6d590*/  HMMA.1688.F32.TF32 R196, R148.reuse, R96, R176 ;  /* 0x0000006094c4723c */ /* 0x040ff600000810b0 */
[----:B------:R-:W-:Y:S04]  /*6d5a0*/  STL [R1+0x72fc], R144 ;  /* 0x0072fc9001007387 */ /* 0x000fe80000100800 */
[----:B------:R-:W-:Y:S04]  /*6d5b0*/  STL [R1+0x72f8], R145 ;  /* 0x0072f89101007387 */ /* 0x000fe80000100800 */
[----:B------:R-:W-:Y:S04]  /*6d5c0*/  STL [R1+0x72f4], R146 ;  /* 0x0072f49201007387 */ /* 0x000fe80000100800 */
[----:B------:R1:W-:Y:S02]  /*6d5d0*/  STL [R1+0x72f0], R147 ;  /* 0x0072f09301007387 */ /* 0x0003e40000100800 */
[C---:B-1----:R-:W-:Y:S02]  /*6d5e0*/  HMMA.1688.F32.TF32 R144, R148.reuse, R92, R168 ;  /* 0x0000005c9490723c */ /* 0x042fe400000810a8 */
[----:B------:R-:W-:Y:S04]  /*6d5f0*/  STL [R1+0x730c], R196 ;  /* 0x00730cc401007387 */ /* 0x000fe80000100800 */
[----:B------:R-:W-:Y:S04]  /*6d600*/  STL [R1+0x7308], R197 ;  /* 0x007308c501007387 */ /* 0x000fe80000100800 */
[----:B------:R-:W-:Y:S04]  /*6d610*/  STL [R1+0x7304], R198 ;  /* 0x007304c601007387 */ /* 0x000fe80000100800 */
[----:B------:R-:W-:Y:S04]  /*6d620*/  STL [R1+0x7300], R199 ;  /* 0x007300c701007387 */ /* 0x000fe80000100800 */
[----:B------:R-:W4:Y:S04]  /*6d630*/  LDL.LU.64 R168, [R1+0x160] ;  /* 0x0001600001a87983 */ /* 0x000f280000300a00 */
[----:B------:R-:W4:Y:S04]  /*6d640*/  LDL.LU.64 R170, [R1+0x168] ;  /* 0x0001680001aa7983 */ /* 0x000f280000300a00 */
[----:B------:R-:W-:Y:S04]  /*6d650*/  STL.64 [R1+0x490], R144 ;  /* 0x0004909001007387 */ /* 0x000fe80000100a00 */
[----:B------:R3:W-:Y:S02]  /*6d660*/  STL.64 [R1+0x498], R146 ;  /* 0x0004989201007387 */ /* 0x0007e40000100a00 */
[----:B---3--:R-:W-:Y:S02]  /*6d670*/  HMMA.1688.F32.TF32 R144, R148, R88, R164 ;  /* 0x000000589490723c */ /* 0x008fe400000810a4 */
[----:B------:R-:W3:Y:S04]  /*6d680*/  LDL.LU.64 R164, [R1+0x150] ;  /* 0x0001500001a47983 */ /* 0x000ee80000300a00 */
[----:B------:R-:W3:-:S13]  /*6d690*/  LDL.LU.64 R166, [R1+0x158] ;  /* 0x0001580001a67983 */ /* 0x000eda0000300a00 */
[----:B------:R-:W-:Y:S04]  /*6d6a0*/  STL.64 [R1+0x480], R144 ;  /* 0x0004809001007387 */ /* 0x000fe80000100a00 */
[----:B------:R2:W-:Y:S02]  /*6d6b0*/  STL.64 [R1+0x488], R146 ;  /* 0x0004889201007387 */ /* 0x0005e40000100a00 */
[----:B--2---:R-:W-:Y:S02]  /*6d6c0*/  HMMA.1688.F32.TF32 R144, R148, R84, R160 ;  /* 0x000000549490723c */ /* 0x004fe400000810a0 */
[----:B------:R-:W2:Y:S04]  /*6d6d0*/  LDL.LU.64 R160, [R1+0x140] ;  /* 0x0001400001a07983 */ /* 0x000ea80000300a00 */
[----:B------:R-:W2:-:S13]  /*6d6e0*/  LDL.LU.64 R162, [R1+0x148] ;  /* 0x0001480001a27983 */ /* 0x000e9a0000300a00 */
[----:B------:R-:W-:Y:S01]  /*6d6f0*/  IMAD.MOV.U32 R195, RZ, RZ, R144 ;  /* 0x000000ffffc37224 */ /* 0x000fe200078e0090 */
[----:B------:R-:W-:Y:S01]  /*6d700*/  MOV R193, R146 ;  /* 0x0000009200c17202 */ /* 0x000fe20000000f00 */
[----:B------:R-:W-:Y:S02]  /*6d710*/  IMAD.MOV.U32 R194, RZ, RZ, R145 ;  /* 0x000000ffffc27224 */ /* 0x000fe400078e0091 */
[----:B------:R-:W-:Y:S02]  /*6d720*/  IMAD.MOV.U32 R192, RZ, RZ, R147 ;  /* 0x000000ffffc07224 */ /* 0x000fe400078e0093 */
[C---:B----4-:R-:W-:Y:S03]  /*6d730*/  HMMA.1688.F32.TF32 R144, R148.reuse, R80, R152 ;  /* 0x000000509490723c */ /* 0x050fe60000081098 */
        /* <DEDUP_REMOVED lines=8> */
[----:B-1----:R-:W-:-:S15]  /*6d7c0*/  HMMA.1688.F32.TF32 R144, R148, R76, R172 ;  /* 0x0000004c9490723c */ /* 0x002fde00000810ac */
[----:B------:R-:W-:-:S04]  /*6d7d0*/  NOP ;  /* 0x0000000000007918 */ /* 0x000fc80000000000 */
[----:B------:R-:W-:Y:S01]  /*6d7e0*/  IMAD.MOV.U32 R251, RZ, RZ, R144 ;  /* 0x000000fffffb7224 */ /* 0x000fe200078e0090 */
[----:B------:R-:W-:Y:S01]  /*6d7f0*/  MOV R249, R146 ;  /* 0x0000009200f97202 */ /* 0x000fe20000000f00 */
[----:B------:R-:W-:Y:S02]  /*6d800*/  IMAD.MOV.U32 R250, RZ, RZ, R145 ;  /* 0x000000fffffa7224 */ /* 0x000fe400078e0091 */
        /* <DEDUP_REMOVED lines=8> */
[----:B------:R-:W-:-:S02]  /*6d890*/  IMAD.MOV.U32 R193, RZ, RZ, R169 ;  /* 0x000000ffffc17224 */ /* 0x000fc400078e00a9 */
[----:B------:R-:W-:Y:S01]  /*6d8a0*/  IMAD.MOV.U32 R195, RZ, RZ, R168 ;  /* 0x000000ffffc37224 */ /* 0x000fe200078e00a8 */
[----:B------:R-:W-:Y:S04]  /*6d8b0*/  STL.64 [R1+0x448], R170 ;  /* 0x000448aa01007387 */ /* 0x000fe80000100a00 */
[----:B------:R-:W-:Y:S04]  /*6d8c0*/  STL [R1+0x7334], R193 ;  /* 0x007334c101007387 */ /* 0x000fe80000100800 */
[----:B------:R-:W-:Y:S01]  /*6d8d0*/  STL [R1+0x7330], R195 ;  /* 0x007330c301007387 */ /* 0x000fe20000100800 */
[----:B---3--:R-:W-:-:S15]  /*6d8e0*/  HMMA.1688.F32.TF32 R164, R148, R68, R164 ;  /* 0x0000004494a4723c */ /* 0x008fde00000810a4 */
[----:B------:R-:W-:-:S04]  /*6d8f0*/  NOP ;  /* 0x0000000000007918 */ /* 0x000fc80000000000 */
[----:B-1----:R-:W-:Y:S01]  /*6d900*/  MOV R250, R164 ;  /* 0x000000a400fa7202 */ /* 0x002fe20000000f00 */
[----:B------:R-:W-:Y:S02]  /*6d910*/  IMAD.MOV.U32 R251, RZ, RZ, R165 ;  /* 0x000000fffffb7224 */ /* 0x000fe400078e00a5 */
[----:B------:R-:W-:Y:S01]  /*6d920*/  IMAD.MOV.U32 R192, RZ, RZ, R166 ;  /* 0x000000ffffc07224 */ /* 0x000fe200078e00a6 */
[----:B------:R-:W3:Y:S01]  /*6d930*/  LDL.LU.64 R164, [R1+0x320] ;  /* 0x0003200001a47983 */ /* 0x000ee20000300a00 */
[----:B------:R-:W-:-:S03]  /*6d940*/  IMAD.MOV.U32 R194, RZ, RZ, R167 ;  /* 0x000000ffffc27224 */ /* 0x000fc600078e00a7 */
[----:B------:R-:W3:Y:S01]  /*6d950*/  LDL.LU.64 R166, [R1+0x328] ;  /* 0x0003280001a67983 */ /* 0x000ee20000300a00 */
[C---:B--2---:R-:W-:Y:S03]  /*6d960*/  HMMA.1688.F32.TF32 R160, R148.reuse, R44, R160 ;  /* 0x0000002c94a0723c */ /* 0x044fe600000810a0 */
[----:B------:R-:W-:Y:S04]  /*6d970*/  STL [R1+0x7344], R194 ;  /* 0x007344c201007387 */ /* 0x000fe80000100800 */
[----:B------:R-:W-:Y:S04]  /*6d980*/  STL [R1+0x7340], R192 ;  /* 0x007340c001007387 */ /* 0x000fe80000100800 */
[----:B------:R-:W-:Y:S04]  /*6d990*/  STL [R1+0x733c], R250 ;  /* 0x00733cfa01007387 */ /* 0x000fe80000100800 */
[----:B------:R-:W-:Y:S04]  /*6d9a0*/  STL [R1+0x7338], R251 ;  /* 0x007338fb01007387 */ /* 0x000fe80000100800 */
[----:B------:R1:W-:Y:S04]  /*6d9b0*/  STL.64 [R1+0x420], R160 ;  /* 0x000420a001007387 */ /* 0x0003e80000100a00 */
[----:B------:R2:W-:Y:S04]  /*6d9c0*/  STL.64 [R1+0x428], R162 ;  /* 0x000428a201007387 */ /* 0x0005e80000100a00 */
[----:B-1----:R-:W3:Y:S04]  /*6d9d0*/  LDL.LU.64 R160, [R1+0x830] ;  /* 0x0008300001a07983 */ /* 0x002ee80000300a00 */
[----:B--2---:R-:W2:Y:S01]  /*6d9e0*/  LDL.LU.64 R162, [R1+0x838] ;  /* 0x0008380001a27983 */ /* 0x004ea20000300a00 */
[----:B----4-:R-:W-:-:S15]  /*6d9f0*/  HMMA.1688.F32.TF32 R152, R148, R40, R152 ;  /* 0x000000289498723c */ /* 0x010fde0000081098 */
[----:B------:R-:W-:-:S04]  /*6da00*/  NOP ;  /* 0x0000000000007918 */ /* 0x000fc80000000000 */
[----:B------:R-:W-:Y:S01]  /*6da10*/  MOV R193, R152 ;  /* 0x0000009800c17202 */ /* 0x000fe20000000f00 */
[----:B------:R-:W-:Y:S02]  /*6da20*/  IMAD.MOV.U32 R195, RZ, RZ, R153 ;  /* 0x000000ffffc37224 */ /* 0x000fe400078e0099 */
[----:B------:R-:W-:Y:S01]  /*6da30*/  IMAD.MOV.U32 R249, RZ, RZ, R155 ;  /* 0x000000fffff97224 */ /* 0x000fe200078e009b */
[----:B------:R-:W4:Y:S01]  /*6da40*/  LDL.LU.64 R152, [R1+0x890] ;  /* 0x0008900001987983 */ /* 0x000f220000300a00 */
[----:B------:R-:W-:-:S03]  /*6da50*/  IMAD.MOV.U32 R248, RZ, RZ, R154 ;  /* 0x000000fffff87224 */ /* 0x000fc600078e009a */
[----:B------:R-:W4:Y:S04]  /*6da60*/  LDL.LU.64 R154, [R1+0x898] ;  /* 0x00089800019a7983 */ /* 0x000f280000300a00 */
[----:B------:R1:W-:Y:S01]  /*6da70*/  STL [R1+0x7354], R249 ;  /* 0x007354f901007387 */ /* 0x0003e20000100800 */
[----:B------:R-:W-:Y:S03]  /*6da80*/  HMMA.1688.F32.TF32 R144, R148, R64, R144 ;  /* 0x000000409490723c */ /* 0x000fe60000081090 */
[----:B------:R1:W-:Y:S04]  /*6da90*/  STL [R1+0x7350], R248 ;  /* 0x007350f801007387 */ /* 0x0003e80000100800 */
[----:B------:R1:W-:Y:S04]  /*6daa0*/  STL [R1+0x734c], R193 ;  /* 0x00734cc101007387 */ /* 0x0003e80000100800 */
[----:B------:R1:W-:Y:S08]  /*6dab0*/  STL [R1+0x7348], R195 ;  /* 0x007348c301007387 */ /* 0x0003f00000100800 */
[----:B------:R-:W-:Y:S01]  /*6dac0*/  MOV R194, R144 ;  /* 0x0000009000c27202 */ /* 0x000fe20000000f00 */
[----:B------:R-:W-:-:S02]  /*6dad0*/  IMAD.MOV.U32 R192, RZ, RZ, R145 ;  /* 0x000000ffffc07224 */ /* 0x000fc400078e0091 */
[----:B------:R-:W-:Y:S01]  /*6dae0*/  IMAD.MOV.U32 R250, RZ, RZ, R146 ;  /* 0x000000fffffa7224 */ /* 0x000fe200078e0092 */
[----:B------:R-:W4:Y:S01]  /*6daf0*/  LDL.LU.64 R144, [R1+0x8f0] ;  /* 0x0008f00001907983 */ /* 0x000f220000300a00 */
[----:B------:R-:W-:-:S03]  /*6db00*/  IMAD.MOV.U32 R251, RZ, RZ, R147 ;  /* 0x000000fffffb7224 */ /* 0x000fc600078e0093 */
[----:B------:R-:W4:Y:S04]  /*6db10*/  LDL.LU.64 R146, [R1+0x8f8] ;  /* 0x0008f80001927983 */ /* 0x000f280000300a00 */
[----:B------:R-:W-:Y:S04]  /*6db20*/  STL [R1+0x7364], R251 ;  /* 0x007364fb01007387 */ /* 0x000fe80000100800 */
[----:B------:R-:W-:Y:S04]  /*6db30*/  STL [R1+0x7360], R250 ;  /* 0x007360fa01007387 */ /* 0x000fe80000100800 */
        /* <DEDUP_REMOVED lines=14> */
[----:B------:R-:W-:Y:S01]  /*6dc20*/  STL [R1+0x7368], R248 ;  /* 0x007368f801007387 */ /* 0x000fe20000100800 */
[----:B----4-:R-:W-:Y:S03]  /*6dc30*/  HMMA.1688.F32.TF32 R152, R148, R52, R152 ;  /* 0x000000349498723c */ /* 0x010fe60000081098 */
[----:B------:R1:W-:Y:S04]  /*6dc40*/  STL.64 [R1+0x3e0], R160 ;  /* 0x0003e0a001007387 */ /* 0x0003e80000100a00 */
[----:B------:R2:W-:Y:S04]  /*6dc50*/  STL.64 [R1+0x3e8], R162 ;  /* 0x0003e8a201007387 */ /* 0x0005e80000100a00 */
[----:B-1----:R-:W4:Y:S04]  /*6dc60*/  LDL.LU.64 R160, [R1+0x8c0] ;  /* 0x0008c00001a07983 */ /* 0x002f280000300a00 */
[----:B--2---:R-:W4:Y:S04]  /*6dc70*/  LDL.LU.64 R162, [R1+0x8c8] ;  /* 0x0008c80001a27983 */ /* 0x004f280000300a00 */
[----:B------:R-:W-:Y:S01]  /*6dc80*/  IMAD.MOV.U32 R192, RZ, RZ, R155 ;  /* 0x000000ffffc07224 */ /* 0x000fe200078e009b */
[----:B------:R-:W-:Y:S01]  /*6dc90*/  MOV R251, R152 ;  /* 0x0000009800fb7202 */ /* 0x000fe20000000f00 */
[----:B------:R-:W-:-:S02]  /*6dca0*/  IMAD.MOV.U32 R194, RZ, RZ, R154 ;  /* 0x000000ffffc27224 */ /* 0x000fc400078e009a */
[----:B------:R-:W-:Y:S01]  /*6dcb0*/  IMAD.MOV.U32 R250, RZ, RZ, R153 ;  /* 0x000000fffffa7224 */ /* 0x000fe200078e0099 */
[----:B------:R-:W-:Y:S04]  /*6dcc0*/  STL [R1+0x7384], R192 ;  /* 0x007384c001007387 */ /* 0x000fe80000100800 */
[----:B------:R-:W-:Y:S01]  /*6dcd0*/  STL [R1+0x7380], R194 ;  /* 0x007380c201007387 */ /* 0x000fe20000100800 */
[----:B------:R-:W-:Y:S03]  /*6dce0*/  HMMA.1688.F32.TF32 R144, R148, R48, R144 ;  /* 0x000000309490723c */ /* 0x000fe60000081090 */
[----:B------:R-:W-:Y:S04]  /*6dcf0*/  STL [R1+0x737c], R251 ;  /* 0x00737cfb01007387 */ /* 0x000fe80000100800 */
[----:B------:R1:W-:-:S12]  /*6dd00*/  STL [R1+0x7378], R250 ;  /* 0x007378fa01007387 */ /* 0x0003d80000100800 */
[----:B------:R-:W-:Y:S01]  /*6dd10*/  MOV R195, R144 ;  /* 0x0000009000c37202 */ /* 0x000fe20000000f00 */
[----:B------:R-:W-:Y:S02]  /*6dd20*/  IMAD.MOV.U32 R193, RZ, RZ, R145 ;  /* 0x000000ffffc17224 */ /* 0x000fe400078e0091 */
[----:B------:R-:W-:Y:S01]  /*6dd30*/  IMAD.MOV.U32 R249, RZ, RZ, R146 ;  /* 0x000000fffff97224 */ /* 0x000fe200078e0092 */
[----:B------:R-:W2:Y:S01]  /*6dd40*/  LDL.LU.64 R144, [R1+0x8a0] ;  /* 0x0008a00001907983 */ /* 0x000ea20000300a00 */
[----:B------:R-:W-:-:S03]  /*6dd50*/  IMAD.MOV.U32 R248, RZ, RZ, R147 ;  /* 0x000000fffff87224 */ /* 0x000fc600078e0093 */
[----:B------:R-:W2:Y:S04]  /*6dd60*/  LDL.LU.64 R146, [R1+0x8a8] ;  /* 0x0008a80001927983 */ /* 0x000ea80000300a00 */
[----:B------:R-:W2:Y:S04]  /*6dd70*/  LDL.LU.64 R152, [R1+0x880] ;  /* 0x0008800001987983 */ /* 0x000ea80000300a00 */
[----:B------:R-:W2:Y:S04]  /*6dd80*/  LDL.LU.64 R154, [R1+0x888] ;  /* 0x00088800019a7983 */ /* 0x000ea80000300a00 */
[----:B------:R1:W-:Y:S04]  /*6dd90*/  STL [R1+0x7394], R248 ;  /* 0x007394f801007387 */ /* 0x0003e80000100800 */
[----:B------:R1:W-:Y:S04]  /*6dda0*/  STL [R1+0x7390], R249 ;  /* 0x007390f901007387 */ /* 0x0003e80000100800 */
[----:B------:R1:W-:Y:S04]  /*6ddb0*/  STL [R1+0x738c], R195 ;  /* 0x00738cc301007387 */ /* 0x0003e80000100800 */
[----:B------:R1:W-:Y:S01]  /*6ddc0*/  STL [R1+0x7388], R193 ;  /* 0x007388c101007387 */ /* 0x0003e20000100800 */
[----:B---3--:R-:W-:-:S15]  /*6ddd0*/  HMMA.1688.F32.TF32 R164, R148, R36, R164 ;  /* 0x0000002494a4723c */ /* 0x008fde00000810a4 */
[----:B------:R-:W-:-:S04]  /*6dde0*/  NOP ;  /* 0x0000000000007918 */ /* 0x000fc80000000000 */
[----:B-1----:R-:W-:Y:S01]  /*6ddf0*/  IMAD.MOV.U32 R250, RZ, RZ, R167 ;  /* 0x000000fffffa7224 */ /* 0x002fe200078e00a7 */
[----:B------:R-:W-:Y:S01]  /*6de00*/  MOV R192, R164 ;  /* 0x000000a400c07202 */ /* 0x000fe20000000f00 */
[----:B------:R-:W-:Y:S02]  /*6de10*/  IMAD.MOV.U32 R251, RZ, RZ, R166 ;  /* 0x000000fffffb7224 */ /* 0x000fe400078e00a6 */
[----:B------:R-:W-:Y:S01]  /*6de20*/  IMAD.MOV.U32 R194, RZ, RZ, R165 ;  /* 0x000000ffffc27224 */ /* 0x000fe200078e00a5 */
[----:B------:R1:W-:Y:S04]  /*6de30*/  STL [R1+0x73a4], R250 ;  /* 0x0073a4fa01007387 */ /* 0x0003e80000100800 */
[----:B------:R3:W-:Y:S04]  /*6de40*/  STL [R1+0x73a0], R251 ;  /* 0x0073a0fb01007387 */ /* 0x0007e80000100800 */
[----:B------:R1:W-:Y:S04]  /*6de50*/  STL [R1+0x739c], R192 ;  /* 0x00739cc001007387 */ /* 0x0003e80000100800 */
[----:B------:R1:W-:Y:S04]  /*6de60*/  STL [R1+0x7398], R194 ;  /* 0x007398c201007387 */ /* 0x0003e80000100800 */
[----:B------:R-:W3:Y:S04]  /*6de70*/  LDL.LU.64 R164, [R1+0x860] ;  /* 0x0008600001a47983 */ /* 0x000ee80000300a00 */
[----:B------:R-:W3:Y:S01]  /*6de80*/  LDL.LU.64 R166, [R1+0x868] ;  /* 0x0008680001a67983 */ /* 0x000ee20000300a00 */
[----:B----4-:R-:W-:-:S15]  /*6de90*/  HMMA.1688.F32.TF32 R160, R148, R32, R160 ;  /* 0x0000002094a0723c */ /* 0x010fde00000810a0 */
[----:B------:R-:W-:-:S04]  /*6dea0*/  NOP ;  /* 0x0000000000007918 */ /* 0x000fc80000000000 */
[----:B------:R-:W-:Y:S02]  /*6deb0*/  IMAD.MOV.U32 R199, RZ, RZ, R163 ;  /* 0x000000ffffc77224 */ /* 0x000fe400078e00a3 */
[----:B------:R-:W-:Y:S01]  /*6dec0*/  IMAD.MOV.U32 R198, RZ, RZ, R162 ;  /* 0x000000ffffc67224 */ /* 0x000fe200078e00a2 */
[----:B------:R-:W-:Y:S01]  /*6ded0*/  MOV R196, R160 ;  /* 0x000000a000c47202 */ /* 0x000fe20000000f00 */
[----:B------:R-:W-:Y:S01]  /*6dee0*/  IMAD.MOV.U32 R197, RZ, RZ, R161 ;  /* 0x000000ffffc57224 */ /* 0x000fe200078e00a1 */
[----:B------:R4:W-:Y:S04]  /*6def0*/  STL [R1+0x73b4], R199 ;  /* 0x0073b4c701007387 */ /* 0x0009e80000100800 */
[----:B------:R1:W-:Y:S04]  /*6df00*/  STL [R1+0x73b0], R198 ;  /* 0x0073b0c601007387 */ /* 0x0003e80000100800 */
[----:B------:R1:W-:Y:S04]  /*6df10*/  STL [R1+0x73ac], R197 ;  /* 0x0073acc501007387 */ /* 0x0003e80000100800 */
[----:B------:R1:W-:Y:S01]  /*6df20*/  STL [R1+0x73a8], R196 ;  /* 0x0073a8c401007387 */ /* 0x0003e20000100800 */
[C---:B--2---:R-:W-:Y:S08]  /*6df30*/  HMMA.1688.F32.TF32 R144, R148.reuse, R28, R144 ;  /* 0x0000001c9490723c */ /* 0x044ff00000081090 */
[----:B------:R-:W-:Y:S11]  /*6df40*/  HMMA.1688.F32.TF32 R152, R148, R24, R152 ;  /* 0x000000189498723c */ /* 0x000ff60000081098 */
[----:B------:R-:W-:Y:S01]  /*6df50*/  MOV R248, R144 ;  /* 0x0000009000f87202 */ /* 0x000fe20000000f00 */
[----:B------:R-:W-:-:S02]  /*6df60*/  IMAD.MOV.U32 R249, RZ, RZ, R145 ;  /* 0x000000fffff97224 */ /* 0x000fc400078e0091 */
[----:B------:R-:W-:Y:S01]  /*6df70*/  IMAD.MOV.U32 R195, RZ, RZ, R146 ;  /* 0x000000ffffc37224 */ /* 0x000fe200078e0092 */
[----:B------:R-:W2:Y:S01]  /*6df80*/  LDL.LU.64 R144, [R1+0x930] ;  /* 0x0009300001907983 */ /* 0x000ea20000300a00 */
[----:B------:R-:W-:-:S03]  /*6df90*/  IMAD.MOV.U32 R193, RZ, RZ, R147 ;  /* 0x000000ffffc17224 */ /* 0x000fc600078e0093 */
[----:B------:R-:W2:Y:S01]  /*6dfa0*/  LDL.LU.64 R146, [R1+0x938] ;  /* 0x0009380001927983 */ /* 0x000ea20000300a00 */
[----:B-1----:R-:W-:Y:S01]  /*6dfb0*/  MOV R250, R152 ;  /* 0x0000009800fa7202 */ /* 0x002fe20000000f00 */
[----:B---3--:R-:W-:Y:S02]  /*6dfc0*/  IMAD.MOV.U32 R251, RZ, RZ, R153 ;  /* 0x000000fffffb7224 */ /* 0x008fe400078e0099 */
[----:B------:R-:W-:Y:S01]  /*6dfd0*/  IMAD.MOV.U32 R192, RZ, RZ, R154 ;  /* 0x000000ffffc07224 */ /* 0x000fe200078e009a */
[----:B------:R-:W3:Y:S01]  /*6dfe0*/  LDL.LU.64 R152, [R1+0x950] ;  /* 0x0009500001987983 */ /* 0x000ee20000300a00 */
[----:B------:R-:W-:-:S03]  /*6dff0*/  IMAD.MOV.U32 R194, RZ, RZ, R155 ;  /* 0x000000ffffc27224 */ /* 0x000fc600078e009b */
[----:B------:R-:W3:Y:S04]  /*6e000*/  LDL.LU.64 R154, [R1+0x958] ;  /* 0x00095800019a7983 */ /* 0x000ee80000300a00 */
[----:B------:R-:W3:Y:S04]  /*6e010*/  LDL.LU.64 R168, [R1+0x960] ;  /* 0x0009600001a87983 */ /* 0x000ee80000300a00 */
[----:B------:R-:W3:Y:S04]  /*6e020*/  LDL.LU.64 R170, [R1+0x968] ;  /* 0x0009680001aa7983 */ /* 0x000ee80000300a00 */
[----:B------:R-:W3:Y:S04]  /*6e030*/  LDL.LU.64 R172, [R1+0x980] ;  /* 0x0009800001ac7983 */ /* 0x000ee80000300a00 */
[----:B------:R-:W3:Y:S04]  /*6e040*/  LDL.LU.64 R174, [R1+0x988] ;  /* 0x0009880001ae7983 */ /* 0x000ee80000300a00 */
[----:B------:R-:W3:Y:S04]  /*6e050*/  LDL.LU.64 R160, [R1+0xf10] ;  /* 0x000f100001a07983 */ /* 0x000ee80000300a00 */
[----:B------:R-:W3:Y:S04]  /*6e060*/  LDL.LU.64 R162, [R1+0xf18] ;  /* 0x000f180001a27983 */ /* 0x000ee80000300a00 */
[----:B------:R-:W-:Y:S04]  /*6e070*/  STL.64 [R1+0x73d0], R194 ;  /* 0x0073d0c201007387 */ /* 0x000fe80000100a00 */
[----:B------:R-:W-:Y:S04]  /*6e080*/  STL.64 [R1+0x73c8], R192 ;  /* 0x0073c8c001007387 */ /* 0x000fe80000100a00 */
[----:B------:R-:W-:Y:S04]  /*6e090*/  STL.64 [R1+0x73c0], R250 ;  /* 0x0073c0fa01007387 */ /* 0x000fe80000100a00 */
[----:B------:R-:W-:Y:S01]  /*6e0a0*/  STL.64 [R1+0x73b8], R248 ;  /* 0x0073b8f801007387 */ /* 0x000fe20000100a00 */
[----:B------:R-:W-:-:S15]  /*6e0b0*/  HMMA.1688.F32.TF32 R164, R148, R20, R164 ;  /* 0x0000001494a4723c */ /* 0x000fde00000810a4 */
[----:B------:R-:W-:-:S04]  /*6e0c0*/  NOP ;  /* 0x0000000000007918 */ /* 0x000fc80000000000 */
[----:B----4-:R-:W-:Y:S01]  /*6e0d0*/  MOV R199, R164 ;  /* 0x000000a400c77202 */ /* 0x010fe20000000f00 */
[----:B------:R-:W-:Y:S02]  /*6e0e0*/  IMAD.MOV.U32 R198, RZ, RZ, R165 ;  /* 0x000000ffffc67224 */ /* 0x000fe400078e00a5 */
[----:B------:R-:W-:Y:S01]  /*6e0f0*/  IMAD.MOV.U32 R197, RZ, RZ, R166 ;  /* 0x000000ffffc57224 */ /* 0x000fe200078e00a6 */
[----:B------:R-:W4:Y:S01]  /*6e100*/  LDL.LU.64 R164, [R1+0x1380] ;  /* 0x0013800001a47983 */ /* 0x000f220000300a00 */
[----:B------:R-:W-:-:S03]  /*6e110*/  IMAD.MOV.U32 R196, RZ, RZ, R167 ;  /* 0x000000ffffc47224 */ /* 0x000fc600078e00a7 */
[----:B------:R-:W4:Y:S04]  /*6e120*/  LDL.LU.64 R166, [R1+0x1388] ;  /* 0x0013880001a67983 */ /* 0x000f280000300a00 */
[----:B------:R-:W-:Y:S04]  /*6e130*/  STL.64 [R1+0x73e0], R198 ;  /* 0x0073e0c601007387 */ /* 0x000fe80000100a00 */
[----:B------:R-:W-:Y:S01]  /*6e140*/  STL.64 [R1+0x73d8], R196 ;  /* 0x0073d8c401007387 */ /* 0x000fe20000100a00 */
[----:B--2---:R-:W-:-:S15]  /*6e150*/  HMMA.1688.F32.TF32 R176, R148, R16, R144 ;  /* 0x0000001094b0723c */ /* 0x004fde0000081090 */
[----:B------:R-:W-:-:S04]  /*6e160*/  NOP ;  /* 0x0000000000007918 */ /* 0x000fc80000000000 */
[----:B------:R-:W-:Y:S01]  /*6e170*/  IMAD.MOV.U32 R146, RZ, RZ, R178 ;  /* 0x000000ffff927224 */ /* 0x000fe200078e00b2 */
[----:B------:R-:W-:Y:S01]  /*6e180*/  MOV R144, R176 ;  /* 0x000000b000907202 */ /* 0x000fe20000000f00 */
[----:B------:R-:W-:Y:S02]  /*6e190*/  IMAD.MOV.U32 R147, RZ, RZ, R179 ;  /* 0x000000ffff937224 */ /* 0x000fe400078e00b3 */
[----:B------:R-:W-:-:S03]  /*6e1a0*/  IMAD.MOV.U32 R145, RZ, RZ, R177 ;  /* 0x000000ffff917224 */ /* 0x000fc600078e00b1 */
[----:B------:R-:W-:Y:S04]  /*6e1b0*/  STL.64 [R1+0x73f0], R146 ;  /* 0x0073f09201007387 */ /* 0x000fe80000100a00 */
[----:B------:R3:W-:Y:S02]  /*6e1c0*/  STL.64 [R1+0x73e8], R144 ;  /* 0x0073e89001007387 */ /* 0x0007e40000100a00 */
[----:B---3--:R-:W-:Y:S02]  /*6e1d0*/  HMMA.1688.F32.TF32 R144, R148, R12, R152 ;  /* 0x0000000c9490723c */ /* 0x008fe40000081098 */
[----:B------:R-:W2:Y:S04]  /*6e1e0*/  LDL.LU.64 R152, [R1+0x1370] ;  /* 0x0013700001987983 */ /* 0x000ea80000300a00 */
[----:B------:R-:W2:-:S13]  /*6e1f0*/  LDL.LU.64 R154, [R1+0x1378] ;  /* 0x00137800019a7983 */ /* 0x000e9a0000300a00 */
[----:B------:R1:W-:Y:S04]  /*6e200*/  STL.64 [R1+0x350], R144 ;  /* 0x0003509001007387 */ /* 0x0003e80000100a00 */
[----:B------:R3:W-:Y:S04]  /*6e210*/  STL.64 [R1+0x358], R146 ;  /* 0x0003589201007387 */ /* 0x0007e80000100a00 */
[----:B-1----:R-:W2:Y:S04]  /*6e220*/  LDL.LU.64 R144, [R1+0x1360] ;  /* 0x0013600001907983 */ /* 0x002ea80000300a00 */
[----:B---3--:R-:W3:Y:S01]  /*6e230*/  LDL.LU.64 R146, [R1+0x1368] ;  /* 0x0013680001927983 */ /* 0x008ee20000300a00 */
[C---:B------:R-:W-:Y:S08]  /*6e240*/  HMMA.1688.F32.TF32 R168, R148.reuse, R8, R168 ;  /* 0x0000000894a8723c */ /* 0x040ff000000810a8 */
[----:B------:R-:W-:Y:S11]  /*6e250*/  HMMA.1688.F32.TF32 R148, R148, R4, R172 ;  /* 0x000000049494723c */ /* 0x000ff600000810ac */
[----:B------:R1:W-:Y:S04]  /*6e260*/  STL.64 [R1+0x330], R168 ;  /* 0x000330a801007387 */ /* 0x0003e80000100a00 */
[----:B------:R1:W-:Y:S04]  /*6e270*/  STL.64 [R1+0x338], R170 ;  /* 0x000338aa01007387 */ /* 0x0003e80000100a00 */
[----:B-1----:R-:W3:Y:S04]  /*6e280*/  LDL.LU.64 R168, [R1+0x1350] ;  /* 0x0013500001a87983 */ /* 0x002ee80000300a00 */
[----:B------:R-:W3:Y:S04]  /*6e290*/  LDL.LU.64 R170, [R1+0x1358] ;  /* 0x0013580001aa7983 */ /* 0x000ee80000300a00 */
[----:B------:R-:W-:Y:S04]  /*6e2a0*/  STL.64 [R1+0x7238], R150 ;  /* 0x0072389601007387 */ /* 0x000fe80000100a00 */
[----:B------:R1:W-:Y:S02]  /*6e2b0*/  STL.64 [R1+0x7230], R148 ;  /* 0x0072309401007387 */ /* 0x0003e40000100a00 */
[----:B-1----:R-:W-:Y:S02]  /*6e2c0*/  HMMA.1688.F32.TF32 R148, R184, R128, R160 ;  /* 0x00000080b894723c */ /* 0x002fe400000810a0 */
[----:B------:R-:W3:Y:S04]  /*6e2d0*/  LDL.LU.64 R160, [R1+0x1340] ;  /* 0x0013400001a07983 */ /* 0x000ee80000300a00 */
[----:B------:R-:W3:-:S13]  /*6e2e0*/  LDL.LU.64 R162, [R1+0x1348] ;  /* 0x0013480001a27983 */ /* 0x000eda0000300a00 */
[----:B------:R-:W-:Y:S04]  /*6e2f0*/  STL.64 [R1+0x320], R148 ;  /* 0x0003209401007387 */ /* 0x000fe80000100a00 */
[----:B------:R4:W-:Y:S02]  /*6e300*/  STL.64 [R1+0x328], R150 ;  /* 0x0003289601007387 */ /* 0x0009e40000100a00 */
[----:B----4-:R-:W-:Y:S02]  /*6e310*/  HMMA.1688.F32.TF32 R148, R184, R124, R164 ;  /* 0x0000007cb894723c */ /* 0x010fe400000810a4 */
[----:B------:R-:W4:Y:S04]  /*6e320*/  LDL.LU.64 R164, [R1+0x1330] ;  /* 0x0013300001a47983 */ /* 0x000f280000300a00 */
[----:B------:R-:W4:-:S13]  /*6e330*/  LDL.LU.64 R166, [R1+0x1338] ;  /* 0x0013380001a67983 */ /* 0x000f1a0000300a00 */
[----:B------:R-:W-:Y:S04]  /*6e340*/  STL.64 [R1+0x310], R148 ;  /* 0x0003109401007387 */ /* 0x000fe80000100a00 */
[----:B------:R2:W-:Y:S02]  /*6e350*/  STL.64 [R1+0x318], R150 ;  /* 0x0003189601007387 */ /* 0x0005e40000100a00 */
[----:B--2---:R-:W-:Y:S02]  /*6e360*/  HMMA.1688.F32.TF32 R148, R184, R120, R152 ;  /* 0x00000078b894723c */ /* 0x004fe40000081098 */
[----:B------:R-:W2:Y:S04]  /*6e370*/  LDL.LU.64 R152, [R1+0x1320] ;  /* 0x0013200001987983 */ /* 0x000ea80000300a00 */
[----:B------:R-:W2:-:S13]  /*6e380*/  LDL.LU.64 R154, [R1+0x1328] ;  /* 0x00132800019a7983 */ /* 0x000e9a0000300a00 */
[----:B------:R-:W-:Y:S04]  /*6e390*/  STL.64 [R1+0x300], R148 ;  /* 0x0003009401007387 */ /* 0x000fe80000100a00 */
[----:B------:R3:W-:Y:S02]  /*6e3a0*/  STL.64 [R1+0x308], R150 ;  /* 0x0003089601007387 */ /* 0x0007e40000100a00 */
[C---:B---3--:R-:W-:Y:S02]  /*6e3b0*/  HMMA.1688.F32.TF32 R148, R184.reuse, R116, R144 ;  /* 0x00000074b894723c */ /* 0x048fe40000081090 */
[----:B------:R-:W3:Y:S04]  /*6e3c0*/  LDL.LU.64 R144, [R1+0x1310] ;  /* 0x0013100001907983 */ /* 0x000ee80000300a00 */
[----:B------:R-:W3:Y:S02]  /*6e3d0*/  LDL.LU.64 R146, [R1+0x1318] ;  /* 0x0013180001927983 */ /* 0x000ee40000300a00 */
[----:B------:R-:W-:Y:S11]  /*6e3e0*/  HMMA.1688.F32.TF32 R168, R184, R112, R168 ;  /* 0x00000070b8a8723c */ /* 0x000ff600000810a8 */
[----:B------:R1:W-:Y:S04]  /*6e3f0*/  STL.64 [R1+0x2f0], R148 ;  /* 0x0002f09401007387 */ /* 0x0003e80000100a00 */
[----:B------:R1:W-:Y:S04]  /*6e400*/  STL.64 [R1+0x2f8], R150 ;  /* 0x0002f89601007387 */ /* 0x0003e80000100a00 */
[----:B------:R-:W3:Y:S04]  /*6e410*/  LDL.LU.64 R172, [R1+0x1300] ;  /* 0x0013000001ac7983 */ /* 0x000ee80000300a00 */
[----:B------:R-:W3:Y:S01]  /*6e420*/  LDL.LU.64 R174, [R1+0x1308] ;  /* 0x0013080001ae7983 */ /* 0x000ee20000300a00 */
[----:B-1----:R-:W-:Y:S01]  /*6e430*/  IMAD.MOV.U32 R148, RZ, RZ, R171 ;  /* 0x000000ffff947224 */ /* 0x002fe200078e00ab */
[----:B------:R-:W-:Y:S01]  /*6e440*/  MOV R151, R168 ;  /* 0x000000a800977202 */ /* 0x000fe20000000f00 */
[----:B------:R-:W-:-:S02]  /*6e450*/  IMAD.MOV.U32 R150, RZ, RZ, R169 ;  /* 0x000000ffff967224 */ /* 0x000fc400078e00a9 */
[----:B------:R-:W-:Y:S01]  /*6e460*/  IMAD.MOV.U32 R149, RZ, RZ, R170 ;  /* 0x000000ffff957224 */ /* 0x000fe200078e00aa */
[----:B------:R-:W-:Y:S04]  /*6e470*/  STL [R1+0x725c], R148 ;  /* 0x00725c9401007387 */ /* 0x000fe80000100800 */
[----:B------:R-:W-:Y:S04]  /*6e480*/  STL [R1+0x7258], R150 ;  /* 0x0072589601007387 */ /* 0x000fe80000100800 */
[----:B------:R-:W-:Y:S04]  /*6e490*/  STL [R1+0x7254], R151 ;  /* 0x0072549701007387 */ /* 0x000fe80000100800 */
[----:B------:R1:W-:Y:S02]  /*6e4a0*/  STL [R1+0x7250], R149 ;  /* 0x0072509501007387 */ /* 0x0003e40000100800 */
[----:B-1----:R-:W-:Y:S02]  /*6e4b0*/  HMMA.1688.F32.TF32 R148, R184, R108, R160 ;  /* 0x0000006cb894723c */ /* 0x002fe400000810a0 */
[----:B------:R-:W3:Y:S04]  /*6e4c0*/  LDL.LU.64 R160, [R1+0x12f0] ;  /* 0x0012f00001a07983 */ /* 0x000ee80000300a00 */
[----:B------:R-:W3:-:S13]  /*6e4d0*/  LDL.LU.64 R162, [R1+0x12f8] ;  /* 0x0012f80001a27983 */ /* 0x000eda0000300a00 */
[----:B------:R1:W-:Y:S04]  /*6e4e0*/  STL.64 [R1+0x2d0], R148 ;  /* 0x0002d09401007387 */ /* 0x0003e80000100a00 */
[----:B------:R1:W-:Y:S01]  /*6e4f0*/  STL.64 [R1+0x2d8], R150 ;  /* 0x0002d89601007387 */ /* 0x0003e20000100a00 */
[----:B----4-:R-:W-:-:S15]  /*6e500*/  HMMA.1688.F32.TF32 R164, R184, R104, R164 ;  /* 0x00000068b8a4723c */ /* 0x010fde00000810a4 */
[----:B------:R-:W-:-:S04]  /*6e510*/  NOP ;  /* 0x0000000000007918 */ /* 0x000fc80000000000 */
[----:B-1----:R-:W-:Y:S01]  /*6e520*/  MOV R148, R164 ;  /* 0x000000a400947202 */ /* 0x002fe20000000f00 */
[----:B------:R-:W-:Y:S02]  /*6e530*/  IMAD.MOV.U32 R150, RZ, RZ, R165 ;  /* 0x000000ffff967224 */ /* 0x000fe400078e00a5 */
[----:B------:R-:W-:Y:S01]  /*6e540*/  IMAD.MOV.U32 R151, RZ, RZ, R166 ;  /* 0x000000ffff977224 */ /* 0x000fe200078e00a6 */
[----:B------:R-:W4:Y:S01]  /*6e550*/  LDL.LU.64 R164, [R1+0x12e0] ;  /* 0x0012e00001a47983 */ /* 0x000f220000300a00 */
[----:B------:R-:W-:-:S03]  /*6e560*/  IMAD.MOV.U32 R149, RZ, RZ, R167 ;  /* 0x000000ffff957224 */ /* 0x000fc600078e00a7 */
[----:B------:R-:W4:Y:S04]  /*6e570*/  LDL.LU.64 R166, [R1+0x12e8] ;  /* 0x0012e80001a67983 */ /* 0x000f280000300a00 */
[----:B------:R-:W-:Y:S04]  /*6e580*/  STL [R1+0x726c], R148 ;  /* 0x00726c9401007387 */ /* 0x000fe80000100800 */
[----:B------:R-:W-:Y:S04]  /*6e590*/  STL [R1+0x7268], R150 ;  /* 0x0072689601007387 */ /* 0x000fe80000100800 */
[----:B------:R-:W-:Y:S04]  /*6e5a0*/  STL [R1+0x7264], R151 ;  /* 0x0072649701007387 */ /* 0x000fe80000100800 */
[----:B------:R2:W-:Y:S04]  /*6e5b0*/  STL [R1+0x7260], R149 ;  /* 0x0072609501007387 */ /* 0x0005e80000100800 */
[----:B------:R-:W4:Y:S04]  /*6e5c0*/  LDL.LU.64 R168, [R1+0x12d0] ;  /* 0x0012d00001a87983 */ /* 0x000f280000300a00 */
[----:B------:R-:W4:Y:S01]  /*6e5d0*/  LDL.LU.64 R170, [R1+0x12d8] ;  /* 0x0012d80001aa7983 */ /* 0x000f220000300a00 */
[C---:B--2---:R-:W-:Y:S08]  /*6e5e0*/  HMMA.1688.F32.TF32 R148, R184.reuse, R100, R152 ;  /* 0x00000064b894723c */ /* 0x044ff00000081098 */
[----:B---3--:R-:W-:Y:S11]  /*6e5f0*/  HMMA.1688.F32.TF32 R144, R184, R96, R144 ;  /* 0x00000060b890723c */ /* 0x008ff60000081090 */
[----:B------:R-:W-:Y:S04]  /*6e600*/  STL.64 [R1+0x2b0], R148 ;  /* 0x0002b09401007387 */ /* 0x000fe80000100a00 */
[----:B------:R1:W-:Y:S04]  /*6e610*/  STL.64 [R1+0x2b8], R150 ;  /* 0x0002b89601007387 */ /* 0x0003e80000100a00 */
[----:B------:R2:W-:Y:S04]  /*6e620*/  STL.64 [R1+0x2a8], R146 ;  /* 0x0002a89201007387 */ /* 0x0005e80000100a00 */
[----:B------:R-:W3:Y:S04]  /*6e630*/  LDL.LU.64 R152, [R1+0x12c0] ;  /* 0x0012c00001987983 */ /* 0x000ee80000300a00 */
[----:B------:R-:W3:Y:S01]  /*6e640*/  LDL.LU.64 R154, [R1+0x12c8] ;  /* 0x0012c800019a7983 */ /* 0x000ee20000300a00 */
[----:B-1----:R-:W-:Y:S01]  /*6e650*/  MOV R151, R144 ;  /* 0x0000009000977202 */ /* 0x002fe20000000f00 */
[----:B------:R-:W-:-:S02]  /*6e660*/  IMAD.MOV.U32 R149, RZ, RZ, R145 ;  /* 0x000000ffff957224 */ /* 0x000fc400078e0091 */
[----:B------:R-:W3:Y:S04]  /*6e670*/  LDL.LU.64 R144, [R1+0x12b0] ;  /* 0x0012b00001907983 */ /* 0x000ee80000300a00 */
[----:B--2---:R-:W2:Y:S01]  /*6e680*/  LDL.LU.64 R146, [R1+0x12b8] ;  /* 0x0012b80001927983 */ /* 0x004ea20000300a00 */
[----:B------:R-:W-:Y:S03]  /*6e690*/  HMMA.1688.F32.TF32 R172, R184, R92, R172 ;  /* 0x0000005cb8ac723c */ /* 0x000fe600000810ac */
[----:B------:R1:W-:Y:S04]  /*6e6a0*/  STL [R1+0x7274], R151 ;  /* 0x0072749701007387 */ /* 0x0003e80000100800 */
[----:B------:R1:W-:-:S12]  /*6e6b0*/  STL [R1+0x7270], R149 ;  /* 0x0072709501007387 */ /* 0x0003d80000100800 */
[----:B------:R-:W-:Y:S02]  /*6e6c0*/  IMAD.MOV.U32 R150, RZ, RZ, R175 ;  /* 0x000000ffff967224 */ /* 0x000fe400078e00af */
[----:B------:R-:W-:Y:S01]  /*6e6d0*/  IMAD.MOV.U32 R148, RZ, RZ, R174 ;  /* 0x000000ffff947224 */ /* 0x000fe200078e00ae */
[C---:B------:R-:W-:Y:S01]  /*6e6e0*/  HMMA.1688.F32.TF32 R160, R184.reuse, R88, R160 ;  /* 0x00000058b8a0723c */ /* 0x040fe200000810a0 */
[----:B------:R-:W-:Y:S04]  /*6e6f0*/  STL.64 [R1+0x290], R172 ;  /* 0x000290ac01007387 */ /* 0x000fe80000100a00 */
[----:B------:R-:W-:Y:S04]  /*6e700*/  STL [R1+0x727c], R150 ;  /* 0x00727c9601007387 */ /* 0x000fe80000100800 */
[----:B------:R-:W-:Y:S10]  /*6e710*/  STL [R1+0x7278], R148 ;  /* 0x0072789401007387 */ /* 0x000ff40000100800 */
[----:B-1----:R-:W-:Y:S01]  /*6e720*/  MOV R151, R162 ;  /* 0x000000a200977202 */ /* 0x002fe20000000f00 */
[----:B------:R-:W-:Y:S01]  /*6e730*/  IMAD.MOV.U32 R149, RZ, RZ, R163 ;  /* 0x000000ffff957224 */ /* 0x000fe200078e00a3 */
[----:B------:R1:W-:Y:S04]  /*6e740*/  STL.64 [R1+0x280], R160 ;  /* 0x000280a001007387 */ /* 0x0003e80000100a00 */
[----:B-1----:R-:W2:Y:S04]  /*6e750*/  LDL.LU.64 R160, [R1+0x12a0] ;  /* 0x0012a00001a07983 */ /* 0x002ea80000300a00 */
[----:B------:R-:W2:Y:S04]  /*6e760*/  LDL.LU.64 R162, [R1+0x12a8] ;  /* 0x0012a80001a27983 */ /* 0x000ea80000300a00 */
[----:B------:R-:W-:Y:S04]  /*6e770*/  STL [R1+0x7284], R151 ;  /* 0x0072849701007387 */ /* 0x000fe80000100800 */
[----:B------:R4:W-:Y:S02]  /*6e780*/  STL [R1+0x7280], R149 ;  /* 0x0072809501007387 */ /* 0x0009e40000100800 */
[C---:B----4-:R-:W-:Y:S02]  /*6e790*/  HMMA.1688.F32.TF32 R148, R184.reuse, R84, R164 ;  /* 0x00000054b894723c */ /* 0x050fe400000810a4 */
[----:B------:R-:W4:Y:S04]  /*6e7a0*/  LDL.LU.64 R164, [R1+0x1290] ;  /* 0x0012900001a47983 */ /* 0x000f280000300a00 */
[----:B------:R-:W4:Y:S02]  /*6e7b0*/  LDL.LU.64 R166, [R1+0x1298] ;  /* 0x0012980001a67983 */ /* 0x000f240000300a00 */
[----:B------:R-:W-:Y:S11]  /*6e7c0*/  HMMA.1688.F32.TF32 R168, R184, R80, R168 ;  /* 0x00000050b8a8723c */ /* 0x000ff600000810a8 */
[----:B------:R-:W-:Y:S04]  /*6e7d0*/  STL.64 [R1+0x270], R148 ;  /* 0x0002709401007387 */ /* 0x000fe80000100a00 */
[----:B------:R1:W-:Y:S04]  /*6e7e0*/  STL.64 [R1+0x278], R150 ;  /* 0x0002789601007387 */ /* 0x0003e80000100a00 */
[----:B-1----:R-:W-:Y:S01]  /*6e7f0*/  IMAD.MOV.U32 R151, RZ, RZ, R168 ;  /* 0x000000ffff977224 */ /* 0x002fe200078e00a8 */
[----:B------:R-:W-:Y:S01]  /*6e800*/  MOV R150, R170 ;  /* 0x000000aa00967202 */ /* 0x000fe20000000f00 */
[----:B------:R-:W-:-:S02]  /*6e810*/  IMAD.MOV.U32 R149, RZ, RZ, R169 ;  /* 0x000000ffff957224 */ /* 0x000fc400078e00a9 */
[----:B------:R-:W-:Y:S01]  /*6e820*/  IMAD.MOV.U32 R148, RZ, RZ, R171 ;  /* 0x000000ffff947224 */ /* 0x000fe200078e00ab */
[----:B------:R-:W4:Y:S04]  /*6e830*/  LDL.LU.64 R168, [R1+0x1280] ;  /* 0x0012800001a87983 */ /* 0x000f280000300a00 */
[----:B------:R-:W4:Y:S04]  /*6e840*/  LDL.LU.64 R170, [R1+0x1288] ;  /* 0x0012880001aa7983 */ /* 0x000f280000300a00 */
[----:B------:R-:W-:Y:S04]  /*6e850*/  STL [R1+0x7294], R148 ;  /* 0x0072949401007387 */ /* 0x000fe80000100800 */
[----:B------:R-:W-:Y:S04]  /*6e860*/  STL [R1+0x7290], R150 ;  /* 0x0072909601007387 */ /* 0x000fe80000100800 */
[----:B------:R-:W-:Y:S04]  /*6e870*/  STL [R1+0x728c], R151 ;  /* 0x00728c9701007387 */ /* 0x000fe80000100800 */
[----:B------:R3:W-:Y:S02]  /*6e880*/  STL [R1+0x7288], R149 ;  /* 0x0072889501007387 */ /* 0x0007e40000100800 */
[C---:B---3--:R-:W-:Y:S02]  /*6e890*/  HMMA.1688.F32.TF32 R148, R184.reuse, R76, R152 ;  /* 0x0000004cb894723c */ /* 0x048fe40000081098 */
[----:B------:R-:W3:Y:S04]  /*6e8a0*/  LDL.LU.64 R152, [R1+0x1270] ;  /* 0x0012700001987983 */ /* 0x000ee80000300a00 */
[----:B------:R-:W3:Y:S02]  /*6e8b0*/  LDL.LU.64 R154, [R1+0x1278] ;  /* 0x00127800019a7983 */ /* 0x000ee40000300a00 */
[----:B--2---:R-:W-:Y:S11]  /*6e8c0*/  HMMA.1688.F32.TF32 R144, R184, R72, R144 ;  /* 0x00000048b890723c */ /* 0x004ff60000081090 */
[----:B------:R1:W-:Y:S04]  /*6e8d0*/  STL.64 [R1+0x250], R148 ;  /* 0x0002509401007387 */ /* 0x0003e80000100a00 */
[----:B------:R2:W-:Y:S04]  /*6e8e0*/  STL.64 [R1+0x258], R150 ;  /* 0x0002589601007387 */ /* 0x0005e80000100a00 */
[----:B-1----:R-:W-:-:S02]  /*6e8f0*/  IMAD.MOV.U32 R148, RZ, RZ, R144 ;  /* 0x000000ffff947224 */ /* 0x002fc400078e0090 */
[----:B------:R-:W-:Y:S02]  /*6e900*/  IMAD.MOV.U32 R149, RZ, RZ, R147 ;  /* 0x000000ffff957224 */ /* 0x000fe400078e0093 */
[----:B--2---:R-:W-:Y:S01]  /*6e910*/  IMAD.MOV.U32 R150, RZ, RZ, R145 ;  /* 0x000000ffff967224 */ /* 0x004fe200078e0091 */
[----:B------:R-:W-:Y:S01]  /*6e920*/  MOV R151, R146 ;  /* 0x0000009200977202 */ /* 0x000fe20000000f00 */
[----:B------:R-:W2:Y:S04]  /*6e930*/  LDL.LU.64 R144, [R1+0x1420] ;  /* 0x0014200001907983 */ /* 0x000ea80000300a00 */
[----:B------:R-:W2:Y:S04]  /*6e940*/  LDL.LU.64 R146, [R1+0x1428] ;  /* 0x0014280001927983 */ /* 0x000ea80000300a00 */
[----:B------:R-:W-:Y:S04]  /*6e950*/  STL [R1+0x72a4], R148 ;  /* 0x0072a49401007387 */ /* 0x000fe80000100800 */
[----:B------:R-:W-:Y:S04]  /*6e960*/  STL [R1+0x72a0], R150 ;  /* 0x0072a09601007387 */ /* 0x000fe80000100800 */
[----:B------:R-:W-:Y:S04]  /*6e970*/  STL [R1+0x729c], R151 ;  /* 0x00729c9701007387 */ /* 0x000fe80000100800 */
[----:B------:R1:W-:Y:S02]  /*6e980*/  STL [R1+0x7298], R149 ;  /* 0x0072989501007387 */ /* 0x0003e40000100800 */
[----:B-1----:R-:W-:Y:S02]  /*6e990*/  HMMA.1688.F32.TF32 R148, R184, R68, R160 ;  /* 0x00000044b894723c */ /* 0x002fe400000810a0 */
[----:B------:R-:W2:Y:S04]  /*6e9a0*/  LDL.LU.64 R160, [R1+0x1460] ;  /* 0x0014600001a07983 */ /* 0x000ea80000300a00 */
[----:B------:R-:W2:-:S13]  /*6e9b0*/  LDL.LU.64 R162, [R1+0x1468] ;  /* 0x0014680001a27983 */ /* 0x000e9a0000300a00 */
[----:B------:R-:W-:Y:S04]  /*6e9c0*/  STL.64 [R1+0x230], R148 ;  /* 0x0002309401007387 */ /* 0x000fe80000100a00 */
[----:B------:R1:W-:Y:S01]  /*6e9d0*/  STL.64 [R1+0x238], R150 ;  /* 0x0002389601007387 */ /* 0x0003e20000100a00 */
[----:B----4-:R-:W-:-:S15]  /*6e9e0*/  HMMA.1688.F32.TF32 R164, R184, R44, R164 ;  /* 0x0000002cb8a4723c */ /* 0x010fde00000810a4 */
[----:B------:R-:W-:-:S04]  /*6e9f0*/  NOP ;  /* 0x0000000000007918 */ /* 0x000fc80000000000 */
[----:B-1----:R-:W-:Y:S01]  /*6ea00*/  IMAD.MOV.U32 R151, RZ, RZ, R164 ;  /* 0x000000ffff977224 */ /* 0x002fe200078e00a4 */
[----:B------:R1:W-:Y:S01]  /*6ea10*/  STL.64 [R1+0x228], R166 ;  /* 0x000228a601007387 */ /* 0x0003e20000100a00 */
[----:B------:R-:W-:-:S03]  /*6ea20*/  IMAD.MOV.U32 R149, RZ, RZ, R165 ;  /* 0x000000ffff957224 */ /* 0x000fc600078e00a5 */
[----:B------:R-:W4:Y:S04]  /*6ea30*/  LDL.LU.64 R164, [R1+0x14a0] ;  /* 0x0014a00001a47983 */ /* 0x000f280000300a00 */
[----:B-1----:R-:W4:Y:S01]  /*6ea40*/  LDL.LU.64 R166, [R1+0x14a8] ;  /* 0x0014a80001a67983 */ /* 0x002f220000300a00 */
[----:B------:R-:W-:Y:S03]  /*6ea50*/  HMMA.1688.F32.TF32 R168, R184, R40, R168 ;  /* 0x00000028b8a8723c */ /* 0x000fe600000810a8 */
[----:B------:R1:W-:Y:S04]  /*6ea60*/  STL [R1+0x72ac], R151 ;  /* 0x0072ac9701007387 */ /* 0x0003e80000100800 */
[----:B------:R1:W-:-:S12]  /*6ea70*/  STL [R1+0x72a8], R149 ;  /* 0x0072a89501007387 */ /* 0x0003d80000100800 */
[----:B------:R-:W-:Y:S04]  /*6ea80*/  STL.64 [R1+0x210], R168 ;  /* 0x000210a801007387 */ /* 0x000fe80000100a00 */
[----:B------:R-:W4:Y:S04]  /*6ea90*/  LDL.LU.64 R176, [R1+0x14e0] ;  /* 0x0014e00001b07983 */ /* 0x000f280000300a00 */
[----:B------:R-:W4:Y:S01]  /*6eaa0*/  LDL.LU.64 R178, [R1+0x14e8] ;  /* 0x0014e80001b27983 */ /* 0x000f220000300a00 */
[----:B------:R-:W-:Y:S01]  /*6eab0*/  IMAD.MOV.U32 R150, RZ, RZ, R171 ;  /* 0x000000ffff967224 */ /* 0x000fe200078e00ab */
[----:B------:R-:W-:-:S04]  /*6eac0*/  MOV R148, R170 ;  /* 0x000000aa00947202 */ /* 0x000fc80000000f00 */
[----:B------:R-:W-:Y:S04]  /*6ead0*/  STL [R1+0x72b4], R150 ;  /* 0x0072b49601007387 */ /* 0x000fe80000100800 */
[----:B------:R-:W-:Y:S01]  /*6eae0*/  STL [R1+0x72b0], R148 ;  /* 0x0072b09401007387 */ /* 0x000fe20000100800 */
[----:B---3--:R-:W-:-:S15]  /*6eaf0*/  HMMA.1688.F32.TF32 R152, R184, R64, R152 ;  /* 0x00000040b898723c */ /* 0x008fde0000081098 */
[----:B------:R-:W-:-:S04]  /*6eb00*/  NOP ;  /* 0x0000000000007918 */ /* 0x000fc80000000000 */
[----:B------:R3:W-:Y:S01]  /*6eb10*/  STL.64 [R1+0x200], R152 ;  /* 0x0002009801007387 */ /* 0x0007e20000100a00 */
[----:B-1----:R-:W-:Y:S02]  /*6eb20*/  IMAD.MOV.U32 R151, RZ, RZ, R154 ;  /* 0x000000ffff977224 */ /* 0x002fe400078e009a */
[----:B------:R-:W-:Y:S01]  /*6eb30*/  IMAD.MOV.U32 R149, RZ, RZ, R155 ;  /* 0x000000ffff957224 */ /* 0x000fe200078e009b */
[----:B---3--:R-:W3:Y:S04]  /*6eb40*/  LDL.LU.64 R152, [R1+0x1520] ;  /* 0x0015200001987983 */ /* 0x008ee80000300a00 */
[----:B------:R-:W3:Y:S04]  /*6eb50*/  LDL.LU.64 R154, [R1+0x1528] ;  /* 0x00152800019a7983 */ /* 0x000ee80000300a00 */
[----:B------:R-:W-:Y:S04]  /*6eb60*/  STL [R1+0x72bc], R151 ;  /* 0x0072bc9701007387 */ /* 0x000fe80000100800 */
[----:B------:R2:W-:Y:S02]  /*6eb70*/  STL [R1+0x72b8], R149 ;  /* 0x0072b89501007387 */ /* 0x0005e40000100800 */
[C---:B--2---:R-:W-:Y:S02]  /*6eb80*/  HMMA.1688.F32.TF32 R148, R184.reuse, R60, R144 ;  /* 0x0000003cb894723c */ /* 0x044fe40000081090 */
[----:B------:R-:W2:Y:S04]  /*6eb90*/  LDL.LU.64 R144, [R1+0x1560] ;  /* 0x0015600001907983 */ /* 0x000ea80000300a00 */
[----:B------:R-:W2:Y:S02]  /*6eba0*/  LDL.LU.64 R146, [R1+0x1568] ;  /* 0x0015680001927983 */ /* 0x000ea40000300a00 */
[----:B------:R-:W-:Y:S11]  /*6ebb0*/  HMMA.1688.F32.TF32 R160, R184, R56, R160 ;  /* 0x00000038b8a0723c */ /* 0x000ff600000810a0 */
[----:B------:R1:W-:Y:S04]  /*6ebc0*/  STL.64 [R1+0x160], R148 ;  /* 0x0001609401007387 */ /* 0x0003e80000100a00 */
[----:B------:R1:W-:Y:S04]  /*6ebd0*/  STL.64 [R1+0x168], R150 ;  /* 0x0001689601007387 */ /* 0x0003e80000100a00 */
[----:B-1----:R-:W-:Y:S01]  /*6ebe0*/  IMAD.MOV.U32 R148, RZ, RZ, R163 ;  /* 0x000000ffff947224 */ /* 0x002fe200078e00a3 */
[----:B------:R-:W-:Y:S01]  /*6ebf0*/  MOV R151, R160 ;  /* 0x000000a000977202 */ /* 0x000fe20000000f00 */
[----:B------:R-:W-:-:S02]  /*6ec00*/  IMAD.MOV.U32 R150, RZ, RZ, R162 ;  /* 0x000000ffff967224 */ /* 0x000fc400078e00a2 */
[----:B------:R-:W-:Y:S02]  /*6ec10*/  IMAD.MOV.U32 R149, RZ, RZ, R161 ;  /* 0x000000ffff957224 */ /* 0x000fe400078e00a1 */
[----:B------:R-:W2:Y:S04]  /*6ec20*/  LDL.LU.64 R160, [R1+0x15a0] ;  /* 0x0015a00001a07983 */ /* 0x000ea80000300a00 */
[----:B------:R-:W2:Y:S04]  /*6ec30*/  LDL.LU.64 R162, [R1+0x15a8] ;  /* 0x0015a80001a27983 */ /* 0x000ea80000300a00 */
[----:B------:R-:W-:Y:S04]  /*6ec40*/  STL [R1+0x72cc], R148 ;  /* 0x0072cc9401007387 */ /* 0x000fe80000100800 */
[----:B------:R-:W-:Y:S04]  /*6ec50*/  STL [R1+0x72c8], R150 ;  /* 0x0072c89601007387 */ /* 0x000fe80000100800 */
[----:B------:R-:W-:Y:S04]  /*6ec60*/  STL [R1+0x72c4], R151 ;  /* 0x0072c49701007387 */ /* 0x000fe80000100800 */
[----:B------:R4:W-:Y:S02]  /*6ec70*/  STL [R1+0x72c0], R149 ;  /* 0x0072c09501007387 */ /* 0x0009e40000100800 */
[----:B----4-:R-:W-:Y:S02]  /*6ec80*/  HMMA.1688.F32.TF32 R148, R184, R52, R164 ;  /* 0x00000034b894723c */ /* 0x010fe400000810a4 */
[----:B------:R-:W4:Y:S04]  /*6ec90*/  LDL.LU.64 R164, [R1+0x1610] ;  /* 0x0016100001a47983 */ /* 0x000f280000300a00 */
[----:B------:R-:W4:-:S13]  /*6eca0*/  LDL.LU.64 R166, [R1+0x1618] ;  /* 0x0016180001a67983 */ /* 0x000f1a0000300a00 */
[----:B------:R-:W-:Y:S04]  /*6ecb0*/  STL.64 [R1+0x140], R148 ;  /* 0x0001409401007387 */ /* 0x000fe80000100a00 */
[----:B------:R1:W-:Y:S04]  /*6ecc0*/  STL.64 [R1+0x148], R150 ;  /* 0x0001489601007387 */ /* 0x0003e80000100a00 */
[----:B------:R-:W4:Y:S04]  /*6ecd0*/  LDL.LU.64 R168, [R1+0x1600] ;  /* 0x0016000001a87983 */ /* 0x000f280000300a00 */
[----:B------:R-:W4:Y:S04]  /*6ece0*/  LDL.LU.64 R170, [R1+0x1608] ;  /* 0x0016080001aa7983 */ /* 0x000f280000300a00 */
[----:B------:R-:W4:Y:S04]  /*6ecf0*/  LDL.LU.64 R172, [R1+0x1650] ;  /* 0x0016500001ac7983 */ /* 0x000f280000300a00 */
[----:B------:R-:W4:Y:S01]  /*6ed00*/  LDL.LU.64 R174, [R1+0x1658] ;  /* 0x0016580001ae7983 */ /* 0x000f220000300a00 */
[----:B------:R-:W-:-:S15]  /*6ed10*/  HMMA.1688.F32.TF32 R176, R184, R48, R176 ;  /* 0x00000030b8b0723c */ /* 0x000fde00000810b0 */
[----:B------:R-:W-:-:S04]  /*6ed20*/  NOP ;  /* 0x0000000000007918 */ /* 0x000fc80000000000 */
[----:B-1----:R-:W-:Y:S01]  /*6ed30*/  IMAD.MOV.U32 R150, RZ, RZ, R177 ;  /* 0x000000ffff967224 */ /* 0x002fe200078e00b1 */
[----:B------:R-:W-:Y:S01]  /*6ed40*/  MOV R148, R176 ;  /* 0x000000b000947202 */ /* 0x000fe20000000f00 */
[----:B------:R-:W-:Y:S02]  /*6ed50*/  IMAD.MOV.U32 R151, RZ, RZ, R178 ;  /* 0x000000ffff977224 */ /* 0x000fe400078e00b2 */
[----:B------:R-:W-:-:S03]  /*6ed60*/  IMAD.MOV.U32 R149, RZ, RZ, R179 ;  /* 0x000000ffff957224 */ /* 0x000fc600078e00b3 */
[----:B------:R-:W-:Y:S04]  /*6ed70*/  STL.64 [R1+0x7400], R150 ;  /* 0x0074009601007387 */ /* 0x000fe80000100a00 */
[----:B------:R3:W-:Y:S04]  /*6ed80*/  STL.64 [R1+0x73f8], R148 ;  /* 0x0073f89401007387 */ /* 0x0007e80000100a00 */
[----:B------:R-:W4:Y:S04]  /*6ed90*/  LDL.LU.64 R176, [R1+0x16a0] ;  /* 0x0016a00001b07983 */ /* 0x000f280000300a00 */
[----:B------:R-:W4:Y:S01]  /*6eda0*/  LDL.LU.64 R178, [R1+0x16a8] ;  /* 0x0016a80001b27983 */ /* 0x000f220000300a00 */
[----:B---3--:R-:W-:-:S15]  /*6edb0*/  HMMA.1688.F32.TF32 R148, R184, R36, R152 ;  /* 0x00000024b894723c */ /* 0x008fde0000081098 */
[----:B------:R-:W-:-:S04]  /*6edc0*/  NOP ;  /* 0x0000000000007918 */ /* 0x000fc80000000000 */
[----:B------:R1:W-:Y:S04]  /*6edd0*/  STL.64 [R1+0x120], R148 ;  /* 0x0001209401007387 */ /* 0x0003e80000100a00 */
[----:B------:R3:W-:Y:S04]  /*6ede0*/  STL.64 [R1+0x128], R150 ;  /* 0x0001289601007387 */ /* 0x0007e80000100a00 */
[----:B------:R-:W4:Y:S04]  /*6edf0*/  LDL.LU.64 R180, [R1+0x16e0] ;  /* 0x0016e00001b47983 */ /* 0x000f280000300a00 */
[----:B------:R-:W4:Y:S01]  /*6ee00*/  LDL.LU.64 R182, [R1+0x16e8] ;  /* 0x0016e80001b67983 */ /* 0x000f220000300a00 */
[----:B--2---:R-:W-:Y:S03]  /*6ee10*/  HMMA.1688.F32.TF32 R152, R184, R32, R144 ;  /* 0x00000020b898723c */ /* 0x004fe60000081090 */
[----:B------:R-:W2:Y:S04]  /*6ee20*/  LDL.LU.64 R144, [R1+0x1720] ;  /* 0x0017200001907983 */ /* 0x000ea80000300a00 */
[----:B------:R-:W2:-:S12]  /*6ee30*/  LDL.LU.64 R146, [R1+0x1728] ;  /* 0x0017280001927983 */ /* 0x000e980000300a00 */
[----:B------:R-:W-:Y:S04]  /*6ee40*/  STL.64 [R1+0x7148], R154 ;  /* 0x0071489a01007387 */ /* 0x000fe80000100a00 */
[----:B------:R-:W-:Y:S04]  /*6ee50*/  STL.64 [R1+0x7140], R152 ;  /* 0x0071409801007387 */ /* 0x000fe80000100a00 */
[----:B-1----:R-:W2:Y:S04]  /*6ee60*/  LDL.LU.64 R148, [R1+0x580] ;  /* 0x0005800001947983 */ /* 0x002ea80000300a00 */
[----:B---3--:R-:W3:Y:S01]  /*6ee70*/  LDL.LU.64 R150, [R1+0x588] ;  /* 0x0005880001967983 */ /* 0x008ee20000300a00 */
[----:B------:R-:W-:-:S15]  /*6ee80*/  HMMA.1688.F32.TF32 R160, R184, R28, R160 ;  /* 0x0000001cb8a0723c */ /* 0x000fde00000810a0 */
[----:B------:R-:W-:-:S04]  /*6ee90*/  NOP ;  /* 0x0000000000007918 */ /* 0x000fc80000000000 */
[----:B------:R-:W-:Y:S04]  /*6eea0*/  STL.64 [R1+0x7158], R162 ;  /* 0x007158a201007387 */ /* 0x000fe80000100a00 */
[----:B------:R-:W-:Y:S01]  /*6eeb0*/  STL.64 [R1+0x7150], R160 ;  /* 0x007150a001007387 */ /* 0x000fe20000100a00 */
[C---:B----4-:R-:W-:Y:S08]  /*6eec0*/  HMMA.1688.F32.TF32 R164, R184.reuse, R24, R164 ;  /* 0x00000018b8a4723c */ /* 0x050ff000000810a4 */
[C---:B------:R-:W-:Y:S08]  /*6eed0*/  HMMA.1688.F32.TF32 R168, R184.reuse, R20, R168 ;  /* 0x00000014b8a8723c */ /* 0x040ff000000810a8 */
[C---:B------:R-:W-:Y:S03]  /*6eee0*/  HMMA.1688.F32.TF32 R172, R184.reuse, R16, R172 ;  /* 0x00000010b8ac723c */ /* 0x040fe600000810ac */
[----:B------:R-:W-:Y:S04]  /*6eef0*/  STL.64 [R1+0x7168], R166 ;  /* 0x007168a601007387 */ /* 0x000fe80000100a00 */
[----:B------:R-:W-:Y:S04]  /*6ef00*/  STL.64 [R1+0x7160], R164 ;  /* 0x007160a401007387 */ /* 0x000fe80000100a00 */
[----:B------:R-:W-:Y:S04]  /*6ef10*/  STL.64 [R1+0x7178], R170 ;  /* 0x007178aa01007387 */ /* 0x000fe80000100a00 */
[----:B------:R1:W-:Y:S04]  /*6ef20*/  STL.64 [R1+0x7170], R168 ;  /* 0x007170a801007387 */ /* 0x0003e80000100a00 */
[----:B------:R-:W4:Y:S04]  /*6ef30*/  LDL.LU.64 R196, [R1+0x7d0] ;  /* 0x0007d00001c47983 */ /* 0x000f280000300a00 */
[----:B------:R-:W4:Y:S04]  /*6ef40*/  LDL.LU.64 R198, [R1+0x7d8] ;  /* 0x0007d80001c67983 */ /* 0x000f280000300a00 */
[----:B-1----:R-:W4:Y:S04]  /*6ef50*/  LDL.LU.64 R168, [R1+0x7b0] ;  /* 0x0007b00001a87983 */ /* 0x002f280000300a00 */
[----:B------:R-:W4:Y:S04]  /*6ef60*/  LDL.LU.64 R170, [R1+0x7b8] ;  /* 0x0007b80001aa7983 */ /* 0x000f280000300a00 */
[----:B------:R-:W4:Y:S04]  /*6ef70*/  LDL.LU.64 R164, [R1+0x790] ;  /* 0x0007900001a47983 */ /* 0x000f280000300a00 */
[----:B------:R-:W4:Y:S01]  /*6ef80*/  LDL.LU.64 R166, [R1+0x798] ;  /* 0x0007980001a67983 */ /* 0x000f220000300a00 */
[C---:B------:R-:W-:Y:S03]  /*6ef90*/  HMMA.1688.F32.TF32 R176, R184.reuse, R12, R176 ;  /* 0x0000000cb8b0723c */ /* 0x040fe600000810b0 */
[----:B------:R-:W-:Y:S04]  /*6efa0*/  STL.64 [R1+0x7188], R174 ;  /* 0x007188ae01007387 */ /* 0x000fe80000100a00 */
[----:B------:R-:W-:Y:S04]  /*6efb0*/  STL.64 [R1+0x7180], R172 ;  /* 0x007180ac01007387 */ /* 0x000fe80000100a00 */
[----:B------:R-:W4:Y:S04]  /*6efc0*/  LDL.LU.64 R160, [R1+0x770] ;  /* 0x0007700001a07983 */ /* 0x000f280000300a00 */
[----:B------:R-:W4:Y:S04]  /*6efd0*/  LDL.LU.64 R162, [R1+0x778] ;  /* 0x0007780001a27983 */ /* 0x000f280000300a00 */
[----:B------:R-:W-:Y:S04]  /*6efe0*/  STL.64 [R1+0x7198], R178 ;  /* 0x007198b201007387 */ /* 0x000fe80000100a00 */
[----:B------:R-:W-:Y:S04]  /*6eff0*/  STL.64 [R1+0x7190], R176 ;  /* 0x007190b001007387 */ /* 0x000fe80000100a00 */
[----:B------:R-:W4:Y:S04]  /*6f000*/  LDL.LU.64 R152, [R1+0x760] ;  /* 0x0007600001987983 */ /* 0x000f280000300a00 */
[----:B------:R-:W4:Y:S01]  /*6f010*/  LDL.LU.64 R154, [R1+0x768] ;  /* 0x00076800019a7983 */ /* 0x000f220000300a00 */
[C---:B------:R-:W-:Y:S08]  /*6f020*/  HMMA.1688.F32.TF32 R180, R184.reuse, R8, R180 ;  /* 0x00000008b8b4723c */ /* 0x040ff000000810b4 */
[----:B--2---:R-:W-:Y:S11]  /*6f030*/  HMMA.1688.F32.TF32 R184, R184, R4, R144 ;  /* 0x00000004b8b8723c */ /* 0x004ff60000081090 */
[----:B------:R-:W-:Y:S04]  /*6f040*/  STL.64 [R1+0x71a8], R182 ;  /* 0x0071a8b601007387 */ /* 0x000fe80000100a00 */
[----:B------:R-:W-:Y:S04]  /*6f050*/  STL.64 [R1+0x71a0], R180 ;  /* 0x0071a0b401007387 */ /* 0x000fe80000100a00 */
[----:B------:R-:W2:Y:S04]  /*6f060*/  LDL.LU.64 R144, [R1+0x740] ;  /* 0x0007400001907983 */ /* 0x000ea80000300a00 */
[----:B------:R-:W2:Y:S01]  /*6f070*/  LDL.LU.64 R146, [R1+0x748] ;  /* 0x0007480001927983 */ /* 0x000ea20000300a00 */
[----:B------:R-:W-:-:S02]  /*6f080*/  LOP3.LUT R194, R0, 0x40, RZ, 0x3c, !PT ;  /* 0x0000004000c27812 */ /* 0x000fc400078e3cff */
[----:B------:R-:W-:-:S03]  /*6f090*/  LOP3.LUT R195, R0, 0x60, RZ, 0x3c, !PT ;  /* 0x0000006000c37812 */ /* 0x000fc600078e3cff */
[----:B------:R-:W-:Y:S04]  /*6f0a0*/  LDS R240, [R194+UR18+0x80080] ;  /* 0x08008012c2f07984 */ /* 0x000fe80008000800 */
[----:B------:R-:W-:Y:S04]  /*6f0b0*/  LDS R242, [R194+UR18+0x80880] ;  /* 0x08088012c2f27984 */ /* 0x000fe80008000800 */
[----:B------:R-:W-:Y:S04]  /*6f0c0*/  LDS R241, [R195+UR18+0x80080] ;  /* 0x08008012c3f17984 */ /* 0x000fe80008000800 */
[----:B------:R-:W3:Y:S04]  /*6f0d0*/  LDS R243, [R195+UR18+0x80880] ;  /* 0x08088012c3f37984 */ /* 0x000ee80008000800 */
[----:B------:R-:W-:Y:S04]  /*6f0e0*/  STL.64 [R1+0x71b8], R186 ;  /* 0x0071b8ba01007387 */ /* 0x000fe80000100a00 */
[----:B------:R-:W-:Y:S01]  /*6f0f0*/  STL.64 [R1+0x71b0], R184 ;  /* 0x0071b0b801007387 */ /* 0x000fe20000100a00 */
[----:B---3--:R-:W-:Y:S03]  /*6f100*/  HMMA.1688.F32.TF32 R188, R240, R128, R148 ;  /* 0x00000080f0bc723c */ /* 0x008fe60000081094 */
[----:B------:R-:W3:Y:S04]  /*6f110*/  LDL.LU.64 R148, [R1+0x730] ;  /* 0x0007300001947983 */ /* 0x000ee80000300a00 */
[----:B------:R-:W3:-:S12]  /*6f120*/  LDL.LU.64 R150, [R1+0x738] ;  /* 0x0007380001967983 */ /* 0x000ed80000300a00 */
[----:B------:R-:W-:Y:S04]  /*6f130*/  STL.64 [R1+0x71c8], R190 ;  /* 0x0071c8be01007387 */ /* 0x000fe80000100a00 */
[----:B------:R-:W-:Y:S01]  /*6f140*/  STL.64 [R1+0x71c0], R188 ;  /* 0x0071c0bc01007387 */ /* 0x000fe20000100a00 */
[C---:B----4-:R-:W-:Y:S08]  /*6f150*/  HMMA.1688.F32.TF32 R200, R240.reuse, R124, R196 ;  /* 0x0000007cf0c8723c */ /* 0x050ff000000810c4 */
[C---:B------:R-:W-:Y:S08]  /*6f160*/  HMMA.1688.F32.TF32 R204, R240.reuse, R120, R168 ;  /* 0x00000078f0cc723c */ /* 0x040ff000000810a8 */
[C---:B------:R-:W-:Y:S03]  /*6f170*/  HMMA.1688.F32.TF32 R208, R240.reuse, R116, R164 ;  /* 0x00000074f0d0723c */ /* 0x040fe600000810a4 */
[----:B------:R-:W-:Y:S05]  /*6f180*/  STL.64 [R1+0x71d8], R202 ;  /* 0x0071d8ca01007387 */ /* 0x000fea0000100a00 */
[C---:B------:R-:W-:Y:S01]  /*6f190*/  HMMA.1688.F32.TF32 R212, R240.reuse, R112, R160 ;  /* 0x00000070f0d4723c */ /* 0x040fe200000810a0 */
[----:B------:R-:W-:Y:S04]  /*6f1a0*/  STL.64 [R1+0x71d0], R200 ;  /* 0x0071d0c801007387 */ /* 0x000fe80000100a00 */
[----:B------:R-:W-:Y:S03]  /*6f1b0*/  STL.64 [R1+0x71e8], R206 ;  /* 0x0071e8ce01007387 */ /* 0x000fe60000100a00 */
[C---:B------:R-:W-:Y:S01]  /*6f1c0*/  HMMA.1688.F32.TF32 R216, R240.reuse, R108, R152 ;  /* 0x0000006cf0d8723c */ /* 0x040fe20000081098 */
[----:B------:R-:W-:Y:S04]  /*6f1d0*/  STL.64 [R1+0x71e0], R204 ;  /* 0x0071e0cc01007387 */ /* 0x000fe80000100a00 */
[----:B------:R-:W-:Y:S04]  /*6f1e0*/  STL.64 [R1+0x71f8], R210 ;  /* 0x0071f8d201007387 */ /* 0x000fe80000100a00 */
[----:B------:R-:W-:Y:S04]  /*6f1f0*/  STL.64 [R1+0x71f0], R208 ;  /* 0x0071f0d001007387 */ /* 0x000fe80000100a00 */
[----:B------:R-:W4:Y:S04]  /*6f200*/  LDL.LU.64 R180, [R1+0x690] ;  /* 0x0006900001b47983 */ /* 0x000f280000300a00 */
[----:B------:R-:W4:Y:S04]  /*6f210*/  LDL.LU.64 R182, [R1+0x698] ;  /* 0x0006980001b67983 */ /* 0x000f280000300a00 */
        /* <DEDUP_REMOVED lines=8> */
[----:B--2---:R-:W-:Y:S03]  /*6f2a0*/  HMMA.1688.F32.TF32 R220, R240, R104, R144 ;  /* 0x00000068f0dc723c */ /* 0x004fe60000081090 */
[----:B------:R-:W2:Y:S04]  /*6f2b0*/  LDL.LU.64 R144, [R1+0x640] ;  /* 0x0006400001907983 */ /* 0x000ea80000300a00 */
[----:B------:R-:W2:-:S12]  /*6f2c0*/  LDL.LU.64 R146, [R1+0x648] ;  /* 0x0006480001927983 */ /* 0x000e980000300a00 */
[----:B------:R-:W-:Y:S04]  /*6f2d0*/  STL [R1+0x7124], R220 ;  /* 0x007124dc01007387 */ /* 0x000fe80000100800 */
[----:B------:R-:W-:Y:S04]  /*6f2e0*/  STL [R1+0x7120], R221 ;  /* 0x007120dd01007387 */ /* 0x000fe80000100800 */
[----:B------:R-:W-:Y:S04]  /*6f2f0*/  STL [R1+0x711c], R222 ;  /* 0x00711cde01007387 */ /* 0x000fe80000100800 */
[----:B------:R-:W-:Y:S04]  /*6f300*/  STL [R1+0x7118], R223 ;  /* 0x007118df01007387 */ /* 0x000fe80000100800 */
[----:B------:R-:W2:Y:S04]  /*6f310*/  LDL.LU.64 R152, [R1+0x590] ;  /* 0x0005900001987983 */ /* 0x000ea80000300a00 */
[----:B------:R-:W2:Y:S01]  /*6f320*/  LDL.LU.64 R154, [R1+0x598] ;  /* 0x00059800019a7983 */ /* 0x000ea20000300a00 */
[C---:B---3--:R-:W-:Y:S03]  /*6f330*/  HMMA.1688.F32.TF32 R224, R240.reuse, R100, R148 ;  /* 0x00000064f0e0723c */ /* 0x048fe60000081094 */
        /* <DEDUP_REMOVED lines=8> */
[----:B------:R1:W-:Y:S04]  /*6f3c0*/  STL [R1+0x7134], R224 ;  /* 0x007134e001007387 */ /* 0x0003e80000100800 */
[----:B------:R-:W-:Y:S04]  /*6f3d0*/  STL [R1+0x7130], R225 ;  /* 0x007130e101007387 */ /* 0x000fe80000100800 */
[----:B------:R-:W-:Y:S04]  /*6f3e0*/  STL [R1+0x712c], R226 ;  /* 0x00712ce201007387 */ /* 0x000fe80000100800 */
[----:B------:R-:W-:Y:S01]  /*6f3f0*/  STL [R1+0x7128], R227 ;  /* 0x007128e301007387 */ /* 0x000fe20000100800 */
[C---:B----4-:R-:W-:Y:S08]  /*6f400*/  HMMA.1688.F32.TF32 R228, R240.reuse, R96, R180 ;  /* 0x00000060f0e4723c */ /* 0x050ff000000810b4 */
[C---:B------:R-:W-:Y:S11]  /*6f410*/  HMMA.1688.F32.TF32 R232, R240.reuse, R92, R176 ;  /* 0x0000005cf0e8723c */ /* 0x040ff600000810b0 */
[----:B------:R-:W-:Y:S01]  /*6f420*/  STL [R1+0x7104], R228 ;  /* 0x007104e401007387 */ /* 0x000fe20000100800 */
[C---:B------:R-:W-:Y:S03]  /*6f430*/  HMMA.1688.F32.TF32 R236, R240.reuse, R88, R172 ;  /* 0x00000058f0ec723c */ /* 0x040fe600000810ac */
        /* <DEDUP_REMOVED lines=10> */
[----:B------:R-:W-:Y:S01]  /*6f4e0*/  STL [R1+0x70e8], R239 ;  /* 0x0070e8ef01007387 */ /* 0x000fe20000100800 */
[C---:B--2---:R-:W-:Y:S03]  /*6f4f0*/  HMMA.1688.F32.TF32 R172, R240.reuse, R84, R144 ;  /* 0x00000054f0ac723c */ /* 0x044fe60000081090 */
[----:B------:R-:W2:Y:S04]  /*6f500*/  LDL.LU.64 R144, [R1+0x610] ;  /* 0x0006100001907983 */ /* 0x000ea80000300a00 */
[----:B------:R-:W2:Y:S01]  /*6f510*/  LDL.LU.64 R146, [R1+0x618] ;  /* 0x0006180001927983 */ /* 0x000ea20000300a00 */
[C---:B------:R-:W-:Y:S11]  /*6f520*/  HMMA.1688.F32.TF32 R152, R240.reuse, R80, R152 ;  /* 0x00000050f098723c */ /* 0x040ff60000081098 */
[----:B------:R-:W-:Y:S04]  /*6f530*/  STL.64 [R1+0x580], R172 ;  /* 0x000580ac01007387 */ /* 0x000fe80000100a00 */
[----:B------:R-:W-:Y:S01]  /*6f540*/  STL.64 [R1+0x588], R174 ;  /* 0x000588ae01007387 */ /* 0x000fe20000100a00 */
[----:B---3--:R-:W-:Y:S03]  /*6f550*/  HMMA.1688.F32.TF32 R148, R240, R76, R148 ;  /* 0x0000004cf094723c */ /* 0x008fe60000081094 */
[----:B-1----:R-:W-:-:S05]  /*6f560*/  MOV R224, R155 ;  /* 0x0000009b00e07202 */ /* 0x002fca0000000f00 */
[C---:B------:R-:W-:Y:S08]  /*6f570*/  HMMA.1688.F32.TF32 R168, R240.reuse, R72, R168 ;  /* 0x00000048f0a8723c */ /* 0x040ff000000810a8 */
[C---:B------:R-:W-:Y:S08]  /*6f580*/  HMMA.1688.F32.TF32 R164, R240.reuse, R68, R164 ;  /* 0x00000044f0a4723c */ /* 0x040ff000000810a4 */
[----:B------:R-:W-:Y:S01]  /*6f590*/  HMMA.1688.F32.TF32 R160, R240, R44, R160 ;  /* 0x0000002cf0a0723c */ /* 0x000fe200000810a0 */
[----:B------:R1:W-:Y:S04]  /*6f5a0*/  STL.64 [R1+0x590], R152 ;  /* 0x0005909801007387 */ /* 0x0003e80000100a00 */
[----:B------:R3:W-:Y:S04]  /*6f5b0*/  STL [R1+0x598], R154 ;  /* 0x0005989a01007387 */ /* 0x0007e80000100800 */
[----:B------:R4:W-:Y:S04]  /*6f5c0*/  STL [R1+0x7138], R224 ;  /* 0x007138e001007387 */ /* 0x0009e80000100800 */
[----:B-1----:R-:W2:Y:S04]  /*6f5d0*/  LDL.LU.64 R152, [R1+0x630] ;  /* 0x0006300001987983 */ /* 0x002ea80000300a00 */
[----:B---3--:R-:W3:Y:S04]  /*6f5e0*/  LDL.LU.64 R154, [R1+0x638] ;  /* 0x00063800019a7983 */ /* 0x008ee80000300a00 */
[----:B------:R1:W-:Y:S01]  /*6f5f0*/  STL.64 [R1+0x5a0], R148 ;  /* 0x0005a09401007387 */ /* 0x0003e20000100a00 */
[----:B------:R-:W-:Y:S01]  /*6f600*/  IMAD.MOV.U32 R226, RZ, RZ, R161 ;  /* 0x000000ffffe27224 */ /* 0x000fe200078e00a1 */
[----:B------:R-:W-:-:S02]  /*6f610*/  MOV R227, R162 ;  /* 0x000000a200e37202 */ /* 0x000fc40000000f00 */
[----:B------:R1:W-:Y:S01]  /*6f620*/  STL.64 [R1+0x5a8], R150 ;  /* 0x0005a89601007387 */ /* 0x0003e20000100a00 */
[----:B----4-:R-:W-:Y:S02]  /*6f630*/  IMAD.MOV.U32 R224, RZ, RZ, R171 ;  /* 0x000000ffffe07224 */ /* 0x010fe400078e00ab */
[----:B------:R-:W-:Y:S01]  /*6f640*/  IMAD.MOV.U32 R225, RZ, RZ, R160 ;  /* 0x000000ffffe17224 */ /* 0x000fe200078e00a0 */
[----:B-1----:R-:W4:Y:S04]  /*6f650*/  LDL.LU.64 R148, [R1+0x7e0] ;  /* 0x0007e00001947983 */ /* 0x002f280000300a00 */
[----:B------:R-:W4:Y:S04]  /*6f660*/  LDL.LU.64 R150, [R1+0x7e8] ;  /* 0x0007e80001967983 */ /* 0x000f280000300a00 */
[----:B------:R1:W-:Y:S04]  /*6f670*/  STL.64 [R1+0x5c0], R168 ;  /* 0x0005c0a801007387 */ /* 0x0003e80000100a00 */
[----:B------:R1:W-:Y:S04]  /*6f680*/  STL [R1+0x5c8], R170 ;  /* 0x0005c8aa01007387 */ /* 0x0003e80000100800 */
[----:B------:R1:W-:Y:S04]  /*6f690*/  STL.64 [R1+0x5e0], R164 ;  /* 0x0005e0a401007387 */ /* 0x0003e80000100a00 */
[----:B------:R1:W-:Y:S04]  /*6f6a0*/  STL.64 [R1+0x5e8], R166 ;  /* 0x0005e8a601007387 */ /* 0x0003e80000100a00 */
[----:B------:R-:W-:Y:S04]  /*6f6b0*/  STL.64 [R1+0x7228], R226 ;  /* 0x007228e201007387 */ /* 0x000fe80000100a00 */
[----:B------:R-:W-:Y:S01]  /*6f6c0*/  STL.64 [R1+0x7220], R224 ;  /* 0x007220e001007387 */ /* 0x000fe20000100a00 */
[----:B--2---:R-:W-:-:S15]  /*6f6d0*/  HMMA.1688.F32.TF32 R144, R240, R40, R144 ;  /* 0x00000028f090723c */ /* 0x004fde0000081090 */
[----:B------:R-:W-:-:S04]  /*6f6e0*/  NOP ;  /* 0x0000000000007918 */ /* 0x000fc80000000000 */
[----:B------:R-:W-:Y:S01]  /*6f6f0*/  IMAD.MOV.U32 R221, RZ, RZ, R144 ;  /* 0x000000ffffdd7224 */ /* 0x000fe200078e0090 */
[----:B------:R-:W-:Y:S01]  /*6f700*/  MOV R223, R146 ;  /* 0x0000009200df7202 */ /* 0x000fe20000000f00 */
[----:B------:R-:W-:Y:S02]  /*6f710*/  IMAD.MOV.U32 R222, RZ, RZ, R145 ;  /* 0x000000ffffde7224 */ /* 0x000fe400078e0091 */
[----:B------:R-:W-:Y:S01]  /*6f720*/  IMAD.MOV.U32 R236, RZ, RZ, R147 ;  /* 0x000000ffffec7224 */ /* 0x000fe200078e0093 */
[----:B------:R-:W2:Y:S04]  /*6f730*/  LDL.LU.64 R144, [R1+0x840] ;  /* 0x0008400001907983 */ /* 0x000ea80000300a00 */
[----:B------:R-:W2:Y:S01]  /*6f740*/  LDL.LU.64 R146, [R1+0x848] ;  /* 0x0008480001927983 */ /* 0x000ea20000300a00 */
[----:B------:R-:W-:-:S03]  /*6f750*/  IMAD.MOV.U32 R220, RZ, RZ, R163 ;  /* 0x000000ffffdc7224 */ /* 0x000fc600078e00a3 */
[----:B------:R-:W-:Y:S04]  /*6f760*/  STL.64 [R1+0x7248], R222 ;  /* 0x007248de01007387 */ /* 0x000fe80000100a00 */
[----:B------:R-:W-:Y:S04]  /*6f770*/  STL.64 [R1+0x7240], R220 ;  /* 0x007240dc01007387 */ /* 0x000fe80000100a00 */
        /* <DEDUP_REMOVED lines=12> */
[----:B-1----:R-:W2:Y:S04]  /*6f840*/  LDL.LU.64 R168, [R1+0x710] ;  /* 0x0007100001a87983 */ /* 0x002ea80000300a00 */
[----:B------:R-:W2:Y:S04]  /*6f850*/  LDL.LU.64 R170, [R1+0x718] ;  /* 0x0007180001aa7983 */ /* 0x000ea80000300a00 */
[----:B------:R-:W2:Y:S01]  /*6f860*/  LDL.LU.64 R164, [R1+0x910] ;  /* 0x0009100001a47983 */ /* 0x000ea20000300a00 */
[C---:B---3--:R-:W-:Y:S03]  /*6f870*/  HMMA.1688.F32.TF32 R152, R240.reuse, R64, R152 ;  /* 0x00000040f098723c */ /* 0x048fe60000081098 */
[----:B------:R-:W3:Y:S05]  /*6f880*/  LDL.LU.64 R166, [R1+0x918] ;  /* 0x0009180001a67983 */ /* 0x000eea0000300a00 */
[----:B----4-:R-:W-:Y:S11]  /*6f890*/  HMMA.1688.F32.TF32 R148, R240, R60, R148 ;  /* 0x0000003cf094723c */ /* 0x010ff60000081094 */
[----:B------:R-:W-:Y:S01]  /*6f8a0*/  IMAD.MOV.U32 R228, RZ, RZ, R155 ;  /* 0x000000ffffe47224 */ /* 0x000fe200078e009b */
[----:B------:R-:W-:Y:S01]  /*6f8b0*/  MOV R232, R154 ;  /* 0x0000009a00e87202 */ /* 0x000fe20000000f00 */
[----:B------:R-:W-:-:S02]  /*6f8c0*/  IMAD.MOV.U32 R237, RZ, RZ, R152 ;  /* 0x000000ffffed7224 */ /* 0x000fc400078e0098 */
[----:B------:R-:W-:-:S04]  /*6f8d0*/  IMAD.MOV.U32 R238, RZ, RZ, R153 ;  /* 0x000000ffffee7224 */ /* 0x000fc800078e0099 */
[----:B------:R-:W-:Y:S01]  /*6f8e0*/  IMAD.MOV.U32 R230, RZ, RZ, R149 ;  /* 0x000000ffffe67224 */ /* 0x000fe200078e0095 */
[----:B------:R-:W-:Y:S01]  /*6f8f0*/  MOV R231, R150 ;  /* 0x0000009600e77202 */ /* 0x000fe20000000f00 */
[----:B------:R-:W-:-:S04]  /*6f900*/  IMAD.MOV.U32 R229, RZ, RZ, R148 ;  /* 0x000000ffffe57224 */ /* 0x000fc800078e0094 */
[----:B------:R-:W-:Y:S04]  /*6f910*/  STL.64 [R1+0x7410], R230 ;  /* 0x007410e601007387 */ /* 0x000fe80000100a00 */
[----:B------:R-:W-:Y:S01]  /*6f920*/  STL.64 [R1+0x7408], R228 ;  /* 0x007408e401007387 */ /* 0x000fe20000100a00 */
[----:B------:R-:W-:Y:S01]  /*6f930*/  IMAD.MOV.U32 R233, RZ, RZ, R151 ;  /* 0x000000ffffe97224 */ /* 0x000fe200078e0097 */
[----:B--2---:R-:W-:-:S15]  /*6f940*/  HMMA.1688.F32.TF32 R144, R240, R56, R144 ;  /* 0x00000038f090723c */ /* 0x004fde0000081090 */
[----:B------:R-:W-:-:S04]  /*6f950*/  NOP ;  /* 0x0000000000007918 */ /* 0x000fc80000000000 */
[----:B------:R1:W-:Y:S04]  /*6f960*/  STL [R1+0x65c], R147 ;  /* 0x00065c9301007387 */ /* 0x0003e80000100800 */
[----:B------:R-:W2:Y:S04]  /*6f970*/  LDL.LU.64 R160, [R1+0x940] ;  /* 0x0009400001a07983 */ /* 0x000ea80000300a00 */
[----:B------:R-:W2:Y:S04]  /*6f980*/  LDL.LU.64 R162, [R1+0x948] ;  /* 0x0009480001a27983 */ /* 0x000ea80000300a00 */
[----:B------:R-:W4:Y:S04]  /*6f990*/  LDL.LU.64 R152, [R1+0x970] ;  /* 0x0009700001987983 */ /* 0x000f280000300a00 */
[----:B------:R-:W4:Y:S01]  /*6f9a0*/  LDL.LU.64 R154, [R1+0x978] ;  /* 0x00097800019a7983 */ /* 0x000f220000300a00 */
[----:B------:R-:W-:-:S03]  /*6f9b0*/  IMAD.MOV.U32 R234, RZ, RZ, R144 ;  /* 0x000000ffffea7224 */ /* 0x000fc600078e0090 */
[----:B------:R-:W4:Y:S01]  /*6f9c0*/  LDL.LU.64 R148, [R1+0x990] ;  /* 0x0009900001947983 */ /* 0x000f220000300a00 */
[----:B------:R-:W-:-:S03]  /*6f9d0*/  IMAD.MOV.U32 R235, RZ, RZ, R145 ;  /* 0x000000ffffeb7224 */ /* 0x000fc600078e0091 */
[----:B------:R-:W4:Y:S01]  /*6f9e0*/  LDL.LU.64 R150, [R1+0x998] ;  /* 0x0009980001967983 */ /* 0x000f220000300a00 */
[----:B------:R-:W-:-:S03]  /*6f9f0*/  MOV R239, R146 ;  /* 0x0000009200ef7202 */ /* 0x000fc60000000f00 */
[----:B------:R-:W4:Y:S04]  /*6fa00*/  LDL.LU.64 R144, [R1+0x9a0] ;  /* 0x0009a00001907983 */ /* 0x000f280000300a00 */
[----:B-1----:R-:W4:Y:S01]  /*6fa10*/  LDL.LU.64 R146, [R1+0x9a8] ;  /* 0x0009a80001927983 */ /* 0x002f220000300a00 */
[C---:B------:R-:W-:Y:S08]  /*6fa20*/  HMMA.1688.F32.TF32 R196, R240.reuse, R52, R196 ;  /* 0x00000034f0c4723c */ /* 0x040ff000000810c4 */
[C---:B------:R-:W-:Y:S08]  /*6fa30*/  HMMA.1688.F32.TF32 R188, R240.reuse, R48, R188 ;  /* 0x00000030f0bc723c */ /* 0x040ff000000810bc */
[C---:B------:R-:W-:Y:S08]  /*6fa40*/  HMMA.1688.F32.TF32 R184, R240.reuse, R36, R184 ;  /* 0x00000024f0b8723c */ /* 0x040ff000000810b8 */
[C---:B------:R-:W-:Y:S08]  /*6fa50*/  HMMA.1688.F32.TF32 R180, R240.reuse, R32, R180 ;  /* 0x00000020f0b4723c */ /* 0x040ff000000810b4 */
[C---:B------:R-:W-:Y:S01]  /*6fa60*/  HMMA.1688.F32.TF32 R176, R240.reuse, R28, R176 ;  /* 0x0000001cf0b0723c */ /* 0x040fe200000810b0 */
[----:B------:R-:W-:Y:S07]  /*6fa70*/  STL.64 [R1+0x7420], R234 ;  /* 0x007420ea01007387 */ /* 0x000fee0000100a00 */
[C---:B------:R-:W-:Y:S01]  /*6fa80*/  HMMA.1688.F32.TF32 R172, R240.reuse, R24, R172 ;  /* 0x00000018f0ac723c */ /* 0x040fe200000810ac */
[----:B------:R-:W-:Y:S07]  /*6fa90*/  STL.64 [R1+0x7418], R232 ;  /* 0x007418e801007387 */ /* 0x000fee0000100a00 */
[C---:B------:R-:W-:Y:S01]  /*6faa0*/  HMMA.1688.F32.TF32 R168, R240.reuse, R20, R168 ;  /* 0x00000014f0a8723c */ /* 0x040fe200000810a8 */
[----:B------:R1:W-:Y:S07]  /*6fab0*/  STL.64 [R1+0x670], R196 ;  /* 0x000670c401007387 */ /* 0x0003ee0000100a00 */
[C---:B---3--:R-:W-:Y:S01]  /*6fac0*/  HMMA.1688.F32.TF32 R164, R240.reuse, R16, R164 ;  /* 0x00000010f0a4723c */ /* 0x048fe200000810a4 */
[----:B------:R3:W-:Y:S04]  /*6fad0*/  STL.64 [R1+0x678], R198 ;  /* 0x000678c601007387 */ /* 0x0007e80000100a00 */
        /* <DEDUP_REMOVED lines=14> */
[----:B------:R-:W3:Y:S01]  /*6fbc0*/  LDL.LU.64 R200, [R1+0x1260] ;  /* 0x0012600001c87983 */ /* 0x000ee20000300a00 */
[C---:B--2---:R-:W-:Y:S08]  /*6fbd0*/  HMMA.1688.F32.TF32 R160, R240.reuse, R12, R160 ;  /* 0x0000000cf0a0723c */ /* 0x044ff000000810a0 */
[C---:B----4-:R-:W-:Y:S08]  /*6fbe0*/  HMMA.1688.F32.TF32 R152, R240.reuse, R8, R152 ;  /* 0x00000008f098723c */ /* 0x050ff00000081098 */
[----:B------:R-:W-:Y:S01]  /*6fbf0*/  HMMA.1688.F32.TF32 R148, R240, R4, R148 ;  /* 0x00000004f094723c */ /* 0x000fe20000081094 */
[----:B------:R-:W-:Y:S07]  /*6fc00*/  LDS R240, [R194+UR18+0x80100] ;  /* 0x08010012c2f07984 */ /* 0x000fee0008000800 */
[C---:B------:R-:W-:Y:S01]  /*6fc10*/  HMMA.1688.F32.TF32 R144, R244.reuse, R128, R144 ;  /* 0x00000080f490723c */ /* 0x040fe20000081090 */
[----:B------:R2:W-:Y:S04]  /*6fc20*/  STL.64 [R1+0x740], R160 ;  /* 0x000740a001007387 */ /* 0x0005e80000100a00 */
[----:B------:R4:W-:Y:S04]  /*6fc30*/  STL.64 [R1+0x748], R162 ;  /* 0x000748a201007387 */ /* 0x0009e80000100a00 */
[----:B------:R-:W3:Y:S04]  /*6fc40*/  LDL.LU.64 R202, [R1+0x1268] ;  /* 0x0012680001ca7983 */ /* 0x000ee80000300a00 */
[----:B------:R-:W-:Y:S04]  /*6fc50*/  STL.64 [R1+0x770], R152 ;  /* 0x0007709801007387 */ /* 0x000fe80000100a00 */
[----:B------:R-:W-:Y:S04]  /*6fc60*/  STL.64 [R1+0x778], R154 ;  /* 0x0007789a01007387 */ /* 0x000fe80000100a00 */
[----:B-1----:R-:W3:Y:S04]  /*6fc70*/  LDL.LU.64 R196, [R1+0x1250] ;  /* 0x0012500001c47983 */ /* 0x002ee80000300a00 */
[----:B---3--:R-:W3:Y:S04]  /*6fc80*/  LDL.LU.64 R198, [R1+0x1258] ;  /* 0x0012580001c67983 */ /* 0x008ee80000300a00 */
[----:B------:R-:W-:Y:S04]  /*6fc90*/  STL.64 [R1+0x760], R148 ;  /* 0x0007609401007387 */ /* 0x000fe80000100a00 */
[----:B------:R-:W-:Y:S04]  /*6fca0*/  STL.64 [R1+0x768], R150 ;  /* 0x0007689601007387 */ /* 0x000fe80000100a00 */
[----:B------:R-:W3:Y:S04]  /*6fcb0*/  LDL.LU.64 R188, [R1+0x1240] ;  /* 0x0012400001bc7983 */ /* 0x000ee80000300a00 */
[----:B------:R-:W3:Y:S04]  /*6fcc0*/  LDL.LU.64 R190, [R1+0x1248] ;  /* 0x0012480001be7983 */ /* 0x000ee80000300a00 */
[----:B------:R1:W-:Y:S04]  /*6fcd0*/  STL.64 [R1+0x790], R144 ;  /* 0x0007909001007387 */ /* 0x0003e80000100a00 */
[----:B------:R1:W-:Y:S04]  /*6fce0*/  STL.64 [R1+0x798], R146 ;  /* 0x0007989201007387 */ /* 0x0003e80000100a00 */
        /* <DEDUP_REMOVED lines=12> */
[----:B--2---:R-:W2:Y:S04]  /*6fdb0*/  LDL.LU.64 R160, [R1+0x11d0] ;  /* 0x0011d00001a07983 */ /* 0x004ea80000300a00 */
[----:B----4-:R-:W2:Y:S04]  /*6fdc0*/  LDL.LU.64 R162, [R1+0x11d8] ;  /* 0x0011d80001a27983 */ /* 0x010ea80000300a00 */
[----:B-1----:R-:W4:Y:S04]  /*6fdd0*/  LDL.LU.64 R144, [R1+0xa20] ;  /* 0x000a200001907983 */ /* 0x002f280000300a00 */
[----:B------:R-:W4:Y:S04]  /*6fde0*/  LDL.LU.64 R146, [R1+0xa28] ;  /* 0x000a280001927983 */ /* 0x000f280000300a00 */
[----:B------:R-:W4:Y:S04]  /*6fdf0*/  LDL.LU.64 R152, [R1+0xa10] ;  /* 0x000a100001987983 */ /* 0x000f280000300a00 */
[----:B------:R-:W4:Y:S04]  /*6fe00*/  LDL.LU.64 R154, [R1+0xa18] ;  /* 0x000a1800019a7983 */ /* 0x000f280000300a00 */
[----:B------:R-:W4:Y:S04]  /*6fe10*/  LDL.LU.64 R148, [R1+0xa00] ;  /* 0x000a000001947983 */ /* 0x000f280000300a00 */
[----:B------:R-:W4:Y:S04]  /*6fe20*/  LDL.LU.64 R150, [R1+0xa08] ;  /* 0x000a080001967983 */ /* 0x000f280000300a00 */
[----:B------:R-:W-:Y:S04]  /*6fe30*/  LDS R242, [R194+UR18+0x80900] ;  /* 0x08090012c2f27984 */ /* 0x000fe80008000800 */
[----:B------:R-:W-:Y:S04]  /*6fe40*/  LDS R241, [R195+UR18+0x80100] ;  /* 0x08010012c3f17984 */ /* 0x000fe80008000800 */
[----:B------:R-:W1:Y:S01]  /*6fe50*/  LDS R243, [R195+UR18+0x80900] ;  /* 0x08090012c3f37984 */ /* 0x000e620008000800 */
[C---:B------:R-:W-:Y:S08]  /*6fe60*/  HMMA.1688.F32.TF32 R204, R244.reuse, R124, R200 ;  /* 0x0000007cf4cc723c */ /* 0x040ff000000810c8 */
[C---:B---3--:R-:W-:Y:S08]  /*6fe70*/  HMMA.1688.F32.TF32 R200, R244.reuse, R120, R196 ;  /* 0x00000078f4c8723c */ /* 0x048ff000000810c4 */
[C---:B------:R-:W-:Y:S03]  /*6fe80*/  HMMA.1688.F32.TF32 R196, R244.reuse, R116, R188 ;  /* 0x00000074f4c4723c */ /* 0x040fe600000810bc */
[----:B------:R-:W-:Y:S05]  /*6fe90*/  STL.64 [R1+0x7b0], R204 ;  /* 0x0007b0cc01007387 */ /* 0x000fea0000100a00 */
        /* <DEDUP_REMOVED lines=8> */
[----:B------:R-:W-:Y:S07]  /*6ff20*/  STL.64 [R1+0x7d8], R202 ;  /* 0x0007d8ca01007387 */ /* 0x000fee0000100a00 */
[C---:B--2---:R-:W-:Y:S01]  /*6ff30*/  HMMA.1688.F32.TF32 R164, R244.reuse, R88, R160 ;  /* 0x00000058f4a4723c */ /* 0x044fe200000810a0 */
        /* <DEDUP_REMOVED lines=9> */
[----:B------:R-:W-:Y:S01]  /*6ffd0*/  STL.64 [R1+0x848], R178 ;  /* 0x000848b201007387 */ /* 0x000fe20000100a00 */
[C---:B----4-:R-:W-:Y:S03]  /*6ffe0*/  HMMA.1688.F32.TF32 R160, R244.reuse, R84, R144 ;  /* 0x00000054f4a0723c */ /* 0x050fe60000081090 */
[----:B------:R-:W-:Y:S04]  /*6fff0*/  STL.64 [R1+0x860], R172 ;  /* 0x000860ac01007387 */ /* 0x000fe80000100a00 */
[----:B------:R-:W-:Y:S04]  /*70000*/  STL.64 [R1+0x868], R174 ;  /* 0x000868ae01007387 */ /* 0x000fe80000100a00 */
[----:B------:R-:W-:Y:S04]  /*70010*/  STL.64 [R1+0x880], R168 ;  /* 0x000880a801007387 */ /* 0x000fe80000100a00 */
[----:B------:R-:W-:Y:S04]  /*70020*/  STL.64 [R1+0x888], R170 ;  /* 0x000888aa01007387 */ /* 0x000fe80000100a00 */
[----:B------:R-:W2:Y:S04]  /*70030*/  LDL.LU.64 R144, [R1+0x9f0] ;  /* 0x0009f00001907983 */ /* 0x000ea80000300a00 */
[----:B------:R-:W-:Y:S04]  /*70040*/  STL.64 [R1+0x890], R164 ;  /* 0x000890a401007387 */ /* 0x000fe80000100a00 */
[----:B------:R-:W-:Y:S04]  /*70050*/  STL.64 [R1+0x898], R166 ;  /* 0x000898a601007387 */ /* 0x000fe80000100a00 */
[----:B------:R-:W2:Y:S01]  /*70060*/  LDL.LU.64 R146, [R1+0x9f8] ;  /* 0x0009f80001927983 */ /* 0x000ea20000300a00 */
[C---:B------:R-:W-:Y:S03]  /*70070*/  HMMA.1688.F32.TF32 R152, R244.reuse, R80, R152 ;  /* 0x00000050f498723c */ /* 0x040fe60000081098 */
[----:B------:R3:W-:Y:S04]  /*70080*/  STL.64 [R1+0x8a0], R160 ;  /* 0x0008a0a001007387 */ /* 0x0007e80000100a00 */
[----:B------:R4:W-:Y:S04]  /*70090*/  STL.64 [R1+0x8a8], R162 ;  /* 0x0008a8a201007387 */ /* 0x0009e80000100a00 */
[----:B---3--:R-:W3:Y:S04]  /*700a0*/  LDL.LU.64 R160, [R1+0x9e0] ;  /* 0x0009e00001a07983 */ /* 0x008ee80000300a00 */
[----:B----4-:R-:W3:Y:S01]  /*700b0*/  LDL.LU.64 R162, [R1+0x9e8] ;  /* 0x0009e80001a27983 */ /* 0x010ee20000300a00 */
[C---:B------:R-:W-:Y:S03]  /*700c0*/  HMMA.1688.F32.TF32 R148, R244.reuse, R76, R148 ;  /* 0x0000004cf494723c */ /* 0x040fe60000081094 */
[----:B------:R4:W-:Y:S04]  /*700d0*/  STL.64 [R1+0x8c0], R152 ;  /* 0x0008c09801007387 */ /* 0x0009e80000100a00 */
[----:B------:R1:W-:Y:S04]  /*700e0*/  STL.64 [R1+0x8c8], R154 ;  /* 0x0008c89a01007387 */ /* 0x0003e80000100a00 */
[----:B----4-:R-:W4:Y:S04]  /*700f0*/  LDL.LU.64 R152, [R1+0x9d0] ;  /* 0x0009d00001987983 */ /* 0x010f280000300a00 */
[----:B-1----:R-:W4:Y:S04]  /*70100*/  LDL.LU.64 R154, [R1+0x9d8] ;  /* 0x0009d800019a7983 */ /* 0x002f280000300a00 */
[----:B------:R1:W-:Y:S04]  /*70110*/  STL.64 [R1+0x8e0], R148 ;  /* 0x0008e09401007387 */ /* 0x0003e80000100a00 */
        /* <DEDUP_REMOVED lines=15> */
[----:B-1----:R-:W4:Y:S04]  /*70210*/  LDL.LU.64 R148, [R1+0x1570] ;  /* 0x0015700001947983 */ /* 0x002f280000300a00 */
[----:B------:R-:W4:Y:S01]  /*70220*/  LDL.LU.64 R150, [R1+0x1578] ;  /* 0x0015780001967983 */ /* 0x000f220000300a00 */
[----:B--2---:R-:W-:Y:S03]  /*70230*/  HMMA.1688.F32.TF32 R196, R244, R72, R144 ;  /* 0x00000048f4c4723c */ /* 0x004fe60000081090 */
[----:B------:R-:W2:Y:S04]  /*70240*/  LDL.LU.64 R144, [R1+0x15b0] ;  /* 0x0015b00001907983 */ /* 0x000ea80000300a00 */
[----:B------:R-:W2:-:S12]  /*70250*/  LDL.LU.64 R146, [R1+0x15b8] ;  /* 0x0015b80001927983 */ /* 0x000e980000300a00 */
[----:B------:R-:W-:Y:S04]  /*70260*/  STL.64 [R1+0x8f0], R196 ;  /* 0x0008f0c401007387 */ /* 0x000fe80000100a00 */
[----:B------:R3:W-:Y:S02]  /*70270*/  STL.64 [R1+0x8f8], R198 ;  /* 0x0008f8c601007387 */ /* 0x0007e40000100a00 */
[----:B---3--:R-:W-:Y:S02]  /*70280*/  HMMA.1688.F32.TF32 R196, R244, R68, R160 ;  /* 0x00000044f4c4723c */ /* 0x008fe400000810a0 */
        /* <DEDUP_REMOVED lines=9> */
[C---:B-1----:R-:W-:Y:S08]  /*70320*/  HMMA.1688.F32.TF32 R196, R244.reuse, R40, R188 ;  /* 0x00000028f4c4723c */ /* 0x042ff000000810bc */
[C---:B------:R-:W-:Y:S08]  /*70330*/  HMMA.1688.F32.TF32 R188, R244.reuse, R64, R184 ;  /* 0x00000040f4bc723c */ /* 0x040ff000000810b8 */
[C---:B------:R-:W-:Y:S08]  /*70340*/  HMMA.1688.F32.TF32 R184, R244.reuse, R60, R180 ;  /* 0x0000003cf4b8723c */ /* 0x040ff000000810b4 */
[C---:B------:R-:W-:Y:S08]  /*70350*/  HMMA.1688.F32.TF32 R180, R244.reuse, R56, R176 ;  /* 0x00000038f4b4723c */ /* 0x040ff000000810b0 */
[C---:B------:R-:W-:Y:S08]  /*70360*/  HMMA.1688.F32.TF32 R176, R244.reuse, R52, R172 ;  /* 0x00000034f4b0723c */ /* 0x040ff000000810ac */
[C---:B------:R-:W-:Y:S01]  /*70370*/  HMMA.1688.F32.TF32 R172, R244.reuse, R48, R168 ;  /* 0x00000030f4ac723c */ /* 0x040fe200000810a8 */
[----:B------:R-:W-:Y:S07]  /*70380*/  STL.64 [R1+0x940], R196 ;  /* 0x000940c401007387 */ /* 0x000fee0000100a00 */
[C---:B------:R-:W-:Y:S01]  /*70390*/  HMMA.1688.F32.TF32 R168, R244.reuse, R36, R164 ;  /* 0x00000024f4a8723c */ /* 0x040fe200000810a4 */
[----:B------:R-:W-:Y:S04]  /*703a0*/  STL.64 [R1+0x948], R198 ;  /* 0x000948c601007387 */ /* 0x000fe80000100a00 */
[----:B------:R-:W-:Y:S04]  /*703b0*/  STL.64 [R1+0x950], R188 ;  /* 0x000950bc01007387 */ /* 0x000fe80000100a00 */
[----:B------:R-:W-:Y:S04]  /*703c0*/  STL.64 [R1+0x958], R190 ;  /* 0x000958be01007387 */ /* 0x000fe80000100a00 */
[----:B------:R-:W-:Y:S04]  /*703d0*/  STL.64 [R1+0x960], R184 ;  /* 0x000960b801007387 */ /* 0x000fe80000100a00 */
[----:B------:R-:W-:Y:S04]  /*703e0*/  STL.64 [R1+0x968], R186 ;  /* 0x000968ba01007387 */ /* 0x000fe80000100a00 */
[----:B------:R-:W-:Y:S04]  /*703f0*/  STL.64 [R1+0x970], R180 ;  /* 0x000970b401007387 */ /* 0x000fe80000100a00 */
[----:B------:R-:W-:Y:S01]  /*70400*/  STL.64 [R1+0x978], R182 ;  /* 0x000978b601007387 */ /* 0x000fe20000100a00 */
[C---:B------:R-:W-:Y:S03]  /*70410*/  HMMA.1688.F32.TF32 R164, R244.reuse, R32, R148 ;  /* 0x00000020f4a4723c */ /* 0x040fe60000081094 */
[----:B------:R-:W-:Y:S04]  /*70420*/  STL.64 [R1+0x980], R176 ;  /* 0x000980b001007387 */ /* 0x000fe80000100a00 */
[----:B------:R-:W-:Y:S04]  /*70430*/  STL.64 [R1+0x988], R178 ;  /* 0x000988b201007387 */ /* 0x000fe80000100a00 */
[----:B------:R-:W-:Y:S04]  /*70440*/  STL.64 [R1+0x990], R172 ;  /* 0x000990ac01007387 */ /* 0x000fe80000100a00 */
[----:B------:R-:W-:Y:S04]  /*70450*/  STL.64 [R1+0x998], R174 ;  /* 0x000998ae01007387 */ /* 0x000fe80000100a00 */
[----:B------:R-:W4:Y:S04]  /*70460*/  LDL.LU.64 R148, [R1+0x1670] ;  /* 0x0016700001947983 */ /* 0x000f280000300a00 */
[----:B------:R-:W-:Y:S04]  /*70470*/  STL.64 [R1+0x9a0], R168 ;  /* 0x0009a0a801007387 */ /* 0x000fe80000100a00 */
[----:B------:R-:W-:Y:S04]  /*70480*/  STL.64 [R1+0x9a8], R170 ;  /* 0x0009a8aa01007387 */ /* 0x000fe80000100a00 */
[----:B------:R-:W4:Y:S04]  /*70490*/  LDL.LU.64 R150, [R1+0x1678] ;  /* 0x0016780001967983 */ /* 0x000f280000300a00 */
[----:B------:R-:W-:Y:S04]  /*704a0*/  STL.64 [R1+0x9b0], R164 ;  /* 0x0009b0a401007387 */ /* 0x000fe80000100a00 */
[----:B------:R2:W-:Y:S02]  /*704b0*/  STL.64 [R1+0x9b8], R166 ;  /* 0x0009b8a601007387 */ /* 0x0005e40000100a00 */
[----:B--2---:R-:W-:Y:S02]  /*704c0*/  HMMA.1688.F32.TF32 R164, R244, R28, R144 ;  /* 0x0000001cf4a4723c */ /* 0x004fe40000081090 */
[----:B------:R-:W2:Y:S04]  /*704d0*/  LDL.LU.64 R144, [R1+0x16b0] ;  /* 0x0016b00001907983 */ /* 0x000ea80000300a00 */
[----:B------:R-:W2:-:S13]  /*704e0*/  LDL.LU.64 R146, [R1+0x16b8] ;  /* 0x0016b80001927983 */ /* 0x000e9a0000300a00 */
[----:B------:R1:W-:Y:S01]  /*704f0*/  STL.64 [R1+0x9c0], R164 ;  /* 0x0009c0a401007387 */ /* 0x0003e20000100a00 */
[C---:B---3--:R-:W-:Y:S03]  /*70500*/  HMMA.1688.F32.TF32 R160, R244.reuse, R24, R160 ;  /* 0x00000018f4a0723c */ /* 0x048fe600000810a0 */
[----:B------:R3:W-:Y:S04]  /*70510*/  STL.64 [R1+0x9c8], R166 ;  /* 0x0009c8a601007387 */ /* 0x0007e80000100a00 */
[----:B------:R-:W2:Y:S04]  /*70520*/  LDL.LU.64 R180, [R1+0x16f0] ;  /* 0x0016f00001b47983 */ /* 0x000ea80000300a00 */
[----:B------:R-:W2:Y:S08]  /*70530*/  LDL.LU.64 R182, [R1+0x16f8] ;  /* 0x0016f80001b67983 */ /* 0x000eb00000300a00 */
[----:B------:R1:W-:Y:S01]  /*70540*/  STL.64 [R1+0x9d0], R160 ;  /* 0x0009d0a001007387 */ /* 0x0003e20000100a00 */
[C---:B----4-:R-:W-:Y:S03]  /*70550*/  HMMA.1688.F32.TF32 R152, R244.reuse, R20, R152 ;  /* 0x00000014f498723c */ /* 0x050fe60000081098 */
[----:B------:R4:W-:Y:S04]  /*70560*/  STL.64 [R1+0x9d8], R162 ;  /* 0x0009d8a201007387 */ /* 0x0009e80000100a00 */
[----:B------:R-:W2:Y:S04]  /*70570*/  LDL.LU.64 R176, [R1+0x1730] ;  /* 0x0017300001b07983 */ /* 0x000ea80000300a00 */
[----:B------:R-:W2:Y:S08]  /*70580*/  LDL.LU.64 R178, [R1+0x1738] ;  /* 0x0017380001b27983 */ /* 0x000eb00000300a00 */
[----:B------:R1:W-:Y:S04]  /*70590*/  STL.64 [R1+0x9e0], R152 ;  /* 0x0009e09801007387 */ /* 0x0003e80000100a00 */
[----:B------:R1:W-:Y:S04]  /*705a0*/  STL.64 [R1+0x9e8], R154 ;  /* 0x0009e89a01007387 */ /* 0x0003e80000100a00 */
[----:B------:R-:W2:Y:S04]  /*705b0*/  LDL.LU.64 R172, [R1+0xa30] ;  /* 0x000a300001ac7983 */ /* 0x000ea80000300a00 */
[----:B------:R-:W2:Y:S04]  /*705c0*/  LDL.LU.64 R174, [R1+0xa38] ;  /* 0x000a380001ae7983 */ /* 0x000ea80000300a00 */
[----:B------:R-:W2:Y:S04]  /*705d0*/  LDL.LU.64 R168, [R1+0xa40] ;  /* 0x000a400001a87983 */ /* 0x000ea80000300a00 */
[----:B------:R-:W2:Y:S04]  /*705e0*/  LDL.LU.64 R170, [R1+0xa48] ;  /* 0x000a480001aa7983 */ /* 0x000ea80000300a00 */
[----:B-1----:R-:W2:Y:S04]  /*705f0*/  LDL.LU.64 R164, [R1+0xa50] ;  /* 0x000a500001a47983 */ /* 0x002ea80000300a00 */
[----:B---3--:R-:W3:Y:S04]  /*70600*/  LDL.LU.64 R166, [R1+0xa58] ;  /* 0x000a580001a67983 */ /* 0x008ee80000300a00 */
[----:B------:R-:W3:Y:S04]  /*70610*/  LDL.LU.64 R160, [R1+0xa60] ;  /* 0x000a600001a07983 */ /* 0x000ee80000300a00 */
[----:B----4-:R-:W4:Y:S04]  /*70620*/  LDL.LU.64 R162, [R1+0xa68] ;  /* 0x000a680001a27983 */ /* 0x010f280000300a00 */
[----:B------:R-:W4:Y:S04]  /*70630*/  LDL.LU.64 R152, [R1+0xa70] ;  /* 0x000a700001987983 */ /* 0x000f280000300a00 */
[----:B------:R-:W4:Y:S01]  /*70640*/  LDL.LU.64 R154, [R1+0xa78] ;  /* 0x000a7800019a7983 */ /* 0x000f220000300a00 */
[----:B------:R-:W-:Y:S03]  /*70650*/  HMMA.1688.F32.TF32 R184, R244, R16, R148 ;  /* 0x00000010f4b8723c */ /* 0x000fe60000081094 */
[----:B------:R-:W4:Y:S04]  /*70660*/  LDL.LU.64 R148, [R1+0xa80] ;  /* 0x000a800001947983 */ /* 0x000f280000300a00 */
[----:B------:R-:W4:-:S12]  /*70670*/  LDL.LU.64 R150, [R1+0xa88] ;  /* 0x000a880001967983 */ /* 0x000f180000300a00 */
[----:B------:R-:W-:Y:S04]  /*70680*/  STL.64 [R1+0x9f0], R184 ;  /* 0x0009f0b801007387 */ /* 0x000fe80000100a00 */
[----:B------:R2:W-:Y:S02]  /*70690*/  STL.64 [R1+0x9f8], R186 ;  /* 0x0009f8ba01007387 */ /* 0x0005e40000100a00 */
[----:B--2---:R-:W-:Y:S02]  /*706a0*/  HMMA.1688.F32.TF32 R184, R244, R12, R144 ;  /* 0x0000000cf4b8723c */ /* 0x004fe40000081090 */
[----:B------:R-:W2:Y:S04]  /*706b0*/  LDL.LU.64 R144, [R1+0xa90] ;  /* 0x000a900001907983 */ /* 0x000ea80000300a00 */
[----:B------:R-:W2:-:S13]  /*706c0*/  LDL.LU.64 R146, [R1+0xa98] ;  /* 0x000a980001927983 */ /* 0x000e9a0000300a00 */
[----:B------:R-:W-:Y:S01]  /*706d0*/  STL.64 [R1+0xa00], R184 ;  /* 0x000a00b801007387 */ /* 0x000fe20000100a00 */
[C---:B------:R-:W-:Y:S03]  /*706e0*/  HMMA.1688.F32.TF32 R180, R244.reuse, R8, R180 ;  /* 0x00000008f4b4723c */ /* 0x040fe600000810b4 */
[----:B------:R-:W-:Y:S05]  /*706f0*/  STL.64 [R1+0xa08], R186 ;  /* 0x000a08ba01007387 */ /* 0x000fea0000100a00 */
[----:B------:R-:W-:Y:S11]  /*70700*/  HMMA.1688.F32.TF32 R176, R244, R4, R176 ;  /* 0x00000004f4b0723c */ /* 0x000ff600000810b0 */
[----:B------:R-:W-:Y:S04]  /*70710*/  STL.64 [R1+0xa20], R180 ;  /* 0x000a20b401007387 */ /* 0x000fe80000100a00 */
[----:B------:R-:W-:Y:S04]  /*70720*/  STL.64 [R1+0xa28], R182 ;  /* 0x000a28b601007387 */ /* 0x000fe80000100a00 */
[----:B------:R-:W-:Y:S04]  /*70730*/  LDS R244, [R0+UR18+0x80180] ;  /* 0x0801801200f47984 */ /* 0x000fe80008000800 */
[----:B------:R-:W-:Y:S04]  /*70740*/  LDS R246, [R0+UR18+0x80980] ;  /* 0x0809801200f67984 */ /* 0x000fe80008000800 */
[----:B------:R-:W-:Y:S01]  /*70750*/  LDS R245, [R3+UR18+0x80180] ;  /* 0x0801801203f57984 */ /* 0x000fe20008000800 */
[C---:B------:R-:W-:Y:S08]  /*70760*/  HMMA.1688.F32.TF32 R172, R240.reuse, R128, R172 ;  /* 0x00000080f0ac723c */ /* 0x040ff000000810ac */
[C---:B------:R-:W-:Y:S08]  /*70770*/  HMMA.1688.F32.TF32 R168, R240.reuse, R124, R168 ;  /* 0x0000007cf0a8723c */ /* 0x040ff000000810a8 */
[C---:B---3--:R-:W-:Y:S08]  /*70780*/  HMMA.1688.F32.TF32 R164, R240.reuse, R120, R164 ;  /* 0x00000078f0a4723c */ /* 0x048ff000000810a4 */
[C---:B----4-:R-:W-:Y:S01]  /*70790*/  HMMA.1688.F32.TF32 R160, R240.reuse, R116, R160 ;  /* 0x00000074f0a0723c */ /* 0x050fe200000810a0 */
        /* <DEDUP_REMOVED lines=8> */
[----:B------:R-:W-:Y:S04]  /*70820*/  STL.64 [R1+0xa58], R166 ;  /* 0x000a58a601007387 */ /* 0x000fe80000100a00 */
[----:B------:R-:W3:Y:S04]  /*70830*/  LDL.LU.64 R200, [R1+0xaa0] ;  /* 0x000aa00001c87983 */ /* 0x000ee80000300a00 */
[----:B------:R-:W-:Y:S04]  /*70840*/  STL.64 [R1+0xa60], R160 ;  /* 0x000a60a001007387 */ /* 0x000fe80000100a00 */
[----:B------:R-:W-:Y:S04]  /*70850*/  STL.64 [R1+0xa68], R162 ;  /* 0x000a68a201007387 */ /* 0x000fe80000100a00 */
[----:B------:R-:W3:Y:S04]  /*70860*/  LDL.LU.64 R202, [R1+0xaa8] ;  /* 0x000aa80001ca7983 */ /* 0x000ee80000300a00 */
[----:B------:R-:W-:Y:S04]  /*70870*/  STL.64 [R1+0xa70], R152 ;  /* 0x000a709801007387 */ /* 0x000fe80000100a00 */
[----:B------:R-:W-:Y:S04]  /*70880*/  STL.64 [R1+0xa78], R154 ;  /* 0x000a789a01007387 */ /* 0x000fe80000100a00 */
[----:B------:R-:W4:Y:S04]  /*70890*/  LDL.LU.64 R196, [R1+0xab0] ;  /* 0x000ab00001c47983 */ /* 0x000f280000300a00 */
[----:B------:R-:W4:Y:S04]  /*708a0*/  LDL.LU.64 R198, [R1+0xab8] ;  /* 0x000ab80001c67983 */ /* 0x000f280000300a00 */
[----:B------:R-:W1:Y:S01]  /*708b0*/  LDS R247, [R3+UR18+0x80980] ;  /* 0x0809801203f77984 */ /* 0x000e620008000800 */
[----:B------:R-:W-:-:S15]  /*708c0*/  HMMA.1688.F32.TF32 R148, R240, R108, R148 ;  /* 0x0000006cf094723c */ /* 0x000fde0000081094 */
[----:B------:R-:W-:-:S04]  /*708d0*/  NOP ;  /* 0x0000000000007918 */ /* 0x000fc80000000000 */
[----:B------:R1:W-:Y:S04]  /*708e0*/  STL.64 [R1+0xa80], R148 ;  /* 0x000a809401007387 */ /* 0x0003e80000100a00 */
[----:B------:R1:W-:Y:S04]  /*708f0*/  STL.64 [R1+0xa88], R150 ;  /* 0x000a889601007387 */ /* 0x0003e80000100a00 */
[----:B-1----:R-:W4:Y:S04]  /*70900*/  LDL.LU.64 R148, [R1+0xac0] ;  /* 0x000ac00001947983 */ /* 0x002f280000300a00 */
[----:B------:R-:W4:Y:S01]  /*70910*/  LDL.LU.64 R150, [R1+0xac8] ;  /* 0x000ac80001967983 */ /* 0x000f220000300a00 */
[----:B--2---:R-:W-:-:S15]  /*70920*/  HMMA.1688.F32.TF32 R144, R240, R104, R144 ;  /* 0x00000068f090723c */ /* 0x004fde0000081090 */
[----:B------:R-:W-:-:S04]  /*70930*/  NOP ;  /* 0x0000000000007918 */ /* 0x000fc80000000000 */
[----:B------:R1:W-:Y:S04]  /*70940*/  STL.64 [R1+0xa90], R144 ;  /* 0x000a909001007387 */ /* 0x0003e80000100a00 */
[----:B------:R2:W-:Y:S04]  /*70950*/  STL.64 [R1+0xa98], R146 ;  /* 0x000a989201007387 */ /* 0x0005e80000100a00 */
[----:B-1----:R-:W4:Y:S04]  /*70960*/  LDL.LU.64 R144, [R1+0xad0] ;  /* 0x000ad00001907983 */ /* 0x002f280000300a00 */
[----:B--2---:R-:W2:Y:S04]  /*70970*/  LDL.LU.64 R146, [R1+0xad8] ;  /* 0x000ad80001927983 */ /* 0x004ea80000300a00 */
        /* <DEDUP_REMOVED lines=17> */
[----:B------:R-:W2:Y:S01]  /*70a90*/  LDL.LU.64 R154, [R1+0xb68] ;  /* 0x000b6800019a7983 */ /* 0x000ea20000300a00 */
[C---:B---3--:R-:W-:Y:S08]  /*70aa0*/  HMMA.1688.F32.TF32 R204, R240.reuse, R100, R200 ;  /* 0x00000064f0cc723c */ /* 0x048ff000000810c8 */
[C---:B----4-:R-:W-:Y:S11]  /*70ab0*/  HMMA.1688.F32.TF32 R200, R240.reuse, R96, R196 ;  /* 0x00000060f0c8723c */ /* 0x050ff600000810c4 */
[----:B------:R-:W-:Y:S04]  /*70ac0*/  STL.64 [R1+0xaa0], R204 ;  /* 0x000aa0cc01007387 */ /* 0x000fe80000100a00 */
[----:B------:R-:W-:Y:S01]  /*70ad0*/  STL.64 [R1+0xaa8], R206 ;  /* 0x000aa8ce01007387 */ /* 0x000fe20000100a00 */
[C---:B------:R-:W-:Y:S03]  /*70ae0*/  HMMA.1688.F32.TF32 R196, R240.reuse, R92, R148 ;  /* 0x0000005cf0c4723c */ /* 0x040fe60000081094 */
[----:B------:R-:W3:Y:S04]  /*70af0*/  LDL.LU.64 R148, [R1+0xb70] ;  /* 0x000b700001947983 */ /* 0x000ee80000300a00 */
[----:B------:R-:W-:Y:S04]  /*70b00*/  STL.64 [R1+0xab0], R200 ;  /* 0x000ab0c801007387 */ /* 0x000fe80000100a00 */
[----:B------:R-:W-:Y:S04]  /*70b10*/  STL.64 [R1+0xab8], R202 ;  /* 0x000ab8ca01007387 */ /* 0x000fe80000100a00 */
[----:B------:R-:W3:Y:S04]  /*70b20*/  LDL.LU.64 R150, [R1+0xb78] ;  /* 0x000b780001967983 */ /* 0x000ee80000300a00 */
[----:B------:R-:W-:Y:S04]  /*70b30*/  STL.64 [R1+0xac0], R196 ;  /* 0x000ac0c401007387 */ /* 0x000fe80000100a00 */
[----:B------:R2:W-:Y:S02]  /*70b40*/  STL.64 [R1+0xac8], R198 ;  /* 0x000ac8c601007387 */ /* 0x0005e40000100a00 */
[C---:B--2---:R-:W-:Y:S02]  /*70b50*/  HMMA.1688.F32.TF32 R196, R240.reuse, R88, R144 ;  /* 0x00000058f0c4723c */ /* 0x044fe40000081090 */
[----:B------:R-:W2:Y:S04]  /*70b60*/  LDL.LU.64 R144, [R1+0xb80] ;  /* 0x000b800001907983 */ /* 0x000ea80000300a00 */
[----:B------:R-:W2:Y:S02]  /*70b70*/  LDL.LU.64 R146, [R1+0xb88] ;  /* 0x000b880001927983 */ /* 0x000ea40000300a00 */
        /* <DEDUP_REMOVED lines=10> */
[C---:B------:R-:W-:Y:S01]  /*70c20*/  HMMA.1688.F32.TF32 R160, R240.reuse, R64, R160 ;  /* 0x00000040f0a0723c */ /* 0x040fe200000810a0 */
[----:B------:R4:W-:Y:S04]  /*70c30*/  STL.64 [R1+0xae8], R190 ;  /* 0x000ae8be01007387 */ /* 0x0009e80000100a00 */
[----:B------:R1:W-:Y:S03]  /*70c40*/  STL.64 [R1+0xaf0], R184 ;  /* 0x000af0b801007387 */ /* 0x0003e60000100a00 */
[C---:B------:R-:W-:Y:S01]  /*70c50*/  HMMA.1688.F32.TF32 R152, R240.reuse, R60, R152 ;  /* 0x0000003cf098723c */ /* 0x040fe20000081098 */
[----:B------:R1:W-:Y:S04]  /*70c60*/  STL.64 [R1+0xaf8], R186 ;  /* 0x000af8ba01007387 */ /* 0x0003e80000100a00 */
        /* <DEDUP_REMOVED lines=10> */
[----:B-1----:R-:W2:Y:S04]  /*70d10*/  LDL.LU.64 R188, [R1+0xb90] ;  /* 0x000b900001bc7983 */ /* 0x002ea80000300a00 */
[----:B------:R-:W-:Y:S04]  /*70d20*/  STL.64 [R1+0xb50], R160 ;  /* 0x000b50a001007387 */ /* 0x000fe80000100a00 */
[----:B------:R-:W-:Y:S04]  /*70d30*/  STL.64 [R1+0xb58], R162 ;  /* 0x000b58a201007387 */ /* 0x000fe80000100a00 */
[----:B----4-:R-:W4:Y:S04]  /*70d40*/  LDL.LU.64 R190, [R1+0xb98] ;  /* 0x000b980001be7983 */ /* 0x010f280000300a00 */
[----:B------:R-:W-:Y:S04]  /*70d50*/  STL.64 [R1+0xb60], R152 ;  /* 0x000b609801007387 */ /* 0x000fe80000100a00 */
[----:B------:R3:W-:Y:S04]  /*70d60*/  STL.64 [R1+0xb68], R154 ;  /* 0x000b689a01007387 */ /* 0x0007e80000100a00 */
[----:B------:R-:W4:Y:S04]  /*70d70*/  LDL.LU.64 R184, [R1+0xba0] ;  /* 0x000ba00001b87983 */ /* 0x000f280000300a00 */
[----:B------:R-:W4:Y:S01]  /*70d80*/  LDL.LU.64 R186, [R1+0xba8] ;  /* 0x000ba80001ba7983 */ /* 0x000f220000300a00 */
[----:B---3--:R-:W-:Y:S03]  /*70d90*/  HMMA.1688.F32.TF32 R152, R240, R56, R148 ;  /* 0x00000038f098723c */ /* 0x008fe60000081094 */
[----:B------:R-:W3:Y:S04]  /*70da0*/  LDL.LU.64 R148, [R1+0xbb0] ;  /* 0x000bb00001947983 */ /* 0x000ee80000300a00 */
[----:B------:R-:W3:-:S12]  /*70db0*/  LDL.LU.64 R150, [R1+0xbb8] ;  /* 0x000bb80001967983 */ /* 0x000ed80000300a00 */
[----:B------:R-:W-:Y:S04]  /*70dc0*/  STL.64 [R1+0xb70], R152 ;  /* 0x000b709801007387 */ /* 0x000fe80000100a00 */
[----:B------:R2:W-:Y:S02]  /*70dd0*/  STL.64 [R1+0xb78], R154 ;  /* 0x000b789a01007387 */ /* 0x0005e40000100a00 */
[----:B--2---:R-:W-:Y:S02]  /*70de0*/  HMMA.1688.F32.TF32 R152, R240, R52, R144 ;  /* 0x00000034f098723c */ /* 0x004fe40000081090 */
[----:B------:R-:W2:Y:S04]  /*70df0*/  LDL.LU.64 R144, [R1+0xbc0] ;  /* 0x000bc00001907983 */ /* 0x000ea80000300a00 */
[----:B------:R-:W2:-:S13]  /*70e00*/  LDL.LU.64 R146, [R1+0xbc8] ;  /* 0x000bc80001927983 */ /* 0x000e9a0000300a00 */
[----:B------:R1:W-:Y:S04]  /*70e10*/  STL.64 [R1+0xb80], R152 ;  /* 0x000b809801007387 */ /* 0x0003e80000100a00 */
[----:B------:R1:W-:Y:S04]  /*70e20*/  STL.64 [R1+0xb88], R154 ;  /* 0x000b889a01007387 */ /* 0x0003e80000100a00 */
[----:B-1----:R-:W2:Y:S04]  /*70e30*/  LDL.LU.64 R152, [R1+0xbd0] ;  /* 0x000bd00001987983 */ /* 0x002ea80000300a00 */
        /* <DEDUP_REMOVED lines=13> */
[C---:B----4-:R-:W-:Y:S08]  /*70f10*/  HMMA.1688.F32.TF32 R196, R240.reuse, R48, R188 ;  /* 0x00000030f0c4723c */ /* 0x050ff000000810bc */
[C---:B------:R-:W-:Y:S11]  /*70f20*/  HMMA.1688.F32.TF32 R188, R240.reuse, R36, R184 ;  /* 0x00000024f0bc723c */ /* 0x040ff600000810b8 */
[----:B------:R-:W-:Y:S04]  /*70f30*/  STL.64 [R1+0xb90], R196 ;  /* 0x000b90c401007387 */ /* 0x000fe80000100a00 */
[----:B------:R-:W-:Y:S01]  /*70f40*/  STL.64 [R1+0xb98], R198 ;  /* 0x000b98c601007387 */ /* 0x000fe20000100a00 */
[C---:B---3--:R-:W-:Y:S03]  /*70f50*/  HMMA.1688.F32.TF32 R184, R240.reuse, R32, R148 ;  /* 0x00000020f0b8723c */ /* 0x048fe60000081094 */
[----:B------:R-:W3:Y:S04]  /*70f60*/  LDL.LU.64 R148, [R1+0x11c0] ;  /* 0x0011c00001947983 */ /* 0x000ee80000300a00 */
[----:B------:R-:W-:Y:S04]  /*70f70*/  STL.64 [R1+0xba0], R188 ;  /* 0x000ba0bc01007387 */ /* 0x000fe80000100a00 */
[----:B------:R-:W-:Y:S04]  /*70f80*/  STL.64 [R1+0xba8], R190 ;  /* 0x000ba8be01007387 */ /* 0x000fe80000100a00 */
[----:B------:R-:W3:Y:S04]  /*70f90*/  LDL.LU.64 R150, [R1+0x11c8] ;  /* 0x0011c80001967983 */ /* 0x000ee80000300a00 */
[----:B------:R-:W-:Y:S04]  /*70fa0*/  STL.64 [R1+0xbb0], R184 ;  /* 0x000bb0b801007387 */ /* 0x000fe80000100a00 */
[----:B------:R2:W-:Y:S02]  /*70fb0*/  STL.64 [R1+0xbb8], R186 ;  /* 0x000bb8ba01007387 */ /* 0x0005e40000100a00 */
[----:B--2---:R-:W-:Y:S02]  /*70fc0*/  HMMA.1688.F32.TF32 R184, R240, R28, R144 ;  /* 0x0000001cf0b8723c */ /* 0x004fe40000081090 */
[----:B------:R-:W2:Y:S04]  /*70fd0*/  LDL.LU.64 R144, [R1+0x11b0] ;  /* 0x0011b00001907983 */ /* 0x000ea80000300a00 */
[----:B------:R-:W2:-:S13]  /*70fe0*/  LDL.LU.64 R146, [R1+0x11b8] ;  /* 0x0011b80001927983 */ /* 0x000e9a0000300a00 */
[----:B------:R-:W-:Y:S04]  /*70ff0*/  STL.64 [R1+0xbc0], R184 ;  /* 0x000bc0b801007387 */ /* 0x000fe80000100a00 */
[----:B------:R1:W-:Y:S02]  /*71000*/  STL.64 [R1+0xbc8], R186 ;  /* 0x000bc8ba01007387 */ /* 0x0003e40000100a00 */
[C---:B-1----:R-:W-:Y:S02]  /*71010*/  HMMA.1688.F32.TF32 R184, R240.reuse, R24, R152 ;  /* 0x00000018f0b8723c */ /* 0x042fe40000081098 */
[----:B------:R-:W4:Y:S04]  /*71020*/  LDL.LU.64 R152, [R1+0x11a0] ;  /* 0x0011a00001987983 */ /* 0x000f280000300a00 */
[----:B------:R-:W4:Y:S02]  /*71030*/  LDL.LU.64 R154, [R1+0x11a8] ;  /* 0x0011a800019a7983 */ /* 0x000f240000300a00 */
[C---:B------:R-:W-:Y:S08]  /*71040*/  HMMA.1688.F32.TF32 R180, R240.reuse, R20, R180 ;  /* 0x00000014f0b4723c */ /* 0x040ff000000810b4 */
[C---:B------:R-:W-:Y:S08]  /*71050*/  HMMA.1688.F32.TF32 R176, R240.reuse, R16, R176 ;  /* 0x00000010f0b0723c */ /* 0x040ff000000810b0 */
[C---:B------:R-:W-:Y:S08]  /*71060*/  HMMA.1688.F32.TF32 R172, R240.reuse, R12, R172 ;  /* 0x0000000cf0ac723c */ /* 0x040ff000000810ac */
[C---:B------:R-:W-:Y:S08]  /*71070*/  HMMA.1688.F32.TF32 R168, R240.reuse, R8, R168 ;  /* 0x00000008f0a8723c */ /* 0x040ff000000810a8 */
[----:B------:R-:W-:Y:S01]  /*71080*/  HMMA.1688.F32.TF32 R164, R240, R4, R164 ;  /* 0x00000004f0a4723c */ /* 0x000fe200000810a4 */
        /* <DEDUP_REMOVED lines=15> */
[----:B------:R-:W-:Y:S04]  /*71180*/  LDS R240, [R194+UR18+0x80180] ;  /* 0x08018012c2f07984 */ /* 0x000fe80008000800 */
[----:B------:R-:W-:Y:S04]  /*71190*/  LDS R242, [R194+UR18+0x80980] ;  /* 0x08098012c2f27984 */ /* 0x000fe80008000800 */
[----:B------:R-:W-:Y:S04]  /*711a0*/  LDS R241, [R195+UR18+0x80180] ;  /* 0x08018012c3f17984 */ /* 0x000fe80008000800 */
[----:B------:R-:W1:Y:S01]  /*711b0*/  LDS R243, [R195+UR18+0x80980] ;  /* 0x08098012c3f37984 */ /* 0x000e620008000800 */
        /* <DEDUP_REMOVED lines=32> */
[----:B----4-:R-:W4:Y:S04]  /*713c0*/  LDL.LU.64 R162, [R1+0xf48] ;  /* 0x000f480001a27983 */ /* 0x010f280000300a00 */
        /* <DEDUP_REMOVED lines=13> */
[C---:B------:R-:W-:Y:S08]  /*714a0*/  HMMA.1688.F32.TF32 R196, R244.reuse, R100, R196 ;  /* 0x00000064f4c4723c */ /* 0x040ff000000810c4 */
[C---:B------:R-:W-:Y:S08]  /*714b0*/  HMMA.1688.F32.TF32 R188, R244.reuse, R96, R188 ;  /* 0x00000060f4bc723c */ /* 0x040ff000000810bc */
[C---:B------:R-:W-:Y:S08]  /*714c0*/  HMMA.1688.F32.TF32 R184, R244.reuse, R92, R184 ;  /* 0x0000005cf4b8723c */ /* 0x040ff000000810b8 */
[C---:B------:R-:W-:Y:S08]  /*714d0*/  HMMA.1688.F32.TF32 R180, R244.reuse, R88, R180 ;  /* 0x00000058f4b4723c */ /* 0x040ff000000810b4 */
[C---:B------:R-:W-:Y:S01]  /*714e0*/  HMMA.1688.F32.TF32 R176, R244.reuse, R84, R176 ;  /* 0x00000054f4b0723c */ /* 0x040fe200000810b0 */
[----:B------:R1:W-:Y:S07]  /*714f0*/  STL.64 [R1+0xc90], R200 ;  /* 0x000c90c801007387 */ /* 0x0003ee0000100a00 */
[C---:B------:R-:W-:Y:S01]  /*71500*/  HMMA.1688.F32.TF32 R172, R244.reuse, R80, R172 ;  /* 0x00000050f4ac723c */ /* 0x040fe200000810ac */
[----:B------:R1:W-:Y:S07]  /*71510*/  STL.64 [R1+0xc98], R202 ;  /* 0x000c98ca01007387 */ /* 0x0003ee0000100a00 */
[C---:B------:R-:W-:Y:S01]  /*71520*/  HMMA.1688.F32.TF32 R168, R244.reuse, R76, R168 ;  /* 0x0000004cf4a8723c */ /* 0x040fe200000810a8 */
[----:B------:R1:W-:Y:S07]  /*71530*/  STL.64 [R1+0xca0], R196 ;  /* 0x000ca0c401007387 */ /* 0x0003ee0000100a00 */
[C---:B------:R-:W-:Y:S01]  /*71540*/  HMMA.1688.F32.TF32 R164, R244.reuse, R72, R164 ;  /* 0x00000048f4a4723c */ /* 0x040fe200000810a4 */
[----:B------:R1:W-:Y:S07]  /*71550*/  STL.64 [R1+0xca8], R198 ;  /* 0x000ca8c601007387 */ /* 0x0003ee0000100a00 */
[C---:B----4-:R-:W-:Y:S01]  /*71560*/  HMMA.1688.F32.TF32 R160, R244.reuse, R68, R160 ;  /* 0x00000044f4a0723c */ /* 0x050fe200000810a0 */
[----:B------:R-:W-:Y:S04]  /*71570*/  STL.64 [R1+0xcb0], R188 ;  /* 0x000cb0bc01007387 */ /* 0x000fe80000100a00 */
[----:B------:R-:W-:Y:S03]  /*71580*/  STL.64 [R1+0xcb8], R190 ;  /* 0x000cb8be01007387 */ /* 0x000fe60000100a00 */
        /* <DEDUP_REMOVED lines=13> */
[----:B-1----:R-:W4:Y:S04]  /*71660*/  LDL.LU.64 R200, [R1+0x1440] ;  /* 0x0014400001c87983 */ /* 0x002f280000300a00 */
[----:B------:R-:W-:Y:S04]  /*71670*/  STL.64 [R1+0xd20], R160 ;  /* 0x000d20a001007387 */ /* 0x000fe80000100a00 */
[----:B------:R-:W-:Y:S04]  /*71680*/  STL.64 [R1+0xd28], R162 ;  /* 0x000d28a201007387 */ /* 0x000fe80000100a00 */
[----:B------:R-:W4:Y:S04]  /*71690*/  LDL.LU.64 R202, [R1+0x1448] ;  /* 0x0014480001ca7983 */ /* 0x000f280000300a00 */
[----:B------:R-:W-:Y:S04]  /*716a0*/  STL.64 [R1+0xd30], R152 ;  /* 0x000d309801007387 */ /* 0x000fe80000100a00 */
[----:B------:R-:W-:Y:S04]  /*716b0*/  STL.64 [R1+0xd38], R154 ;  /* 0x000d389a01007387 */ /* 0x000fe80000100a00 */
[----:B------:R-:W4:Y:S04]  /*716c0*/  LDL.LU.64 R196, [R1+0x1480] ;  /* 0x0014800001c47983 */ /* 0x000f280000300a00 */
[----:B------:R-:W4:Y:S01]  /*716d0*/  LDL.LU.64 R198, [R1+0x1488] ;  /* 0x0014880001c67983 */ /* 0x000f220000300a00 */
[----:B---3--:R-:W-:-:S15]  /*716e0*/  HMMA.1688.F32.TF32 R148, R244, R40, R148 ;  /* 0x00000028f494723c */ /* 0x008fde0000081094 */
[----:B------:R-:W-:-:S04]  /*716f0*/  NOP ;  /* 0x0000000000007918 */ /* 0x000fc80000000000 */
[----:B------:R1:W-:Y:S04]  /*71700*/  STL.64 [R1+0xd40], R148 ;  /* 0x000d409401007387 */ /* 0x0003e80000100a00 */
[----:B------:R3:W-:Y:S04]  /*71710*/  STL.64 [R1+0xd48], R150 ;  /* 0x000d489601007387 */ /* 0x0007e80000100a00 */
[----:B-1----:R-:W4:Y:S04]  /*71720*/  LDL.LU.64 R148, [R1+0x14c0] ;  /* 0x0014c00001947983 */ /* 0x002f280000300a00 */
[----:B---3--:R-:W3:Y:S01]  /*71730*/  LDL.LU.64 R150, [R1+0x14c8] ;  /* 0x0014c80001967983 */ /* 0x008ee20000300a00 */
[----:B--2---:R-:W-:-:S15]  /*71740*/  HMMA.1688.F32.TF32 R144, R244, R64, R144 ;  /* 0x00000040f490723c */ /* 0x004fde0000081090 */
[----:B------:R-:W-:-:S04]  /*71750*/  NOP ;  /* 0x0000000000007918 */ /* 0x000fc80000000000 */
[----:B------:R1:W-:Y:S04]  /*71760*/  STL.64 [R1+0xd50], R144 ;  /* 0x000d509001007387 */ /* 0x0003e80000100a00 */
[----:B------:R2:W-:Y:S04]  /*71770*/  STL.64 [R1+0xd58], R146 ;  /* 0x000d589201007387 */ /* 0x0005e80000100a00 */
[----:B-1----:R-:W3:Y:S04]  /*71780*/  LDL.LU.64 R144, [R1+0x1500] ;  /* 0x0015000001907983 */ /* 0x002ee80000300a00 */
        /* <DEDUP_REMOVED lines=45> */
[----:B------:R1:W-:Y:S04]  /*71a60*/  STL.64 [R1+0xdb0], R188 ;  /* 0x000db0bc01007387 */ /* 0x0003e80000100a00 */
[----:B------:R4:W-:Y:S04]  /*71a70*/  STL.64 [R1+0xdb8], R190 ;  /* 0x000db8be01007387 */ /* 0x0009e80000100a00 */
[----:B------:R1:W-:Y:S04]  /*71a80*/  STL.64 [R1+0xdc0], R184 ;  /* 0x000dc0b801007387 */ /* 0x0003e80000100a00 */
[----:B------:R1:W-:Y:S04]  /*71a90*/  STL.64 [R1+0xdc8], R186 ;  /* 0x000dc8ba01007387 */ /* 0x0003e80000100a00 */
[----:B------:R-:W-:Y:S04]  /*71aa0*/  STL.64 [R1+0xdd0], R180 ;  /* 0x000dd0b401007387 */ /* 0x000fe80000100a00 */
[----:B------:R-:W-:Y:S04]  /*71ab0*/  STL.64 [R1+0xdd8], R182 ;  /* 0x000dd8b601007387 */ /* 0x000fe80000100a00 */
[----:B------:R-:W-:Y:S04]  /*71ac0*/  STL.64 [R1+0xde0], R176 ;  /* 0x000de0b001007387 */ /* 0x000fe80000100a00 */
[----:B------:R-:W-:Y:S01]  /*71ad0*/  STL.64 [R1+0xde8], R178 ;  /* 0x000de8b201007387 */ /* 0x000fe20000100a00 */
[----:B------:R-:W-:Y:S03]  /*71ae0*/  HMMA.1688.F32.TF32 R160, R244, R4, R152 ;  /* 0x00000004f4a0723c */ /* 0x000fe60000081098 */
[----:B------:R-:W-:Y:S04]  /*71af0*/  STL.64 [R1+0xdf0], R172 ;  /* 0x000df0ac01007387 */ /* 0x000fe80000100a00 */
[----:B------:R-:W-:Y:S04]  /*71b00*/  STL.64 [R1+0xdf8], R174 ;  /* 0x000df8ae01007387 */ /* 0x000fe80000100a00 */
[----:B------:R-:W-:Y:S04]  /*71b10*/  STL.64 [R1+0xe00], R168 ;  /* 0x000e00a801007387 */ /* 0x000fe80000100a00 */
[----:B------:R-:W-:Y:S04]  /*71b20*/  STL.64 [R1+0xe08], R170 ;  /* 0x000e08aa01007387 */ /* 0x000fe80000100a00 */
[----:B------:R-:W2:Y:S04]  /*71b30*/  LDL.LU.64 R152, [R1+0x900] ;  /* 0x0009000001987983 */ /* 0x000ea80000300a00 */
[----:B------:R-:W-:Y:S04]  /*71b40*/  STL.64 [R1+0xe20], R164 ;  /* 0x000e20a401007387 */ /* 0x000fe80000100a00 */
[----:B------:R-:W-:Y:S04]  /*71b50*/  STL.64 [R1+0xe28], R166 ;  /* 0x000e28a601007387 */ /* 0x000fe80000100a00 */
[----:B------:R-:W2:Y:S04]  /*71b60*/  LDL.LU.64 R154, [R1+0x908] ;  /* 0x00090800019a7983 */ /* 0x000ea80000300a00 */
[----:B------:R-:W-:Y:S04]  /*71b70*/  STL.64 [R1+0xe10], R160 ;  /* 0x000e10a001007387 */ /* 0x000fe80000100a00 */
[----:B------:R-:W-:Y:S04]  /*71b80*/  STL.64 [R1+0xe18], R162 ;  /* 0x000e18a201007387 */ /* 0x000fe80000100a00 */
[----:B-1----:R-:W2:Y:S04]  /*71b90*/  LDL.LU.64 R188, [R1+0x8d0] ;  /* 0x0008d00001bc7983 */ /* 0x002ea80000300a00 */
[----:B----4-:R-:W4:Y:S04]  /*71ba0*/  LDL.LU.64 R190, [R1+0x8d8] ;  /* 0x0008d80001be7983 */ /* 0x010f280000300a00 */
[----:B------:R-:W4:Y:S04]  /*71bb0*/  LDL.LU.64 R184, [R1+0x8b0] ;  /* 0x0008b00001b87983 */ /* 0x000f280000300a00 */
[----:B------:R-:W4:Y:S01]  /*71bc0*/  LDL.LU.64 R186, [R1+0x8b8] ;  /* 0x0008b80001ba7983 */ /* 0x000f220000300a00 */
[----:B------:R-:W-:Y:S01]  /*71bd0*/  IMAD.MOV.U32 R248, RZ, RZ, R126 ;  /* 0x000000fffff87224 */ /* 0x000fe200078e007e */
[----:B------:R-:W-:Y:S01]  /*71be0*/  MOV R250, R131 ;  /* 0x0000008300fa7202 */ /* 0x000fe20000000f00 */
[----:B------:R-:W-:Y:S01]  /*71bf0*/  IMAD.MOV.U32 R249, RZ, RZ, R130 ;  /* 0x000000fffff97224 */ /* 0x000fe200078e0082 */
[----:B------:R-:W-:Y:S01]  /*71c00*/  LDS R244, [R0+UR18+0x81000] ;  /* 0x0810001200f47984 */ /* 0x000fe20008000800 */
[----:B------:R-:W-:-:S02]  /*71c10*/  IMAD.MOV.U32 R251, RZ, RZ, R127 ;  /* 0x000000fffffb7224 */ /* 0x000fc400078e007f */
[----:B------:R-:W-:Y:S01]  /*71c20*/  IMAD.MOV.U32 R192, RZ, RZ, R122 ;  /* 0x000000ffffc07224 */ /* 0x000fe200078e007a */
[----:B------:R-:W-:Y:S01]  /*71c30*/  LDS R246, [R0+UR18+0x81800] ;  /* 0x0818001200f67984 */ /* 0x000fe20008000800 */
[----:B------:R-:W-:Y:S01]  /*71c40*/  IMAD.MOV.U32 R193, RZ, RZ, R123 ;  /* 0x000000ffffc17224 */ /* 0x000fe200078e007b */
[C---:B------:R-:W-:Y:S02]  /*71c50*/  HMMA.1688.F32.TF32 R136, R240.reuse, R12, R136 ;  /* 0x0000000cf088723c */ /* 0x040fe40000081088 */
[----:B------:R-:W-:Y:S04]  /*71c60*/  LDS R245, [R3+UR18+0x81000] ;  /* 0x0810001203f57984 */ /* 0x000fe80008000800 */
[----:B------:R-:W1:Y:S02]  /*71c70*/  LDS R247, [R3+UR18+0x81800] ;  /* 0x0818001203f77984 */ /* 0x000e640008000800 */
[----:B---3--:R-:W-:-:S15]  /*71c80*/  HMMA.1688.F32.TF32 R148, R240, R128, R148 ;  /* 0x00000080f094723c */ /* 0x008fde0000081094 */
[----:B------:R-:W-:-:S04]  /*71c90*/  NOP ;  /* 0x0000000000007918 */ /* 0x000fc80000000000 */
[----:B------:R3:W-:Y:S04]  /*71ca0*/  STL.64 [R1+0xef0], R148 ;  /* 0x000ef09401007387 */ /* 0x0007e80000100a00 */
[----:B------:R1:W-:Y:S04]  /*71cb0*/  STL.64 [R1+0xef8], R150 ;  /* 0x000ef89601007387 */ /* 0x0003e80000100a00 */
[----:B---3--:R-:W3:Y:S04]  /*71cc0*/  LDL.LU.64 R148, [R1+0x870] ;  /* 0x0008700001947983 */ /* 0x008ee80000300a00 */
[----:B-1----:R-:W3:Y:S01]  /*71cd0*/  LDL.LU.64 R150, [R1+0x878] ;  /* 0x0008780001967983 */ /* 0x002ee20000300a00 */
        /* <DEDUP_REMOVED lines=18> */
[----:B------:R-:W-:Y:S03]  /*71e00*/  HMMA.1688.F32.TF32 R196, R240, R120, R152 ;  /* 0x00000078f0c4723c */ /* 0x000fe60000081098 */
[----:B------:R-:W2:Y:S04]  /*71e10*/  LDL.LU.64 R152, [R1+0x720] ;  /* 0x0007200001987983 */ /* 0x000ea80000300a00 */
[----:B------:R-:W2:-:S12]  /*71e20*/  LDL.LU.64 R154, [R1+0x728] ;  /* 0x00072800019a7983 */ /* 0x000e980000300a00 */
[----:B------:R-:W-:Y:S04]  /*71e30*/  STL.64 [R1+0xed0], R196 ;  /* 0x000ed0c401007387 */ /* 0x000fe80000100a00 */
[----:B------:R4:W-:Y:S02]  /*71e40*/  STL.64 [R1+0xed8], R198 ;  /* 0x000ed8c601007387 */ /* 0x0009e40000100a00 */
        /* <DEDUP_REMOVED lines=24> */
[----:B------:R1:W-:Y:S04]  /*71fd0*/  STL.64 [R1+0xe70], R176 ;  /* 0x000e70b001007387 */ /* 0x0003e80000100a00 */
[----:B------:R4:W-:Y:S04]  /*71fe0*/  STL.64 [R1+0xe78], R178 ;  /* 0x000e78b201007387 */ /* 0x0009e80000100a00 */
[----:B------:R1:W-:Y:S04]  /*71ff0*/  STL.64 [R1+0xe60], R172 ;  /* 0x000e60ac01007387 */ /* 0x0003e80000100a00 */
[----:B------:R1:W-:Y:S04]  /*72000*/  STL.64 [R1+0xe68], R174 ;  /* 0x000e68ae01007387 */ /* 0x0003e80000100a00 */
[----:B------:R-:W-:Y:S04]  /*72010*/  STL.64 [R1+0xe50], R168 ;  /* 0x000e50a801007387 */ /* 0x000fe80000100a00 */
[----:B------:R-:W-:Y:S04]  /*72020*/  STL.64 [R1+0xe58], R170 ;  /* 0x000e58aa01007387 */ /* 0x000fe80000100a00 */
[----:B-1----:R-:W2:Y:S04]  /*72030*/  LDL.LU.64 R176, [R1+0x6a0] ;  /* 0x0006a00001b07983 */ /* 0x002ea80000300a00 */
[----:B------:R-:W-:Y:S04]  /*72040*/  STL.64 [R1+0xe40], R164 ;  /* 0x000e40a401007387 */ /* 0x000fe80000100a00 */
[----:B------:R-:W-:Y:S04]  /*72050*/  STL.64 [R1+0xe48], R166 ;  /* 0x000e48a601007387 */ /* 0x000fe80000100a00 */
[----:B----4-:R-:W4:Y:S04]  /*72060*/  LDL.LU.64 R178, [R1+0x6a8] ;  /* 0x0006a80001b27983 */ /* 0x010f280000300a00 */
[----:B------:R1:W-:Y:S01]  /*72070*/  STL.64 [R1+0xe30], R160 ;  /* 0x000e30a001007387 */ /* 0x0003e20000100a00 */
[C---:B------:R-:W-:Y:S03]  /*72080*/  HMMA.1688.F32.TF32 R152, R240.reuse, R76, R152 ;  /* 0x0000004cf098723c */ /* 0x040fe60000081098 */
[----:B------:R1:W-:Y:S04]  /*72090*/  STL.64 [R1+0xe38], R162 ;  /* 0x000e38a201007387 */ /* 0x0003e80000100a00 */
[----:B------:R-:W4:Y:S04]  /*720a0*/  LDL.LU.64 R172, [R1+0x680] ;  /* 0x0006800001ac7983 */ /* 0x000f280000300a00 */
[----:B------:R-:W4:Y:S08]  /*720b0*/  LDL.LU.64 R174, [R1+0x688] ;  /* 0x0006880001ae7983 */ /* 0x000f300000300a00 */
[----:B------:R1:W-:Y:S04]  /*720c0*/  STL.64 [R1+0x920], R152 ;  /* 0x0009209801007387 */ /* 0x0003e80000100a00 */
[----:B------:R1:W-:Y:S04]  /*720d0*/  STL.64 [R1+0x928], R154 ;  /* 0x0009289a01007387 */ /* 0x0003e80000100a00 */
[----:B-1----:R-:W4:Y:S04]  /*720e0*/  LDL.LU.64 R160, [R1+0x660] ;  /* 0x0006600001a07983 */ /* 0x002f280000300a00 */
[----:B------:R-:W4:Y:S04]  /*720f0*/  LDL.LU.64 R162, [R1+0x668] ;  /* 0x0006680001a27983 */ /* 0x000f280000300a00 */
        /* <DEDUP_REMOVED lines=22> */
[C---:B------:R-:W-:Y:S08]  /*72260*/  HMMA.1688.F32.TF32 R172, R240.reuse, R64, R160 ;  /* 0x00000040f0ac723c */ /* 0x040ff000000810a0 */
[C---:B------:R-:W-:Y:S01]  /*72270*/  HMMA.1688.F32.TF32 R152, R240.reuse, R60, R152 ;  /* 0x0000003cf098723c */ /* 0x040fe20000081098 */
[----:B------:R-:W-:Y:S04]  /*72280*/  STL.64 [R1+0x870], R176 ;  /* 0x000870b001007387 */ /* 0x000fe80000100a00 */
[----:B------:R-:W-:Y:S04]  /*72290*/  STL.64 [R1+0x878], R178 ;  /* 0x000878b201007387 */ /* 0x000fe80000100a00 */
[----:B------:R-:W4:Y:S04]  /*722a0*/  LDL.LU.64 R160, [R1+0x4c0] ;  /* 0x0004c00001a07983 */ /* 0x000f280000300a00 */
[----:B------:R-:W-:Y:S04]  /*722b0*/  STL.64 [R1+0x820], R172 ;  /* 0x000820ac01007387 */ /* 0x000fe80000100a00 */
[----:B------:R-:W-:Y:S04]  /*722c0*/  STL.64 [R1+0x828], R174 ;  /* 0x000828ae01007387 */ /* 0x000fe80000100a00 */
[----:B------:R-:W4:Y:S04]  /*722d0*/  LDL.LU.64 R162, [R1+0x4c8] ;  /* 0x0004c80001a27983 */ /* 0x000f280000300a00 */
[----:B------:R1:W-:Y:S04]  /*722e0*/  STL.64 [R1+0x800], R152 ;  /* 0x0008009801007387 */ /* 0x0003e80000100a00 */
[----:B------:R1:W-:Y:S04]  /*722f0*/  STL.64 [R1+0x808], R154 ;  /* 0x0008089a01007387 */ /* 0x0003e80000100a00 */
[----:B-1----:R-:W4:Y:S04]  /*72300*/  LDL.LU.64 R152, [R1+0x340] ;  /* 0x0003400001987983 */ /* 0x002f280000300a00 */
[----:B------:R-:W4:Y:S01]  /*72310*/  LDL.LU.64 R154, [R1+0x348] ;  /* 0x00034800019a7983 */ /* 0x000f220000300a00 */
[----:B---3--:R-:W-:-:S15]  /*72320*/  HMMA.1688.F32.TF32 R148, R240, R56, R148 ;  /* 0x00000038f094723c */ /* 0x008fde0000081094 */
[----:B------:R-:W-:-:S04]  /*72330*/  NOP ;  /* 0x0000000000007918 */ /* 0x000fc80000000000 */
[----:B------:R1:W-:Y:S04]  /*72340*/  STL.64 [R1+0x7c0], R148 ;  /* 0x0007c09401007387 */ /* 0x0003e80000100a00 */
[----:B------:R3:W-:Y:S04]  /*72350*/  STL.64 [R1+0x7c8], R150 ;  /* 0x0007c89601007387 */ /* 0x0007e80000100a00 */
[----:B-1----:R-:W4:Y:S04]  /*72360*/  LDL.LU.64 R148, [R1+0x1f0] ;  /* 0x0001f00001947983 */ /* 0x002f280000300a00 */
[----:B---3--:R-:W3:Y:S01]  /*72370*/  LDL.LU.64 R150, [R1+0x1f8] ;  /* 0x0001f80001967983 */ /* 0x008ee20000300a00 */
[C---:B--2---:R-:W-:Y:S03]  /*72380*/  HMMA.1688.F32.TF32 R172, R240.reuse, R52, R144 ;  /* 0x00000034f0ac723c */ /* 0x044fe60000081090 */
[----:B------:R-:W2:Y:S04]  /*72390*/  LDL.LU.64 R144, [R1+0xf0] ;  /* 0x0000f00001907983 */ /* 0x000ea80000300a00 */
[----:B------:R-:W2:Y:S01]  /*723a0*/  LDL.LU.64 R146, [R1+0xf8] ;  /* 0x0000f80001927983 */ /* 0x000ea20000300a00 */
[C---:B------:R-:W-:Y:S08]  /*723b0*/  HMMA.1688.F32.TF32 R168, R240.reuse, R48, R168 ;  /* 0x00000030f0a8723c */ /* 0x040ff000000810a8 */
[----:B------:R-:W-:Y:S03]  /*723c0*/  HMMA.1688.F32.TF32 R164, R240, R36, R164 ;  /* 0x00000024f0a4723c */ /* 0x000fe600000810a4 */
[----:B------:R-:W-:Y:S04]  /*723d0*/  STL.64 [R1+0x7a0], R172 ;  /* 0x0007a0ac01007387 */ /* 0x000fe80000100a00 */
[----:B------:R-:W-:Y:S04]  /*723e0*/  STL.64 [R1+0x7a8], R174 ;  /* 0x0007a8ae01007387 */ /* 0x000fe80000100a00 */
[----:B------:R1:W-:Y:S04]  /*723f0*/  STL.64 [R1+0x780], R168 ;  /* 0x000780a801007387 */ /* 0x0003e80000100a00 */
[----:B------:R1:W-:Y:S04]  /*72400*/  STL.64 [R1+0x788], R170 ;  /* 0x000788aa01007387 */ /* 0x0003e80000100a00 */
[----:B------:R-:W-:Y:S01]  /*72410*/  MOV R84, R167 ;  /* 0x000000a700547202 */ /* 0x000fe20000000f00 */
[----:B------:R-:W-:-:S02]  /*72420*/  IMAD.MOV.U32 R85, RZ, RZ, R166 ;  /* 0x000000ffff557224 */ /* 0x000fc400078e00a6 */
[----:B------:R-:W-:Y:S02]  /*72430*/  IMAD.MOV.U32 R88, RZ, RZ, R165 ;  /* 0x000000ffff587224 */ /* 0x000fe400078e00a5 */
[----:B------:R-:W-:Y:S01]  /*72440*/  IMAD.MOV.U32 R89, RZ, RZ, R164 ;  /* 0x000000ffff597224 */ /* 0x000fe200078e00a4 */
        /* <DEDUP_REMOVED lines=8> */
[C---:B----4-:R-:W-:Y:S08]  /*724d0*/  HMMA.1688.F32.TF32 R160, R240.reuse, R32, R160 ;  /* 0x00000020f0a0723c */ /* 0x050ff000000810a0 */
[----:B------:R-:W-:Y:S11]  /*724e0*/  HMMA.1688.F32.TF32 R152, R240, R28, R152 ;  /* 0x0000001cf098723c */ /* 0x000ff60000081098 */
[----:B------:R-:W-:-:S02]  /*724f0*/  IMAD.MOV.U32 R80, RZ, RZ, R161 ;  /* 0x000000ffff507224 */ /* 0x000fc400078e00a1 */
[----:B------:R-:W-:Y:S02]  /*72500*/  IMAD.MOV.U32 R81, RZ, RZ, R160 ;  /* 0x000000ffff517224 */ /* 0x000fe400078e00a0 */
[----:B------:R-:W-:Y:S01]  /*72510*/  IMAD.MOV.U32 R160, RZ, RZ, R133 ;  /* 0x000000ffffa07224 */ /* 0x000fe200078e0085 */
[----:B------:R-:W-:Y:S01]  /*72520*/  STL [R1+0x7080], R80 ;  /* 0x0070805001007387 */ /* 0x000fe20000100800 */
[----:B------:R-:W-:Y:S02]  /*72530*/  IMAD.MOV.U32 R77, RZ, RZ, R162 ;  /* 0x000000ffff4d7224 */ /* 0x000fe400078e00a2 */
[----:B------:R-:W-:Y:S01]  /*72540*/  IMAD.MOV.U32 R161, RZ, RZ, R134 ;  /* 0x000000ffffa17224 */ /* 0x000fe200078e0086 */
[----:B------:R-:W-:Y:S01]  /*72550*/  STL [R1+0x707c], R81 ;  /* 0x00707c5101007387 */ /* 0x000fe20000100800 */
[----:B------:R-:W-:Y:S01]  /*72560*/  IMAD.MOV.U32 R162, RZ, RZ, R135 ;  /* 0x000000ffffa27224 */ /* 0x000fe200078e0087 */
[----:B------:R-:W-:Y:S02]  /*72570*/  MOV R76, R163 ;  /* 0x000000a3004c7202 */ /* 0x000fe40000000f00 */
[----:B------:R-:W4:Y:S04]  /*72580*/  LDL.LU R133, [R1+0x7610] ;  /* 0x0076100001857983 */ /* 0x000f280000300800 */
[----:B------:R-:W4:Y:S01]  /*72590*/  LDL.LU R134, [R1+0x760c] ;  /* 0x00760c0001867983 */ /* 0x000f220000300800 */
[----:B------:R-:W-:-:S03]  /*725a0*/  IMAD.MOV.U32 R73, RZ, RZ, R152 ;  /* 0x000000ffff497224 */ /* 0x000fc600078e0098 */
[----:B------:R-:W4:Y:S01]  /*725b0*/  LDL.LU R135, [R1+0x7608] ;  /* 0x0076080001877983 */ /* 0x000f220000300800 */
[----:B------:R-:W-:-:S03]  /*725c0*/  IMAD.MOV.U32 R72, RZ, RZ, R153 ;  /* 0x000000ffff487224 */ /* 0x000fc600078e0099 */
[----:B------:R-:W4:Y:S01]  /*725d0*/  LDL.LU R163, [R1+0x56c] ;  /* 0x00056c0001a37983 */ /* 0x000f220000300800 */
[----:B------:R-:W-:Y:S01]  /*725e0*/  IMAD.MOV.U32 R69, RZ, RZ, R154 ;  /* 0x000000ffff457224 */ /* 0x000fe200078e009a */
[----:B------:R-:W-:Y:S02]  /*725f0*/  MOV R68, R155 ;  /* 0x0000009b00447202 */ /* 0x000fe40000000f00 */
[----:B------:R-:W4:Y:S04]  /*72600*/  LDL.LU R152, [R1+0x550] ;  /* 0x0005500001987983 */ /* 0x000f280000300800 */
[----:B------:R-:W4:Y:S04]  /*72610*/  LDL.LU R153, [R1+0x554] ;  /* 0x0005540001997983 */ /* 0x000f280000300800 */
[----:B------:R-:W4:Y:S04]  /*72620*/  LDL.LU R154, [R1+0x558] ;  /* 0x00055800019a7983 */ /* 0x000f280000300800 */
[----:B------:R-:W4:Y:S01]  /*72630*/  LDL.LU R155, [R1+0x55c] ;  /* 0x00055c00019b7983 */ /* 0x000f220000300800 */
[C---:B---3--:R-:W-:Y:S08]  /*72640*/  HMMA.1688.F32.TF32 R148, R240.reuse, R24, R148 ;  /* 0x00000018f094723c */ /* 0x048ff00000081094 */
[----:B--2---:R-:W-:Y:S11]  /*72650*/  HMMA.1688.F32.TF32 R144, R240, R20, R144 ;  /* 0x00000014f090723c */ /* 0x004ff60000081090 */
[----:B------:R-:W-:-:S02]  /*72660*/  IMAD.MOV.U32 R65, RZ, RZ, R148 ;  /* 0x000000ffff417224 */ /* 0x000fc400078e0094 */
[----:B------:R-:W-:Y:S01]  /*72670*/  IMAD.MOV.U32 R64, RZ, RZ, R149 ;  /* 0x000000ffff407224 */ /* 0x000fe200078e0095 */
[----:B------:R-:W2:Y:S01]  /*72680*/  LDL.LU R148, [R1+0x540] ;  /* 0x0005400001947983 */ /* 0x000ea20000300800 */
[----:B------:R-:W-:Y:S01]  /*72690*/  IMAD.MOV.U32 R61, RZ, RZ, R150 ;  /* 0x000000ffff3d7224 */ /* 0x000fe200078e0096 */
[----:B------:R-:W-:Y:S02]  /*726a0*/  MOV R60, R151 ;  /* 0x00000097003c7202 */ /* 0x000fe40000000f00 */
[----:B------:R-:W2:Y:S04]  /*726b0*/  LDL.LU R149, [R1+0x544] ;  /* 0x0005440001957983 */ /* 0x000ea80000300800 */
[----:B------:R-:W2:Y:S04]  /*726c0*/  LDL.LU R150, [R1+0x548] ;  /* 0x0005480001967983 */ /* 0x000ea80000300800 */
[----:B------:R-:W2:Y:S01]  /*726d0*/  LDL.LU R151, [R1+0x54c] ;  /* 0x00054c0001977983 */ /* 0x000ea20000300800 */
[----:B------:R-:W-:Y:S01]  /*726e0*/  IMAD.MOV.U32 R97, RZ, RZ, R144 ;  /* 0x000000ffff617224 */ /* 0x000fe200078e0090 */
[----:B------:R-:W-:Y:S01]  /*726f0*/  MOV R92, R147 ;  /* 0x00000093005c7202 */ /* 0x000fe20000000f00 */
[----:B------:R-:W-:-:S02]  /*72700*/  IMAD.MOV.U32 R96, RZ, RZ, R145 ;  /* 0x000000ffff607224 */ /* 0x000fc400078e0091 */
[----:B------:R-:W-:Y:S02]  /*72710*/  IMAD.MOV.U32 R93, RZ, RZ, R146 ;  /* 0x000000ffff5d7224 */ /* 0x000fe400078e0092 */
[----:B------:R-:W-:-:S15]  /*72720*/  HMMA.1688.F32.TF32 R144, R240, R16, R156 ;  /* 0x00000010f090723c */ /* 0x000fde000008109c */
[----:B------:R-:W-:-:S04]  /*72730*/  NOP ;  /* 0x0000000000007918 */ /* 0x000fc80000000000 */
[----:B------:R-:W-:Y:S01]  /*72740*/  IMAD.MOV.U32 R57, RZ, RZ, R144 ;  /* 0x000000ffff397224 */ /* 0x000fe200078e0090 */
[----:B------:R-:W-:Y:S01]  /*72750*/  MOV R32, R147 ;  /* 0x0000009300207202 */ /* 0x000fe20000000f00 */
[----:B------:R-:W-:Y:S01]  /*72760*/  IMAD.MOV.U32 R56, RZ, RZ, R145 ;  /* 0x000000ffff387224 */ /* 0x000fe200078e0091 */
[----:B------:R-:W3:Y:S01]  /*72770*/  LDL.LU R144, [R1+0x530] ;  /* 0x0005300001907983 */ /* 0x000ee20000300800 */
[----:B------:R-:W-:Y:S01]  /*72780*/  IMAD.MOV.U32 R53, RZ, RZ, R146 ;  /* 0x000000ffff357224 */ /* 0x000fe200078e0092 */
[----:B------:R-:W-:Y:S01]  /*72790*/  MOV R146, R110 ;  /* 0x0000006e00927202 */ /* 0x000fe20000000f00 */
[----:B------:R-:W-:Y:S01]  /*727a0*/  IMAD.MOV.U32 R147, RZ, RZ, R111 ;  /* 0x000000ffff937224 */ /* 0x000fe200078e006f */
[----:B------:R-:W3:Y:S04]  /*727b0*/  LDL.LU R145, [R1+0x534] ;  /* 0x0005340001917983 */ /* 0x000ee80000300800 */
[----:B------:R-:W2:Y:S04]  /*727c0*/  LDL.LU R110, [R1+0x7604] ;  /* 0x00760400016e7983 */ /* 0x000ea80000300800 */
[----:B------:R-:W2:Y:S04]  /*727d0*/  LDL.LU R111, [R1+0x7600] ;  /* 0x00760000016f7983 */ /* 0x000ea80000300800 */
[----:B------:R-:W2:Y:S04]  /*727e0*/  LDL.LU R114, [R1+0x75fc] ;  /* 0x0075fc0001727983 */ /* 0x000ea80000300800 */
[----:B------:R-:W2:Y:S04]  /*727f0*/  LDL.LU R115, [R1+0x75f8] ;  /* 0x0075f80001737983 */ /* 0x000ea80000300800 */
[----:B------:R-:W3:Y:S04]  /*72800*/  LDL.LU R118, [R1+0x75f4] ;  /* 0x0075f40001767983 */ /* 0x000ee80000300800 */
[----:B------:R-:W3:Y:S04]  /*72810*/  LDL.LU R119, [R1+0x75f0] ;  /* 0x0075f00001777983 */ /* 0x000ee80000300800 */
[----:B------:R-:W2:Y:S04]  /*72820*/  LDL.LU R126, [R1+0x75ec] ;  /* 0x0075ec00017e7983 */ /* 0x000ea80000300800 */
[----:B------:R-:W4:Y:S04]  /*72830*/  LDL.LU R130, [R1+0x75e8] ;  /* 0x0075e80001827983 */ /* 0x000f280000300800 */
[----:B------:R-:W4:Y:S04]  /*72840*/  LDL.LU R131, [R1+0x75e4] ;  /* 0x0075e40001837983 */ /* 0x000f280000300800 */
        /* <DEDUP_REMOVED lines=11> */
[----:B------:R-:W-:Y:S02]  /*72900*/  IMAD.MOV.U32 R112, RZ, RZ, R137 ;  /* 0x000000ffff707224 */ /* 0x000fe400078e0089 */
[----:B------:R-:W-:Y:S02]  /*72910*/  IMAD.MOV.U32 R109, RZ, RZ, R138 ;  /* 0x000000ffff6d7224 */ /* 0x000fe400078e008a */
[----:B------:R-:W-:Y:S01]  /*72920*/  IMAD.MOV.U32 R164, RZ, RZ, R58 ;  /* 0x000000ffffa47224 */ /* 0x000fe200078e003a */
[----:B------:R-:W-:Y:S01]  /*72930*/  MOV R166, R54 ;  /* 0x0000003600a67202 */ /* 0x000fe20000000f00 */
[----:B------:R-:W-:Y:S02]  /*72940*/  IMAD.MOV.U32 R165, RZ, RZ, R59 ;  /* 0x000000ffffa57224 */ /* 0x000fe400078e003b */
[----:B------:R-:W-:-:S02]  /*72950*/  IMAD.MOV.U32 R167, RZ, RZ, R55 ;  /* 0x000000ffffa77224 */ /* 0x000fc400078e0037 */
[----:B-1----:R-:W-:Y:S01]  /*72960*/  IMAD.MOV.U32 R168, RZ, RZ, R66 ;  /* 0x000000ffffa87224 */ /* 0x002fe200078e0042 */
[----:B------:R-:W-:Y:S01]  /*72970*/  MOV R170, R79 ;  /* 0x0000004f00aa7202 */ /* 0x000fe20000000f00 */
[----:B------:R-:W-:Y:S02]  /*72980*/  IMAD.MOV.U32 R169, RZ, RZ, R67 ;  /* 0x000000ffffa97224 */ /* 0x000fe400078e0043 */
[----:B------:R-:W-:Y:S02]  /*72990*/  IMAD.MOV.U32 R171, RZ, RZ, R78 ;  /* 0x000000ffffab7224 */ /* 0x000fe400078e004e */
[----:B------:R-:W-:Y:S01]  /*729a0*/  IMAD.MOV.U32 R176, RZ, RZ, R75 ;  /* 0x000000ffffb07224 */ /* 0x000fe200078e004b */
[----:B------:R-:W-:Y:S01]  /*729b0*/  MOV R178, R38 ;  /* 0x0000002600b27202 */ /* 0x000fe20000000f00 */
[----:B------:R-:W-:Y:S02]  /*729c0*/  IMAD.MOV.U32 R177, RZ, RZ, R74 ;  /* 0x000000ffffb17224 */ /* 0x000fe400078e004a */
[----:B------:R-:W-:-:S02]  /*729d0*/  IMAD.MOV.U32 R179, RZ, RZ, R39 ;  /* 0x000000ffffb37224 */ /* 0x000fc400078e0027 */
[----:B------:R-:W-:Y:S01]  /*729e0*/  IMAD.MOV.U32 R180, RZ, RZ, R50 ;  /* 0x000000ffffb47224 */ /* 0x000fe200078e0032 */
[----:B------:R-:W-:Y:S01]  /*729f0*/  MOV R182, R7 ;  /* 0x0000000700b67202 */ /* 0x000fe20000000f00 */
[----:B------:R-:W-:Y:S02]  /*72a00*/  IMAD.MOV.U32 R181, RZ, RZ, R51 ;  /* 0x000000ffffb57224 */ /* 0x000fe400078e0033 */
[----:B------:R-:W-:Y:S02]  /*72a10*/  IMAD.MOV.U32 R183, RZ, RZ, R6 ;  /* 0x000000ffffb77224 */ /* 0x000fe400078e0006 */
[----:B------:R-:W-:Y:S02]  /*72a20*/  IMAD.MOV.U32 R184, RZ, RZ, R34 ;  /* 0x000000ffffb87224 */ /* 0x000fe400078e0022 */
[----:B------:R-:W-:Y:S01]  /*72a30*/  IMAD.MOV.U32 R185, RZ, RZ, R35 ;  /* 0x000000ffffb97224 */ /* 0x000fe200078e0023 */
[----:B----4-:R-:W-:Y:S01]  /*72a40*/  HMMA.1688.F32.TF32 R136, R244, R130, R160 ;  /* 0x00000082f488723c */ /* 0x010fe200000810a0 */
[----:B------:R-:W-:Y:S01]  /*72a50*/  IMAD.MOV.U32 R160, RZ, RZ, R26 ;  /* 0x000000ffffa07224 */ /* 0x000fe200078e001a */
[----:B------:R-:W-:Y:S01]  /*72a60*/  MOV R162, R42 ;  /* 0x0000002a00a27202 */ /* 0x000fe20000000f00 */
[----:B------:R-:W-:-:S02]  /*72a70*/  IMAD.MOV.U32 R161, RZ, RZ, R27 ;  /* 0x000000ffffa17224 */ /* 0x000fc400078e001b */
[----:B------:R-:W-:-:S14]  /*72a80*/  IMAD.MOV.U32 R163, RZ, RZ, R43 ;  /* 0x000000ffffa37224 */ /* 0x000fdc00078e002b */
[----:B------:R-:W-:Y:S01]  /*72a90*/  IMAD.MOV.U32 R129, RZ, RZ, R136 ;  /* 0x000000ffff817224 */ /* 0x000fe200078e0088 */
[----:B------:R-:W-:Y:S01]  /*72aa0*/  MOV R125, R138 ;  /* 0x0000008a007d7202 */ /* 0x000fe20000000f00 */
[----:B------:R-:W-:Y:S02]  /*72ab0*/  IMAD.MOV.U32 R128, RZ, RZ, R137 ;  /* 0x000000ffff807224 */ /* 0x000fe400078e0089 */
[----:B------:R-:W-:Y:S02]  /*72ac0*/  IMAD.MOV.U32 R124, RZ, RZ, R139 ;  /* 0x000000ffff7c7224 */ /* 0x000fe400078e008b */
[----:B--2---:R-:W-:Y:S01]  /*72ad0*/  HMMA.1688.F32.TF32 R136, R244, R126, R152 ;  /* 0x0000007ef488723c */ /* 0x004fe20000081098 */
[----:B------:R-:W-:Y:S01]  /*72ae0*/  IMAD.MOV.U32 R152, RZ, RZ, R83 ;  /* 0x000000ffff987224 */ /* 0x000fe200078e0053 */
[----:B------:R-:W-:Y:S01]  /*72af0*/  MOV R154, R62 ;  /* 0x0000003e009a7202 */ /* 0x000fe20000000f00 */
[----:B------:R-:W2:Y:S01]  /*72b00*/  LDL.LU R83, [R1+0x75d4] ;  /* 0x0075d40001537983 */ /* 0x000ea20000300800 */
[----:B------:R-:W-:-:S02]  /*72b10*/  IMAD.MOV.U32 R153, RZ, RZ, R82 ;  /* 0x000000ffff997224 */ /* 0x000fc400078e0052 */
[----:B------:R-:W-:Y:S01]  /*72b20*/  IMAD.MOV.U32 R155, RZ, RZ, R63 ;  /* 0x000000ffff9b7224 */ /* 0x000fe200078e003f */
[----:B------:R-:W4:Y:S04]  /*72b30*/  LDL.LU R82, [R1+0x75d0] ;  /* 0x0075d00001527983 */ /* 0x000f280000300800 */
[----:B------:R-:W2:Y:S04]  /*72b40*/  LDL.LU R62, [R1+0x75cc] ;  /* 0x0075cc00013e7983 */ /* 0x000ea80000300800 */
        /* <DEDUP_REMOVED lines=23> */
[----:B------:R-:W-:Y:S01]  /*72cc0*/  HMMA.1688.F32.TF32 R132, R240, R4, R132 ;  /* 0x00000004f084723c */ /* 0x000fe20000081084 */
[----:B------:R-:W-:-:S02]  /*72cd0*/  IMAD.MOV.U32 R88, RZ, RZ, R136 ;  /* 0x000000ffff587224 */ /* 0x000fc400078e0088 */
[----:B------:R-:W-:-:S15]  /*72ce0*/  IMAD.MOV.U32 R89, RZ, RZ, R137 ;  /* 0x000000ffff597224 */ /* 0x000fde00078e0089 */
[----:B------:R-:W-:Y:S01]  /*72cf0*/  NOP ;  /* 0x0000000000007918 */ /* 0x000fe20000000000 */
[----:B------:R-:W-:Y:S01]  /*72d00*/  MOV R121, R132 ;  /* 0x0000008400797202 */ /* 0x000fe20000000f00 */
[----:B------:R-:W-:Y:S01]  /*72d10*/  IMAD.MOV.U32 R120, RZ, RZ, R133 ;  /* 0x000000ffff787224 */ /* 0x000fe200078e0085 */
[----:B------:R-:W-:Y:S01]  /*72d20*/  LDS R132, [R194+UR18+0x81000] ;  /* 0x08100012c2847984 */ /* 0x000fe20008000800 */
[----:B------:R-:W-:Y:S02]  /*72d30*/  IMAD.MOV.U32 R117, RZ, RZ, R134 ;  /* 0x000000ffff757224 */ /* 0x000fe400078e0086 */
[----:B------:R-:W-:Y:S01]  /*72d40*/  IMAD.MOV.U32 R116, RZ, RZ, R135 ;  /* 0x000000ffff747224 */ /* 0x000fe200078e0087 */
[----:B------:R1:W-:Y:S04]  /*72d50*/  LDS R134, [R194+UR18+0x81800] ;  /* 0x08180012c2867984 */ /* 0x0003e80008000800 */
[----:B------:R-:W-:Y:S04]  /*72d60*/  LDS R133, [R195+UR18+0x81000] ;  /* 0x08100012c3857984 */ /* 0x000fe80008000800 */
[----:B------:R3:W2:Y:S01]  /*72d70*/  LDS R135, [R195+UR18+0x81800] ;  /* 0x08180012c3877984 */ /* 0x0006a20008000800 */
[----:B-1----:R-:W-:Y:S01]  /*72d80*/  MOV R194, R252 ;  /* 0x000000fc00c27202 */ /* 0x002fe20000000f00 */
[----:B------:R-:W-:-:S02]  /*72d90*/  IMAD.MOV.U32 R252, RZ, RZ, R139 ;  /* 0x000000fffffc7224 */ /* 0x000fc400078e008b */
[----:B---3--:R-:W-:Y:S01]  /*72da0*/  IMAD.MOV.U32 R195, RZ, RZ, R2 ;  /* 0x000000ffffc37224 */ /* 0x008fe200078e0002 */
[----:B------:R-:W-:Y:S02]  /*72db0*/  MOV R2, R138 ;  /* 0x0000008a00027202 */ /* 0x000fe40000000f00 */
[----:B------:R-:W-:-:S15]  /*72dc0*/  HMMA.1688.F32.TF32 R136, R244, R122, R148 ;  /* 0x0000007af488723c */ /* 0x000fde0000081094 */
[----:B------:R-:W-:-:S04]  /*72dd0*/  NOP ;  /* 0x0000000000007918 */ /* 0x000fc80000000000 */
        /* <DEDUP_REMOVED lines=10> */
[----:B------:R-:W-:Y:S01]  /*72e80*/  HMMA.1688.F32.TF32 R136, R244, R114, R196 ;  /* 0x00000072f488723c */ /* 0x000fe200000810c4 */
[----:B------:R-:W-:Y:S01]  /*72e90*/  MOV R186, R15 ;  /* 0x0000000f00ba7202 */ /* 0x000fe20000000f00 */
[----:B------:R-:W-:Y:S01]  /*72ea0*/  IMAD.MOV.U32 R187, RZ, RZ, R14 ;  /* 0x000000ffffbb7224 */ /* 0x000fe200078e000e */
[----:B------:R-:W3:Y:S01]  /*72eb0*/  LDL.LU R15, [R1+0x756c] ;  /* 0x00756c00010f7983 */ /* 0x000ee20000300800 */
[----:B------:R-:W-:Y:S01]  /*72ec0*/  IMAD.MOV.U32 R200, RZ, RZ, R11 ;  /* 0x000000ffffc87224 */ /* 0x000fe200078e000b */
[----:B------:R-:W-:Y:S01]  /*72ed0*/  MOV R202, R71 ;  /* 0x0000004700ca7202 */ /* 0x000fe20000000f00 */
[----:B------:R-:W-:Y:S01]  /*72ee0*/  IMAD.MOV.U32 R201, RZ, RZ, R10 ;  /* 0x000000ffffc97224 */ /* 0x000fe200078e000a */
[----:B------:R-:W3:Y:S01]  /*72ef0*/  LDL.LU R14, [R1+0x7568] ;  /* 0x00756800010e7983 */ /* 0x000ee20000300800 */
[----:B------:R-:W-:-:S03]  /*72f00*/  IMAD.MOV.U32 R203, RZ, RZ, R70 ;  /* 0x000000ffffcb7224 */ /* 0x000fc600078e0046 */
[----:B------:R-:W3:Y:S01]  /*72f10*/  LDL.LU R11, [R1+0x7564] ;  /* 0x00756400010b7983 */ /* 0x000ee20000300800 */
[----:B------:R-:W-:-:S03]  /*72f20*/  IMAD.MOV.U32 R204, RZ, RZ, R47 ;  /* 0x000000ffffcc7224 */ /* 0x000fc600078e002f */
[----:B------:R-:W3:Y:S04]  /*72f30*/  LDL.LU R10, [R1+0x7560] ;  /* 0x00756000010a7983 */ /* 0x000ee80000300800 */
[----:B------:R-:W-:Y:S01]  /*72f40*/  IMAD.MOV.U32 R44, RZ, RZ, R136 ;  /* 0x000000ffff2c7224 */ /* 0x000fe200078e0088 */
[----:B------:R-:W-:Y:S01]  /*72f50*/  MOV R40, R138 ;  /* 0x0000008a00287202 */ /* 0x000fe20000000f00 */
[----:B------:R-:W-:Y:S01]  /*72f60*/  IMAD.MOV.U32 R41, RZ, RZ, R137 ;  /* 0x000000ffff297224 */ /* 0x000fe200078e0089 */
[----:B------:R-:W3:Y:S01]  /*72f70*/  LDL.LU R71, [R1+0x755c] ;  /* 0x00755c0001477983 */ /* 0x000ee20000300800 */
[----:B------:R-:W-:Y:S02]  /*72f80*/  IMAD.MOV.U32 R37, RZ, RZ, R139 ;  /* 0x000000ffff257224 */ /* 0x000fe400078e008b */
[----:B------:R-:W-:Y:S01]  /*72f90*/  HMMA.1688.F32.TF32 R136, R244, R110, R248 ;  /* 0x0000006ef488723c */ /* 0x000fe200000810f8 */
[----:B------:R-:W3:Y:S01]  /*72fa0*/  LDL.LU R70, [R1+0x7558] ;  /* 0x0075580001467983 */ /* 0x000ee20000300800 */
[----:B------:R-:W-:Y:S01]  /*72fb0*/  IMAD.MOV.U32 R205, RZ, RZ, R46 ;  /* 0x000000ffffcd7224 */ /* 0x000fe200078e002e */
[----:B------:R-:W-:-:S02]  /*72fc0*/  MOV R206, R23 ;  /* 0x0000001700ce7202 */ /* 0x000fc40000000f00 */
[----:B------:R-:W3:Y:S01]  /*72fd0*/  LDL.LU R47, [R1+0x7554] ;  /* 0x00755400012f7983 */ /* 0x000ee20000300800 */
[----:B------:R-:W-:-:S03]  /*72fe0*/  IMAD.MOV.U32 R207, RZ, RZ, R22 ;  /* 0x000000ffffcf7224 */ /* 0x000fc600078e0016 */
[----:B------:R-:W3:Y:S01]  /*72ff0*/  LDL.LU R46, [R1+0x7550] ;  /* 0x00755000012e7983 */ /* 0x000ee20000300800 */
[----:B------:R-:W-:-:S03]  /*73000*/  IMAD.MOV.U32 R208, RZ, RZ, R19 ;  /* 0x000000ffffd07224 */ /* 0x000fc600078e0013 */
[----:B------:R-:W3:Y:S01]  /*73010*/  LDL.LU R23, [R1+0x754c] ;  /* 0x00754c0001177983 */ /* 0x000ee20000300800 */
[----:B------:R-:W-:Y:S01]  /*73020*/  IMAD.MOV.U32 R209, RZ, RZ, R18 ;  /* 0x000000ffffd17224 */ /* 0x000fe200078e0012 */
[----:B------:R-:W-:Y:S02]  /*73030*/  MOV R210, R31 ;  /* 0x0000001f00d27202 */ /* 0x000fe40000000f00 */
[----:B------:R-:W3:Y:S02]  /*73040*/  LDL.LU R22, [R1+0x7548] ;  /* 0x0075480001167983 */ /* 0x000ee40000300800 */
[----:B------:R-:W-:Y:S01]  /*73050*/  IMAD.MOV.U32 R36, RZ, RZ, R136 ;  /* 0x000000ffff247224 */ /* 0x000fe200078e0088 */
[----:B------:R-:W-:Y:S01]  /*73060*/  MOV R29, R138 ;  /* 0x0000008a001d7202 */ /* 0x000fe20000000f00 */
[----:B------:R-:W-:Y:S01]  /*73070*/  IMAD.MOV.U32 R33, RZ, RZ, R137 ;  /* 0x000000ffff217224 */ /* 0x000fe200078e0089 */
[----:B------:R-:W3:Y:S01]  /*73080*/  LDL.LU R19, [R1+0x7544] ;  /* 0x0075440001137983 */ /* 0x000ee20000300800 */
[----:B------:R-:W-:-:S02]  /*73090*/  IMAD.MOV.U32 R28, RZ, RZ, R139 ;  /* 0x000000ffff1c7224 */ /* 0x000fc400078e008b */
[----:B------:R-:W-:Y:S01]  /*730a0*/  HMMA.1688.F32.TF32 R136, R244, R106, R192 ;  /* 0x0000006af488723c */ /* 0x000fe200000810c0 */
[----:B------:R-:W3:Y:S01]  /*730b0*/  LDL.LU R18, [R1+0x7540] ;  /* 0x0075400001127983 */ /* 0x000ee20000300800 */
[----:B------:R-:W-:-:S03]  /*730c0*/  IMAD.MOV.U32 R211, RZ, RZ, R30 ;  /* 0x000000ffffd37224 */ /* 0x000fc600078e001e */
[----:B------:R-:W3:Y:S04]  /*730d0*/  LDL.LU R31, [R1+0x753c] ;  /* 0x00753c00011f7983 */ /* 0x000ee80000300800 */
[----:B------:R-:W3:Y:S10]  /*730e0*/  LDL.LU R30, [R1+0x7538] ;  /* 0x00753800011e7983 */ /* 0x000ef40000300800 */
[----:B------:R-:W-:Y:S01]  /*730f0*/  IMAD.MOV.U32 R9, RZ, RZ, R136 ;  /* 0x000000ffff097224 */ /* 0x000fe200078e0088 */
[----:B------:R-:W-:Y:S01]  /*73100*/  MOV R5, R138 ;  /* 0x0000008a00057202 */ /* 0x000fe20000000f00 */
[----:B------:R-:W-:-:S02]  /*73110*/  IMAD.MOV.U32 R8, RZ, RZ, R137 ;  /* 0x000000ffff087224 */ /* 0x000fc400078e0089 */
[----:B------:R-:W-:Y:S02]  /*73120*/  IMAD.MOV.U32 R4, RZ, RZ, R139 ;  /* 0x000000ffff047224 */ /* 0x000fe400078e008b */
[----:B--2---:R-:W-:Y:S01]  /*73130*/  IMAD.MOV.U32 R219, RZ, RZ, R62 ;  /* 0x000000ffffdb7224 */ /* 0x004fe200078e003e */
[----:B----4-:R-:W-:Y:S01]  /*73140*/  MOV R218, R63 ;  /* 0x0000003f00da7202 */ /* 0x010fe20000000f00 */
[----:B------:R-:W-:Y:S02]  /*73150*/  IMAD.MOV.U32 R217, RZ, RZ, R26 ;  /* 0x000000ffffd97224 */ /* 0x000fe400078e001a */
[----:B------:R-:W-:Y:S02]  /*73160*/  IMAD.MOV.U32 R216, RZ, RZ, R27 ;  /* 0x000000ffffd87224 */ /* 0x000fe400078e001b */
[----:B------:R-:W2:Y:S04]  /*73170*/  LDL.LU R27, [R1+0x7534] ;  /* 0x00753400011b7983 */ /* 0x000ea80000300800 */
[----:B------:R-:W4:Y:S04]  /*73180*/  LDL.LU R26, [R1+0x7530] ;  /* 0x00753000011a7983 */ /* 0x000f280000300800 */
[----:B------:R-:W4:Y:S01]  /*73190*/  LDL.LU R63, [R1+0x752c] ;  /* 0x00752c00013f7983 */ /* 0x000f220000300800 */
[----:B------:R-:W-:Y:S01]  /*731a0*/  MOV R226, R43 ;  /* 0x0000002b00e27202 */ /* 0x000fe20000000f00 */
[----:B------:R-:W-:-:S02]  /*731b0*/  IMAD.MOV.U32 R225, RZ, RZ, R58 ;  /* 0x000000ffffe17224 */ /* 0x000fc400078e003a */
[----:B------:R-:W4:Y:S01]  /*731c0*/  LDL.LU R62, [R1+0x7528] ;  /* 0x00752800013e7983 */ /* 0x000f220000300800 */
[----:B------:R-:W-:-:S03]  /*731d0*/  IMAD.MOV.U32 R224, RZ, RZ, R59 ;  /* 0x000000ffffe07224 */ /* 0x000fc600078e003b */
[----:B------:R-:W4:Y:S01]  /*731e0*/  LDL.LU R59, [R1+0x7524] ;  /* 0x00752400013b7983 */ /* 0x000f220000300800 */
[----:B------:R-:W-:-:S03]  /*731f0*/  IMAD.MOV.U32 R227, RZ, RZ, R42 ;  /* 0x000000ffffe37224 */ /* 0x000fc600078e002a */
[----:B------:R-:W4:Y:S04]  /*73200*/  LDL.LU R58, [R1+0x7520] ;  /* 0x00752000013a7983 */ /* 0x000f280000300800 */
[----:B------:R-:W4:Y:S01]  /*73210*/  LDL.LU R43, [R1+0x751c] ;  /* 0x00751c00012b7983 */ /* 0x000f220000300800 */
[----:B------:R-:W-:Y:S01]  /*73220*/  MOV R222, R55 ;  /* 0x0000003700de7202 */ /* 0x000fe20000000f00 */
[----:B------:R-:W-:Y:S02]  /*73230*/  IMAD.MOV.U32 R221, RZ, RZ, R66 ;  /* 0x000000ffffdd7224 */ /* 0x000fe400078e0042 */
[----:B------:R-:W4:Y:S01]  /*73240*/  LDL.LU R42, [R1+0x7518] ;  /* 0x00751800012a7983 */ /* 0x000f220000300800 */
[----:B------:R-:W-:-:S03]  /*73250*/  IMAD.MOV.U32 R220, RZ, RZ, R67 ;  /* 0x000000ffffdc7224 */ /* 0x000fc600078e0043 */
[----:B------:R-:W4:Y:S01]  /*73260*/  LDL.LU R67, [R1+0x7514] ;  /* 0x0075140001437983 */ /* 0x000f220000300800 */
[----:B------:R-:W-:-:S03]  /*73270*/  IMAD.MOV.U32 R223, RZ, RZ, R54 ;  /* 0x000000ffffdf7224 */ /* 0x000fc600078e0036 */
[----:B------:R-:W4:Y:S04]  /*73280*/  LDL.LU R66, [R1+0x7510] ;  /* 0x0075100001427983 */ /* 0x000f280000300800 */
[----:B------:R-:W4:Y:S04]  /*73290*/  LDL.LU R55, [R1+0x750c] ;  /* 0x00750c0001377983 */ /* 0x000f280000300800 */
[----:B------:R-:W4:Y:S01]  /*732a0*/  LDL.LU R54, [R1+0x7508] ;  /* 0x0075080001367983 */ /* 0x000f220000300800 */
[----:B------:R-:W-:Y:S01]  /*732b0*/  IMAD.MOV.U32 R139, RZ, RZ, R38 ;  /* 0x000000ffff8b7224 */ /* 0x000fe200078e0026 */
[----:B------:R-:W-:Y:S01]  /*732c0*/  MOV R138, R39 ;  /* 0x00000027008a7202 */ /* 0x000fe20000000f00 */
[----:B------:R-:W-:-:S02]  /*732d0*/  IMAD.MOV.U32 R137, RZ, RZ, R50 ;  /* 0x000000ffff897224 */ /* 0x000fc400078e0032 */
[----:B------:R-:W-:Y:S02]  /*732e0*/  IMAD.MOV.U32 R136, RZ, RZ, R51 ;  /* 0x000000ffff887224 */ /* 0x000fe400078e0033 */
[----:B------:R-:W4:Y:S04]  /*732f0*/  LDL.LU R51, [R1+0x7504] ;  /* 0x0075040001337983 */ /* 0x000f280000300800 */
[----:B------:R-:W4:Y:S04]  /*73300*/  LDL.LU R50, [R1+0x7500] ;  /* 0x0075000001327983 */ /* 0x000f280000300800 */
        /* <DEDUP_REMOVED lines=8> */
[----:B------:R-:W4:Y:S04]  /*73390*/  LDL.LU R6, [R1+0x74ec] ;  /* 0x0074ec0001067983 */ /* 0x000f280000300800 */
[----:B------:R-:W4:Y:S01]  /*733a0*/  LDL.LU R7, [R1+0x74e8] ;  /* 0x0074e80001077983 */ /* 0x000f220000300800 */
        /* <DEDUP_REMOVED lines=13> */
[----:B------:R-:W-:Y:S01]  /*73480*/  IMAD.MOV.U32 R173, RZ, RZ, R99 ;  /* 0x000000ffffad7224 */ /* 0x000fe200078e0063 */
[----:B------:R-:W-:Y:S01]  /*73490*/  MOV R174, R94 ;  /* 0x0000005e00ae7202 */ /* 0x000fe20000000f00 */
[----:B------:R-:W-:Y:S02]  /*734a0*/  IMAD.MOV.U32 R175, RZ, RZ, R95 ;  /* 0x000000ffffaf7224 */ /* 0x000fe400078e005f */
[----:B---3--:R-:W-:Y:S01]  /*734b0*/  IMAD.MOV.U32 R243, RZ, RZ, R15 ;  /* 0x000000fffff37224 */ /* 0x008fe200078e000f */
[----:B------:R-:W-:Y:S01]  /*734c0*/  MOV R242, R14 ;  /* 0x0000000e00f27202 */ /* 0x000fe20000000f00 */
[----:B------:R-:W-:-:S02]  /*734d0*/  IMAD.MOV.U32 R241, RZ, RZ, R11 ;  /* 0x000000fffff17224 */ /* 0x000fc400078e000b */
[----:B------:R-:W-:Y:S02]  /*734e0*/  IMAD.MOV.U32 R240, RZ, RZ, R10 ;  /* 0x000000fffff07224 */ /* 0x000fe400078e000a */
[----:B------:R-:W3:Y:S04]  /*734f0*/  LDL.LU R10, [R1+0x74e4] ;  /* 0x0074e400010a7983 */ /* 0x000ee80000300800 */
[----:B------:R-:W3:Y:S04]  /*73500*/  LDL.LU R11, [R1+0x74e0] ;  /* 0x0074e000010b7983 */ /* 0x000ee80000300800 */
[----:B------:R-:W3:Y:S04]  /*73510*/  LDL.LU R14, [R1+0x74dc] ;  /* 0x0074dc00010e7983 */ /* 0x000ee80000300800 */
[----:B------:R-:W3:Y:S01]  /*73520*/  LDL.LU R15, [R1+0x74d8] ;  /* 0x0074d800010f7983 */ /* 0x000ee20000300800 */
[----:B------:R-:W-:Y:S01]  /*73530*/  IMAD.MOV.U32 R195, RZ, RZ, R23 ;  /* 0x000000ffffc37224 */ /* 0x000fe200078e0017 */
[----:B------:R-:W-:Y:S01]  /*73540*/  MOV R194, R22 ;  /* 0x0000001600c27202 */ /* 0x000fe20000000f00 */
[----:B------:R-:W-:-:S02]  /*73550*/  IMAD.MOV.U32 R193, RZ, RZ, R19 ;  /* 0x000000ffffc17224 */ /* 0x000fc400078e0013 */
[----:B------:R-:W-:Y:S02]  /*73560*/  IMAD.MOV.U32 R192, RZ, RZ, R18 ;  /* 0x000000ffffc07224 */ /* 0x000fe400078e0012 */
[----:B------:R-:W3:Y:S04]  /*73570*/  LDL.LU R18, [R1+0x74d4] ;  /* 0x0074d40001127983 */ /* 0x000ee80000300800 */
[----:B------:R-:W3:Y:S04]  /*73580*/  LDL.LU R19, [R1+0x74d0] ;  /* 0x0074d00001137983 */ /* 0x000ee80000300800 */
[----:B------:R-:W3:Y:S01]  /*73590*/  LDL.LU R22, [R1+0x74cc] ;  /* 0x0074cc0001167983 */ /* 0x000ee20000300800 */
[----:B------:R-:W-:-:S03]  /*735a0*/  MOV R198, R30 ;  /* 0x0000001e00c67202 */ /* 0x000fc60000000f00 */
[----:B------:R-:W3:Y:S01]  /*735b0*/  LDL.LU R23, [R1+0x74c8] ;  /* 0x0074c80001177983 */ /* 0x000ee20000300800 */
[----:B------:R-:W-:Y:S02]  /*735c0*/  IMAD.MOV.U32 R199, RZ, RZ, R31 ;  /* 0x000000ffffc77224 */ /* 0x000fe400078e001f */
[----:B------:R-:W-:Y:S01]  /*735d0*/  IMAD.MOV.U32 R248, RZ, RZ, R46 ;  /* 0x000000fffff87224 */ /* 0x000fe200078e002e */
[----:B------:R-:W-:Y:S01]  /*735e0*/  MOV R250, R70 ;  /* 0x0000004600fa7202 */ /* 0x000fe20000000f00 */
[----:B------:R-:W-:Y:S02]  /*735f0*/  IMAD.MOV.U32 R249, RZ, RZ, R47 ;  /* 0x000000fffff97224 */ /* 0x000fe400078e002f */
[----:B------:R-:W-:Y:S02]  /*73600*/  IMAD.MOV.U32 R251, RZ, RZ, R71 ;  /* 0x000000fffffb7224 */ /* 0x000fe400078e0047 */
[----:B--2---:R-:W-:Y:S02]  /*73610*/  IMAD.MOV.U32 R197, RZ, RZ, R27 ;  /* 0x000000ffffc57224 */ /* 0x004fe400078e001b */
[----:B----4-:R-:W-:-:S02]  /*73620*/  IMAD.MOV.U32 R196, RZ, RZ, R26 ;  /* 0x000000ffffc47224 */ /* 0x010fc400078e001a */
[----:B------:R-:W2:Y:S04]  /*73630*/  LDL.LU R26, [R1+0x74c4] ;  /* 0x0074c400011a7983 */ /* 0x000ea80000300800 */
[----:B------:R-:W2:Y:S04]  /*73640*/  LDL.LU R27, [R1+0x74c0] ;  /* 0x0074c000011b7983 */ /* 0x000ea80000300800 */
[----:B------:R-:W4:Y:S04]  /*73650*/  LDL.LU R30, [R1+0x74bc] ;  /* 0x0074bc00011e7983 */ /* 0x000f280000300800 */
[----:B------:R-:W4:Y:S01]  /*73660*/  LDL.LU R31, [R1+0x74b8] ;  /* 0x0074b800011f7983 */ /* 0x000f220000300800 */
[----:B------:R-:W-:-:S02]  /*73670*/  IMAD.MOV.U32 R145, RZ, RZ, R59 ;  /* 0x000000ffff917224 */ /* 0x000fc400078e003b */
[----:B------:R-:W-:Y:S01]  /*73680*/  IMAD.MOV.U32 R144, RZ, RZ, R58 ;  /* 0x000000ffff907224 */ /* 0x000fe200078e003a */
[----:B------:R-:W-:Y:S01]  /*73690*/  MOV R146, R62 ;  /* 0x0000003e00927202 */ /* 0x000fe20000000f00 */
[----:B------:R-:W-:Y:S02]  /*736a0*/  IMAD.MOV.U32 R147, RZ, RZ, R63 ;  /* 0x000000ffff937224 */ /* 0x000fe400078e003f */
[----:B------:R-:W-:Y:S01]  /*736b0*/  IMAD.MOV.U32 R151, RZ, RZ, R43 ;  /* 0x000000ffff977224 */ /* 0x000fe200078e002b */
[----:B------:R-:W-:Y:S01]  /*736c0*/  MOV R150, R42 ;  /* 0x0000002a00967202 */ /* 0x000fe20000000f00 */
        /* <DEDUP_REMOVED lines=9> */
[----:B------:R-:W-:Y:S02]  /*73760*/  IMAD.MOV.U32 R232, RZ, RZ, R34 ;  /* 0x000000ffffe87224 */ /* 0x000fe400078e0022 */
        /* <DEDUP_REMOVED lines=24> */
[----:B------:R-:W3:Y:S04]  /*738f0*/  LDL.LU R82, [R1+0x7454] ;  /* 0x0074540001527983 */ /* 0x000ee80000300800 */
[----:B------:R-:W3:Y:S04]  /*73900*/  LDL.LU R83, [R1+0x7450] ;  /* 0x0074500001537983 */ /* 0x000ee80000300800 */
        /* <DEDUP_REMOVED lines=10> */
[C---:B--2---:R-:W-:Y:S08]  /*739b0*/  HMMA.1688.F32.TF32 R248, R244.reuse, R78, R248 ;  /* 0x0000004ef4f8723c */ /* 0x044ff000000810f8 */
[C---:B---3--:R-:W-:Y:S08]  /*739c0*/  HMMA.1688.F32.TF32 R192, R244.reuse, R82, R192 ;  /* 0x00000052f4c0723c */ /* 0x048ff000000810c0 */
[C---:B----4-:R-:W-:Y:S08]  /*739d0*/  HMMA.1688.F32.TF32 R232, R244.reuse, R102, R232 ;  /* 0x00000066f4e8723c */ /* 0x050ff000000810e8 */
[C---:B------:R-:W-:Y:S08]  /*739e0*/  HMMA.1688.F32.TF32 R228, R244.reuse, R98, R228 ;  /* 0x00000062f4e4723c */ /* 0x040ff000000810e4 */
[C---:B------:R-:W-:Y:S08]  /*739f0*/  HMMA.1688.F32.TF32 R148, R244.reuse, R94, R148 ;  /* 0x0000005ef494723c */ /* 0x040ff00000081094 */
[----:B------:R-:W-:Y:S01]  /*73a00*/  HMMA.1688.F32.TF32 R144, R244, R90, R144 ;  /* 0x0000005af490723c */ /* 0x000fe20000081090 */
[----:B------:R-:W-:Y:S01]  /*73a10*/  MOV R13, R234 ;  /* 0x000000ea000d7202 */ /* 0x000fe20000000f00 */
[----:B------:R-:W-:-:S06]  /*73a20*/  IMAD.MOV.U32 R12, RZ, RZ, R235 ;  /* 0x000000ffff0c7224 */ /* 0x000fcc00078e00eb */
[C---:B------:R-:W-:Y:S01]  /*73a30*/  HMMA.1688.F32.TF32 R196, R244.reuse, R86, R196 ;  /* 0x00000056f4c4723c */ /* 0x040fe200000810c4 */
[----:B------:R-:W-:Y:S01]  /*73a40*/  IMAD.MOV.U32 R17, RZ, RZ, R232 ;  /* 0x000000ffff117224 */ /* 0x000fe200078e00e8 */
[----:B------:R-:W2:Y:S01]  /*73a50*/  LDL.LU.64 R234, [R1+0x7420] ;  /* 0x0074200001ea7983 */ /* 0x000ea20000300a00 */
[----:B------:R-:W-:Y:S01]  /*73a60*/  IMAD.MOV.U32 R16, RZ, RZ, R233 ;  /* 0x000000ffff107224 */ /* 0x000fe200078e00e9 */
[----:B------:R-:W-:Y:S01]  /*73a70*/  MOV R21, R230 ;  /* 0x000000e600157202 */ /* 0x000fe20000000f00 */
[----:B------:R-:W-:Y:S01]  /*73a80*/  IMAD.MOV.U32 R20, RZ, RZ, R231 ;  /* 0x000000ffff147224 */ /* 0x000fe200078e00e7 */
[----:B------:R-:W3:Y:S01]  /*73a90*/  LDL.LU.64 R232, [R1+0x7418] ;  /* 0x0074180001e87983 */ /* 0x000ee20000300a00 */
[----:B------:R-:W-:Y:S02]  /*73aa0*/  IMAD.MOV.U32 R25, RZ, RZ, R228 ;  /* 0x000000ffff197224 */ /* 0x000fe400078e00e4 */
[----:B------:R-:W-:Y:S01]  /*73ab0*/  IMAD.MOV.U32 R24, RZ, RZ, R229 ;  /* 0x000000ffff187224 */ /* 0x000fe200078e00e5 */
[----:B------:R-:W4:Y:S04]  /*73ac0*/  LDL.LU.64 R230, [R1+0x7410] ;  /* 0x0074100001e67983 */ /* 0x000f280000300a00 */
[----:B------:R-:W2:Y:S04]  /*73ad0*/  LDL.LU.64 R228, [R1+0x7408] ;  /* 0x0074080001e47983 */ /* 0x000ea80000300a00 */
[----:B------:R-:W-:Y:S04]  /*73ae0*/  STL.64 [R1+0x1530], R148 ;  /* 0x0015309401007387 */ /* 0x000fe80000100a00 */
[----:B------:R1:W-:Y:S04]  /*73af0*/  STL.64 [R1+0x1538], R150 ;  /* 0x0015389601007387 */ /* 0x0003e80000100a00 */
[----:B-1----:R-:W2:Y:S04]  /*73b00*/  LDL.LU.64 R150, [R1+0x7400] ;  /* 0x0074000001967983 */ /* 0x002ea80000300a00 */
        /* <DEDUP_REMOVED lines=8> */
[----:B------:R-:W3:Y:S04]  /*73b90*/  LDL.LU.64 R196, [R1+0x73d8] ;  /* 0x0073d80001c47983 */ /* 0x000ee80000300a00 */
[----:B------:R-:W-:Y:S04]  /*73ba0*/  STL.64 [R1+0x1500], R192 ;  /* 0x001500c001007387 */ /* 0x000fe80000100a00 */
[----:B------:R1:W-:Y:S04]  /*73bb0*/  STL.64 [R1+0x1508], R194 ;  /* 0x001508c201007387 */ /* 0x0003e80000100a00 */
[----:B-1----:R-:W4:Y:S04]  /*73bc0*/  LDL.LU.64 R194, [R1+0x73d0] ;  /* 0x0073d00001c27983 */ /* 0x002f280000300a00 */
[----:B------:R-:W4:Y:S04]  /*73bd0*/  LDL.LU.64 R192, [R1+0x73c8] ;  /* 0x0073c80001c07983 */ /* 0x000f280000300a00 */
[----:B------:R-:W-:Y:S04]  /*73be0*/  STL.64 [R1+0x14f0], R248 ;  /* 0x0014f0f801007387 */ /* 0x000fe80000100a00 */
[----:B------:R1:W-:Y:S04]  /*73bf0*/  STL.64 [R1+0x14f8], R250 ;  /* 0x0014f8fa01007387 */ /* 0x0003e80000100a00 */
[----:B-1----:R-:W4:Y:S04]  /*73c00*/  LDL.LU.64 R250, [R1+0x73c0] ;  /* 0x0073c00001fa7983 */ /* 0x002f280000300a00 */
[----:B------:R-:W4:Y:S01]  /*73c10*/  LDL.LU.64 R248, [R1+0x73b8] ;  /* 0x0073b80001f87983 */ /* 0x000f220000300a00 */
[C---:B------:R-:W-:Y:S08]  /*73c20*/  HMMA.1688.F32.TF32 R240, R244.reuse, R74, R240 ;  /* 0x0000004af4f0723c */ /* 0x040ff000000810f0 */
[C---:B------:R-:W-:Y:S11]  /*73c30*/  HMMA.1688.F32.TF32 R140, R244.reuse, R70, R140 ;  /* 0x00000046f48c723c */ /* 0x040ff6000008108c */
[----:B------:R-:W-:Y:S04]  /*73c40*/  STL.64 [R1+0x14e0], R240 ;  /* 0x0014e0f001007387 */ /* 0x000fe80000100a00 */
[----:B------:R1:W-:Y:S04]  /*73c50*/  STL.64 [R1+0x14e8], R242 ;  /* 0x0014e8f201007387 */ /* 0x0003e80000100a00 */
[----:B------:R-:W-:Y:S04]  /*73c60*/  STL.64 [R1+0x14d0], R140 ;  /* 0x0014d08c01007387 */ /* 0x000fe80000100a00 */
[----:B------:R1:W-:Y:S02]  /*73c70*/  STL.64 [R1+0x14d8], R142 ;  /* 0x0014d88e01007387 */ /* 0x0003e40000100a00 */
[C---:B-1----:R-:W-:Y:S08]  /*73c80*/  HMMA.1688.F32.TF32 R240, R244.reuse, R46, R136 ;  /* 0x0000002ef4f0723c */ /* 0x042ff00000081088 */
[C---:B------:R-:W-:Y:S08]  /*73c90*/  HMMA.1688.F32.TF32 R140, R244.reuse, R42, R156 ;  /* 0x0000002af48c723c */ /* 0x040ff0000008109c */
[C---:B------:R-:W-:Y:S03]  /*73ca0*/  HMMA.1688.F32.TF32 R136, R244.reuse, R66, R220 ;  /* 0x00000042f488723c */ /* 0x040fe600000810dc */
[----:B------:R-:W-:Y:S04]  /*73cb0*/  STL.64 [R1+0x14c0], R240 ;  /* 0x0014c0f001007387 */ /* 0x000fe80000100a00 */
[----:B------:R-:W-:Y:S01]  /*73cc0*/  STL.64 [R1+0x14c8], R242 ;  /* 0x0014c8f201007387 */ /* 0x000fe20000100a00 */
[C---:B------:R-:W-:Y:S03]  /*73cd0*/  HMMA.1688.F32.TF32 R156, R244.reuse, R62, R224 ;  /* 0x0000003ef49c723c */ /* 0x040fe600000810e0 */
[----:B------:R-:W-:Y:S04]  /*73ce0*/  STL.64 [R1+0x14b0], R140 ;  /* 0x0014b08c01007387 */ /* 0x000fe80000100a00 */
[----:B------:R1:W-:Y:S04]  /*73cf0*/  STL.64 [R1+0x14b8], R142 ;  /* 0x0014b88e01007387 */ /* 0x0003e80000100a00 */
[----:B------:R-:W-:Y:S04]  /*73d00*/  STL.64 [R1+0x14a0], R136 ;  /* 0x0014a08801007387 */ /* 0x000fe80000100a00 */
[----:B------:R1:W-:Y:S02]  /*73d10*/  STL.64 [R1+0x14a8], R138 ;  /* 0x0014a88a01007387 */ /* 0x0003e40000100a00 */
[C---:B-1----:R-:W-:Y:S08]  /*73d20*/  HMMA.1688.F32.TF32 R140, R244.reuse, R58, R216 ;  /* 0x0000003af48c723c */ /* 0x042ff000000810d8 */
[C---:B------:R-:W-:Y:S01]  /*73d30*/  HMMA.1688.F32.TF32 R136, R244.reuse, R54, R212 ;  /* 0x00000036f488723c */ /* 0x040fe200000810d4 */
[----:B------:R-:W-:Y:S04]  /*73d40*/  STL.64 [R1+0x1490], R156 ;  /* 0x0014909c01007387 */ /* 0x000fe80000100a00 */
[----:B------:R1:W-:Y:S06]  /*73d50*/  STL.64 [R1+0x1498], R158 ;  /* 0x0014989e01007387 */ /* 0x0003ec0000100a00 */
[----:B------:R-:W-:Y:S04]  /*73d60*/  STL.64 [R1+0x1480], R140 ;  /* 0x0014808c01007387 */ /* 0x000fe80000100a00 */
[----:B------:R1:W-:Y:S02]  /*73d70*/  STL.64 [R1+0x1488], R142 ;  /* 0x0014888e01007387 */ /* 0x0003e40000100a00 */
[C---:B-1----:R-:W-:Y:S02]  /*73d80*/  HMMA.1688.F32.TF32 R156, R244.reuse, R50, R208 ;  /* 0x00000032f49c723c */ /* 0x042fe400000810d0 */
[----:B------:R-:W-:Y:S04]  /*73d90*/  STL.64 [R1+0x1470], R136 ;  /* 0x0014708801007387 */ /* 0x000fe80000100a00 */
[----:B------:R1:W-:Y:S02]  /*73da0*/  STL.64 [R1+0x1478], R138 ;  /* 0x0014788a01007387 */ /* 0x0003e40000100a00 */
[C---:B------:R-:W-:Y:S08]  /*73db0*/  HMMA.1688.F32.TF32 R140, R244.reuse, R38, R204 ;  /* 0x00000026f48c723c */ /* 0x040ff000000810cc */
[C---:B-1----:R-:W-:Y:S03]  /*73dc0*/  HMMA.1688.F32.TF32 R136, R244.reuse, R34, R200 ;  /* 0x00000022f488723c */ /* 0x042fe600000810c8 */
[----:B------:R-:W-:Y:S04]  /*73dd0*/  STL.64 [R1+0x1460], R156 ;  /* 0x0014609c01007387 */ /* 0x000fe80000100a00 */
[----:B------:R1:W-:Y:S04]  /*73de0*/  STL.64 [R1+0x1468], R158 ;  /* 0x0014689e01007387 */ /* 0x0003e80000100a00 */
        /* <DEDUP_REMOVED lines=20> */
[----:B-1----:R-:W-:Y:S02]  /*73f30*/  HMMA.1688.F32.TF32 R156, R244, R6, R164 ;  /* 0x00000006f49c723c */ /* 0x002fe400000810a4 */
[----:B------:R-:W-:Y:S04]  /*73f40*/  STL.64 [R1+0x13e0], R136 ;  /* 0x0013e08801007387 */ /* 0x000fe80000100a00 */
[----:B------:R1:W-:Y:S02]  /*73f50*/  STL.64 [R1+0x13e8], R138 ;  /* 0x0013e88a01007387 */ /* 0x0003e40000100a00 */
[C---:B------:R-:W-:Y:S08]  /*73f60*/  HMMA.1688.F32.TF32 R140, R132.reuse, R130, R160 ;  /* 0x00000082848c723c */ /* 0x040ff000000810a0 */
[----:B-1----:R-:W-:Y:S03]  /*73f70*/  HMMA.1688.F32.TF32 R136, R132, R126, R152 ;  /* 0x0000007e8488723c */ /* 0x002fe60000081098 */
[----:B------:R-:W-:Y:S04]  /*73f80*/  STL.64 [R1+0x13d0], R156 ;  /* 0x0013d09c01007387 */ /* 0x000fe80000100a00 */
[----:B------:R-:W-:Y:S04]  /*73f90*/  STL.64 [R1+0x13d8], R158 ;  /* 0x0013d89e01007387 */ /* 0x000fe80000100a00 */
[----:B------:R-:W-:Y:S04]  /*73fa0*/  STL.64 [R1+0x13c0], R140 ;  /* 0x0013c08c01007387 */ /* 0x000fe80000100a00 */
[----:B------:R1:W-:Y:S01]  /*73fb0*/  STL.64 [R1+0x13c8], R142 ;  /* 0x0013c88e01007387 */ /* 0x0003e20000100a00 */
[----:B--2---:R-:W-:-:S03]  /*73fc0*/  IMAD.MOV.U32 R160, RZ, RZ, R199 ;  /* 0x000000ffffa07224 */ /* 0x004fc600078e00c7 */
[----:B------:R-:W2:Y:S01]  /*73fd0*/  LDL.LU R199, [R1+0x73b4] ;  /* 0x0073b40001c77983 */ /* 0x000ea20000300800 */
[----:B------:R-:W-:Y:S01]  /*73fe0*/  IMAD.MOV.U32 R161, RZ, RZ, R198 ;  /* 0x000000ffffa17224 */ /* 0x000fe200078e00c6 */
[----:B---3--:R-:W-:Y:S02]  /*73ff0*/  MOV R162, R197 ;  /* 0x000000c500a27202 */ /* 0x008fe40000000f00 */
[----:B------:R3:W-:Y:S01]  /*74000*/  STL.64 [R1+0x13b0], R136 ;  /* 0x0013b08801007387 */ /* 0x0007e20000100a00 */
[----:B------:R-:W-:-:S03]  /*74010*/  IMAD.MOV.U32 R163, RZ, RZ, R196 ;  /* 0x000000ffffa37224 */ /* 0x000fc600078e00c4 */
[----:B------:R1:W-:Y:S04]  /*74020*/  STL.64 [R1+0x13b8], R138 ;  /* 0x0013b88a01007387 */ /* 0x0003e80000100a00 */
[----:B------:R-:W2:Y:S04]  /*74030*/  LDL.LU R198, [R1+0x73b0] ;  /* 0x0073b00001c67983 */ /* 0x000ea80000300800 */
[----:B------:R-:W2:Y:S04]  /*74040*/  LDL.LU R197, [R1+0x73ac] ;  /* 0x0073ac0001c57983 */ /* 0x000ea80000300800 */
[----:B------:R-:W2:Y:S01]  /*74050*/  LDL.LU R196, [R1+0x73a8] ;  /* 0x0073a80001c47983 */ /* 0x000ea20000300800 */
[----:B----4-:R-:W-:Y:S01]  /*74060*/  IMAD.MOV.U32 R167, RZ, RZ, R194 ;  /* 0x000000ffffa77224 */ /* 0x010fe200078e00c2 */
[----:B------:R-:W-:Y:S01]  /*74070*/  MOV R166, R192 ;  /* 0x000000c000a67202 */ /* 0x000fe20000000f00 */
[----:B------:R-:W-:Y:S01]  /*74080*/  IMAD.MOV.U32 R171, RZ, RZ, R193 ;  /* 0x000000ffffab7224 */ /* 0x000fe200078e00c1 */
[----:B------:R-:W-:Y:S01]  /*74090*/  MOV R170, R195 ;  /* 0x000000c300aa7202 */ /* 0x000fe20000000f00 */
[----:B------:R-:W-:-:S02]  /*740a0*/  IMAD.MOV.U32 R164, RZ, RZ, R250 ;  /* 0x000000ffffa47224 */ /* 0x000fc400078e00fa */
[----:B------:R-:W4:Y:S01]  /*740b0*/  LDL.LU R250, [R1+0x73a4] ;  /* 0x0073a40001fa7983 */ /* 0x000f220000300800 */
[----:B------:R-:W-:-:S03]  /*740c0*/  IMAD.MOV.U32 R165, RZ, RZ, R251 ;  /* 0x000000ffffa57224 */ /* 0x000fc600078e00fb */
[----:B------:R-:W2:Y:S01]  /*740d0*/  LDL.LU R251, [R1+0x73a0] ;  /* 0x0073a00001fb7983 */ /* 0x000ea20000300800 */
[----:B------:R-:W-:-:S03]  /*740e0*/  IMAD.MOV.U32 R168, RZ, RZ, R248 ;  /* 0x000000ffffa87224 */ /* 0x000fc600078e00f8 */
[----:B------:R-:W3:Y:S01]  /*740f0*/  LDL.LU R192, [R1+0x739c] ;  /* 0x00739c0001c07983 */ /* 0x000ee20000300800 */
[----:B------:R-:W-:-:S03]  /*74100*/  IMAD.MOV.U32 R169, RZ, RZ, R249 ;  /* 0x000000ffffa97224 */ /* 0x000fc600078e00f9 */
[----:B------:R-:W3:Y:S04]  /*74110*/  LDL.LU R194, [R1+0x7398] ;  /* 0x0073980001c27983 */ /* 0x000ee80000300800 */
[----:B------:R-:W3:Y:S04]  /*74120*/  LDL.LU R248, [R1+0x7394] ;  /* 0x0073940001f87983 */ /* 0x000ee80000300800 */
[----:B------:R-:W3:Y:S04]  /*74130*/  LDL.LU R249, [R1+0x7390] ;  /* 0x0073900001f97983 */ /* 0x000ee80000300800 */
[----:B------:R-:W3:Y:S04]  /*74140*/  LDL.LU R195, [R1+0x738c] ;  /* 0x00738c0001c37983 */ /* 0x000ee80000300800 */
[----:B------:R-:W3:Y:S01]  /*74150*/  LDL.LU R193, [R1+0x7388] ;  /* 0x0073880001c17983 */ /* 0x000ee20000300800 */
[----:B----4-:R-:W-:Y:S01]  /*74160*/  IMAD.MOV.U32 R179, RZ, RZ, R250 ;  /* 0x000000ffffb37224 */ /* 0x010fe200078e00fa */
[----:B--2---:R-:W-:Y:S01]  /*74170*/  MOV R178, R251 ;  /* 0x000000fb00b27202 */ /* 0x004fe20000000f00 */
[----:B---3--:R-:W-:-:S02]  /*74180*/  IMAD.MOV.U32 R176, RZ, RZ, R192 ;  /* 0x000000ffffb07224 */ /* 0x008fc400078e00c0 */
[----:B------:R-:W2:Y:S01]  /*74190*/  LDL.LU R192, [R1+0x7384] ;  /* 0x0073840001c07983 */ /* 0x000ea20000300800 */
[----:B------:R-:W-:-:S03]  /*741a0*/  IMAD.MOV.U32 R177, RZ, RZ, R194 ;  /* 0x000000ffffb17224 */ /* 0x000fc600078e00c2 */
[----:B------:R-:W3:Y:S04]  /*741b0*/  LDL.LU R194, [R1+0x7380] ;  /* 0x0073800001c27983 */ /* 0x000ee80000300800 */
[----:B------:R-:W4:Y:S04]  /*741c0*/  LDL.LU R251, [R1+0x737c] ;  /* 0x00737c0001fb7983 */ /* 0x000f280000300800 */
[----:B------:R-:W4:Y:S01]  /*741d0*/  LDL.LU R250, [R1+0x7378] ;  /* 0x0073780001fa7983 */ /* 0x000f220000300800 */
[----:B------:R-:W-:Y:S01]  /*741e0*/  IMAD.MOV.U32 R180, RZ, RZ, R195 ;  /* 0x000000ffffb47224 */ /* 0x000fe200078e00c3 */
[----:B------:R-:W-:-:S02]  /*741f0*/  MOV R182, R249 ;  /* 0x000000f900b67202 */ /* 0x000fc40000000f00 */
[----:B------:R-:W4:Y:S01]  /*74200*/  LDL.LU R195, [R1+0x7374] ;  /* 0x0073740001c37983 */ /* 0x000f220000300800 */
[----:B------:R-:W-:-:S03]  /*74210*/  IMAD.MOV.U32 R181, RZ, RZ, R193 ;  /* 0x000000ffffb57224 */ /* 0x000fc600078e00c1 */
[----:B------:R-:W4:Y:S01]  /*74220*/  LDL.LU R193, [R1+0x7370] ;  /* 0x0073700001c17983 */ /* 0x000f220000300800 */
[----:B------:R-:W-:-:S03]  /*74230*/  IMAD.MOV.U32 R183, RZ, RZ, R248 ;  /* 0x000000ffffb77224 */ /* 0x000fc600078e00f8 */
[----:B------:R-:W4:Y:S04]  /*74240*/  LDL.LU R249, [R1+0x736c] ;  /* 0x00736c0001f97983 */ /* 0x000f280000300800 */
[----:B------:R-:W4:Y:S01]  /*74250*/  LDL.LU R248, [R1+0x7368] ;  /* 0x0073680001f87983 */ /* 0x000f220000300800 */
[----:B--2---:R-:W-:Y:S01]  /*74260*/  IMAD.MOV.U32 R187, RZ, RZ, R192 ;  /* 0x000000ffffbb7224 */ /* 0x004fe200078e00c0 */
[----:B---3--:R-:W-:Y:S01]  /*74270*/  MOV R186, R194 ;  /* 0x000000c200ba7202 */ /* 0x008fe20000000f00 */
[----:B----4-:R-:W-:Y:S02]  /*74280*/  IMAD.MOV.U32 R184, RZ, RZ, R251 ;  /* 0x000000ffffb87224 */ /* 0x010fe400078e00fb */
        /* <DEDUP_REMOVED lines=21> */
[----:B------:R-:W-:-:S03]  /*743e0*/  IMAD.MOV.U32 R208, RZ, RZ, R193 ;  /* 0x000000ffffd07224 */ /* 0x000fc600078e00c1 */
[----:B------:R-:W4:Y:S01]  /*743f0*/  LDL.LU R193, [R1+0x7334] ;  /* 0x0073340001c17983 */ /* 0x000f220000300800 */
[----:B------:R-:W-:-:S03]  /*74400*/  IMAD.MOV.U32 R209, RZ, RZ, R195 ;  /* 0x000000ffffd17224 */ /* 0x000fc600078e00c3 */
[----:B------:R-:W4:Y:S01]  /*74410*/  LDL.LU R195, [R1+0x7330] ;  /* 0x0073300001c37983 */ /* 0x000f220000300800 */
[----:B------:R-:W-:Y:S01]  /*74420*/  MOV R210, R248 ;  /* 0x000000f800d27202 */ /* 0x000fe20000000f00 */
[----:B------:R-:W-:Y:S02]  /*74430*/  IMAD.MOV.U32 R211, RZ, RZ, R249 ;  /* 0x000000ffffd37224 */ /* 0x000fe400078e00f9 */
[----:B------:R-:W4:Y:S04]  /*74440*/  LDL.LU R248, [R1+0x732c] ;  /* 0x00732c0001f87983 */ /* 0x000f280000300800 */
[----:B------:R-:W4:Y:S01]  /*74450*/  LDL.LU R249, [R1+0x7328] ;  /* 0x0073280001f97983 */ /* 0x000f220000300800 */
[----:B--2---:R-:W-:Y:S01]  /*74460*/  IMAD.MOV.U32 R219, RZ, RZ, R194 ;  /* 0x000000ffffdb7224 */ /* 0x004fe200078e00c2 */
[----:B---3--:R-:W-:Y:S01]  /*74470*/  MOV R218, R192 ;  /* 0x000000c000da7202 */ /* 0x008fe20000000f00 */
[----:B----4-:R-:W-:-:S02]  /*74480*/  IMAD.MOV.U32 R216, RZ, RZ, R250 ;  /* 0x000000ffffd87224 */ /* 0x010fc400078e00fa */
[----:B------:R-:W2:Y:S01]  /*74490*/  LDL.LU R250, [R1+0x7324] ;  /* 0x0073240001fa7983 */ /* 0x000ea20000300800 */
[----:B------:R-:W-:-:S03]  /*744a0*/  IMAD.MOV.U32 R217, RZ, RZ, R251 ;  /* 0x000000ffffd97224 */ /* 0x000fc600078e00fb */
[----:B------:R-:W3:Y:S01]  /*744b0*/  LDL.LU R251, [R1+0x7320] ;  /* 0x0073200001fb7983 */ /* 0x000ee20000300800 */
[----:B------:R-:W-:-:S03]  /*744c0*/  IMAD.MOV.U32 R225, RZ, RZ, R193 ;  /* 0x000000ffffe17224 */ /* 0x000fc600078e00c1 */
[----:B------:R-:W1:Y:S01]  /*744d0*/  LDL.LU R192, [R1+0x731c] ;  /* 0x00731c0001c07983 */ /* 0x000e620000300800 */
[----:B------:R-:W-:-:S03]  /*744e0*/  IMAD.MOV.U32 R224, RZ, RZ, R195 ;  /* 0x000000ffffe07224 */ /* 0x000fc600078e00c3 */
[----:B------:R-:W4:Y:S04]  /*744f0*/  LDL.LU R194, [R1+0x7318] ;  /* 0x0073180001c27983 */ /* 0x000f280000300800 */
[----:B------:R-:W4:Y:S04]  /*74500*/  LDL.LU R195, [R1+0x7314] ;  /* 0x0073140001c37983 */ /* 0x000f280000300800 */
[----:B------:R-:W4:Y:S01]  /*74510*/  LDL.LU R193, [R1+0x7310] ;  /* 0x0073100001c17983 */ /* 0x000f220000300800 */
[----:B------:R-:W-:-:S03]  /*74520*/  IMAD.MOV.U32 R223, RZ, RZ, R248 ;  /* 0x000000ffffdf7224 */ /* 0x000fc600078e00f8 */
[----:B------:R-:W4:Y:S01]  /*74530*/  LDL.LU R226, [R1+0x448] ;  /* 0x0004480001e27983 */ /* 0x000f220000300800 */
[----:B------:R-:W-:-:S03]  /*74540*/  IMAD.MOV.U32 R222, RZ, RZ, R249 ;  /* 0x000000ffffde7224 */ /* 0x000fc600078e00f9 */
[----:B------:R-:W4:Y:S04]  /*74550*/  LDL.LU R227, [R1+0x44c] ;  /* 0x00044c0001e37983 */ /* 0x000f280000300800 */
[----:B------:R-:W4:Y:S04]  /*74560*/  LDL.LU R248, [R1+0x10] ;  /* 0x0000100001f87983 */ /* 0x000f280000300800 */
[----:B------:R-:W4:Y:S01]  /*74570*/  LDL.LU R249, [R1+0x14] ;  /* 0x0000140001f97983 */ /* 0x000f220000300800 */
[----:B--2---:R-:W-:-:S03]  /*74580*/  IMAD.MOV.U32 R221, RZ, RZ, R250 ;  /* 0x000000ffffdd7224 */ /* 0x004fc600078e00fa */
[----:B------:R-:W2:Y:S01]  /*74590*/  LDL.LU R250, [R1+0x18] ;  /* 0x0000180001fa7983 */ /* 0x000ea20000300800 */
[----:B---3--:R-:W-:-:S03]  /*745a0*/  MOV R220, R251 ;  /* 0x000000fb00dc7202 */ /* 0x008fc60000000f00 */
[----:B------:R-:W2:Y:S01]  /*745b0*/  LDL.LU R251, [R1+0x1c] ;  /* 0x00001c0001fb7983 */ /* 0x000ea20000300800 */
[----:B-1----:R-:W-:-:S03]  /*745c0*/  IMAD.MOV.U32 R143, RZ, RZ, R192 ;  /* 0x000000ffff8f7224 */ /* 0x002fc600078e00c0 */
[----:B------:R-:W3:Y:S01]  /*745d0*/  LDL.LU R192, [R1+0x20] ;  /* 0x0000200001c07983 */ /* 0x000ee20000300800 */
[----:B----4-:R-:W-:Y:S01]  /*745e0*/  IMAD.MOV.U32 R141, RZ, RZ, R194 ;  /* 0x000000ffff8d7224 */ /* 0x010fe200078e00c2 */
[----:B------:R-:W-:Y:S01]  /*745f0*/  MOV R140, R195 ;  /* 0x000000c3008c7202 */ /* 0x000fe20000000f00 */
[----:B------:R-:W-:Y:S02]  /*74600*/  IMAD.MOV.U32 R142, RZ, RZ, R193 ;  /* 0x000000ffff8e7224 */ /* 0x000fe400078e00c1 */
[----:B------:R-:W3:Y:S04]  /*74610*/  LDL.LU R193, [R1+0x24] ;  /* 0x0000240001c17983 */ /* 0x000ee80000300800 */
[----:B------:R-:W3:Y:S04]  /*74620*/  LDL.LU R194, [R1+0x28] ;  /* 0x0000280001c27983 */ /* 0x000ee80000300800 */
[----:B------:R-:W3:Y:S04]  /*74630*/  LDL.LU R195, [R1+0x2c] ;  /* 0x00002c0001c37983 */ /* 0x000ee80000300800 */
[----:B------:R-:W4:Y:S04]  /*74640*/  LDL.LU R136, [R1] ;  /* 0x0000000001887983 */ /* 0x000f280000300800 */
        /* <DEDUP_REMOVED lines=19> */
[----:B------:R-:W-:-:S03]  /*74780*/  MOV R172, R196 ;  /* 0x000000c400ac7202 */ /* 0x000fc60000000f00 */
[----:B------:R-:W4:Y:S01]  /*74790*/  LDL.LU R188, [R1+0x3e0] ;  /* 0x0003e00001bc7983 */ /* 0x000f220000300800 */
[----:B------:R-:W-:-:S03]  /*747a0*/  IMAD.MOV.U32 R173, RZ, RZ, R197 ;  /* 0x000000ffffad7224 */ /* 0x000fc600078e00c5 */
[----:B------:R-:W4:Y:S01]  /*747b0*/  LDL.LU R189, [R1+0x3e4] ;  /* 0x0003e40001bd7983 */ /* 0x000f220000300800 */
[----:B------:R-:W-:-:S03]  /*747c0*/  IMAD.MOV.U32 R174, RZ, RZ, R198 ;  /* 0x000000ffffae7224 */ /* 0x000fc600078e00c6 */
[----:B------:R-:W4:Y:S01]  /*747d0*/  LDL.LU R190, [R1+0x3e8] ;  /* 0x0003e80001be7983 */ /* 0x000f220000300800 */
[----:B------:R-:W-:-:S03]  /*747e0*/  IMAD.MOV.U32 R175, RZ, RZ, R199 ;  /* 0x000000ffffaf7224 */ /* 0x000fc600078e00c7 */
        /* <DEDUP_REMOVED lines=8> */
[----:B------:R-:W4:Y:S04]  /*74870*/  LDL.LU R199, [R1+0x7300] ;  /* 0x0073000001c77983 */ /* 0x000f280000300800 */
[----:B------:R-:W4:Y:S04]  /*74880*/  LDL.LU R144, [R1+0x72fc] ;  /* 0x0072fc0001907983 */ /* 0x000f280000300800 */
[----:B------:R-:W4:Y:S04]  /*74890*/  LDL.LU R145, [R1+0x72f8] ;  /* 0x0072f80001917983 */ /* 0x000f280000300800 */
[----:B------:R-:W4:Y:S04]  /*748a0*/  LDL.LU R146, [R1+0x72f4] ;  /* 0x0072f40001927983 */ /* 0x000f280000300800 */
[----:B------:R-:W4:Y:S01]  /*748b0*/  LDL.LU R147, [R1+0x72f0] ;  /* 0x0072f00001937983 */ /* 0x000f220000300800 */
[C---:B--2---:R-:W-:Y:S08]  /*748c0*/  HMMA.1688.F32.TF32 R248, R132.reuse, R118, R248 ;  /* 0x0000007684f8723c */ /* 0x044ff000000810f8 */
[----:B---3--:R-:W-:-:S15]  /*748d0*/  HMMA.1688.F32.TF32 R192, R132, R122, R192 ;  /* 0x0000007a84c0723c */ /* 0x008fde00000810c0 */
[----:B------:R-:W-:-:S04]  /*748e0*/  NOP ;  /* 0x0000000000007918 */ /* 0x000fc80000000000 */
[----:B------:R-:W-:Y:S04]  /*748f0*/  STL.64 [R1+0x13a0], R192 ;  /* 0x0013a0c001007387 */ /* 0x000fe80000100a00 */
[----:B------:R1:W-:Y:S04]  /*74900*/  STL.64 [R1+0x13a8], R194 ;  /* 0x0013a8c201007387 */ /* 0x0003e80000100a00 */
[----:B-1----:R-:W2:Y:S04]  /*74910*/  LDL.LU.64 R194, [R1+0x72e8] ;  /* 0x0072e80001c27983 */ /* 0x002ea80000300a00 */
[----:B------:R-:W2:Y:S04]  /*74920*/  LDL.LU.64 R192, [R1+0x72e0] ;  /* 0x0072e00001c07983 */ /* 0x000ea80000300a00 */
[----:B------:R-:W-:Y:S04]  /*74930*/  STL.64 [R1+0x1390], R248 ;  /* 0x001390f801007387 */ /* 0x000fe80000100a00 */
[----:B------:R1:W-:Y:S04]  /*74940*/  STL.64 [R1+0x1398], R250 ;  /* 0x001398fa01007387 */ /* 0x0003e80000100a00 */
[----:B-1----:R-:W3:Y:S04]  /*74950*/  LDL.LU.64 R250, [R1+0x72d8] ;  /* 0x0072d80001fa7983 */ /* 0x002ee80000300a00 */
[----:B------:R-:W3:Y:S01]  /*74960*/  LDL.LU.64 R248, [R1+0x72d0] ;  /* 0x0072d00001f87983 */ /* 0x000ee20000300a00 */
[----:B----4-:R-:W-:-:S15]  /*74970*/  HMMA.1688.F32.TF32 R136, R132, R114, R136 ;  /* 0x000000728488723c */ /* 0x010fde0000081088 */
[----:B------:R-:W-:-:S04]  /*74980*/  NOP ;  /* 0x0000000000007918 */ /* 0x000fc80000000000 */
[----:B------:R-:W-:Y:S04]  /*74990*/  STL.64 [R1+0x1380], R136 ;  /* 0x0013808801007387 */ /* 0x000fe80000100a00 */
[----:B------:R2:W-:Y:S01]  /*749a0*/  STL.64 [R1+0x1388], R138 ;  /* 0x0013888a01007387 */ /* 0x0005e20000100a00 */
[C---:B------:R-:W-:Y:S08]  /*749b0*/  HMMA.1688.F32.TF32 R140, R132.reuse, R86, R140 ;  /* 0x00000056848c723c */ /* 0x040ff0000008108c */
[C---:B------:R-:W-:Y:S08]  /*749c0*/  HMMA.1688.F32.TF32 R156, R132.reuse, R82, R156 ;  /* 0x00000052849c723c */ /* 0x040ff0000008109c */
[C---:B--2---:R-:W-:Y:S08]  /*749d0*/  HMMA.1688.F32.TF32 R136, R132.reuse, R106, R192 ;  /* 0x0000006a8488723c */ /* 0x044ff000000810c0 */
[C---:B------:R-:W-:Y:S08]  /*749e0*/  HMMA.1688.F32.TF32 R192, R132.reuse, R102, R144 ;  /* 0x0000006684c0723c */ /* 0x040ff00000081090 */
[C---:B------:R-:W-:Y:S08]  /*749f0*/  HMMA.1688.F32.TF32 R144, R132.reuse, R98, R196 ;  /* 0x000000628490723c */ /* 0x040ff000000810c4 */
[----:B---3--:R-:W-:-:S15]  /*74a00*/  HMMA.1688.F32.TF32 R248, R132, R110, R248 ;  /* 0x0000006e84f8723c */ /* 0x008fde00000810f8 */
[----:B------:R-:W-:-:S04]  /*74a10*/  NOP ;  /* 0x0000000000007918 */ /* 0x000fc80000000000 */
[----:B------:R-:W-:Y:S04]  /*74a20*/  STL.64 [R1+0x1370], R248 ;  /* 0x001370f801007387 */ /* 0x000fe80000100a00 */
[----:B------:R-:W-:Y:S04]  /*74a30*/  STL.64 [R1+0x1378], R250 ;  /* 0x001378fa01007387 */ /* 0x000fe80000100a00 */
[----:B------:R-:W-:Y:S04]  /*74a40*/  STL.64 [R1+0x1360], R136 ;  /* 0x0013608801007387 */ /* 0x000fe80000100a00 */
[----:B------:R-:W-:Y:S04]  /*74a50*/  STL.64 [R1+0x1368], R138 ;  /* 0x0013688a01007387 */ /* 0x000fe80000100a00 */
[----:B------:R-:W-:Y:S04]  /*74a60*/  STL.64 [R1+0x1350], R192 ;  /* 0x001350c001007387 */ /* 0x000fe80000100a00 */
[----:B------:R1:W-:Y:S04]  /*74a70*/  STL.64 [R1+0x1358], R194 ;  /* 0x001358c201007387 */ /* 0x0003e80000100a00 */
[----:B------:R-:W-:Y:S04]  /*74a80*/  STL.64 [R1+0x1340], R144 ;  /* 0x0013409001007387 */ /* 0x000fe80000100a00 */
[----:B------:R2:W-:Y:S01]  /*74a90*/  STL.64 [R1+0x1348], R146 ;  /* 0x0013489201007387 */ /* 0x0005e20000100a00 */
[C---:B-1----:R-:W-:Y:S03]  /*74aa0*/  HMMA.1688.F32.TF32 R192, R132.reuse, R94, R244 ;  /* 0x0000005e84c0723c */ /* 0x042fe600000810f4 */
[----:B------:R-:W-:Y:S04]  /*74ab0*/  LDS R136, [R0+UR18+0x81080] ;  /* 0x0810801200887984 */ /* 0x000fe80008000800 */
[----:B------:R-:W-:Y:S01]  /*74ac0*/  LDS R138, [R0+UR18+0x81880] ;  /* 0x08188012008a7984 */ /* 0x000fe20008000800 */
[C---:B--2---:R-:W-:Y:S03]  /*74ad0*/  HMMA.1688.F32.TF32 R144, R132.reuse, R90, R240 ;  /* 0x0000005a8490723c */ /* 0x044fe600000810f0 */
[----:B------:R-:W-:Y:S04]  /*74ae0*/  LDS R137, [R3+UR18+0x81080] ;  /* 0x0810801203897984 */ /* 0x000fe80008000800 */
[----:B------:R-:W1:Y:S04]  /*74af0*/  LDS R139, [R3+UR18+0x81880] ;  /* 0x08188012038b7984 */ /* 0x000e680008000800 */
[----:B------:R-:W-:Y:S04]  /*74b00*/  STL.64 [R1+0x1320], R192 ;  /* 0x001320c001007387 */ /* 0x000fe80000100a00 */
[----:B------:R-:W-:Y:S04]  /*74b10*/  STL.64 [R1+0x1328], R194 ;  /* 0x001328c201007387 */ /* 0x000fe80000100a00 */
[----:B------:R-:W-:Y:S04]  /*74b20*/  STL.64 [R1+0x1310], R144 ;  /* 0x0013109001007387 */ /* 0x000fe80000100a00 */
[----:B------:R2:W-:Y:S02]  /*74b30*/  STL.64 [R1+0x1318], R146 ;  /* 0x0013189201007387 */ /* 0x0005e40000100a00 */
[C---:B--2---:R-:W-:Y:S02]  /*74b40*/  HMMA.1688.F32.TF32 R144, R132.reuse, R78, R220 ;  /* 0x0000004e8490723c */ /* 0x044fe400000810dc */
[----:B------:R-:W-:Y:S04]  /*74b50*/  STL.64 [R1+0x1300], R140 ;  /* 0x0013008c01007387 */ /* 0x000fe80000100a00 */
[----:B------:R2:W-:Y:S04]  /*74b60*/  STL.64 [R1+0x1308], R142 ;  /* 0x0013088e01007387 */ /* 0x0005e80000100a00 */
[----:B------:R-:W-:Y:S04]  /*74b70*/  STL.64 [R1+0x12f0], R156 ;  /* 0x0012f09c01007387 */ /* 0x000fe80000100a00 */
[----:B------:R3:W-:Y:S01]  /*74b80*/  STL.64 [R1+0x12f8], R158 ;  /* 0x0012f89e01007387 */ /* 0x0007e20000100a00 */
[C---:B--2---:R-:W-:Y:S04]  /*74b90*/  HMMA.1688.F32.TF32 R140, R132.reuse, R74, R224 ;  /* 0x0000004a848c723c */ /* 0x044fe800000810e0 */
[----:B------:R-:W-:Y:S04]  /*74ba0*/  STL.64 [R1+0x12e0], R144 ;  /* 0x0012e09001007387 */ /* 0x000fe80000100a00 */
[----:B------:R2:W-:Y:S01]  /*74bb0*/  STL.64 [R1+0x12e8], R146 ;  /* 0x0012e89201007387 */ /* 0x0005e20000100a00 */
[C---:B---3--:R-:W-:Y:S08]  /*74bc0*/  HMMA.1688.F32.TF32 R156, R132.reuse, R70, R216 ;  /* 0x00000046849c723c */ /* 0x048ff000000810d8 */
[C---:B--2---:R-:W-:Y:S02]  /*74bd0*/  HMMA.1688.F32.TF32 R144, R132.reuse, R46, R212 ;  /* 0x0000002e8490723c */ /* 0x044fe400000810d4 */
[----:B------:R-:W-:Y:S04]  /*74be0*/  STL.64 [R1+0x12d0], R140 ;  /* 0x0012d08c01007387 */ /* 0x000fe80000100a00 */
[----:B------:R2:W-:Y:S05]  /*74bf0*/  STL.64 [R1+0x12d8], R142 ;  /* 0x0012d88e01007387 */ /* 0x0005ea0000100a00 */
[----:B------:R-:W-:Y:S04]  /*74c00*/  STL.64 [R1+0x12c0], R156 ;  /* 0x0012c09c01007387 */ /* 0x000fe80000100a00 */
[----:B------:R3:W-:Y:S01]  /*74c10*/  STL.64 [R1+0x12c8], R158 ;  /* 0x0012c89e01007387 */ /* 0x0007e20000100a00 */
[C---:B--2---:R-:W-:Y:S03]  /*74c20*/  HMMA.1688.F32.TF32 R140, R132.reuse, R42, R208 ;  /* 0x0000002a848c723c */ /* 0x044fe600000810d0 */
[----:B------:R-:W-:Y:S04]  /*74c30*/  STL.64 [R1+0x12a0], R144 ;  /* 0x0012a09001007387 */ /* 0x000fe80000100a00 */
[----:B------:R2:W-:Y:S01]  /*74c40*/  STL.64 [R1+0x12a8], R146 ;  /* 0x0012a89201007387 */ /* 0x0005e20000100a00 */
[C---:B---3--:R-:W-:Y:S08]  /*74c50*/  HMMA.1688.F32.TF32 R156, R132.reuse, R66, R204 ;  /* 0x00000042849c723c */ /* 0x048ff000000810cc */
[C---:B--2---:R-:W-:Y:S03]  /*74c60*/  HMMA.1688.F32.TF32 R144, R132.reuse, R62, R200 ;  /* 0x0000003e8490723c */ /* 0x044fe600000810c8 */
[----:B------:R-:W-:Y:S04]  /*74c70*/  STL.64 [R1+0x1290], R140 ;  /* 0x0012908c01007387 */ /* 0x000fe80000100a00 */
[----:B------:R2:W-:Y:S04]  /*74c80*/  STL.64 [R1+0x1298], R142 ;  /* 0x0012988e01007387 */ /* 0x0005e80000100a00 */
        /* <DEDUP_REMOVED lines=24> */
[----:B--2---:R-:W-:Y:S03]  /*74e10*/  HMMA.1688.F32.TF32 R144, R132, R18, R152 ;  /* 0x000000128490723c */ /* 0x004fe60000081098 */
[----:B------:R2:W-:Y:S04]  /*74e20*/  STL.64 [R1+0x11a0], R140 ;  /* 0x0011a08c01007387 */ /* 0x0005e80000100a00 */
[----:B------:R3:W-:Y:S04]  /*74e30*/  STL.64 [R1+0x11a8], R142 ;  /* 0x0011a88e01007387 */ /* 0x0007e80000100a00 */
[----:B------:R-:W-:Y:S01]  /*74e40*/  STL.64 [R1+0x1140], R156 ;  /* 0x0011409c01007387 */ /* 0x000fe20000100a00 */
[----:B--2---:R-:W-:-:S03]  /*74e50*/  MOV R140, R148 ;  /* 0x00000094008c7202 */ /* 0x004fc60000000f00 */
[----:B------:R-:W-:Y:S01]  /*74e60*/  STL.64 [R1+0x1148], R158 ;  /* 0x0011489e01007387 */ /* 0x000fe20000100a00 */
[----:B------:R-:W-:-:S03]  /*74e70*/  IMAD.MOV.U32 R141, RZ, RZ, R150 ;  /* 0x000000ffff8d7224 */ /* 0x000fc600078e0096 */
[----:B------:R-:W2:Y:S01]  /*74e80*/  LDL.LU R148, [R1+0x72cc] ;  /* 0x0072cc0001947983 */ /* 0x000ea20000300800 */
[----:B---3--:R-:W-:-:S03]  /*74e90*/  IMAD.MOV.U32 R142, RZ, RZ, R151 ;  /* 0x000000ffff8e7224 */ /* 0x008fc600078e0097 */
[----:B------:R-:W-:Y:S01]  /*74ea0*/  STL.64 [R1+0x1120], R144 ;  /* 0x0011209001007387 */ /* 0x000fe20000100a00 */
[----:B------:R-:W-:-:S03]  /*74eb0*/  IMAD.MOV.U32 R143, RZ, RZ, R149 ;  /* 0x000000ffff8f7224 */ /* 0x000fc600078e0095 */
[----:B------:R3:W-:Y:S04]  /*74ec0*/  STL.64 [R1+0x1128], R146 ;  /* 0x0011289201007387 */ /* 0x0007e80000100a00 */
[----:B------:R-:W4:Y:S04]  /*74ed0*/  LDL.LU R150, [R1+0x72c8] ;  /* 0x0072c80001967983 */ /* 0x000f280000300800 */
[----:B------:R-:W2:Y:S04]  /*74ee0*/  LDL.LU R151, [R1+0x72c4] ;  /* 0x0072c40001977983 */ /* 0x000ea80000300800 */
[----:B------:R-:W3:Y:S04]  /*74ef0*/  LDL.LU R149, [R1+0x72c0] ;  /* 0x0072c00001957983 */ /* 0x000ee80000300800 */
[----:B------:R-:W4:Y:S04]  /*74f00*/  LDL.LU R240, [R1+0x140] ;  /* 0x0001400001f07983 */ /* 0x000f280000300800 */
[----:B------:R-:W4:Y:S04]  /*74f10*/  LDL.LU R241, [R1+0x144] ;  /* 0x0001440001f17983 */ /* 0x000f280000300800 */
[----:B------:R-:W4:Y:S04]  /*74f20*/  LDL.LU R242, [R1+0x148] ;  /* 0x0001480001f27983 */ /* 0x000f280000300800 */
[----:B------:R-:W4:Y:S01]  /*74f30*/  LDL.LU R243, [R1+0x14c] ;  /* 0x00014c0001f37983 */ /* 0x000f220000300800 */
[----:B--2---:R-:W-:-:S03]  /*74f40*/  MOV R244, R151 ;  /* 0x0000009700f47202 */ /* 0x004fc60000000f00 */
[----:B------:R-:W2:Y:S01]  /*74f50*/  LDL.LU R151, [R1+0x72bc] ;  /* 0x0072bc0001977983 */ /* 0x000ea20000300800 */
[----:B---3--:R-:W-:-:S03]  /*74f60*/  IMAD.MOV.U32 R245, RZ, RZ, R149 ;  /* 0x000000fffff57224 */ /* 0x008fc600078e0095 */
[----:B------:R-:W3:Y:S01]  /*74f70*/  LDL.LU R149, [R1+0x72b8] ;  /* 0x0072b80001957983 */ /* 0x000ee20000300800 */
[----:B----4-:R-:W-:Y:S02]  /*74f80*/  IMAD.MOV.U32 R246, RZ, RZ, R150 ;  /* 0x000000fffff67224 */ /* 0x010fe400078e0096 */
[----:B------:R-:W-:Y:S01]  /*74f90*/  IMAD.MOV.U32 R247, RZ, RZ, R148 ;  /* 0x000000fffff77224 */ /* 0x000fe200078e0094 */
        /* <DEDUP_REMOVED lines=8> */
[----:B----4-:R-:W-:-:S03]  /*75020*/  IMAD.MOV.U32 R147, RZ, RZ, R150 ;  /* 0x000000ffff937224 */ /* 0x010fc600078e0096 */
[----:B------:R-:W4:Y:S01]  /*75030*/  LDL.LU R144, [R1+0x210] ;  /* 0x0002100001907983 */ /* 0x000f220000300800 */
[----:B------:R-:W-:-:S03]  /*75040*/  IMAD.MOV.U32 R146, RZ, RZ, R148 ;  /* 0x000000ffff927224 */ /* 0x000fc600078e0094 */
[----:B------:R-:W4:Y:S04]  /*75050*/  LDL.LU R145, [R1+0x214] ;  /* 0x0002140001917983 */ /* 0x000f280000300800 */
[----:B------:R-:W4:Y:S04]  /*75060*/  LDL.LU R148, [R1+0x72a4] ;  /* 0x0072a40001947983 */ /* 0x000f280000300800 */
[----:B------:R-:W4:Y:S01]  /*75070*/  LDL.LU R150, [R1+0x72a0] ;  /* 0x0072a00001967983 */ /* 0x000f220000300800 */
[----:B--2---:R-:W-:-:S03]  /*75080*/  MOV R196, R151 ;  /* 0x0000009700c47202 */ /* 0x004fc60000000f00 */
[----:B------:R-:W2:Y:S01]  /*75090*/  LDL.LU R151, [R1+0x729c] ;  /* 0x00729c0001977983 */ /* 0x000ea20000300800 */
[----:B---3--:R-:W-:-:S03]  /*750a0*/  IMAD.MOV.U32 R197, RZ, RZ, R149 ;  /* 0x000000ffffc57224 */ /* 0x008fc600078e0095 */
[----:B------:R-:W3:Y:S04]  /*750b0*/  LDL.LU R149, [R1+0x7298] ;  /* 0x0072980001957983 */ /* 0x000ee80000300800 */
[----:B------:R-:W3:Y:S04]  /*750c0*/  LDL.LU R198, [R1+0x228] ;  /* 0x0002280001c67983 */ /* 0x000ee80000300800 */
[----:B------:R-:W3:Y:S01]  /*750d0*/  LDL.LU R199, [R1+0x22c] ;  /* 0x00022c0001c77983 */ /* 0x000ee20000300800 */
[----:B----4-:R-:W-:-:S03]  /*750e0*/  IMAD.MOV.U32 R152, RZ, RZ, R148 ;  /* 0x000000ffff987224 */ /* 0x010fc600078e0094 */
[----:B------:R-:W4:Y:S01]  /*750f0*/  LDL.LU R148, [R1+0x7294] ;  /* 0x0072940001947983 */ /* 0x000f220000300800 */
[----:B------:R-:W-:-:S03]  /*75100*/  IMAD.MOV.U32 R153, RZ, RZ, R150 ;  /* 0x000000ffff997224 */ /* 0x000fc600078e0096 */
[----:B------:R-:W4:Y:S01]  /*75110*/  LDL.LU R150, [R1+0x7290] ;  /* 0x0072900001967983 */ /* 0x000f220000300800 */
[----:B--2---:R-:W-:-:S03]  /*75120*/  MOV R154, R151 ;  /* 0x00000097009a7202 */ /* 0x004fc60000000f00 */
[----:B------:R-:W2:Y:S01]  /*75130*/  LDL.LU R151, [R1+0x728c] ;  /* 0x00728c0001977983 */ /* 0x000ea20000300800 */
[----:B---3--:R-:W-:-:S03]  /*75140*/  IMAD.MOV.U32 R155, RZ, RZ, R149 ;  /* 0x000000ffff9b7224 */ /* 0x008fc600078e0095 */
[----:B------:R-:W3:Y:S04]  /*75150*/  LDL.LU R149, [R1+0x7288] ;  /* 0x0072880001957983 */ /* 0x000ee80000300800 */
[----:B------:R-:W4:Y:S04]  /*75160*/  LDL.LU R160, [R1+0x250] ;  /* 0x0002500001a07983 */ /* 0x000f280000300800 */
[----:B------:R-:W4:Y:S04]  /*75170*/  LDL.LU R161, [R1+0x254] ;  /* 0x0002540001a17983 */ /* 0x000f280000300800 */
[----:B------:R-:W4:Y:S04]  /*75180*/  LDL.LU R162, [R1+0x258] ;  /* 0x0002580001a27983 */ /* 0x000f280000300800 */
[----:B------:R-:W4:Y:S01]  /*75190*/  LDL.LU R163, [R1+0x25c] ;  /* 0x00025c0001a37983 */ /* 0x000f220000300800 */
[----:B--2---:R-:W-:-:S03]  /*751a0*/  IMAD.MOV.U32 R164, RZ, RZ, R151 ;  /* 0x000000ffffa47224 */ /* 0x004fc600078e0097 */
[----:B------:R-:W2:Y:S01]  /*751b0*/  LDL.LU R151, [R1+0x7284] ;  /* 0x0072840001977983 */ /* 0x000ea20000300800 */
[----:B---3--:R-:W-:-:S03]  /*751c0*/  IMAD.MOV.U32 R165, RZ, RZ, R149 ;  /* 0x000000ffffa57224 */ /* 0x008fc600078e0095 */
[----:B------:R-:W3:Y:S01]  /*751d0*/  LDL.LU R149, [R1+0x7280] ;  /* 0x0072800001957983 */ /* 0x000ee20000300800 */
[----:B----4-:R-:W-:Y:S01]  /*751e0*/  MOV R166, R150 ;  /* 0x0000009600a67202 */ /* 0x010fe20000000f00 */
[----:B------:R-:W-:Y:S02]  /*751f0*/  IMAD.MOV.U32 R167, RZ, RZ, R148 ;  /* 0x000000ffffa77224 */ /* 0x000fe400078e0094 */
        /* <DEDUP_REMOVED lines=8> */
[----:B----4-:R-:W-:-:S03]  /*75280*/  IMAD.MOV.U32 R179, RZ, RZ, R150 ;  /* 0x000000ffffb37224 */ /* 0x010fc600078e0096 */
[----:B------:R-:W4:Y:S01]  /*75290*/  LDL.LU R176, [R1+0x290] ;  /* 0x0002900001b07983 */ /* 0x000f220000300800 */
[----:B------:R-:W-:-:S03]  /*752a0*/  MOV R178, R148 ;  /* 0x0000009400b27202 */ /* 0x000fc60000000f00 */
[----:B------:R-:W4:Y:S04]  /*752b0*/  LDL.LU R177, [R1+0x294] ;  /* 0x0002940001b17983 */ /* 0x000f280000300800 */
[----:B------:R-:W4:Y:S04]  /*752c0*/  LDL.LU R148, [R1+0x726c] ;  /* 0x00726c0001947983 */ /* 0x000f280000300800 */
[----:B------:R-:W4:Y:S01]  /*752d0*/  LDL.LU R150, [R1+0x7268] ;  /* 0x0072680001967983 */ /* 0x000f220000300800 */
[----:B--2---:R-:W-:-:S03]  /*752e0*/  IMAD.MOV.U32 R180, RZ, RZ, R151 ;  /* 0x000000ffffb47224 */ /* 0x004fc600078e0097 */
[----:B------:R-:W2:Y:S01]  /*752f0*/  LDL.LU R151, [R1+0x7264] ;  /* 0x0072640001977983 */ /* 0x000ea20000300800 */
[----:B---3--:R-:W-:-:S03]  /*75300*/  IMAD.MOV.U32 R181, RZ, RZ, R149 ;  /* 0x000000ffffb57224 */ /* 0x008fc600078e0095 */
[----:B------:R-:W3:Y:S04]  /*75310*/  LDL.LU R149, [R1+0x7260] ;  /* 0x0072600001957983 */ /* 0x000ee80000300800 */
[----:B------:R-:W3:Y:S04]  /*75320*/  LDL.LU R182, [R1+0x2a8] ;  /* 0x0002a80001b67983 */ /* 0x000ee80000300800 */
[----:B------:R-:W3:Y:S01]  /*75330*/  LDL.LU R183, [R1+0x2ac] ;  /* 0x0002ac0001b77983 */ /* 0x000ee20000300800 */
[----:B----4-:R-:W-:-:S03]  /*75340*/  MOV R188, R148 ;  /* 0x0000009400bc7202 */ /* 0x010fc60000000f00 */
[----:B------:R-:W4:Y:S01]  /*75350*/  LDL.LU R148, [R1+0x725c] ;  /* 0x00725c0001947983 */ /* 0x000f220000300800 */
[----:B------:R-:W-:-:S03]  /*75360*/  IMAD.MOV.U32 R189, RZ, RZ, R150 ;  /* 0x000000ffffbd7224 */ /* 0x000fc600078e0096 */
[----:B------:R-:W4:Y:S01]  /*75370*/  LDL.LU R150, [R1+0x7258] ;  /* 0x0072580001967983 */ /* 0x000f220000300800 */
[----:B--2---:R-:W-:-:S03]  /*75380*/  IMAD.MOV.U32 R190, RZ, RZ, R151 ;  /* 0x000000ffffbe7224 */ /* 0x004fc600078e0097 */
        /* <DEDUP_REMOVED lines=8> */
[----:B------:R-:W4:Y:S04]  /*75410*/  LDL.LU R203, [R1+0x2dc] ;  /* 0x0002dc0001cb7983 */ /* 0x000f280000300800 */
[----:B------:R-:W4:Y:S01]  /*75420*/  LDL.LU R148, [R1+0x330] ;  /* 0x0003300001947983 */ /* 0x000f220000300800 */
[----:B--2---:R-:W-:Y:S01]  /*75430*/  MOV R204, R151 ;  /* 0x0000009700cc7202 */ /* 0x004fe20000000f00 */
[----:B---3--:R-:W-:Y:S02]  /*75440*/  IMAD.MOV.U32 R206, RZ, RZ, R149 ;  /* 0x000000ffffce7224 */ /* 0x008fe400078e0095 */
[----:B------:R-:W4:Y:S04]  /*75450*/  LDL.LU R149, [R1+0x334] ;  /* 0x0003340001957983 */ /* 0x000f280000300800 */
[----:B------:R-:W4:Y:S04]  /*75460*/  LDL.LU R150, [R1+0x338] ;  /* 0x0003380001967983 */ /* 0x000f280000300800 */
[----:B------:R-:W4:Y:S04]  /*75470*/  LDL.LU R151, [R1+0x33c] ;  /* 0x00033c0001977983 */ /* 0x000f280000300800 */
[----:B------:R-:W2:Y:S04]  /*75480*/  LDL.LU R220, [R1+0x350] ;  /* 0x0003500001dc7983 */ /* 0x000ea80000300800 */
[----:B------:R-:W2:Y:S04]  /*75490*/  LDL.LU R221, [R1+0x354] ;  /* 0x0003540001dd7983 */ /* 0x000ea80000300800 */
[----:B------:R-:W2:Y:S04]  /*754a0*/  LDL.LU R222, [R1+0x358] ;  /* 0x0003580001de7983 */ /* 0x000ea80000300800 */
[----:B------:R-:W2:Y:S04]  /*754b0*/  LDL.LU R223, [R1+0x35c] ;  /* 0x00035c0001df7983 */ /* 0x000ea80000300800 */
        /* <DEDUP_REMOVED lines=8> */
[----:B------:R-:W1:Y:S04]  /*75540*/  LDL.LU R224, [R1+0x320] ;  /* 0x0003200001e07983 */ /* 0x000e680000300800 */
[----:B------:R-:W1:Y:S04]  /*75550*/  LDL.LU R225, [R1+0x324] ;  /* 0x0003240001e17983 */ /* 0x000e680000300800 */
[----:B------:R-:W1:Y:S04]  /*75560*/  LDL.LU R226, [R1+0x328] ;  /* 0x0003280001e27983 */ /* 0x000e680000300800 */
[----:B------:R-:W1:Y:S04]  /*75570*/  LDL.LU R227, [R1+0x32c] ;  /* 0x00032c0001e37983 */ /* 0x000e680000300800 */
        /* <DEDUP_REMOVED lines=20> */
[C---:B----4-:R-:W-:Y:S08]  /*756c0*/  HMMA.1688.F32.TF32 R148, R132.reuse, R10, R148 ;  /* 0x0000000a8494723c */ /* 0x050ff00000081094 */
[----:B--2---:R-:W-:-:S15]  /*756d0*/  HMMA.1688.F32.TF32 R220, R132, R14, R220 ;  /* 0x0000000e84dc723c */ /* 0x004fde00000810dc */
[----:B------:R-:W-:-:S04]  /*756e0*/  NOP ;  /* 0x0000000000007918 */ /* 0x000fc80000000000 */
[----:B------:R-:W-:Y:S04]  /*756f0*/  STL.64 [R1+0x1100], R220 ;  /* 0x001100dc01007387 */ /* 0x000fe80000100a00 */
[----:B------:R2:W-:Y:S04]  /*75700*/  STL.64 [R1+0x1108], R222 ;  /* 0x001108de01007387 */ /* 0x0005e80000100a00 */
[----:B--2---:R-:W2:Y:S04]  /*75710*/  LDL.LU.64 R222, [R1+0x7248] ;  /* 0x0072480001de7983 */ /* 0x004ea80000300a00 */
[----:B------:R-:W4:Y:S04]  /*75720*/  LDL.LU.64 R220, [R1+0x7240] ;  /* 0x0072400001dc7983 */ /* 0x000f280000300a00 */
[----:B------:R-:W-:Y:S04]  /*75730*/  STL.64 [R1+0x10f0], R148 ;  /* 0x0010f09401007387 */ /* 0x000fe80000100a00 */
[----:B------:R1:W-:Y:S04]  /*75740*/  STL.64 [R1+0x10f8], R150 ;  /* 0x0010f89601007387 */ /* 0x0003e80000100a00 */
[----:B-1----:R-:W2:Y:S04]  /*75750*/  LDL.LU.64 R150, [R1+0x7238] ;  /* 0x0072380001967983 */ /* 0x002ea80000300a00 */
[----:B------:R-:W2:Y:S01]  /*75760*/  LDL.LU.64 R148, [R1+0x7230] ;  /* 0x0072300001947983 */ /* 0x000ea20000300a00 */
[C---:B------:R-:W-:Y:S08]  /*75770*/  HMMA.1688.F32.TF32 R224, R136.reuse, R130, R224 ;  /* 0x0000008288e0723c */ /* 0x040ff000000810e0 */
[C---:B---3--:R-:W-:Y:S08]  /*75780*/  HMMA.1688.F32.TF32 R216, R136.reuse, R126, R216 ;  /* 0x0000007e88d8723c */ /* 0x048ff000000810d8 */
[C---:B------:R-:W-:Y:S08]  /*75790*/  HMMA.1688.F32.TF32 R212, R136.reuse, R122, R212 ;  /* 0x0000007a88d4723c */ /* 0x040ff000000810d4 */
        /* <DEDUP_REMOVED lines=11> */
[----:B------:R-:W-:Y:S08]  /*75850*/  HMMA.1688.F32.TF32 R152, R136, R74, R152 ;  /* 0x0000004a8898723c */ /* 0x000ff00000081098 */
[----:B--2---:R-:W-:Y:S01]  /*75860*/  HMMA.1688.F32.TF32 R132, R132, R6, R148 ;  /* 0x000000068484723c */ /* 0x004fe20000081094 */
[----:B------:R-:W2:-:S15]  /*75870*/  LDL.LU R148, [R1+0x230] ;  /* 0x0002300001947983 */ /* 0x000e9e0000300800 */
[----:B------:R-:W-:-:S03]  /*75880*/  NOP ;  /* 0x0000000000007918 */ /* 0x000fc60000000000 */
[----:B------:R-:W-:Y:S04]  /*75890*/  STL.64 [R1+0x10e0], R132 ;  /* 0x0010e08401007387 */ /* 0x000fe80000100a00 */
[----:B------:R-:W-:Y:S04]  /*758a0*/  STL.64 [R1+0x10e8], R134 ;  /* 0x0010e88601007387 */ /* 0x000fe80000100a00 */
[----:B------:R-:W2:Y:S04]  /*758b0*/  LDL.LU R149, [R1+0x234] ;  /* 0x0002340001957983 */ /* 0x000ea80000300800 */
[----:B------:R-:W2:Y:S04]  /*758c0*/  LDL.LU R150, [R1+0x238] ;  /* 0x0002380001967983 */ /* 0x000ea80000300800 */
[----:B------:R-:W2:Y:S04]  /*758d0*/  LDL.LU R151, [R1+0x23c] ;  /* 0x00023c0001977983 */ /* 0x000ea80000300800 */
[----:B------:R-:W-:Y:S04]  /*758e0*/  STL.64 [R1+0x900], R224 ;  /* 0x000900e001007387 */ /* 0x000fe80000100a00 */
[----:B------:R1:W-:Y:S04]  /*758f0*/  STL.64 [R1+0x908], R226 ;  /* 0x000908e201007387 */ /* 0x0003e80000100a00 */
[----:B-1----:R-:W3:Y:S04]  /*75900*/  LDL.LU.64 R226, [R1+0x7228] ;  /* 0x0072280001e27983 */ /* 0x002ee80000300a00 */
[----:B------:R-:W2:Y:S04]  /*75910*/  LDL.LU.64 R224, [R1+0x7220] ;  /* 0x0072200001e07983 */ /* 0x000ea80000300a00 */
[----:B------:R-:W-:Y:S04]  /*75920*/  STL.64 [R1+0x10d0], R216 ;  /* 0x0010d0d801007387 */ /* 0x000fe80000100a00 */
[----:B------:R1:W-:Y:S04]  /*75930*/  STL.64 [R1+0x10d8], R218 ;  /* 0x0010d8da01007387 */ /* 0x0003e80000100a00 */
[----:B-1----:R-:W2:Y:S04]  /*75940*/  LDL.LU.64 R218, [R1+0x7218] ;  /* 0x0072180001da7983 */ /* 0x002ea80000300a00 */
[----:B------:R-:W2:Y:S04]  /*75950*/  LDL.LU.64 R216, [R1+0x7210] ;  /* 0x0072100001d87983 */ /* 0x000ea80000300a00 */
[----:B------:R-:W-:Y:S04]  /*75960*/  STL.64 [R1+0x10c0], R212 ;  /* 0x0010c0d401007387 */ /* 0x000fe80000100a00 */
[----:B------:R1:W-:Y:S04]  /*75970*/  STL.64 [R1+0x10c8], R214 ;  /* 0x0010c8d601007387 */ /* 0x0003e80000100a00 */
[----:B-1----:R-:W3:Y:S04]  /*75980*/  LDL.LU.64 R214, [R1+0x7208] ;  /* 0x0072080001d67983 */ /* 0x002ee80000300a00 */
[----:B------:R-:W3:Y:S04]  /*75990*/  LDL.LU.64 R212, [R1+0x7200] ;  /* 0x0072000001d47983 */ /* 0x000ee80000300a00 */
        /* <DEDUP_REMOVED lines=48> */
[C---:B--2---:R-:W-:Y:S08]  /*75ca0*/  HMMA.1688.F32.TF32 R148, R136.reuse, R70, R148 ;  /* 0x000000468894723c */ /* 0x044ff00000081094 */
[C---:B------:R-:W-:Y:S11]  /*75cb0*/  HMMA.1688.F32.TF32 R144, R136.reuse, R42, R144 ;  /* 0x0000002a8890723c */ /* 0x040ff60000081090 */
[----:B------:R-:W-:Y:S04]  /*75cc0*/  STL.64 [R1+0xff0], R148 ;  /* 0x000ff09401007387 */ /* 0x000fe80000100a00 */
[----:B------:R1:W-:Y:S02]  /*75cd0*/  STL.64 [R1+0xff8], R150 ;  /* 0x000ff89601007387 */ /* 0x0003e40000100a00 */
[C---:B-1----:R-:W-:Y:S08]  /*75ce0*/  HMMA.1688.F32.TF32 R148, R136.reuse, R46, R196 ;  /* 0x0000002e8894723c */ /* 0x042ff000000810c4 */
[C---:B------:R-:W-:Y:S11]  /*75cf0*/  HMMA.1688.F32.TF32 R192, R136.reuse, R66, R192 ;  /* 0x0000004288c0723c */ /* 0x040ff600000810c0 */
[----:B------:R-:W-:Y:S04]  /*75d00*/  STL.64 [R1+0xfe0], R148 ;  /* 0x000fe09401007387 */ /* 0x000fe80000100a00 */
[----:B------:R1:W-:Y:S04]  /*75d10*/  STL.64 [R1+0xfe8], R150 ;  /* 0x000fe89601007387 */ /* 0x0003e80000100a00 */
[----:B------:R-:W-:Y:S04]  /*75d20*/  STL.64 [R1+0xfd0], R144 ;  /* 0x000fd09001007387 */ /* 0x000fe80000100a00 */
[----:B------:R2:W-:Y:S01]  /*75d30*/  STL.64 [R1+0xfd8], R146 ;  /* 0x000fd89201007387 */ /* 0x0005e20000100a00 */
[C---:B-1----:R-:W-:Y:S08]  /*75d40*/  HMMA.1688.F32.TF32 R148, R136.reuse, R62, R248 ;  /* 0x0000003e8894723c */ /* 0x042ff000000810f8 */
[C---:B--2---:R-:W-:Y:S01]  /*75d50*/  HMMA.1688.F32.TF32 R144, R136.reuse, R58, R244 ;  /* 0x0000003a8890723c */ /* 0x044fe200000810f4 */
[----:B------:R-:W-:Y:S04]  /*75d60*/  STL.64 [R1+0xfc0], R192 ;  /* 0x000fc0c001007387 */ /* 0x000fe80000100a00 */
[----:B------:R1:W-:Y:S06]  /*75d70*/  STL.64 [R1+0xfc8], R194 ;  /* 0x000fc8c201007387 */ /* 0x0003ec0000100a00 */
[----:B------:R-:W-:Y:S04]  /*75d80*/  STL.64 [R1+0xfb0], R148 ;  /* 0x000fb09401007387 */ /* 0x000fe80000100a00 */
[----:B------:R2:W-:Y:S01]  /*75d90*/  STL.64 [R1+0xfb8], R150 ;  /* 0x000fb89601007387 */ /* 0x0005e20000100a00 */
[C---:B-1----:R-:W-:Y:S03]  /*75da0*/  HMMA.1688.F32.TF32 R192, R136.reuse, R54, R240 ;  /* 0x0000003688c0723c */ /* 0x042fe600000810f0 */
[----:B------:R-:W-:Y:S04]  /*75db0*/  STL.64 [R1+0xfa0], R144 ;  /* 0x000fa09001007387 */ /* 0x000fe80000100a00 */
[----:B------:R1:W-:Y:S01]  /*75dc0*/  STL.64 [R1+0xfa8], R146 ;  /* 0x000fa89201007387 */ /* 0x0003e20000100a00 */
[C---:B--2---:R-:W-:Y:S08]  /*75dd0*/  HMMA.1688.F32.TF32 R148, R136.reuse, R50, R140 ;  /* 0x000000328894723c */ /* 0x044ff0000008108c */
[----:B-1----:R-:W-:Y:S03]  /*75de0*/  HMMA.1688.F32.TF32 R144, R136, R38, R156 ;  /* 0x000000268890723c */ /* 0x002fe6000008109c */
[----:B------:R-:W-:Y:S01]  /*75df0*/  STL.64 [R1+0xf90], R192 ;  /* 0x000f90c001007387 */ /* 0x000fe20000100a00 */
[----:B------:R-:W-:-:S02]  /*75e00*/  LOP3.LUT R134, R0, 0x40, RZ, 0x3c, !PT ;  /* 0x0000004000867812 */ /* 0x000fc400078e3cff */
[----:B------:R-:W-:Y:S01]  /*75e10*/  LOP3.LUT R135, R0, 0x60, RZ, 0x3c, !PT ;  /* 0x0000006000877812 */ /* 0x000fe200078e3cff */
[----:B------:R-:W-:Y:S04]  /*75e20*/  STL.64 [R1+0xf98], R194 ;  /* 0x000f98c201007387 */ /* 0x000fe80000100a00 */
[----:B------:R-:W-:Y:S04]  /*75e30*/  LDS R132, [R134+UR18+0x81080] ;  /* 0x0810801286847984 */ /* 0x000fe80008000800 */
[----:B------:R-:W-:Y:S04]  /*75e40*/  STL.64 [R1+0xf80], R148 ;  /* 0x000f809401007387 */ /* 0x000fe80000100a00 */
[----:B------:R-:W-:Y:S04]  /*75e50*/  STL.64 [R1+0xf88], R150 ;  /* 0x000f889601007387 */ /* 0x000fe80000100a00 */
[----:B------:R-:W-:Y:S04]  /*75e60*/  STL.64 [R1+0xf70], R144 ;  /* 0x000f709001007387 */ /* 0x000fe80000100a00 */
[----:B------:R3:W-:Y:S04]  /*75e70*/  STL.64 [R1+0xf78], R146 ;  /* 0x000f789201007387 */ /* 0x0007e80000100a00 */
[----:B------:R-:W-:Y:S04]  /*75e80*/  LDS R133, [R135+UR18+0x81080] ;  /* 0x0810801287857984 */ /* 0x000fe80008000800 */
[----:B------:R-:W-:Y:S04]  /*75e90*/  LDS R134, [R134+UR18+0x81880] ;  /* 0x0818801286867984 */ /* 0x000fe80008000800 */
[----:B------:R-:W1:Y:S01]  /*75ea0*/  LDS R135, [R135+UR18+0x81880] ;  /* 0x0818801287877984 */ /* 0x000e620008000800 */
[C---:B---3--:R-:W-:Y:S08]  /*75eb0*/  HMMA.1688.F32.TF32 R144, R136.reuse, R26, R164 ;  /* 0x0000001a8890723c */ /* 0x048ff000000810a4 */
[C---:B----4-:R-:W-:Y:S08]  /*75ec0*/  HMMA.1688.F32.TF32 R148, R136.reuse, R30, R160 ;  /* 0x0000001e8894723c */ /* 0x050ff000000810a0 */
[----:B------:R-:W-:-:S15]  /*75ed0*/  HMMA.1688.F32.TF32 R140, R136, R34, R152 ;  /* 0x00000022888c723c */ /* 0x000fde0000081098 */
[----:B------:R-:W-:-:S04]  /*75ee0*/  NOP ;  /* 0x0000000000007918 */ /* 0x000fc80000000000 */
        /* <DEDUP_REMOVED lines=11> */
[C---:B--2---:R-:W-:Y:S08]  /*75fa0*/  HMMA.1688.F32.TF32 R140, R136.reuse, R10, R180 ;  /* 0x0000000a888c723c */ /* 0x044ff000000810b4 */
[----:B------:R-:W-:Y:S01]  /*75fb0*/  HMMA.1688.F32.TF32 R136, R136, R6, R184 ;  /* 0x000000068888723c */ /* 0x000fe200000810b8 */
[----:B------:R-:W-:Y:S04]  /*75fc0*/  STL.64 [R1+0xf20], R148 ;  /* 0x000f209401007387 */ /* 0x000fe80000100a00 */
[----:B------:R-:W-:Y:S04]  /*75fd0*/  STL.64 [R1+0xf28], R150 ;  /* 0x000f289601007387 */ /* 0x000fe80000100a00 */
[----:B------:R-:W-:Y:S04]  /*75fe0*/  STL.64 [R1+0xf10], R144 ;  /* 0x000f109001007387 */ /* 0x000fe80000100a00 */
[----:B------:R1:W-:Y:S04]  /*75ff0*/  STL.64 [R1+0xf18], R146 ;  /* 0x000f189201007387 */ /* 0x0003e80000100a00 */
[----:B------:R-:W-:Y:S04]  /*76000*/  STL.64 [R1+0xf00], R140 ;  /* 0x000f008c01007387 */ /* 0x000fe80000100a00 */
[----:B------:R2:W-:Y:S01]  /*76010*/  STL.64 [R1+0xf08], R142 ;  /* 0x000f088e01007387 */ /* 0x0005e20000100a00 */
[C---:B-1----:R-:W-:Y:S03]  /*76020*/  HMMA.1688.F32.TF32 R144, R132.reuse, R130, R188 ;  /* 0x000000828490723c */ /* 0x042fe600000810bc */
[----:B------:R-:W-:Y:S04]  /*76030*/  STL.64 [R1+0x190], R136 ;  /* 0x0001908801007387 */ /* 0x000fe80000100a00 */
[----:B------:R1:W-:Y:S01]  /*76040*/  STL.64 [R1+0x198], R138 ;  /* 0x0001988a01007387 */ /* 0x0003e20000100a00 */
[----:B--2---:R-:W-:Y:S01]  /*76050*/  HMMA.1688.F32.TF32 R140, R132, R126, R200 ;  /* 0x0000007e848c723c */ /* 0x004fe200000810c8 */
[----:B------:R-:W-:Y:S01]  /*76060*/  IMAD.MOV.U32 R244, RZ, RZ, R225 ;  /* 0x000000fffff47224 */ /* 0x000fe200078e00e1 */
[----:B------:R-:W-:Y:S01]  /*76070*/  MOV R246, R227 ;  /* 0x000000e300f67202 */ /* 0x000fe20000000f00 */
[----:B------:R-:W-:-:S02]  /*76080*/  IMAD.MOV.U32 R245, RZ, RZ, R226 ;  /* 0x000000fffff57224 */ /* 0x000fc400078e00e2 */
[----:B------:R-:W-:Y:S02]  /*76090*/  IMAD.MOV.U32 R247, RZ, RZ, R220 ;  /* 0x000000fffff77224 */ /* 0x000fe400078e00dc */
[----:B------:R-:W-:Y:S01]  /*760a0*/  IMAD.MOV.U32 R240, RZ, RZ, R221 ;  /* 0x000000fffff07224 */ /* 0x000fe200078e00dd */
[----:B------:R-:W-:Y:S01]  /*760b0*/  MOV R242, R223 ;  /* 0x000000df00f27202 */ /* 0x000fe20000000f00 */
[C---:B-1----:R-:W-:Y:S01]  /*760c0*/  HMMA.1688.F32.TF32 R136, R132.reuse, R122, R204 ;  /* 0x0000007a8488723c */ /* 0x042fe200000810cc */
[----:B------:R-:W-:Y:S01]  /*760d0*/  IMAD.MOV.U32 R241, RZ, RZ, R222 ;  /* 0x000000fffff17224 */ /* 0x000fe200078e00de */
[----:B------:R-:W-:Y:S04]  /*760e0*/  STL.64 [R1+0x180], R144 ;  /* 0x0001809001007387 */ /* 0x000fe80000100a00 */
[----:B------:R1:W-:Y:S04]  /*760f0*/  STL.64 [R1+0x188], R146 ;  /* 0x0001889201007387 */ /* 0x0003e80000100a00 */
[----:B------:R-:W-:Y:S04]  /*76100*/  STL.64 [R1+0x170], R140 ;  /* 0x0001708c01007387 */ /* 0x000fe80000100a00 */
[----:B------:R2:W-:Y:S01]  /*76110*/  STL.64 [R1+0x178], R142 ;  /* 0x0001788e01007387 */ /* 0x0005e20000100a00 */
[C---:B-1----:R-:W-:Y:S04]  /*76120*/  HMMA.1688.F32.TF32 R144, R132.reuse, R118, R208 ;  /* 0x000000768490723c */ /* 0x042fe800000810d0 */
[----:B------:R-:W-:Y:S04]  /*76130*/  STL.64 [R1+0x160], R136 ;  /* 0x0001608801007387 */ /* 0x000fe80000100a00 */
[----:B------:R1:W-:Y:S01]  /*76140*/  STL.64 [R1+0x168], R138 ;  /* 0x0001688a01007387 */ /* 0x0003e20000100a00 */
[----:B--2---:R-:W-:Y:S01]  /*76150*/  HMMA.1688.F32.TF32 R140, R132, R114, R212 ;  /* 0x00000072848c723c */ /* 0x004fe200000810d4 */
[----:B------:R-:W-:-:S02]  /*76160*/  IMAD.MOV.U32 R243, RZ, RZ, R236 ;  /* 0x000000fffff37224 */ /* 0x000fc400078e00ec */
[----:B------:R-:W-:Y:S01]  /*76170*/  IMAD.MOV.U32 R156, RZ, RZ, R237 ;  /* 0x000000ffff9c7224 */ /* 0x000fe200078e00ed */
[----:B------:R-:W-:Y:S01]  /*76180*/  MOV R158, R232 ;  /* 0x000000e8009e7202 */ /* 0x000fe20000000f00 */
[----:B------:R-:W-:Y:S02]  /*76190*/  IMAD.MOV.U32 R157, RZ, RZ, R238 ;  /* 0x000000ffff9d7224 */ /* 0x000fe400078e00ee */
[----:B------:R-:W-:Y:S02]  /*761a0*/  IMAD.MOV.U32 R159, RZ, RZ, R228 ;  /* 0x000000ffff9f7224 */ /* 0x000fe400078e00e4 */
[----:B------:R-:W-:Y:S01]  /*761b0*/  IMAD.MOV.U32 R192, RZ, RZ, R229 ;  /* 0x000000ffffc07224 */ /* 0x000fe200078e00e5 */
[----:B-1----:R-:W-:Y:S01]  /*761c0*/  HMMA.1688.F32.TF32 R136, R132, R110, R216 ;  /* 0x0000006e8488723c */ /* 0x002fe200000810d8 */
[----:B------:R-:W-:Y:S04]  /*761d0*/  STL.64 [R1+0x150], R144 ;  /* 0x0001509001007387 */ /* 0x000fe80000100a00 */
[----:B------:R1:W-:Y:S04]  /*761e0*/  STL.64 [R1+0x158], R146 ;  /* 0x0001589201007387 */ /* 0x0003e80000100a00 */
[----:B------:R-:W2:Y:S04]  /*761f0*/  LDL.LU R248, [R1+0x5e0] ;  /* 0x0005e00001f87983 */ /* 0x000ea80000300800 */
[----:B------:R-:W-:Y:S04]  /*76200*/  STL.64 [R1+0x140], R140 ;  /* 0x0001408c01007387 */ /* 0x000fe80000100a00 */
[----:B------:R-:W-:Y:S04]  /*76210*/  STL.64 [R1+0x148], R142 ;  /* 0x0001488e01007387 */ /* 0x000fe80000100a00 */
[----:B------:R-:W-:Y:S04]  /*76220*/  STL.64 [R1+0x130], R136 ;  /* 0x0001308801007387 */ /* 0x000fe80000100a00 */
[----:B------:R3:W-:Y:S04]  /*76230*/  STL.64 [R1+0x138], R138 ;  /* 0x0001388a01007387 */ /* 0x0007e80000100a00 */
[----:B------:R-:W2:Y:S04]  /*76240*/  LDL.LU R249, [R1+0x5e4] ;  /* 0x0005e40001f97983 */ /* 0x000ea80000300800 */
[----:B------:R-:W2:Y:S01]  /*76250*/  LDL.LU R250, [R1+0x5e8] ;  /* 0x0005e80001fa7983 */ /* 0x000ea20000300800 */
[----:B-1----:R-:W-:-:S03]  /*76260*/  MOV R147, R224 ;  /* 0x000000e000937202 */ /* 0x002fc60000000f00 */
[----:B------:R-:W2:Y:S04]  /*76270*/  LDL.LU R251, [R1+0x5ec] ;  /* 0x0005ec0001fb7983 */ /* 0x000ea80000300800 */
[----:B------:R-:W4:Y:S04]  /*76280*/  LDL.LU R144, [R1+0x5c0] ;  /* 0x0005c00001907983 */ /* 0x000f280000300800 */
[----:B------:R-:W4:Y:S04]  /*76290*/  LDL.LU R145, [R1+0x5c4] ;  /* 0x0005c40001917983 */ /* 0x000f280000300800 */
[----:B------:R-:W4:Y:S04]  /*762a0*/  LDL.LU R146, [R1+0x5c8] ;  /* 0x0005c80001927983 */ /* 0x000f280000300800 */
        /* <DEDUP_REMOVED lines=12> */
[----:B------:R-:W-:Y:S01]  /*76370*/  IMAD.MOV.U32 R193, RZ, RZ, R230 ;  /* 0x000000ffffc17224 */ /* 0x000fe200078e00e6 */
[----:B------:R-:W-:Y:S01]  /*76380*/  MOV R194, R231 ;  /* 0x000000e700c27202 */ /* 0x000fe20000000f00 */
[----:B------:R-:W-:Y:S01]  /*76390*/  IMAD.MOV.U32 R195, RZ, RZ, R233 ;  /* 0x000000ffffc37224 */ /* 0x000fe200078e00e9 */
[----:B------:R-:W-:Y:S04]  /*763a0*/  LDS R200, [R0+UR18+0x81100] ;  /* 0x0811001200c87984 */ /* 0x000fe80008000800 */
[----:B------:R-:W-:Y:S04]  /*763b0*/  LDS R202, [R0+UR18+0x81900] ;  /* 0x0819001200ca7984 */ /* 0x000fe80008000800 */
[----:B------:R-:W-:Y:S04]  /*763c0*/  LDS R201, [R3+UR18+0x81100] ;  /* 0x0811001203c97984 */ /* 0x000fe80008000800 */
[----:B------:R-:W1:Y:S01]  /*763d0*/  LDS R203, [R3+UR18+0x81900] ;  /* 0x0819001203cb7984 */ /* 0x000e620008000800 */
[----:B--2---:R-:W-:-:S03]  /*763e0*/  IMAD.MOV.U32 R151, RZ, RZ, R224 ;  /* 0x000000ffff977224 */ /* 0x004fc600078e00e0 */
[----:B------:R-:W3:Y:S04]  /*763f0*/  LDL.LU R224, [R1+0x7134] ;  /* 0x0071340001e07983 */ /* 0x000ee80000300800 */
[----:B------:R-:W3:Y:S04]  /*76400*/  LDL.LU R225, [R1+0x7130] ;  /* 0x0071300001e17983 */ /* 0x000ee80000300800 */
[----:B------:R-:W3:Y:S04]  /*76410*/  LDL.LU R226, [R1+0x712c] ;  /* 0x00712c0001e27983 */ /* 0x000ee80000300800 */
[----:B------:R-:W3:Y:S04]  /*76420*/  LDL.LU R227, [R1+0x7128] ;  /* 0x0071280001e37983 */ /* 0x000ee80000300800 */
[----:B------:R-:W2:Y:S04]  /*76430*/  LDL.LU R220, [R1+0x7124] ;  /* 0x0071240001dc7983 */ /* 0x000ea80000300800 */
[----:B------:R-:W2:Y:S04]  /*76440*/  LDL.LU R221, [R1+0x7120] ;  /* 0x0071200001dd7983 */ /* 0x000ea80000300800 */
[----:B------:R-:W2:Y:S04]  /*76450*/  LDL.LU R222, [R1+0x711c] ;  /* 0x00711c0001de7983 */ /* 0x000ea80000300800 */
[----:B------:R-:W2:Y:S04]  /*76460*/  LDL.LU R223, [R1+0x7118] ;  /* 0x0071180001df7983 */ /* 0x000ea80000300800 */
[----:B------:R-:W4:Y:S04]  /*76470*/  LDL.LU R236, [R1+0x7114] ;  /* 0x0071140001ec7983 */ /* 0x000f280000300800 */
[----:B------:R-:W4:Y:S04]  /*76480*/  LDL.LU R237, [R1+0x7110] ;  /* 0x0071100001ed7983 */ /* 0x000f280000300800 */
[----:B------:R-:W4:Y:S04]  /*76490*/  LDL.LU R238, [R1+0x710c] ;  /* 0x00710c0001ee7983 */ /* 0x000f280000300800 */
[----:B------:R-:W4:Y:S04]  /*764a0*/  LDL.LU R232, [R1+0x7108] ;  /* 0x0071080001e87983 */ /* 0x000f280000300800 */
[----:B------:R-:W4:Y:S01]  /*764b0*/  LDL.LU R228, [R1+0x7104] ;  /* 0x0071040001e47983 */ /* 0x000f220000300800 */
[C---:B---3--:R-:W-:Y:S08]  /*764c0*/  HMMA.1688.F32.TF32 R136, R132.reuse, R102, R224 ;  /* 0x000000668488723c */ /* 0x048ff000000810e0 */
[----:B--2---:R-:W-:-:S15]  /*764d0*/  HMMA.1688.F32.TF32 R140, R132, R106, R220 ;  /* 0x0000006a848c723c */ /* 0x004fde00000810dc */
[----:B------:R-:W-:-:S04]  /*764e0*/  NOP ;  /* 0x0000000000007918 */ /* 0x000fc80000000000 */
[----:B------:R2:W-:Y:S04]  /*764f0*/  STL.64 [R1+0x120], R140 ;  /* 0x0001208c01007387 */ /* 0x0005e80000100a00 */
[----:B------:R3:W-:Y:S04]  /*76500*/  STL.64 [R1+0x128], R142 ;  /* 0x0001288e01007387 */ /* 0x0007e80000100a00 */
[----:B------:R-:W4:Y:S04]  /*76510*/  LDL.LU R229, [R1+0x7100] ;  /* 0x0071000001e57983 */ /* 0x000f280000300800 */
[----:B------:R-:W-:Y:S04]  /*76520*/  STL.64 [R1+0x110], R136 ;  /* 0x0001108801007387 */ /* 0x000fe80000100a00 */
[----:B------:R4:W-:Y:S04]  /*76530*/  STL.64 [R1+0x118], R138 ;  /* 0x0001188a01007387 */ /* 0x0009e80000100a00 */
[----:B------:R-:W4:Y:S04]  /*76540*/  LDL.LU R230, [R1+0x70fc] ;  /* 0x0070fc0001e67983 */ /* 0x000f280000300800 */
[----:B------:R-:W4:Y:S01]  /*76550*/  LDL.LU R231, [R1+0x70f8] ;  /* 0x0070f80001e77983 */ /* 0x000f220000300800 */
[----:B--2---:R-:W-:-:S02]  /*76560*/  IMAD.MOV.U32 R140, RZ, RZ, R234 ;  /* 0x000000ffff8c7224 */ /* 0x004fc400078e00ea */
[----:B------:R-:W-:Y:S01]  /*76570*/  IMAD.MOV.U32 R141, RZ, RZ, R235 ;  /* 0x000000ffff8d7224 */ /* 0x000fe200078e00eb */
[----:B------:R-:W2:Y:S04]  /*76580*/  LDL.LU R233, [R1+0x70f4] ;  /* 0x0070f40001e97983 */ /* 0x000ea80000300800 */
[----:B------:R-:W2:Y:S04]  /*76590*/  LDL.LU R234, [R1+0x70f0] ;  /* 0x0070f00001ea7983 */ /* 0x000ea80000300800 */
[----:B------:R-:W2:Y:S01]  /*765a0*/  LDL.LU R235, [R1+0x70ec] ;  /* 0x0070ec0001eb7983 */ /* 0x000ea20000300800 */
[----:B---3--:R-:W-:-:S03]  /*765b0*/  MOV R142, R239 ;  /* 0x000000ef008e7202 */ /* 0x008fc60000000f00 */
[----:B------:R-:W3:Y:S04]  /*765c0*/  LDL.LU R239, [R1+0x70e8] ;  /* 0x0070e80001ef7983 */ /* 0x000ee80000300800 */
[----:B------:R-:W2:Y:S01]  /*765d0*/  LDL.LU R143, [R1+0x65c] ;  /* 0x00065c00018f7983 */ /* 0x000ea20000300800 */
[C---:B------:R-:W-:Y:S08]  /*765e0*/  HMMA.1688.F32.TF32 R248, R132.reuse, R70, R248 ;  /* 0x0000004684f8723c */ /* 0x040ff000000810f8 */
[C---:B------:R-:W-:Y:S08]  /*765f0*/  HMMA.1688.F32.TF32 R244, R132.reuse, R46, R244 ;  /* 0x0000002e84f4723c */ /* 0x040ff000000810f4 */
[C---:B------:R-:W-:Y:S08]  /*76600*/  HMMA.1688.F32.TF32 R240, R132.reuse, R42, R240 ;  /* 0x0000002a84f0723c */ /* 0x040ff000000810f0 */
[----:B----4-:R-:W-:-:S15]  /*76610*/  HMMA.1688.F32.TF32 R136, R132, R98, R228 ;  /* 0x000000628488723c */ /* 0x010fde00000810e4 */
[----:B------:R-:W-:-:S04]  /*76620*/  NOP ;  /* 0x0000000000007918 */ /* 0x000fc80000000000 */
[----:B------:R-:W-:Y:S04]  /*76630*/  STL.64 [R1+0x100], R136 ;  /* 0x0001008801007387 */ /* 0x000fe80000100a00 */
[----:B------:R2:W-:Y:S02]  /*76640*/  STL.64 [R1+0x108], R138 ;  /* 0x0001088a01007387 */ /* 0x0005e40000100a00 */
[C---:B--2---:R-:W-:Y:S08]  /*76650*/  HMMA.1688.F32.TF32 R136, R132.reuse, R94, R232 ;  /* 0x0000005e8488723c */ /* 0x044ff000000810e8 */
[C---:B---3--:R-:W-:Y:S11]  /*76660*/  HMMA.1688.F32.TF32 R160, R132.reuse, R90, R236 ;  /* 0x0000005a84a0723c */ /* 0x048ff600000810ec */
[----:B------:R-:W-:Y:S04]  /*76670*/  STL.64 [R1+0xf0], R136 ;  /* 0x0000f08801007387 */ /* 0x000fe80000100a00 */
[----:B------:R2:W-:Y:S02]  /*76680*/  STL.64 [R1+0xf8], R138 ;  /* 0x0000f88a01007387 */ /* 0x0005e40000100a00 */
[C---:B--2---:R-:W-:Y:S02]  /*76690*/  HMMA.1688.F32.TF32 R136, R132.reuse, R86, R152 ;  /* 0x000000568488723c */ /* 0x044fe40000081098 */
[----:B------:R-:W-:Y:S04]  /*766a0*/  STL.64 [R1+0x40], R160 ;  /* 0x000040a001007387 */ /* 0x000fe80000100a00 */
[----:B------:R-:W-:Y:S02]  /*766b0*/  STL.64 [R1+0x48], R162 ;  /* 0x000048a201007387 */ /* 0x000fe40000100a00 */
[C---:B------:R-:W-:Y:S08]  /*766c0*/  HMMA.1688.F32.TF32 R152, R132.reuse, R82, R148 ;  /* 0x000000528498723c */ /* 0x040ff00000081094 */
[C---:B------:R-:W-:Y:S03]  /*766d0*/  HMMA.1688.F32.TF32 R148, R132.reuse, R78, R196 ;  /* 0x0000004e8494723c */ /* 0x040fe600000810c4 */
[----:B------:R-:W-:Y:S04]  /*766e0*/  STL.64 [R1+0x30], R136 ;  /* 0x0000308801007387 */ /* 0x000fe80000100a00 */
[----:B------:R2:W-:Y:S01]  /*766f0*/  STL.64 [R1+0x38], R138 ;  /* 0x0000388a01007387 */ /* 0x0005e20000100a00 */
[C---:B------:R-:W-:Y:S08]  /*76700*/  HMMA.1688.F32.TF32 R236, R132.reuse, R66, R156 ;  /* 0x0000004284ec723c */ /* 0x040ff0000008109c */
[C---:B--2---:R-:W-:Y:S01]  /*76710*/  HMMA.1688.F32.TF32 R136, R132.reuse, R74, R144 ;  /* 0x0000004a8488723c */ /* 0x044fe20000081090 */
[----:B------:R2:W-:Y:S04]  /*76720*/  STL.64 [R1+0x20], R152 ;  /* 0x0000209801007387 */ /* 0x0005e80000100a00 */
[----:B------:R3:W-:Y:S03]  /*76730*/  STL.64 [R1+0x28], R154 ;  /* 0x0000289a01007387 */ /* 0x0007e60000100a00 */
[C---:B------:R-:W-:Y:S01]  /*76740*/  HMMA.1688.F32.TF32 R232, R132.reuse, R62, R192 ;  /* 0x0000003e84e8723c */ /* 0x040fe200000810c0 */
[----:B------:R4:W-:Y:S04]  /*76750*/  STL.64 [R1+0x10], R148 ;  /* 0x0000109401007387 */ /* 0x0009e80000100a00 */
[----:B------:R1:W-:Y:S04]  /*76760*/  STL.64 [R1+0x18], R150 ;  /* 0x0000189601007387 */ /* 0x0003e80000100a00 */
[----:B------:R-:W-:Y:S04]  /*76770*/  STL.64 [R1+0x6ed0], R250 ;  /* 0x006ed0fa01007387 */ /* 0x000fe80000100a00 */
[----:B------:R-:W-:Y:S04]  /*76780*/  STL.64 [R1], R136 ;  /* 0x0000008801007387 */ /* 0x000fe80000100a00 */
[----:B------:R-:W-:Y:S04]  /*76790*/  STL.64 [R1+0x8], R138 ;  /* 0x0000088a01007387 */ /* 0x000fe80000100a00 */
[----:B------:R1:W-:Y:S04]  /*767a0*/  STL.64 [R1+0x6ec8], R248 ;  /* 0x006ec8f801007387 */ /* 0x0003e80000100a00 */
[----:B------:R-:W-:Y:S04]  /*767b0*/  STL.64 [R1+0x6ee0], R246 ;  /* 0x006ee0f601007387 */ /* 0x000fe80000100a00 */
[----:B------:R-:W-:Y:S04]  /*767c0*/  STL.64 [R1+0x6ed8], R244 ;  /* 0x006ed8f401007387 */ /* 0x000fe80000100a00 */
[----:B------:R-:W-:Y:S04]  /*767d0*/  STL.64 [R1+0x6ef0], R242 ;  /* 0x006ef0f201007387 */ /* 0x000fe80000100a00 */
[----:B------:R-:W-:Y:S04]  /*767e0*/  STL.64 [R1+0x6ee8], R240 ;  /* 0x006ee8f001007387 */ /* 0x000fe80000100a00 */
[----:B------:R-:W4:Y:S04]  /*767f0*/  LDL.LU R156, [R1+0x670] ;  /* 0x00067000019c7983 */ /* 0x000f280000300800 */
[----:B------:R-:W4:Y:S04]  /*76800*/  LDL.LU R157, [R1+0x674] ;  /* 0x00067400019d7983 */ /* 0x000f280000300800 */
[----:B------:R-:W4:Y:S04]  /*76810*/  LDL.LU R158, [R1+0x678] ;  /* 0x00067800019e7983 */ /* 0x000f280000300800 */
[----:B------:R-:W4:Y:S04]  /*76820*/  LDL.LU R159, [R1+0x67c] ;  /* 0x00067c00019f7983 */ /* 0x000f280000300800 */
[----:B------:R-:W-:Y:S04]  /*76830*/  STL.64 [R1+0x6f00], R238 ;  /* 0x006f00ee01007387 */ /* 0x000fe80000100a00 */
[----:B------:R1:W-:Y:S04]  /*76840*/  STL.64 [R1+0x6ef8], R236 ;  /* 0x006ef8ec01007387 */ /* 0x0003e80000100a00 */
[----:B------:R-:W-:Y:S04]  /*76850*/  STL.64 [R1+0x6f10], R234 ;  /* 0x006f10ea01007387 */ /* 0x000fe80000100a00 */
        /* <DEDUP_REMOVED lines=13> */
[----:B--2---:R-:W2:Y:S04]  /*76930*/  LDL.LU R152, [R1+0x6d0] ;  /* 0x0006d00001987983 */ /* 0x004ea80000300800 */
[----:B------:R-:W2:Y:S04]  /*76940*/  LDL.LU R153, [R1+0x6d4] ;  /* 0x0006d40001997983 */ /* 0x000ea80000300800 */
[----:B---3--:R-:W2:Y:S04]  /*76950*/  LDL.LU R154, [R1+0x6d8] ;  /* 0x0006d800019a7983 */ /* 0x008ea80000300800 */
[----:B------:R-:W2:Y:S04]  /*76960*/  LDL.LU R155, [R1+0x6dc] ;  /* 0x0006dc00019b7983 */ /* 0x000ea80000300800 */
[----:B------:R-:W3:Y:S04]  /*76970*/  LDL.LU R196, [R1+0x6e0] ;  /* 0x0006e00001c47983 */ /* 0x000ee80000300800 */
[----:B------:R-:W3:Y:S04]  /*76980*/  LDL.LU R197, [R1+0x6e4] ;  /* 0x0006e40001c57983 */ /* 0x000ee80000300800 */
[----:B------:R-:W3:Y:S04]  /*76990*/  LDL.LU R198, [R1+0x6e8] ;  /* 0x0006e80001c67983 */ /* 0x000ee80000300800 */
[----:B------:R-:W3:Y:S01]  /*769a0*/  LDL.LU R199, [R1+0x6ec] ;  /* 0x0006ec0001c77983 */ /* 0x000ee20000300800 */
[C---:B------:R-:W-:Y:S03]  /*769b0*/  HMMA.1688.F32.TF32 R228, R132.reuse, R58, R140 ;  /* 0x0000003a84e4723c */ /* 0x040fe6000008108c */
[----:B------:R-:W3:Y:S04]  /*769c0*/  LDL.LU R140, [R1+0x710] ;  /* 0x00071000018c7983 */ /* 0x000ee80000300800 */
[----:B------:R-:W3:Y:S04]  /*769d0*/  LDL.LU R141, [R1+0x714] ;  /* 0x00071400018d7983 */ /* 0x000ee80000300800 */
[----:B------:R-:W3:Y:S04]  /*769e0*/  LDL.LU R142, [R1+0x718] ;  /* 0x00071800018e7983 */ /* 0x000ee80000300800 */
[----:B------:R-:W3:Y:S04]  /*769f0*/  LDL.LU R143, [R1+0x71c] ;  /* 0x00071c00018f7983 */ /* 0x000ee80000300800 */
[----:B------:R-:W-:Y:S04]  /*76a00*/  STL.64 [R1+0x6f20], R230 ;  /* 0x006f20e601007387 */ /* 0x000fe80000100a00 */
[----:B------:R-:W-:Y:S04]  /*76a10*/  STL.64 [R1+0x6f18], R228 ;  /* 0x006f18e401007387 */ /* 0x000fe80000100a00 */
[----:B----4-:R-:W4:Y:S04]  /*76a20*/  LDL.LU R148, [R1+0x730] ;  /* 0x0007300001947983 */ /* 0x010f280000300800 */
[----:B------:R-:W4:Y:S04]  /*76a30*/  LDL.LU R149, [R1+0x734] ;  /* 0x0007340001957983 */ /* 0x000f280000300800 */
[----:B-1----:R-:W4:Y:S04]  /*76a40*/  LDL.LU R150, [R1+0x738] ;  /* 0x0007380001967983 */ /* 0x002f280000300800 */
[----:B------:R-:W4:Y:S04]  /*76a50*/  LDL.LU R151, [R1+0x73c] ;  /* 0x00073c0001977983 */ /* 0x000f280000300800 */
[----:B------:R-:W4:Y:S04]  /*76a60*/  LDL.LU R144, [R1+0x740] ;  /* 0x0007400001907983 */ /* 0x000f280000300800 */
[----:B------:R-:W4:Y:S04]  /*76a70*/  LDL.LU R145, [R1+0x744] ;  /* 0x0007440001917983 */ /* 0x000f280000300800 */
[----:B------:R-:W4:Y:S04]  /*76a80*/  LDL.LU R146, [R1+0x748] ;  /* 0x0007480001927983 */ /* 0x000f280000300800 */
[----:B------:R-:W4:Y:S01]  /*76a90*/  LDL.LU R147, [R1+0x74c] ;  /* 0x00074c0001937983 */ /* 0x000f220000300800 */
[C---:B------:R-:W-:Y:S03]  /*76aa0*/  HMMA.1688.F32.TF32 R224, R132.reuse, R54, R156 ;  /* 0x0000003684e0723c */ /* 0x040fe6000008109c */
[----:B------:R-:W4:Y:S04]  /*76ab0*/  LDL.LU R156, [R1+0x770] ;  /* 0x00077000019c7983 */ /* 0x000f280000300800 */
[----:B------:R-:W4:Y:S04]  /*76ac0*/  LDL.LU R157, [R1+0x774] ;  /* 0x00077400019d7983 */ /* 0x000f280000300800 */
[----:B------:R-:W4:Y:S04]  /*76ad0*/  LDL.LU R158, [R1+0x778] ;  /* 0x00077800019e7983 */ /* 0x000f280000300800 */
[----:B------:R-:W4:Y:S04]  /*76ae0*/  LDL.LU R159, [R1+0x77c] ;  /* 0x00077c00019f7983 */ /* 0x000f280000300800 */
[----:B------:R-:W-:Y:S04]  /*76af0*/  STL.64 [R1+0x6f30], R226 ;  /* 0x006f30e201007387 */ /* 0x000fe80000100a00 */
[----:B------:R-:W-:Y:S01]  /*76b00*/  STL.64 [R1+0x6f28], R224 ;  /* 0x006f28e001007387 */ /* 0x000fe20000100a00 */
[C---:B------:R-:W-:Y:S08]  /*76b10*/  HMMA.1688.F32.TF32 R216, R132.reuse, R50, R164 ;  /* 0x0000003284d8723c */ /* 0x040ff000000810a4 */
[C---:B------:R-:W-:Y:S08]  /*76b20*/  HMMA.1688.F32.TF32 R212, R132.reuse, R38, R160 ;  /* 0x0000002684d4723c */ /* 0x040ff000000810a0 */
[C---:B--2---:R-:W-:Y:S03]  /*76b30*/  HMMA.1688.F32.TF32 R208, R132.reuse, R34, R152 ;  /* 0x0000002284d0723c */ /* 0x044fe60000081098 */
[----:B------:R-:W-:Y:S05]  /*76b40*/  STL.64 [R1+0x6f40], R218 ;  /* 0x006f40da01007387 */ /* 0x000fea0000100a00 */
[C---:B---3--:R-:W-:Y:S08]  /*76b50*/  HMMA.1688.F32.TF32 R204, R132.reuse, R30, R196 ;  /* 0x0000001e84cc723c */ /* 0x048ff000000810c4 */
[C---:B------:R-:W-:Y:S01]  /*76b60*/  HMMA.1688.F32.TF32 R196, R132.reuse, R26, R192 ;  /* 0x0000001a84c4723c */ /* 0x040fe200000810c0 */
        /* <DEDUP_REMOVED lines=10> */
[----:B------:R-:W2:Y:S04]  /*76c10*/  LDL.LU R140, [R1+0x760] ;  /* 0x00076000018c7983 */ /* 0x000ea80000300800 */
[----:B------:R-:W2:Y:S04]  /*76c20*/  LDL.LU R141, [R1+0x764] ;  /* 0x00076400018d7983 */ /* 0x000ea80000300800 */
[----:B------:R-:W2:Y:S04]  /*76c30*/  LDL.LU R142, [R1+0x768] ;  /* 0x00076800018e7983 */ /* 0x000ea80000300800 */
[----:B------:R-:W2:Y:S01]  /*76c40*/  LDL.LU R143, [R1+0x76c] ;  /* 0x00076c00018f7983 */ /* 0x000ea20000300800 */
[C---:B----4-:R-:W-:Y:S08]  /*76c50*/  HMMA.1688.F32.TF32 R188, R132.reuse, R18, R148 ;  /* 0x0000001284bc723c */ /* 0x050ff00000081094 */
[C---:B------:R-:W-:Y:S01]  /*76c60*/  HMMA.1688.F32.TF32 R184, R132.reuse, R14, R144 ;  /* 0x0000000e84b8723c */ /* 0x040fe20000081090 */
[----:B------:R-:W-:Y:S04]  /*76c70*/  STL.64 [R1+0x6f90], R194 ;  /* 0x006f90c201007387 */ /* 0x000fe80000100a00 */
[----:B------:R-:W-:Y:S06]  /*76c80*/  STL.64 [R1+0x6f88], R192 ;  /* 0x006f88c001007387 */ /* 0x000fec0000100a00 */
[----:B------:R-:W-:Y:S04]  /*76c90*/  STL.64 [R1+0x6fa0], R190 ;  /* 0x006fa0be01007387 */ /* 0x000fe80000100a00 */
[----:B------:R-:W-:Y:S04]  /*76ca0*/  STL.64 [R1+0x6f98], R188 ;  /* 0x006f98bc01007387 */ /* 0x000fe80000100a00 */
[----:B------:R-:W-:Y:S04]  /*76cb0*/  STL.64 [R1+0x6fb0], R186 ;  /* 0x006fb0ba01007387 */ /* 0x000fe80000100a00 */
[----:B------:R-:W-:Y:S04]  /*76cc0*/  STL.64 [R1+0x6fa8], R184 ;  /* 0x006fa8b801007387 */ /* 0x000fe80000100a00 */
[----:B------:R-:W3:Y:S04]  /*76cd0*/  LDL.LU R152, [R1+0x7d0] ;  /* 0x0007d00001987983 */ /* 0x000ee80000300800 */
[----:B------:R-:W3:Y:S04]  /*76ce0*/  LDL.LU R153, [R1+0x7d4] ;  /* 0x0007d40001997983 */ /* 0x000ee80000300800 */
[----:B------:R-:W3:Y:S04]  /*76cf0*/  LDL.LU R154, [R1+0x7d8] ;  /* 0x0007d800019a7983 */ /* 0x000ee80000300800 */
[----:B------:R-:W3:Y:S04]  /*76d00*/  LDL.LU R155, [R1+0x7dc] ;  /* 0x0007dc00019b7983 */ /* 0x000ee80000300800 */
[----:B------:R-:W4:Y:S04]  /*76d10*/  LDL.LU R164, [R1+0x790] ;  /* 0x0007900001a47983 */ /* 0x000f280000300800 */
[----:B------:R-:W4:Y:S04]  /*76d20*/  LDL.LU R165, [R1+0x794] ;  /* 0x0007940001a57983 */ /* 0x000f280000300800 */
[----:B------:R-:W4:Y:S04]  /*76d30*/  LDL.LU R166, [R1+0x798] ;  /* 0x0007980001a67983 */ /* 0x000f280000300800 */
[----:B------:R-:W4:Y:S04]  /*76d40*/  LDL.LU R167, [R1+0x79c] ;  /* 0x00079c0001a77983 */ /* 0x000f280000300800 */
        /* <DEDUP_REMOVED lines=14> */
[----:B------:R-:W-:Y:S01]  /*76e30*/  STL.64 [R1+0x6fb8], R180 ;  /* 0x006fb8b401007387 */ /* 0x000fe20000100a00 */
[----:B--2---:R-:W-:Y:S03]  /*76e40*/  HMMA.1688.F32.TF32 R176, R132, R6, R140 ;  /* 0x0000000684b0723c */ /* 0x004fe6000008108c */
        /* <DEDUP_REMOVED lines=8> */
[----:B------:R-:W-:Y:S04]  /*76ed0*/  STL.64 [R1+0x6fd0], R178 ;  /* 0x006fd0b201007387 */ /* 0x000fe80000100a00 */
[----:B------:R-:W-:Y:S01]  /*76ee0*/  STL.64 [R1+0x6fc8], R176 ;  /* 0x006fc8b001007387 */ /* 0x000fe20000100a00 */
[C---:B----4-:R-:W-:Y:S08]  /*76ef0*/  HMMA.1688.F32.TF32 R172, R200.reuse, R130, R164 ;  /* 0x00000082c8ac723c */ /* 0x050ff000000810a4 */
[C---:B---3--:R-:W-:Y:S08]  /*76f00*/  HMMA.1688.F32.TF32 R164, R200.reuse, R122, R152 ;  /* 0x0000007ac8a4723c */ /* 0x048ff00000081098 */
[C---:B------:R-:W-:Y:S03]  /*76f10*/  HMMA.1688.F32.TF32 R168, R200.reuse, R126, R160 ;  /* 0x0000007ec8a8723c */ /* 0x040fe600000810a0 */
[----:B------:R-:W-:Y:S05]  /*76f20*/  STL.64 [R1+0x6fe0], R174 ;  /* 0x006fe0ae01007387 */ /* 0x000fea0000100a00 */
[C---:B------:R-:W-:Y:S01]  /*76f30*/  HMMA.1688.F32.TF32 R160, R200.reuse, R118, R144 ;  /* 0x00000076c8a0723c */ /* 0x040fe20000081090 */
[----:B------:R-:W-:Y:S10]  /*76f40*/  STL.64 [R1+0x6fd8], R172 ;  /* 0x006fd8ac01007387 */ /* 0x000ff40000100a00 */
[----:B------:R-:W-:Y:S04]  /*76f50*/  STL.64 [R1+0x6ff0], R170 ;  /* 0x006ff0aa01007387 */ /* 0x000fe80000100a00 */
[----:B------:R-:W-:Y:S04]  /*76f60*/  STL.64 [R1+0x6fe8], R168 ;  /* 0x006fe8a801007387 */ /* 0x000fe80000100a00 */
[----:B------:R-:W-:Y:S04]  /*76f70*/  STL.64 [R1+0x7000], R166 ;  /* 0x007000a601007387 */ /* 0x000fe80000100a00 */
[----:B------:R-:W-:Y:S04]  /*76f80*/  STL.64 [R1+0x6ff8], R164 ;  /* 0x006ff8a401007387 */ /* 0x000fe80000100a00 */
[----:B------:R-:W-:Y:S04]  /*76f90*/  STL.64 [R1+0x7010], R162 ;  /* 0x007010a201007387 */ /* 0x000fe80000100a00 */
[----:B------:R-:W-:Y:S04]  /*76fa0*/  STL.64 [R1+0x7008], R160 ;  /* 0x007008a001007387 */ /* 0x000fe80000100a00 */
[----:B------:R-:W3:Y:S04]  /*76fb0*/  LDL.LU R144, [R1+0x840] ;  /* 0x0008400001907983 */ /* 0x000ee80000300800 */
[----:B------:R-:W3:Y:S04]  /*76fc0*/  LDL.LU R145, [R1+0x844] ;  /* 0x0008440001917983 */ /* 0x000ee80000300800 */
[----:B------:R-:W3:Y:S04]  /*76fd0*/  LDL.LU R146, [R1+0x848] ;  /* 0x0008480001927983 */ /* 0x000ee80000300800 */
[----:B------:R-:W3:Y:S01]  /*76fe0*/  LDL.LU R147, [R1+0x84c] ;  /* 0x00084c0001937983 */ /* 0x000ee20000300800 */
[----:B------:R-:W-:-:S15]  /*76ff0*/  HMMA.1688.F32.TF32 R156, R200, R114, R156 ;  /* 0x00000072c89c723c */ /* 0x000fde000008109c */
[----:B------:R-:W-:-:S04]  /*77000*/  NOP ;  /* 0x0000000000007918 */ /* 0x000fc80000000000 */
[----:B------:R-:W-:Y:S04]  /*77010*/  STL [R1+0x6d94], R156 ;  /* 0x006d949c01007387 */ /* 0x000fe80000100800 */
[----:B------:R-:W-:Y:S04]  /*77020*/  STL [R1+0x6d90], R157 ;  /* 0x006d909d01007387 */ /* 0x000fe80000100800 */
[----:B------:R-:W-:Y:S04]  /*77030*/  STL [R1+0x6d8c], R158 ;  /* 0x006d8c9e01007387 */ /* 0x000fe80000100800 */
[----:B------:R-:W-:Y:S01]  /*77040*/  STL [R1+0x6d88], R159 ;  /* 0x006d889f01007387 */ /* 0x000fe20000100800 */
[C---:B--2---:R-:W-:Y:S03]  /*77050*/  HMMA.1688.F32.TF32 R152, R200.reuse, R110, R140 ;  /* 0x0000006ec898723c */ /* 0x044fe6000008108c */
[----:B------:R-:W2:Y:S04]  /*77060*/  LDL.LU R140, [R1+0x860] ;  /* 0x00086000018c7983 */ /* 0x000ea80000300800 */
[----:B------:R-:W2:Y:S04]  /*77070*/  LDL.LU R141, [R1+0x864] ;  /* 0x00086400018d7983 */ /* 0x000ea80000300800 */
[----:B------:R-:W2:Y:S04]  /*77080*/  LDL.LU R142, [R1+0x868] ;  /* 0x00086800018e7983 */ /* 0x000ea80000300800 */
[----:B------:R-:W2:Y:S04]  /*77090*/  LDL.LU R143, [R1+0x86c] ;  /* 0x00086c00018f7983 */ /* 0x000ea80000300800 */
[----:B------:R-:W-:Y:S04]  /*770a0*/  STL [R1+0x6da4], R152 ;  /* 0x006da49801007387 */ /* 0x000fe80000100800 */
[----:B------:R-:W-:Y:S04]  /*770b0*/  STL [R1+0x6da0], R153 ;  /* 0x006da09901007387 */ /* 0x000fe80000100800 */
[----:B------:R-:W-:Y:S04]  /*770c0*/  STL [R1+0x6d9c], R154 ;  /* 0x006d9c9a01007387 */ /* 0x000fe80000100800 */
[----:B------:R-:W-:Y:S04]  /*770d0*/  STL [R1+0x6d98], R155 ;  /* 0x006d989b01007387 */ /* 0x000fe80000100800 */
        /* <DEDUP_REMOVED lines=16> */
[C---:B------:R-:W-:Y:S08]  /*771e0*/  HMMA.1688.F32.TF32 R148, R200.reuse, R106, R148 ;  /* 0x0000006ac894723c */ /* 0x040ff00000081094 */
[C---:B---3--:R-:W-:Y:S11]  /*771f0*/  HMMA.1688.F32.TF32 R144, R200.reuse, R102, R144 ;  /* 0x00000066c890723c */ /* 0x048ff60000081090 */
        /* <DEDUP_REMOVED lines=8> */
[----:B------:R-:W3:Y:S04]  /*77280*/  LDL.LU R244, [R1+0x8e0] ;  /* 0x0008e00001f47983 */ /* 0x000ee80000300800 */
[----:B------:R-:W3:Y:S04]  /*77290*/  LDL.LU R245, [R1+0x8e4] ;  /* 0x0008e40001f57983 */ /* 0x000ee80000300800 */
[----:B------:R-:W3:Y:S04]  /*772a0*/  LDL.LU R246, [R1+0x8e8] ;  /* 0x0008e80001f67983 */ /* 0x000ee80000300800 */
[----:B------:R-:W3:Y:S01]  /*772b0*/  LDL.LU R247, [R1+0x8ec] ;  /* 0x0008ec0001f77983 */ /* 0x000ee20000300800 */
[----:B--2---:R-:W-:-:S15]  /*772c0*/  HMMA.1688.F32.TF32 R140, R200, R98, R140 ;  /* 0x00000062c88c723c */ /* 0x004fde000008108c */
[----:B------:R-:W-:-:S04]  /*772d0*/  NOP ;  /* 0x0000000000007918 */ /* 0x000fc80000000000 */
[----:B------:R-:W-:Y:S01]  /*772e0*/  STL [R1+0x6dc4], R140 ;  /* 0x006dc48c01007387 */ /* 0x000fe20000100800 */
[C---:B----4-:R-:W-:Y:S03]  /*772f0*/  HMMA.1688.F32.TF32 R132, R200.reuse, R94, R248 ;  /* 0x0000005ec884723c */ /* 0x050fe600000810f8 */
[----:B------:R-:W-:Y:S04]  /*77300*/  STL [R1+0x6dc0], R141 ;  /* 0x006dc08d01007387 */ /* 0x000fe80000100800 */
[----:B------:R-:W-:Y:S04]  /*77310*/  STL [R1+0x6d7c], R142 ;  /* 0x006d7c8e01007387 */ /* 0x000fe80000100800 */
[----:B------:R1:W-:Y:S08]  /*77320*/  STL [R1+0x6d78], R143 ;  /* 0x006d788f01007387 */ /* 0x0003f00000100800 */
[----:B------:R-:W-:Y:S04]  /*77330*/  STL [R1+0x6dd4], R132 ;  /* 0x006dd48401007387 */ /* 0x000fe80000100800 */
[----:B------:R-:W-:Y:S04]  /*77340*/  STL [R1+0x6dd0], R133 ;  /* 0x006dd08501007387 */ /* 0x000fe80000100800 */
[----:B------:R-:W-:Y:S04]  /*77350*/  STL [R1+0x6dcc], R134 ;  /* 0x006dcc8601007387 */ /* 0x000fe80000100800 */
[----:B------:R-:W-:Y:S04]  /*77360*/  STL [R1+0x6dc8], R135 ;  /* 0x006dc88701007387 */ /* 0x000fe80000100800 */
[----:B------:R-:W2:Y:S04]  /*77370*/  LDL.LU R248, [R1+0x8f0] ;  /* 0x0008f00001f87983 */ /* 0x000ea80000300800 */
[----:B------:R-:W2:Y:S04]  /*77380*/  LDL.LU R249, [R1+0x8f4] ;  /* 0x0008f40001f97983 */ /* 0x000ea80000300800 */
[----:B------:R-:W2:Y:S04]  /*77390*/  LDL.LU R250, [R1+0x8f8] ;  /* 0x0008f80001fa7983 */ /* 0x000ea80000300800 */
[----:B------:R-:W2:Y:S01]  /*773a0*/  LDL.LU R251, [R1+0x8fc] ;  /* 0x0008fc0001fb7983 */ /* 0x000ea20000300800 */
[C---:B------:R-:W-:Y:S08]  /*773b0*/  HMMA.1688.F32.TF32 R136, R200.reuse, R90, R136 ;  /* 0x0000005ac888723c */ /* 0x040ff00000081088 */
[C---:B-1----:R-:W-:Y:S11]  /*773c0*/  HMMA.1688.F32.TF32 R140, R200.reuse, R86, R232 ;  /* 0x00000056c88c723c */ /* 0x042ff600000810e8 */
[----:B------:R-:W-:Y:S04]  /*773d0*/  STL [R1+0x6de4], R136 ;  /* 0x006de48801007387 */ /* 0x000fe80000100800 */
[----:B------:R-:W-:Y:S04]  /*773e0*/  STL [R1+0x6de0], R137 ;  /* 0x006de08901007387 */ /* 0x000fe80000100800 */
[----:B------:R-:W-:Y:S04]  /*773f0*/  STL [R1+0x6ddc], R138 ;  /* 0x006ddc8a01007387 */ /* 0x000fe80000100800 */
[----:B------:R1:W-:Y:S04]  /*77400*/  STL [R1+0x6dd8], R139 ;  /* 0x006dd88b01007387 */ /* 0x0003e80000100800 */
[----:B------:R-:W-:Y:S04]  /*77410*/  STL.64 [R1+0x50], R140 ;  /* 0x0000508c01007387 */ /* 0x000fe80000100a00 */
[----:B------:R3:W-:Y:S01]  /*77420*/  STL.64 [R1+0x58], R142 ;  /* 0x0000588e01007387 */ /* 0x0007e20000100a00 */
[----:B-1----:R-:W-:Y:S03]  /*77430*/  HMMA.1688.F32.TF32 R136, R200, R82, R236 ;  /* 0x00000052c888723c */ /* 0x002fe600000810ec */
[----:B------:R-:W4:Y:S04]  /*77440*/  LDL.LU R236, [R1+0x910] ;  /* 0x0009100001ec7983 */ /* 0x000f280000300800 */
[----:B------:R-:W4:Y:S04]  /*77450*/  LDL.LU R237, [R1+0x914] ;  /* 0x0009140001ed7983 */ /* 0x000f280000300800 */
[----:B------:R-:W4:Y:S04]  /*77460*/  LDL.LU R238, [R1+0x918] ;  /* 0x0009180001ee7983 */ /* 0x000f280000300800 */
[----:B------:R-:W4:Y:S04]  /*77470*/  LDL.LU R239, [R1+0x91c] ;  /* 0x00091c0001ef7983 */ /* 0x000f280000300800 */
[----:B------:R-:W-:Y:S01]  /*77480*/  MOV R135, R139 ;  /* 0x0000008b00877202 */ /* 0x000fe20000000f00 */
[----:B------:R-:W-:-:S02]  /*77490*/  IMAD.MOV.U32 R134, RZ, RZ, R138 ;  /* 0x000000ffff867224 */ /* 0x000fc400078e008a */
[----:B------:R-:W-:Y:S02]  /*774a0*/  IMAD.MOV.U32 R133, RZ, RZ, R137 ;  /* 0x000000ffff857224 */ /* 0x000fe400078e0089 */
[----:B------:R-:W-:Y:S01]  /*774b0*/  IMAD.MOV.U32 R132, RZ, RZ, R136 ;  /* 0x000000ffff847224 */ /* 0x000fe200078e0088 */
[----:B------:R-:W-:Y:S04]  /*774c0*/  STL [R1+0x6df4], R135 ;  /* 0x006df48701007387 */ /* 0x000fe80000100800 */
[----:B------:R-:W-:Y:S04]  /*774d0*/  STL [R1+0x6df0], R134 ;  /* 0x006df08601007387 */ /* 0x000fe80000100800 */
[----:B------:R-:W-:Y:S01]  /*774e0*/  STL [R1+0x6dec], R133 ;  /* 0x006dec8501007387 */ /* 0x000fe20000100800 */
[----:B---3--:R-:W-:Y:S03]  /*774f0*/  HMMA.1688.F32.TF32 R140, R200, R78, R244 ;  /* 0x0000004ec88c723c */ /* 0x008fe600000810f4 */
[----:B------:R1:W-:Y:S04]  /*77500*/  STL [R1+0x6de8], R132 ;  /* 0x006de88401007387 */ /* 0x0003e80000100800 */
[----:B------:R-:W3:Y:S04]  /*77510*/  LDL.LU R244, [R1+0x930] ;  /* 0x0009300001f47983 */ /* 0x000ee80000300800 */
[----:B------:R-:W3:Y:S04]  /*77520*/  LDL.LU R245, [R1+0x934] ;  /* 0x0009340001f57983 */ /* 0x000ee80000300800 */
[----:B------:R-:W3:Y:S04]  /*77530*/  LDL.LU R246, [R1+0x938] ;  /* 0x0009380001f67983 */ /* 0x000ee80000300800 */
[----:B------:R-:W3:Y:S01]  /*77540*/  LDL.LU R247, [R1+0x93c] ;  /* 0x00093c0001f77983 */ /* 0x000ee20000300800 */
[----:B------:R-:W-:Y:S01]  /*77550*/  MOV R139, R143 ;  /* 0x0000008f008b7202 */ /* 0x000fe20000000f00 */
[----:B------:R-:W-:-:S02]  /*77560*/  IMAD.MOV.U32 R138, RZ, RZ, R142 ;  /* 0x000000ffff8a7224 */ /* 0x000fc400078e008e */
[----:B------:R-:W-:Y:S02]  /*77570*/  IMAD.MOV.U32 R136, RZ, RZ, R140 ;  /* 0x000000ffff887224 */ /* 0x000fe400078e008c */
[----:B------:R-:W-:Y:S01]  /*77580*/  IMAD.MOV.U32 R137, RZ, RZ, R141 ;  /* 0x000000ffff897224 */ /* 0x000fe200078e008d */
[----:B------:R-:W-:Y:S04]  /*77590*/  STL [R1+0x6e04], R139 ;  /* 0x006e048b01007387 */ /* 0x000fe80000100800 */
[----:B------:R-:W-:Y:S04]  /*775a0*/  STL [R1+0x6e00], R138 ;  /* 0x006e008a01007387 */ /* 0x000fe80000100800 */
[----:B------:R-:W-:Y:S04]  /*775b0*/  STL [R1+0x6dfc], R136 ;  /* 0x006dfc8801007387 */ /* 0x000fe80000100800 */
[----:B------:R1:W-:Y:S01]  /*775c0*/  STL [R1+0x6df8], R137 ;  /* 0x006df88901007387 */ /* 0x0003e20000100800 */
[----:B--2---:R-:W-:Y:S03]  /*775d0*/  HMMA.1688.F32.TF32 R140, R200, R74, R248 ;  /* 0x0000004ac88c723c */ /* 0x004fe600000810f8 */
[----:B------:R-:W2:Y:S04]  /*775e0*/  LDL.LU R248, [R1+0x940] ;  /* 0x0009400001f87983 */ /* 0x000ea80000300800 */
[----:B------:R-:W2:Y:S04]  /*775f0*/  LDL.LU R249, [R1+0x944] ;  /* 0x0009440001f97983 */ /* 0x000ea80000300800 */
[----:B------:R-:W2:Y:S04]  /*77600*/  LDL.LU R250, [R1+0x948] ;  /* 0x0009480001fa7983 */ /* 0x000ea80000300800 */
[----:B------:R-:W2:Y:S04]  /*77610*/  LDL.LU R251, [R1+0x94c] ;  /* 0x00094c0001fb7983 */ /* 0x000ea80000300800 */
[----:B-1----:R-:W-:Y:S01]  /*77620*/  MOV R132, R143 ;  /* 0x0000008f00847202 */ /* 0x002fe20000000f00 */
[----:B------:R-:W-:-:S02]  /*77630*/  IMAD.MOV.U32 R133, RZ, RZ, R142 ;  /* 0x000000ffff857224 */ /* 0x000fc400078e008e */
[----:B------:R-:W-:Y:S02]  /*77640*/  IMAD.MOV.U32 R135, RZ, RZ, R140 ;  /* 0x000000ffff877224 */ /* 0x000fe400078e008c */
[----:B------:R-:W-:Y:S01]  /*77650*/  IMAD.MOV.U32 R134, RZ, RZ, R141 ;  /* 0x000000ffff867224 */ /* 0x000fe200078e008d */
[----:B------:R-:W-:Y:S04]  /*77660*/  STL [R1+0x6e14], R132 ;  /* 0x006e148401007387 */ /* 0x000fe80000100800 */
[----:B------:R-:W-:Y:S04]  /*77670*/  STL [R1+0x6e10], R133 ;  /* 0x006e108501007387 */ /* 0x000fe80000100800 */
[----:B------:R-:W-:Y:S04]  /*77680*/  STL [R1+0x6e0c], R135 ;  /* 0x006e0c8701007387 */ /* 0x000fe80000100800 */
[----:B------:R3:W-:Y:S01]  /*77690*/  STL [R1+0x6e08], R134 ;  /* 0x006e088601007387 */ /* 0x0007e20000100800 */
[----:B----4-:R-:W-:Y:S03]  /*776a0*/  HMMA.1688.F32.TF32 R140, R200, R70, R236 ;  /* 0x00000046c88c723c */ /* 0x010fe600000810ec */
        /* <DEDUP_REMOVED lines=12> */
[----:B---3--:R-:W-:Y:S03]  /*77770*/  HMMA.1688.F32.TF32 R132, R200, R46, R244 ;  /* 0x0000002ec884723c */ /* 0x008fe600000810f4 */
[----:B------:R-:W3:Y:S04]  /*77780*/  LDL.LU R244, [R1+0x960] ;  /* 0x0009600001f47983 */ /* 0x000ee80000300800 */
[----:B------:R-:W3:Y:S04]  /*77790*/  LDL.LU R245, [R1+0x964] ;  /* 0x0009640001f57983 */ /* 0x000ee80000300800 */
[----:B------:R-:W3:Y:S04]  /*777a0*/  LDL.LU R246, [R1+0x968] ;  /* 0x0009680001f67983 */ /* 0x000ee80000300800 */
[----:B------:R-:W3:Y:S04]  /*777b0*/  LDL.LU R247, [R1+0x96c] ;  /* 0x00096c0001f77983 */ /* 0x000ee80000300800 */
        /* <DEDUP_REMOVED lines=44> */
[----:B------:R3:W-:Y:S04]  /*77a80*/  STL [R1+0x6e60], R141 ;  /* 0x006e608d01007387 */ /* 0x0007e80000100800 */
[----:B------:R-:W-:Y:S04]  /*77a90*/  STL [R1+0x6e5c], R144 ;  /* 0x006e5c9001007387 */ /* 0x000fe80000100800 */
[----:B------:R-:W-:Y:S01]  /*77aa0*/  STL [R1+0x6e58], R145 ;  /* 0x006e589101007387 */ /* 0x000fe20000100800 */
        /* <DEDUP_REMOVED lines=17> */
[----:B----4-:R-:W-:-:S15]  /*77bc0*/  HMMA.1688.F32.TF32 R136, R200, R54, R236 ;  /* 0x00000036c888723c */ /* 0x010fde00000810ec */
[----:B------:R-:W-:-:S04]  /*77bd0*/  NOP ;  /* 0x0000000000007918 */ /* 0x000fc80000000000 */
[----:B------:R-:W-:Y:S01]  /*77be0*/  MOV R132, R139 ;  /* 0x0000008b00847202 */ /* 0x000fe20000000f00 */
[----:B------:R-:W-:Y:S02]  /*77bf0*/  IMAD.MOV.U32 R133, RZ, RZ, R138 ;  /* 0x000000ffff857224 */ /* 0x000fe400078e008a */
[----:B------:R-:W-:Y:S02]  /*77c00*/  IMAD.MOV.U32 R135, RZ, RZ, R137 ;  /* 0x000000ffff877224 */ /* 0x000fe400078e0089 */
[----:B------:R-:W-:Y:S01]  /*77c10*/  IMAD.MOV.U32 R134, RZ, RZ, R136 ;  /* 0x000000ffff867224 */ /* 0x000fe200078e0088 */
[----:B---3--:R-:W-:Y:S01]  /*77c20*/  HMMA.1688.F32.TF32 R140, R200, R50, R244 ;  /* 0x00000032c88c723c */ /* 0x008fe200000810f4 */
[----:B------:R-:W-:Y:S04]  /*77c30*/  STL [R1+0x6e84], R132 ;  /* 0x006e848401007387 */ /* 0x000fe80000100800 */
[----:B------:R-:W-:Y:S04]  /*77c40*/  STL [R1+0x6e80], R133 ;  /* 0x006e808501007387 */ /* 0x000fe80000100800 */
[----:B------:R-:W-:Y:S04]  /*77c50*/  STL [R1+0x6e7c], R135 ;  /* 0x006e7c8701007387 */ /* 0x000fe80000100800 */
[----:B------:R2:W-:Y:S04]  /*77c60*/  STL [R1+0x6e78], R134 ;  /* 0x006e788601007387 */ /* 0x0005e80000100800 */
[----:B------:R-:W3:Y:S02]  /*77c70*/  LDL.LU R232, [R1+0x9c0] ;  /* 0x0009c00001e87983 */ /* 0x000ee40000300800 */
[----:B------:R-:W-:Y:S01]  /*77c80*/  MOV R137, R143 ;  /* 0x0000008f00897202 */ /* 0x000fe20000000f00 */
[----:B------:R-:W-:Y:S01]  /*77c90*/  IMAD.MOV.U32 R136, RZ, RZ, R142 ;  /* 0x000000ffff887224 */ /* 0x000fe200078e008e */
[----:B------:R-:W3:Y:S01]  /*77ca0*/  LDL.LU R233, [R1+0x9c4] ;  /* 0x0009c40001e97983 */ /* 0x000ee20000300800 */
[----:B------:R-:W-:-:S02]  /*77cb0*/  IMAD.MOV.U32 R139, RZ, RZ, R141 ;  /* 0x000000ffff8b7224 */ /* 0x000fc400078e008d */
[----:B------:R-:W-:Y:S01]  /*77cc0*/  IMAD.MOV.U32 R138, RZ, RZ, R140 ;  /* 0x000000ffff8a7224 */ /* 0x000fe200078e008c */
[----:B------:R-:W3:Y:S04]  /*77cd0*/  LDL.LU R234, [R1+0x9c8] ;  /* 0x0009c80001ea7983 */ /* 0x000ee80000300800 */
[----:B------:R-:W3:Y:S04]  /*77ce0*/  LDL.LU R235, [R1+0x9cc] ;  /* 0x0009cc0001eb7983 */ /* 0x000ee80000300800 */
[----:B------:R-:W-:Y:S04]  /*77cf0*/  STL [R1+0x6e94], R137 ;  /* 0x006e948901007387 */ /* 0x000fe80000100800 */
[----:B------:R-:W-:Y:S04]  /*77d00*/  STL [R1+0x6e90], R136 ;  /* 0x006e908801007387 */ /* 0x000fe80000100800 */
[----:B------:R-:W-:Y:S04]  /*77d10*/  STL [R1+0x6e8c], R139 ;  /* 0x006e8c8b01007387 */ /* 0x000fe80000100800 */
[----:B------:R1:W-:Y:S04]  /*77d20*/  STL [R1+0x6e88], R138 ;  /* 0x006e888a01007387 */ /* 0x0003e80000100800 */
[----:B------:R-:W1:Y:S04]  /*77d30*/  LDL.LU R236, [R1+0x9d0] ;  /* 0x0009d00001ec7983 */ /* 0x000e680000300800 */
[----:B------:R-:W1:Y:S04]  /*77d40*/  LDL.LU R237, [R1+0x9d4] ;  /* 0x0009d40001ed7983 */ /* 0x000e680000300800 */
[----:B------:R-:W1:Y:S04]  /*77d50*/  LDL.LU R238, [R1+0x9d8] ;  /* 0x0009d80001ee7983 */ /* 0x000e680000300800 */
[----:B------:R-:W1:Y:S04]  /*77d60*/  LDL.LU R239, [R1+0x9dc] ;  /* 0x0009dc0001ef7983 */ /* 0x000e680000300800 */
[----:B------:R-:W4:Y:S04]  /*77d70*/  LDL.LU R244, [R1+0x9e0] ;  /* 0x0009e00001f47983 */ /* 0x000f280000300800 */
[----:B------:R-:W4:Y:S04]  /*77d80*/  LDL.LU R245, [R1+0x9e4] ;  /* 0x0009e40001f57983 */ /* 0x000f280000300800 */
[----:B------:R-:W4:Y:S04]  /*77d90*/  LDL.LU R246, [R1+0x9e8] ;  /* 0x0009e80001f67983 */ /* 0x000f280000300800 */
[----:B------:R-:W4:Y:S01]  /*77da0*/  LDL.LU R247, [R1+0x9ec] ;  /* 0x0009ec0001f77983 */ /* 0x000f220000300800 */
[----:B--2---:R-:W-:Y:S03]  /*77db0*/  HMMA.1688.F32.TF32 R132, R200, R38, R248 ;  /* 0x00000026c884723c */ /* 0x004fe600000810f8 */
[----:B------:R-:W2:Y:S04]  /*77dc0*/  LDL.LU R248, [R1+0x9f0] ;  /* 0x0009f00001f87983 */ /* 0x000ea80000300800 */
[----:B------:R-:W2:Y:S04]  /*77dd0*/  LDL.LU R249, [R1+0x9f4] ;  /* 0x0009f40001f97983 */ /* 0x000ea80000300800 */
[----:B------:R-:W2:Y:S04]  /*77de0*/  LDL.LU R250, [R1+0x9f8] ;  /* 0x0009f80001fa7983 */ /* 0x000ea80000300800 */
[----:B------:R-:W2:Y:S04]  /*77df0*/  LDL.LU R251, [R1+0x9fc] ;  /* 0x0009fc0001fb7983 */ /* 0x000ea80000300800 */
[----:B------:R-:W-:Y:S01]  /*77e00*/  IMAD.MOV.U32 R140, RZ, RZ, R132 ;  /* 0x000000ffff8c7224 */ /* 0x000fe200078e0084 */
[----:B------:R-:W-:Y:S01]  /*77e10*/  MOV R145, R135 ;  /* 0x0000008700917202 */ /* 0x000fe20000000f00 */
[----:B------:R-:W-:-:S02]  /*77e20*/  IMAD.MOV.U32 R141, RZ, RZ, R133 ;  /* 0x000000ffff8d7224 */ /* 0x000fc400078e0085 */
[----:B------:R-:W-:Y:S02]  /*77e30*/  IMAD.MOV.U32 R144, RZ, RZ, R134 ;  /* 0x000000ffff907224 */ /* 0x000fe400078e0086 */
[----:B------:R-:W-:Y:S01]  /*77e40*/  HMMA.1688.F32.TF32 R132, R200, R34, R228 ;  /* 0x00000022c884723c */ /* 0x000fe200000810e4 */
[----:B------:R-:W-:Y:S04]  /*77e50*/  STL [R1+0x6ea4], R145 ;  /* 0x006ea49101007387 */ /* 0x000fe80000100800 */
[----:B------:R-:W-:Y:S04]  /*77e60*/  STL [R1+0x6ea0], R144 ;  /* 0x006ea09001007387 */ /* 0x000fe80000100800 */
[----:B------:R-:W-:Y:S04]  /*77e70*/  STL [R1+0x6e9c], R141 ;  /* 0x006e9c8d01007387 */ /* 0x000fe80000100800 */
[----:B------:R4:W-:Y:S06]  /*77e80*/  STL [R1+0x6e98], R140 ;  /* 0x006e988c01007387 */ /* 0x0009ec0000100800 */
[----:B------:R-:W-:Y:S01]  /*77e90*/  IMAD.MOV.U32 R152, RZ, RZ, R132 ;  /* 0x000000ffff987224 */ /* 0x000fe200078e0084 */
[----:B------:R-:W-:Y:S01]  /*77ea0*/  MOV R155, R135 ;  /* 0x00000087009b7202 */ /* 0x000fe20000000f00 */
[----:B------:R-:W-:-:S02]  /*77eb0*/  IMAD.MOV.U32 R153, RZ, RZ, R133 ;  /* 0x000000ffff997224 */ /* 0x000fc400078e0085 */
[----:B------:R-:W-:Y:S02]  /*77ec0*/  IMAD.MOV.U32 R154, RZ, RZ, R134 ;  /* 0x000000ffff9a7224 */ /* 0x000fe400078e0086 */
[----:B------:R-:W-:Y:S04]  /*77ed0*/  STL [R1+0x6eb4], R155 ;  /* 0x006eb49b01007387 */ /* 0x000fe80000100800 */
[----:B------:R-:W-:Y:S04]  /*77ee0*/  STL [R1+0x6eb0], R154 ;  /* 0x006eb09a01007387 */ /* 0x000fe80000100800 */
[----:B------:R-:W-:Y:S04]  /*77ef0*/  STL [R1+0x6eac], R153 ;  /* 0x006eac9901007387 */ /* 0x000fe80000100800 */
[----:B------:R-:W-:Y:S01]  /*77f00*/  STL [R1+0x6ea8], R152 ;  /* 0x006ea89801007387 */ /* 0x000fe20000100800 */
[C---:B---3--:R-:W-:Y:S08]  /*77f10*/  HMMA.1688.F32.TF32 R132, R200.reuse, R30, R232 ;  /* 0x0000001ec884723c */ /* 0x048ff000000810e8 */
[C---:B-1----:R-:W-:Y:S11]  /*77f20*/  HMMA.1688.F32.TF32 R136, R200.reuse, R26, R236 ;  /* 0x0000001ac888723c */ /* 0x042ff600000810ec */
[----:B------:R-:W-:Y:S01]  /*77f30*/  MOV R146, R135 ;  /* 0x0000008700927202 */ /* 0x000fe20000000f00 */
[----:B------:R-:W-:Y:S01]  /*77f40*/  IMAD.MOV.U32 R148, RZ, RZ, R134 ;  /* 0x000000ffff947224 */ /* 0x000fe200078e0086 */
[----:B----4-:R-:W-:Y:S01]  /*77f50*/  HMMA.1688.F32.TF32 R140, R200, R22, R244 ;  /* 0x00000016c88c723c */ /* 0x010fe200000810f4 */
[----:B------:R-:W-:-:S02]  /*77f60*/  IMAD.MOV.U32 R149, RZ, RZ, R133 ;  /* 0x000000ffff957224 */ /* 0x000fc400078e0085 */
[----:B------:R-:W-:-:S03]  /*77f70*/  IMAD.MOV.U32 R150, RZ, RZ, R132 ;  /* 0x000000ffff967224 */ /* 0x000fc600078e0084 */
[----:B------:R-:W-:Y:S01]  /*77f80*/  MOV R134, R139 ;  /* 0x0000008b00867202 */ /* 0x000fe20000000f00 */
[----:B------:R-:W-:Y:S01]  /*77f90*/  IMAD.MOV.U32 R135, RZ, RZ, R138 ;  /* 0x000000ffff877224 */ /* 0x000fe200078e008a */
[----:B------:R-:W-:Y:S01]  /*77fa0*/  STL [R1+0x6ec4], R146 ;  /* 0x006ec49201007387 */ /* 0x000fe20000100800 */
[----:B------:R-:W-:Y:S02]  /*77fb0*/  IMAD.MOV.U32 R132, RZ, RZ, R136 ;  /* 0x000000ffff847224 */ /* 0x000fe400078e0088 */
[----:B------:R-:W-:Y:S01]  /*77fc0*/  IMAD.MOV.U32 R133, RZ, RZ, R137 ;  /* 0x000000ffff857224 */ /* 0x000fe200078e0089 */
[----:B------:R-:W-:Y:S04]  /*77fd0*/  STL [R1+0x6ec0], R148 ;  /* 0x006ec09401007387 */ /* 0x000fe80000100800 */
[----:B------:R-:W-:Y:S03]  /*77fe0*/  STL [R1+0x6ebc], R149 ;  /* 0x006ebc9501007387 */ /* 0x000fe60000100800 */
[----:B------:R-:W-:Y:S01]  /*77ff0*/  IMAD.MOV.U32 R139, RZ, RZ, R142 ;  /* 0x000000ffff8b7224 */ /* 0x000fe200078e008e */
[----:B------:R-:W-:Y:S01]  /*78000*/  MOV R138, R143 ;  /* 0x0000008f008a7202 */ /* 0x000fe20000000f00 */
[----:B------:R-:W-:Y:S01]  /*78010*/  IMAD.MOV.U32 R137, RZ, RZ, R140 ;  /* 0x000000ffff897224 */ /* 0x000fe200078e008c */
[----:B------:R-:W-:Y:S01]  /*78020*/  STL [R1+0x6eb8], R150 ;  /* 0x006eb89601007387 */ /* 0x000fe20000100800 */
[----:B------:R-:W-:-:S03]  /*78030*/  IMAD.MOV.U32 R136, RZ, RZ, R141 ;  /* 0x000000ffff887224 */ /* 0x000fc600078e008d */
[----:B------:R-:W-:Y:S04]  /*78040*/  STL.64 [R1+0x7020], R134 ;  /* 0x0070208601007387 */ /* 0x000fe80000100a00 */
[----:B------:R2:W-:Y:S04]  /*78050*/  STL.64 [R1+0x7018], R132 ;  /* 0x0070188401007387 */ /* 0x0005e80000100a00 */
[----:B------:R-:W-:Y:S04]  /*78060*/  STL.64 [R1+0x7030], R138 ;  /* 0x0070308a01007387 */ /* 0x000fe80000100a00 */
[----:B------:R-:W-:Y:S01]  /*78070*/  STL.64 [R1+0x7028], R136 ;  /* 0x0070288801007387 */ /* 0x000fe20000100a00 */
[----:B--2---:R-:W-:Y:S03]  /*78080*/  HMMA.1688.F32.TF32 R132, R200, R18, R248 ;  /* 0x00000012c884723c */ /* 0x004fe600000810f8 */
        /* <DEDUP_REMOVED lines=44> */
[----:B------:R-:W-:Y:S01]  /*78350*/  IMAD.MOV.U32 R156, RZ, RZ, R132 ;  /* 0x000000ffff9c7224 */ /* 0x000fe200078e0084 */
[----:B------:R-:W-:Y:S01]  /*78360*/  MOV R159, R135 ;  /* 0x00000087009f7202 */ /* 0x000fe20000000f00 */
[----:B------:R-:W-:-:S02]  /*78370*/  IMAD.MOV.U32 R157, RZ, RZ, R133 ;  /* 0x000000ffff9d7224 */ /* 0x000fc400078e0085 */
[----:B------:R-:W-:Y:S01]  /*78380*/  IMAD.MOV.U32 R158, RZ, RZ, R134 ;  /* 0x000000ffff9e7224 */ /* 0x000fe200078e0086 */
[C---:B------:R-:W-:Y:S02]  /*78390*/  LOP3.LUT R242, R0.reuse, 0x40, RZ, 0x3c, !PT ;  /* 0x0000004000f27812 */ /* 0x040fe400078e3cff */
[----:B------:R-:W-:-:S03]  /*783a0*/  LOP3.LUT R243, R0, 0x60, RZ, 0x3c, !PT ;  /* 0x0000006000f37812 */ /* 0x000fc600078e3cff */
[----:B------:R-:W-:Y:S04]  /*783b0*/  LDS R220, [R242+UR18+0x81100] ;  /* 0x08110012f2dc7984 */ /* 0x000fe80008000800 */
[----:B------:R-:W-:Y:S04]  /*783c0*/  LDS R222, [R242+UR18+0x81900] ;  /* 0x08190012f2de7984 */ /* 0x000fe80008000800 */
[----:B------:R-:W-:Y:S04]  /*783d0*/  LDS R221, [R243+UR18+0x81100] ;  /* 0x08110012f3dd7984 */ /* 0x000fe80008000800 */
[----:B------:R-:W1:Y:S04]  /*783e0*/  LDS R223, [R243+UR18+0x81900] ;  /* 0x08190012f3df7984 */ /* 0x000e680008000800 */
[----:B------:R-:W-:Y:S04]  /*783f0*/  STL.64 [R1+0x7040], R158 ;  /* 0x0070409e01007387 */ /* 0x000fe80000100a00 */
[----:B------:R-:W-:Y:S01]  /*78400*/  STL.64 [R1+0x7038], R156 ;  /* 0x0070389c01007387 */ /* 0x000fe20000100a00 */
[----:B--2---:R-:W-:-:S15]  /*78410*/  HMMA.1688.F32.TF32 R132, R200, R14, R196 ;  /* 0x0000000ec884723c */ /* 0x004fde00000810c4 */
[----:B------:R-:W-:-:S04]  /*78420*/  NOP ;  /* 0x0000000000007918 */ /* 0x000fc80000000000 */
[----:B------:R-:W-:Y:S01]  /*78430*/  IMAD.MOV.U32 R145, RZ, RZ, R132 ;  /* 0x000000ffff917224 */ /* 0x000fe200078e0084 */
[----:B------:R-:W-:Y:S01]  /*78440*/  MOV R140, R135 ;  /* 0x00000087008c7202 */ /* 0x000fe20000000f00 */
[----:B------:R-:W-:Y:S02]  /*78450*/  IMAD.MOV.U32 R144, RZ, RZ, R133 ;  /* 0x000000ffff907224 */ /* 0x000fe400078e0085 */
[----:B------:R-:W-:Y:S02]  /*78460*/  IMAD.MOV.U32 R141, RZ, RZ, R134 ;  /* 0x000000ffff8d7224 */ /* 0x000fe400078e0086 */
[----:B---3--:R-:W-:-:S15]  /*78470*/  HMMA.1688.F32.TF32 R132, R200, R10, R204 ;  /* 0x0000000ac884723c */ /* 0x008fde00000810cc */
[----:B------:R-:W-:-:S04]  /*78480*/  NOP ;  /* 0x0000000000007918 */ /* 0x000fc80000000000 */
[----:B------:R-:W-:Y:S01]  /*78490*/  IMAD.MOV.U32 R155, RZ, RZ, R132 ;  /* 0x000000ffff9b7224 */ /* 0x000fe200078e0084 */
[----:B------:R-:W-:Y:S01]  /*784a0*/  MOV R152, R135 ;  /* 0x0000008700987202 */ /* 0x000fe20000000f00 */
[----:B------:R-:W-:Y:S02]  /*784b0*/  IMAD.MOV.U32 R154, RZ, RZ, R133 ;  /* 0x000000ffff9a7224 */ /* 0x000fe400078e0085 */
[----:B------:R-:W-:Y:S02]  /*784c0*/  IMAD.MOV.U32 R153, RZ, RZ, R134 ;  /* 0x000000ffff997224 */ /* 0x000fe400078e0086 */
[----:B----4-:R-:W-:Y:S01]  /*784d0*/  HMMA.1688.F32.TF32 R132, R200, R6, R208 ;  /* 0x00000006c884723c */ /* 0x010fe200000810d0 */
[----:B------:R-:W-:Y:S04]  /*784e0*/  STL.64 [R1+0x7050], R154 ;  /* 0x0070509a01007387 */ /* 0x000fe80000100a00 */
[----:B------:R-:W-:Y:S04]  /*784f0*/  LDS R200, [R0+UR18+0x81180] ;  /* 0x0811801200c87984 */ /* 0x000fe80008000800 */
[----:B------:R-:W-:Y:S04]  /*78500*/  LDS R202, [R0+UR18+0x81980] ;  /* 0x0819801200ca7984 */ /* 0x000fe80008000800 */
[----:B------:R-:W-:Y:S04]  /*78510*/  LDS R201, [R3+UR18+0x81180] ;  /* 0x0811801203c97984 */ /* 0x000fe80008000800 */
[----:B------:R-:W2:Y:S02]  /*78520*/  LDS R203, [R3+UR18+0x81980] ;  /* 0x0819801203cb7984 */ /* 0x000ea40008000800 */
[----:B------:R-:W-:Y:S01]  /*78530*/  IMAD.MOV.U32 R146, RZ, RZ, R132 ;  /* 0x000000ffff927224 */ /* 0x000fe200078e0084 */
[----:B------:R-:W-:Y:S01]  /*78540*/  MOV R150, R135 ;  /* 0x0000008700967202 */ /* 0x000fe20000000f00 */
[----:B------:R-:W-:-:S02]  /*78550*/  IMAD.MOV.U32 R148, RZ, RZ, R133 ;  /* 0x000000ffff947224 */ /* 0x000fc400078e0085 */
[----:B------:R-:W-:Y:S02]  /*78560*/  IMAD.MOV.U32 R149, RZ, RZ, R134 ;  /* 0x000000ffff957224 */ /* 0x000fe400078e0086 */
[----:B-1----:R-:W-:Y:S01]  /*78570*/  HMMA.1688.F32.TF32 R132, R220, R130, R212 ;  /* 0x00000082dc84723c */ /* 0x002fe200000810d4 */
[----:B------:R-:W-:-:S15]  /*78580*/  STL.64 [R1+0x7048], R152 ;  /* 0x0070489801007387 */ /* 0x000fde0000100a00 */
[----:B------:R-:W-:-:S03]  /*78590*/  NOP ;  /* 0x0000000000007918 */ /* 0x000fc60000000000 */
[----:B------:R-:W-:Y:S01]  /*785a0*/  IMAD.MOV.U32 R151, RZ, RZ, R132 ;  /* 0x000000ffff977224 */ /* 0x000fe200078e0084 */
[----:B------:R-:W-:Y:S01]  /*785b0*/  MOV R143, R135 ;  /* 0x00000087008f7202 */ /* 0x000fe20000000f00 */
[----:B------:R-:W-:Y:S02]  /*785c0*/  IMAD.MOV.U32 R147, RZ, RZ, R133 ;  /* 0x000000ffff937224 */ /* 0x000fe400078e0085 */
[----:B------:R-:W-:Y:S02]  /*785d0*/  IMAD.MOV.U32 R142, RZ, RZ, R134 ;  /* 0x000000ffff8e7224 */ /* 0x000fe400078e0086 */
[C---:B------:R-:W-:Y:S03]  /*785e0*/  HMMA.1688.F32.TF32 R132, R220.reuse, R126, R216 ;  /* 0x0000007edc84723c */ /* 0x040fe600000810d8 */
[----:B------:R-:W-:Y:S04]  /*785f0*/  STL.64 [R1+0x70a0], R142 ;  /* 0x0070a08e01007387 */ /* 0x000fe80000100a00 */
[----:B------:R1:W-:Y:S04]  /*78600*/  STL.64 [R1+0x7098], R140 ;  /* 0x0070988c01007387 */ /* 0x0003e80000100a00 */
[----:B------:R-:W-:Y:S01]  /*78610*/  STL.64 [R1+0x7090], R146 ;  /* 0x0070909201007387 */ /* 0x000fe20000100a00 */
[C---:B------:R-:W-:Y:S03]  /*78620*/  HMMA.1688.F32.TF32 R136, R220.reuse, R118, R228 ;  /* 0x00000076dc88723c */ /* 0x040fe600000810e4 */
[----:B------:R-:W-:Y:S04]  /*78630*/  STL.64 [R1+0x7088], R144 ;  /* 0x0070889001007387 */ /* 0x000fe80000100a00 */
[----:B------:R-:W-:Y:S01]  /*78640*/  STL.64 [R1+0x7060], R150 ;  /* 0x0070609601007387 */ /* 0x000fe20000100a00 */
[C---:B-1----:R-:W-:Y:S03]  /*78650*/  HMMA.1688.F32.TF32 R140, R220.reuse, R122, R224 ;  /* 0x0000007adc8c723c */ /* 0x042fe600000810e0 */
[----:B------:R-:W-:Y:S04]  /*78660*/  STL.64 [R1+0x7058], R148 ;  /* 0x0070589401007387 */ /* 0x000fe80000100a00 */
[----:B------:R-:W-:Y:S04]  /*78670*/  STL.64 [R1+0x450], R132 ;  /* 0x0004508401007387 */ /* 0x000fe80000100a00 */
[----:B------:R1:W-:Y:S02]  /*78680*/  STL.64 [R1+0x458], R134 ;  /* 0x0004588601007387 */ /* 0x0003e40000100a00 */
[C---:B-1----:R-:W-:Y:S06]  /*78690*/  HMMA.1688.F32.TF32 R132, R220.reuse, R114, R232 ;  /* 0x00000072dc84723c */ /* 0x042fec00000810e8 */
[----:B------:R-:W-:Y:S04]  /*786a0*/  STL.64 [R1+0x440], R140 ;  /* 0x0004408c01007387 */ /* 0x000fe80000100a00 */
[----:B------:R1:W-:Y:S04]  /*786b0*/  STL.64 [R1+0x448], R142 ;  /* 0x0004488e01007387 */ /* 0x0003e80000100a00 */
[----:B------:R-:W-:Y:S04]  /*786c0*/  STL.64 [R1+0x430], R136 ;  /* 0x0004308801007387 */ /* 0x000fe80000100a00 */
[----:B------:R3:W-:Y:S01]  /*786d0*/  STL.64 [R1+0x438], R138 ;  /* 0x0004388a01007387 */ /* 0x0007e20000100a00 */
[C---:B-1----:R-:W-:Y:S03]  /*786e0*/  HMMA.1688.F32.TF32 R140, R220.reuse, R110, R236 ;  /* 0x0000006edc8c723c */ /* 0x042fe600000810ec */
[----:B------:R-:W-:Y:S04]  /*786f0*/  STL.64 [R1+0x420], R132 ;  /* 0x0004208401007387 */ /* 0x000fe80000100a00 */
[----:B------:R1:W-:Y:S01]  /*78700*/  STL.64 [R1+0x428], R134 ;  /* 0x0004288601007387 */ /* 0x0003e20000100a00 */
[C---:B---3--:R-:W-:Y:S08]  /*78710*/  HMMA.1688.F32.TF32 R136, R220.reuse, R106, R244 ;  /* 0x0000006adc88723c */ /* 0x048ff000000810f4 */
[C---:B-1----:R-:W-:Y:S03]  /*78720*/  HMMA.1688.F32.TF32 R132, R220.reuse, R102, R248 ;  /* 0x00000066dc84723c */ /* 0x042fe600000810f8 */
[----:B------:R-:W-:Y:S04]  /*78730*/  STL.64 [R1+0x410], R140 ;  /* 0x0004108c01007387 */ /* 0x000fe80000100a00 */
[----:B------:R-:W-:Y:S04]  /*78740*/  STL.64 [R1+0x418], R142 ;  /* 0x0004188e01007387 */ /* 0x000fe80000100a00 */
[----:B------:R-:W3:Y:S04]  /*78750*/  LDL.LU R232, [R1+0xbc0] ;  /* 0x000bc00001e87983 */ /* 0x000ee80000300800 */
[----:B------:R-:W-:Y:S04]  /*78760*/  STL.64 [R1+0x400], R136 ;  /* 0x0004008801007387 */ /* 0x000fe80000100a00 */
[----:B------:R-:W-:Y:S04]  /*78770*/  STL.64 [R1+0x408], R138 ;  /* 0x0004088a01007387 */ /* 0x000fe80000100a00 */
[----:B------:R1:W-:Y:S04]  /*78780*/  STL.64 [R1+0x3f0], R132 ;  /* 0x0003f08401007387 */ /* 0x0003e80000100a00 */
[----:B------:R4:W-:Y:S04]  /*78790*/  STL.64 [R1+0x3f8], R134 ;  /* 0x0003f88601007387 */ /* 0x0009e80000100a00 */
[----:B------:R-:W3:Y:S04]  /*787a0*/  LDL.LU R233, [R1+0xbc4] ;  /* 0x000bc40001e97983 */ /* 0x000ee80000300800 */
[----:B------:R-:W3:Y:S04]  /*787b0*/  LDL.LU R234, [R1+0xbc8] ;  /* 0x000bc80001ea7983 */ /* 0x000ee80000300800 */
[----:B------:R-:W3:Y:S04]  /*787c0*/  LDL.LU R235, [R1+0xbcc] ;  /* 0x000bcc0001eb7983 */ /* 0x000ee80000300800 */
        /* <DEDUP_REMOVED lines=44> */
[----:B-1----:R-:W2:Y:S04]  /*78a90*/  LDL.LU R132, [R1+0xab0] ;  /* 0x000ab00001847983 */ /* 0x002ea80000300800 */
[----:B------:R-:W2:Y:S04]  /*78aa0*/  LDL.LU R133, [R1+0xab4] ;  /* 0x000ab40001857983 */ /* 0x000ea80000300800 */
[----:B----4-:R-:W2:Y:S04]  /*78ab0*/  LDL.LU R134, [R1+0xab8] ;  /* 0x000ab80001867983 */ /* 0x010ea80000300800 */
[----:B------:R-:W2:Y:S04]  /*78ac0*/  LDL.LU R135, [R1+0xabc] ;  /* 0x000abc0001877983 */ /* 0x000ea80000300800 */
        /* <DEDUP_REMOVED lines=32> */
[C---:B--2---:R-:W-:Y:S08]  /*78cd0*/  HMMA.1688.F32.TF32 R132, R220.reuse, R98, R132 ;  /* 0x00000062dc84723c */ /* 0x044ff00000081084 */
[C---:B----4-:R-:W-:Y:S11]  /*78ce0*/  HMMA.1688.F32.TF32 R136, R220.reuse, R94, R160 ;  /* 0x0000005edc88723c */ /* 0x050ff600000810a0 */
[----:B------:R-:W-:Y:S04]  /*78cf0*/  STL.64 [R1+0x3e0], R132 ;  /* 0x0003e08401007387 */ /* 0x000fe80000100a00 */
[----:B------:R3:W-:Y:S01]  /*78d00*/  STL.64 [R1+0x3e8], R134 ;  /* 0x0003e88601007387 */ /* 0x0007e20000100a00 */
[C---:B------:R-:W-:Y:S08]  /*78d10*/  HMMA.1688.F32.TF32 R140, R220.reuse, R86, R168 ;  /* 0x00000056dc8c723c */ /* 0x040ff000000810a8 */
[C---:B---3--:R-:W-:Y:S01]  /*78d20*/  HMMA.1688.F32.TF32 R132, R220.reuse, R90, R164 ;  /* 0x0000005adc84723c */ /* 0x048fe200000810a4 */
[----:B------:R-:W-:Y:S04]  /*78d30*/  STL.64 [R1+0x3d0], R136 ;  /* 0x0003d08801007387 */ /* 0x000fe80000100a00 */
[----:B------:R1:W-:Y:S03]  /*78d40*/  STL.64 [R1+0x3d8], R138 ;  /* 0x0003d88a01007387 */ /* 0x0003e60000100a00 */
[C---:B-1----:R-:W-:Y:S11]  /*78d50*/  HMMA.1688.F32.TF32 R136, R220.reuse, R82, R172 ;  /* 0x00000052dc88723c */ /* 0x042ff600000810ac */
[----:B------:R-:W-:Y:S04]  /*78d60*/  STL.64 [R1+0x3c0], R132 ;  /* 0x0003c08401007387 */ /* 0x000fe80000100a00 */
[----:B------:R1:W-:Y:S04]  /*78d70*/  STL.64 [R1+0x3c8], R134 ;  /* 0x0003c88601007387 */ /* 0x0003e80000100a00 */
[----:B------:R-:W-:Y:S04]  /*78d80*/  STL.64 [R1+0x3b0], R140 ;  /* 0x0003b08c01007387 */ /* 0x000fe80000100a00 */
[----:B------:R2:W-:Y:S01]  /*78d90*/  STL.64 [R1+0x3b8], R142 ;  /* 0x0003b88e01007387 */ /* 0x0005e20000100a00 */
[C---:B-1----:R-:W-:Y:S03]  /*78da0*/  HMMA.1688.F32.TF32 R132, R220.reuse, R78, R176 ;  /* 0x0000004edc84723c */ /* 0x042fe600000810b0 */
[----:B------:R-:W-:Y:S04]  /*78db0*/  STL.64 [R1+0x3a0], R136 ;  /* 0x0003a08801007387 */ /* 0x000fe80000100a00 */
[----:B------:R1:W-:Y:S01]  /*78dc0*/  STL.64 [R1+0x3a8], R138 ;  /* 0x0003a88a01007387 */ /* 0x0003e20000100a00 */
[C---:B--2---:R-:W-:Y:S08]  /*78dd0*/  HMMA.1688.F32.TF32 R140, R220.reuse, R74, R180 ;  /* 0x0000004adc8c723c */ /* 0x044ff000000810b4 */
[C---:B-1----:R-:W-:Y:S03]  /*78de0*/  HMMA.1688.F32.TF32 R136, R220.reuse, R70, R184 ;  /* 0x00000046dc88723c */ /* 0x042fe600000810b8 */
        /* <DEDUP_REMOVED lines=30> */
[----:B------:R-:W-:Y:S01]  /*78fd0*/  STL.64 [R1+0x2f8], R142 ;  /* 0x0002f88e01007387 */ /* 0x000fe20000100a00 */
[C---:B-1----:R-:W-:Y:S03]  /*78fe0*/  HMMA.1688.F32.TF32 R132, R220.reuse, R30, R232 ;  /* 0x0000001edc84723c */ /* 0x042fe600000810e8 */
[----:B------:R-:W-:Y:S04]  /*78ff0*/  STL.64 [R1+0x70e0], R30 ;  /* 0x0070e01e01007387 */ /* 0x000fe80000100a00 */
[----:B------:R-:W-:Y:S04]  /*79000*/  STL.64 [R1+0x2e0], R136 ;  /* 0x0002e08801007387 */ /* 0x000fe80000100a00 */
[----:B------:R-:W-:Y:S04]  /*79010*/  STL.64 [R1+0x2e8], R138 ;  /* 0x0002e88a01007387 */ /* 0x000fe80000100a00 */
[----:B------:R1:W-:Y:S02]  /*79020*/  STL.64 [R1+0x70d8], R28 ;  /* 0x0070d81c01007387 */ /* 0x0003e40000100a00 */
[C---:B-1----:R-:W-:Y:S02]  /*79030*/  HMMA.1688.F32.TF32 R28, R220.reuse, R26, R236 ;  /* 0x0000001adc1c723c */ /* 0x042fe400000810ec */
[----:B------:R-:W-:Y:S04]  /*79040*/  STL.64 [R1+0x2d0], R132 ;  /* 0x0002d08401007387 */ /* 0x000fe80000100a00 */
[----:B------:R-:W-:Y:S04]  /*79050*/  STL.64 [R1+0x2d8], R134 ;  /* 0x0002d88601007387 */ /* 0x000fe80000100a00 */
[----:B------:R-:W-:Y:S04]  /*79060*/  STL.64 [R1+0x70d0], R26 ;  /* 0x0070d01a01007387 */ /* 0x000fe80000100a00 */
[----:B------:R1:W-:Y:S05]  /*79070*/  STL.64 [R1+0x70c8], R24 ;  /* 0x0070c81801007387 */ /* 0x0003ea0000100a00 */
[----:B------:R-:W-:Y:S04]  /*79080*/  STL.64 [R1+0x2c0], R28 ;  /* 0x0002c01c01007387 */ /* 0x000fe80000100a00 */
[----:B------:R-:W-:Y:S01]  /*79090*/  STL.64 [R1+0x2c8], R30 ;  /* 0x0002c81e01007387 */ /* 0x000fe20000100a00 */
[C---:B-1----:R-:W-:Y:S03]  /*790a0*/  HMMA.1688.F32.TF32 R24, R220.reuse, R22, R244 ;  /* 0x00000016dc18723c */ /* 0x042fe600000810f4 */
[----:B------:R-:W-:Y:S04]  /*790b0*/  STL.64 [R1+0x70c0], R22 ;  /* 0x0070c01601007387 */ /* 0x000fe80000100a00 */
[----:B------:R1:W-:Y:S02]  /*790c0*/  STL.64 [R1+0x70b8], R20 ;  /* 0x0070b81401007387 */ /* 0x0003e40000100a00 */
[C---:B-1----:R-:W-:Y:S10]  /*790d0*/  HMMA.1688.F32.TF32 R20, R220.reuse, R18, R248 ;  /* 0x00000012dc14723c */ /* 0x042ff400000810f8 */
[----:B------:R-:W-:Y:S04]  /*790e0*/  STL.64 [R1+0x2b0], R24 ;  /* 0x0002b01801007387 */ /* 0x000fe80000100a00 */
[----:B------:R-:W-:Y:S04]  /*790f0*/  STL.64 [R1+0x2b8], R26 ;  /* 0x0002b81a01007387 */ /* 0x000fe80000100a00 */
[----:B------:R-:W2:Y:S04]  /*79100*/  LDL.LU R248, [R1+0xda0] ;  /* 0x000da00001f87983 */ /* 0x000ea80000300800 */
[----:B------:R-:W-:Y:S04]  /*79110*/  STL.64 [R1+0x2a0], R20 ;  /* 0x0002a01401007387 */ /* 0x000fe80000100a00 */
[----:B------:R-:W-:Y:S04]  /*79120*/  STL.64 [R1+0x2a8], R22 ;  /* 0x0002a81601007387 */ /* 0x000fe80000100a00 */
        /* <DEDUP_REMOVED lines=107> */
[----:B------:R-:W-:Y:S04]  /*797e0*/  STL.64 [R1+0x70b0], R18 ;  /* 0x0070b01201007387 */ /* 0x000fe80000100a00 */
[----:B------:R2:W-:Y:S02]  /*797f0*/  STL.64 [R1+0x70a8], R16 ;  /* 0x0070a81001007387 */ /* 0x0005e40000100a00 */
[C---:B--2---:R-:W-:Y:S08]  /*79800*/  HMMA.1688.F32.TF32 R16, R220.reuse, R6, R140 ;  /* 0x00000006dc10723c */ /* 0x044ff0000008108c */
[C---:B---3--:R-:W-:Y:S08]  /*79810*/  HMMA.1688.F32.TF32 R20, R220.reuse, R10, R144 ;  /* 0x0000000adc14723c */ /* 0x048ff00000081090 */
[----:B----4-:R-:W-:Y:S01]  /*79820*/  HMMA.1688.F32.TF32 R24, R220, R14, R148 ;  /* 0x0000000edc18723c */ /* 0x010fe20000081094 */
[----:B------:R-:W-:Y:S04]  /*79830*/  LDS R220, [R242+UR18+0x81180] ;  /* 0x08118012f2dc7984 */ /* 0x000fe80008000800 */
[----:B------:R-:W-:Y:S04]  /*79840*/  LDS R222, [R242+UR18+0x81980] ;  /* 0x08198012f2de7984 */ /* 0x000fe80008000800 */
[----:B------:R-:W-:Y:S04]  /*79850*/  LDS R221, [R243+UR18+0x81180] ;  /* 0x08118012f3dd7984 */ /* 0x000fe80008000800 */
[----:B------:R-:W1:Y:S06]  /*79860*/  LDS R223, [R243+UR18+0x81980] ;  /* 0x08198012f3df7984 */ /* 0x000e6c0008000800 */
        /* <DEDUP_REMOVED lines=73> */
[----:B------:R-:W-:Y:S04]  /*79d00*/  STL.64 [R1+0x5a8], R26 ;  /* 0x0005a81a01007387 */ /* 0x000fe80000100a00 */
[----:B------:R-:W2:Y:S04]  /*79d10*/  LDL.LU R244, [R1+0x7a0] ;  /* 0x0007a00001f47983 */ /* 0x000ea80000300800 */
[----:B------:R-:W-:Y:S04]  /*79d20*/  STL.64 [R1+0x5b0], R20 ;  /* 0x0005b01401007387 */ /* 0x000fe80000100a00 */
[----:B------:R-:W-:Y:S04]  /*79d30*/  STL.64 [R1+0x5b8], R22 ;  /* 0x0005b81601007387 */ /* 0x000fe80000100a00 */
[----:B------:R3:W-:Y:S04]  /*79d40*/  STL.64 [R1+0x5c0], R16 ;  /* 0x0005c01001007387 */ /* 0x0007e80000100a00 */
        /* <DEDUP_REMOVED lines=64> */
[----:B------:R-:W1:Y:S04]  /*7a150*/  LDL.LU R156, [R1+0xef0] ;  /* 0x000ef000019c7983 */ /* 0x000e680000300800 */
[----:B------:R-:W1:Y:S04]  /*7a160*/  LDL.LU R157, [R1+0xef4] ;  /* 0x000ef400019d7983 */ /* 0x000e680000300800 */
[----:B------:R-:W1:Y:S04]  /*7a170*/  LDL.LU R158, [R1+0xef8] ;  /* 0x000ef800019e7983 */ /* 0x000e680000300800 */
[----:B------:R-:W1:Y:S04]  /*7a180*/  LDL.LU R159, [R1+0xefc] ;  /* 0x000efc00019f7983 */ /* 0x000e680000300800 */
        /* <DEDUP_REMOVED lines=14> */
[----:B----4-:R-:W3:Y:S04]  /*7a270*/  LDL.LU R18, [R1+0xde8] ;  /* 0x000de80001127983 */ /* 0x010ee80000300800 */
        /* <DEDUP_REMOVED lines=41> */
[----:B--2---:R-:W-:-:S15]  /*7a510*/  HMMA.1688.F32.TF32 R28, R200, R34, R28 ;  /* 0x00000022c81c723c */ /* 0x004fde000008101c */
[----:B------:R-:W-:-:S04]  /*7a520*/  NOP ;  /* 0x0000000000007918 */ /* 0x000fc80000000000 */
[----:B------:R-:W-:Y:S04]  /*7a530*/  STL.64 [R1+0x5d0], R28 ;  /* 0x0005d01c01007387 */ /* 0x000fe80000100a00 */
[----:B------:R2:W-:Y:S04]  /*7a540*/  STL.64 [R1+0x5d8], R30 ;  /* 0x0005d81e01007387 */ /* 0x0005e80000100a00 */
[----:B--2---:R-:W4:Y:S04]  /*7a550*/  LDL.LU.64 R30, [R1+0x70e0] ;  /* 0x0070e000011e7983 */ /* 0x004f280000300a00 */
[----:B------:R-:W2:Y:S01]  /*7a560*/  LDL.LU.64 R28, [R1+0x70d8] ;  /* 0x0070d800011c7983 */ /* 0x000ea20000300a00 */
[----:B----4-:R-:W-:-:S15]  /*7a570*/  HMMA.1688.F32.TF32 R24, R200, R30, R24 ;  /* 0x0000001ec818723c */ /* 0x010fde0000081018 */
[----:B------:R-:W-:-:S04]  /*7a580*/  NOP ;  /* 0x0000000000007918 */ /* 0x000fc80000000000 */
[----:B------:R-:W-:Y:S04]  /*7a590*/  STL.64 [R1+0x5e0], R24 ;  /* 0x0005e01801007387 */ /* 0x000fe80000100a00 */
[----:B------:R4:W-:Y:S04]  /*7a5a0*/  STL.64 [R1+0x5e8], R26 ;  /* 0x0005e81a01007387 */ /* 0x0009e80000100a00 */
[----:B----4-:R-:W3:Y:S04]  /*7a5b0*/  LDL.LU.64 R26, [R1+0x70d0] ;  /* 0x0070d000011a7983 */ /* 0x010ee80000300a00 */
[----:B------:R-:W4:Y:S01]  /*7a5c0*/  LDL.LU.64 R24, [R1+0x70c8] ;  /* 0x0070c80001187983 */ /* 0x000f220000300a00 */
[----:B---3--:R-:W-:-:S15]  /*7a5d0*/  HMMA.1688.F32.TF32 R20, R200, R26, R20 ;  /* 0x0000001ac814723c */ /* 0x008fde0000081014 */
[----:B------:R-:W-:-:S04]  /*7a5e0*/  NOP ;  /* 0x0000000000007918 */ /* 0x000fc80000000000 */
[----:B------:R-:W-:Y:S04]  /*7a5f0*/  STL.64 [R1+0x5f0], R20 ;  /* 0x0005f01401007387 */ /* 0x000fe80000100a00 */
[----:B------:R3:W-:Y:S04]  /*7a600*/  STL.64 [R1+0x5f8], R22 ;  /* 0x0005f81601007387 */ /* 0x0007e80000100a00 */
[----:B---3--:R-:W3:Y:S04]  /*7a610*/  LDL.LU.64 R22, [R1+0x70c0] ;  /* 0x0070c00001167983 */ /* 0x008ee80000300a00 */
[----:B------:R-:W2:Y:S01]  /*7a620*/  LDL.LU.64 R20, [R1+0x70b8] ;  /* 0x0070b80001147983 */ /* 0x000ea20000300a00 */
[----:B---3--:R-:W-:-:S15]  /*7a630*/  HMMA.1688.F32.TF32 R16, R200, R22, R16 ;  /* 0x00000016c810723c */ /* 0x008fde0000081010 */
[----:B------:R-:W-:-:S04]  /*7a640*/  NOP ;  /* 0x0000000000007918 */ /* 0x000fc80000000000 */
[----:B------:R-:W-:Y:S04]  /*7a650*/  STL.64 [R1+0x600], R16 ;  /* 0x0006001001007387 */ /* 0x000fe80000100a00 */
[----:B------:R3:W-:Y:S04]  /*7a660*/  STL.64 [R1+0x608], R18 ;  /* 0x0006081201007387 */ /* 0x0007e80000100a00 */
[----:B---3--:R-:W3:Y:S01]  /*7a670*/  LDL.LU.64 R18, [R1+0x70b0] ;  /* 0x0070b00001127983 */ /* 0x008ee20000300a00 */
[C---:B------:R-:W-:Y:S03]  /*7a680*/  HMMA.1688.F32.TF32 R144, R200.reuse, R14, R144 ;  /* 0x0000000ec890723c */ /* 0x040fe60000081090 */
[----:B------:R-:W2:Y:S05]  /*7a690*/  LDL.LU.64 R16, [R1+0x70a8] ;  /* 0x0070a80001107983 */ /* 0x000eaa0000300a00 */
[----:B------:R-:W-:Y:S08]  /*7a6a0*/  HMMA.1688.F32.TF32 R148, R200, R10, R148 ;  /* 0x0000000ac894723c */ /* 0x000ff00000081094 */
[----:B-1----:R-:W-:Y:S08]  /*7a6b0*/  HMMA.1688.F32.TF32 R156, R220, R130, R156 ;  /* 0x00000082dc9c723c */ /* 0x002ff0000008109c */
[----:B---3--:R-:W-:-:S15]  /*7a6c0*/  HMMA.1688.F32.TF32 R140, R200, R18, R140 ;  /* 0x00000012c88c723c */ /* 0x008fde000008108c */
[----:B------:R-:W-:-:S04]  /*7a6d0*/  NOP ;  /* 0x0000000000007918 */ /* 0x000fc80000000000 */
        /* <DEDUP_REMOVED lines=9> */
[----:B------:R1:W-:Y:S02]  /*7a770*/  STL.64 [R1+0x758], R150 ;  /* 0x0007589601007387 */ /* 0x0003e40000100a00 */
[----:B-1----:R-:W-:Y:S02]  /*7a780*/  HMMA.1688.F32.TF32 R148, R200, R6, R152 ;  /* 0x00000006c894723c */ /* 0x002fe40000081098 */
[----:B------:R-:W-:Y:S04]  /*7a790*/  LDS R200, [R0+UR18+0x82000] ;  /* 0x0820001200c87984 */ /* 0x000fe80008000800 */
[----:B------:R-:W-:Y:S02]  /*7a7a0*/  LDS R202, [R0+UR18+0x82800] ;  /* 0x0828001200ca7984 */ /* 0x000fe40008000800 */
[C---:B------:R-:W-:Y:S02]  /*7a7b0*/  HMMA.1688.F32.TF32 R152, R220.reuse, R126, R136 ;  /* 0x0000007edc98723c */ /* 0x040fe40000081088 */
[----:B------:R-:W-:Y:S04]  /*7a7c0*/  LDS R201, [R3+UR18+0x82000] ;  /* 0x0820001203c97984 */ /* 0x000fe80008000800 */
[----:B------:R-:W-:Y:S05]  /*7a7d0*/  LDS R203, [R3+UR18+0x82800] ;  /* 0x0828001203cb7984 */ /* 0x000fea0008000800 */
[----:B------:R-:W-:Y:S01]  /*7a7e0*/  STL.64 [R1+0x740], R148 ;  /* 0x0007409401007387 */ /* 0x000fe20000100a00 */
[C---:B------:R-:W-:Y:S03]  /*7a7f0*/  HMMA.1688.F32.TF32 R136, R220.reuse, R118, R160 ;  /* 0x00000076dc88723c */ /* 0x040fe600000810a0 */
[----:B------:R1:W-:Y:S05]  /*7a800*/  STL.64 [R1+0x748], R150 ;  /* 0x0007489601007387 */ /* 0x0003ea0000100a00 */
[C---:B-1----:R-:W-:Y:S08]  /*7a810*/  HMMA.1688.F32.TF32 R148, R220.reuse, R122, R132 ;  /* 0x0000007adc94723c */ /* 0x042ff00000081084 */
[C---:B------:R-:W-:Y:S01]  /*7a820*/  HMMA.1688.F32.TF32 R132, R220.reuse, R114, R164 ;  /* 0x00000072dc84723c */ /* 0x040fe200000810a4 */
        /* <DEDUP_REMOVED lines=11> */
[C---:B----4-:R-:W-:Y:S08]  /*7a8e0*/  HMMA.1688.F32.TF32 R136, R220.reuse, R106, R172 ;  /* 0x0000006adc88723c */ /* 0x050ff000000810ac */
        /* <DEDUP_REMOVED lines=45> */
[----:B-1----:R-:W-:Y:S03]  /*7abc0*/  HMMA.1688.F32.TF32 R132, R220, R50, R248 ;  /* 0x00000032dc84723c */ /* 0x002fe600000810f8 */
[----:B------:R-:W-:Y:S01]  /*7abd0*/  STL.64 [R1+0x810], R148 ;  /* 0x0008109401007387 */ /* 0x000fe20000100a00 */
[----:B------:R-:W-:-:S03]  /*7abe0*/  IMAD.MOV.U32 R244, RZ, RZ, R80 ;  /* 0x000000fffff47224 */ /* 0x000fc600078e0050 */
[----:B------:R-:W-:Y:S04]  /*7abf0*/  STL.64 [R1+0x818], R150 ;  /* 0x0008189601007387 */ /* 0x000fe80000100a00 */
[----:B------:R-:W-:Y:S01]  /*7ac00*/  STL.64 [R1+0x800], R136 ;  /* 0x0008008801007387 */ /* 0x000fe20000100a00 */
[----:B------:R-:W-:-:S03]  /*7ac10*/  IMAD.MOV.U32 R245, RZ, RZ, R81 ;  /* 0x000000fffff57224 */ /* 0x000fc600078e0051 */
[----:B------:R-:W-:Y:S01]  /*7ac20*/  STL.64 [R1+0x808], R138 ;  /* 0x0008088a01007387 */ /* 0x000fe20000100a00 */
[----:B------:R-:W-:-:S03]  /*7ac30*/  IMAD.MOV.U32 R246, RZ, RZ, R84 ;  /* 0x000000fffff67224 */ /* 0x000fc600078e0054 */
[----:B------:R-:W4:Y:S01]  /*7ac40*/  LDL.LU R80, [R1+0x7080] ;  /* 0x0070800001507983 */ /* 0x000f220000300800 */
[----:B------:R-:W-:-:S03]  /*7ac50*/  MOV R247, R85 ;  /* 0x0000005500f77202 */ /* 0x000fc60000000f00 */
[----:B------:R-:W-:Y:S01]  /*7ac60*/  STL.64 [R1+0x7f0], R132 ;  /* 0x0007f08401007387 */ /* 0x000fe20000100a00 */
[----:B------:R-:W-:-:S03]  /*7ac70*/  IMAD.MOV.U32 R236, RZ, RZ, R88 ;  /* 0x000000ffffec7224 */ /* 0x000fc600078e0058 */
[----:B------:R-:W-:Y:S01]  /*7ac80*/  STL.64 [R1+0x7f8], R134 ;  /* 0x0007f88601007387 */ /* 0x000fe20000100a00 */
[----:B------:R-:W-:-:S03]  /*7ac90*/  IMAD.MOV.U32 R237, RZ, RZ, R89 ;  /* 0x000000ffffed7224 */ /* 0x000fc600078e0059 */
[----:B------:R-:W2:Y:S01]  /*7aca0*/  LDL.LU R81, [R1+0x707c] ;  /* 0x00707c0001517983 */ /* 0x000ea20000300800 */
[----:B------:R-:W-:-:S03]  /*7acb0*/  IMAD.MOV.U32 R238, RZ, RZ, R2 ;  /* 0x000000ffffee7224 */ /* 0x000fc600078e0002 */
[----:B------:R-:W2:Y:S04]  /*7acc0*/  LDL.LU R84, [R1+0x7078] ;  /* 0x0070780001547983 */ /* 0x000ea80000300800 */
[----:B------:R-:W2:Y:S04]  /*7acd0*/  LDL.LU R85, [R1+0x7074] ;  /* 0x0070740001557983 */ /* 0x000ea80000300800 */
[----:B------:R-:W2:Y:S04]  /*7ace0*/  LDL.LU R88, [R1+0x7070] ;  /* 0x0070700001587983 */ /* 0x000ea80000300800 */
[----:B------:R-:W2:Y:S04]  /*7acf0*/  LDL.LU R89, [R1+0x706c] ;  /* 0x00706c0001597983 */ /* 0x000ea80000300800 */
[----:B------:R-:W2:Y:S01]  /*7ad00*/  LDL.LU R2, [R1+0x7068] ;  /* 0x0070680001027983 */ /* 0x000ea20000300800 */
[----:B------:R-:W-:Y:S01]  /*7ad10*/  MOV R215, R32 ;  /* 0x0000002000d77202 */ /* 0x000fe20000000f00 */
[----:B------:R-:W-:-:S02]  /*7ad20*/  IMAD.MOV.U32 R232, RZ, RZ, R129 ;  /* 0x000000ffffe87224 */ /* 0x000fc400078e0081 */
        /* <DEDUP_REMOVED lines=26> */
[----:B------:R-:W-:Y:S01]  /*7aed0*/  IMAD.MOV.U32 R250, RZ, RZ, R93 ;  /* 0x000000fffffa7224 */ /* 0x000fe200078e005d */
[----:B------:R-:W-:Y:S01]  /*7aee0*/  HMMA.1688.F32.TF32 R60, R220, R26, R208 ;  /* 0x0000001adc3c723c */ /* 0x000fe200000810d0 */
[----:B------:R-:W-:Y:S01]  /*7aef0*/  IMAD.MOV.U32 R214, RZ, RZ, R53 ;  /* 0x000000ffffd67224 */ /* 0x000fe200078e0035 */
[----:B------:R-:W-:Y:S01]  /*7af00*/  MOV R219, R100 ;  /* 0x0000006400db7202 */ /* 0x000fe20000000f00 */
[----:B------:R-:W-:Y:S02]  /*7af10*/  IMAD.MOV.U32 R216, RZ, RZ, R105 ;  /* 0x000000ffffd87224 */ /* 0x000fe400078e0069 */
[----:B------:R-:W-:Y:S02]  /*7af20*/  IMAD.MOV.U32 R217, RZ, RZ, R104 ;  /* 0x000000ffffd97224 */ /* 0x000fe400078e0068 */
[----:B------:R-:W-:Y:S01]  /*7af30*/  IMAD.MOV.U32 R218, RZ, RZ, R101 ;  /* 0x000000ffffda7224 */ /* 0x000fe200078e0065 */
[----:B------:R-:W-:-:S02]  /*7af40*/  MOV R239, R252 ;  /* 0x000000fc00ef7202 */ /* 0x000fc40000000f00 */
[----:B--2---:R-:W-:-:S05]  /*7af50*/  LOP3.LUT R32, R2, 0x40, RZ, 0x3c, !PT ;  /* 0x0000004002207812 */ /* 0x004fca00078e3cff */
[----:B------:R-:W1:Y:S04]  /*7af60*/  LDSM.16.M88.4 R128, [R32+UR12] ;  /* 0x0000000c2080783b */ /* 0x000e680008000200 */
[----:B------:R-:W2:Y:S04]  /*7af70*/  LDSM.16.M88.4 R124, [R32+UR12+0x2000] ;  /* 0x0020000c207c783b */ /* 0x000ea80008000200 */
[----:B------:R-:W2:Y:S04]  /*7af80*/  LDSM.16.M88.4 R120, [R32+UR12+0x4000] ;  /* 0x0040000c2078783b */ /* 0x000ea80008000200 */
[----:B------:R-:W3:Y:S01]  /*7af90*/  LDSM.16.M88.4 R116, [R32+UR12+0x6000] ;  /* 0x0060000c2074783b */ /* 0x000ee20008000200 */
[----:B------:R-:W-:Y:S01]  /*7afa0*/  IMAD.MOV.U32 R192, RZ, RZ, R89 ;  /* 0x000000ffffc07224 */ /* 0x000fe200078e0059 */
[----:B------:R-:W-:Y:S01]  /*7afb0*/  MOV R195, R84 ;  /* 0x0000005400c37202 */ /* 0x000fe20000000f00 */
[----:B------:R-:W-:Y:S01]  /*7afc0*/  IMAD.MOV.U32 R193, RZ, RZ, R88 ;  /* 0x000000ffffc17224 */ /* 0x000fe200078e0058 */
[----:B------:R-:W3:Y:S01]  /*7afd0*/  LDSM.16.M88.4 R112, [R32+UR12+0x8000] ;  /* 0x0080000c2070783b */ /* 0x000ee20008000200 */
[----:B------:R-:W-:-:S03]  /*7afe0*/  IMAD.MOV.U32 R194, RZ, RZ, R85 ;  /* 0x000000ffffc27224 */ /* 0x000fc600078e0055 */
[----:B------:R-:W-:Y:S04]  /*7aff0*/  STL [R1+0x68f8], R2 ;  /* 0x0068f80201007387 */ /* 0x000fe80000100800 */
[C---:B------:R-:W-:Y:S01]  /*7b000*/  HMMA.1688.F32.TF32 R56, R220.reuse, R38, R192 ;  /* 0x00000026dc38723c */ /* 0x040fe200000810c0 */
[----:B------:R-:W-:Y:S01]  /*7b010*/  STL [R1+0x1e40], R32 ;  /* 0x001e402001007387 */ /* 0x000fe20000100800 */
[----:B------:R-:W-:Y:S02]  /*7b020*/  IMAD.MOV.U32 R196, RZ, RZ, R81 ;  /* 0x000000ffffc47224 */ /* 0x000fe400078e0051 */
[----:B----4-:R-:W-:Y:S01]  /*7b030*/  IMAD.MOV.U32 R197, RZ, RZ, R80 ;  /* 0x000000ffffc57224 */ /* 0x010fe200078e0050 */
[----:B------:R-:W4:Y:S04]  /*7b040*/  LDSM.16.M88.4 R108, [R32+UR12+0xa000] ;  /* 0x00a0000c206c783b */ /* 0x000f280008000200 */
[----:B------:R-:W4:Y:S04]  /*7b050*/  LDSM.16.M88.4 R104, [R32+UR12+0xc000] ;  /* 0x00c0000c2068783b */ /* 0x000f280008000200 */
[----:B------:R-:W4:Y:S04]  /*7b060*/  LDSM.16.M88.4 R100, [R32+UR12+0xe000] ;  /* 0x00e0000c2064783b */ /* 0x000f280008000200 */
[----:B-1----:R-:W-:Y:S04]  /*7b070*/  STL [R1+0x6d34], R130 ;  /* 0x006d348201007387 */ /* 0x002fe80000100800 */
[----:B------:R-:W-:Y:S04]  /*7b080*/  STL [R1+0x6d30], R131 ;  /* 0x006d308301007387 */ /* 0x000fe80000100800 */
[----:B--2---:R-:W-:Y:S04]  /*7b090*/  STL [R1+0x6d3c], R126 ;  /* 0x006d3c7e01007387 */ /* 0x004fe80000100800 */
[----:B------:R-:W-:Y:S04]  /*7b0a0*/  STL [R1+0x6d38], R127 ;  /* 0x006d387f01007387 */ /* 0x000fe80000100800 */
[----:B------:R-:W-:Y:S04]  /*7b0b0*/  STL [R1+0x6d44], R122 ;  /* 0x006d447a01007387 */ /* 0x000fe80000100800 */
[----:B------:R-:W-:Y:S04]  /*7b0c0*/  STL [R1+0x6d40], R123 ;  /* 0x006d407b01007387 */ /* 0x000fe80000100800 */
[----:B---3--:R-:W-:Y:S04]  /*7b0d0*/  STL [R1+0x6d4c], R118 ;  /* 0x006d4c7601007387 */ /* 0x008fe80000100800 */
[----:B------:R-:W-:Y:S04]  /*7b0e0*/  STL.64 [R1+0x7e0], R56 ;  /* 0x0007e03801007387 */ /* 0x000fe80000100a00 */
[----:B------:R1:W-:Y:S04]  /*7b0f0*/  STL.64 [R1+0x7e8], R58 ;  /* 0x0007e83a01007387 */ /* 0x0003e80000100a00 */
[----:B------:R-:W2:Y:S04]  /*7b100*/  LDSM.16.M88.4 R96, [R32+UR12+0x10000] ;  /* 0x0100000c2060783b */ /* 0x000ea80008000200 */
[----:B------:R-:W3:Y:S01]  /*7b110*/  LDSM.16.M88.4 R92, [R32+UR12+0x12000] ;  /* 0x0120000c205c783b */ /* 0x000ee20008000200 */
[C---:B-1----:R-:W-:Y:S03]  /*7b120*/  HMMA.1688.F32.TF32 R56, R220.reuse, R34, R196 ;  /* 0x00000022dc38723c */ /* 0x042fe600000810c4 */
[----:B------:R-:W-:Y:S04]  /*7b130*/  STL [R1+0x6d48], R119 ;  /* 0x006d487701007387 */ /* 0x000fe80000100800 */
[----:B------:R-:W-:Y:S04]  /*7b140*/  STL [R1+0x6c88], R114 ;  /* 0x006c887201007387 */ /* 0x000fe80000100800 */
[----:B------:R-:W1:Y:S04]  /*7b150*/  LDSM.16.M88.4 R88, [R32+UR12+0x14000] ;  /* 0x0140000c2058783b */ /* 0x000e680008000200 */
[----:B------:R-:W1:Y:S04]  /*7b160*/  LDSM.16.M88.4 R84, [R32+UR12+0x16000] ;  /* 0x0160000c2054783b */ /* 0x000e680008000200 */
[----:B------:R-:W1:Y:S04]  /*7b170*/  LDSM.16.M88.4 R80, [R32+UR12+0x18000] ;  /* 0x0180000c2050783b */ /* 0x000e680008000200 */
[----:B------:R-:W-:Y:S04]  /*7b180*/  STL.64 [R1+0x7d0], R56 ;  /* 0x0007d03801007387 */ /* 0x000fe80000100a00 */
[----:B------:R2:W-:Y:S04]  /*7b190*/  STL.64 [R1+0x7d8], R58 ;  /* 0x0007d83a01007387 */ /* 0x0005e80000100a00 */
[----:B------:R-:W1:Y:S04]  /*7b1a0*/  LDSM.16.M88.4 R76, [R32+UR12+0x1a000] ;  /* 0x01a0000c204c783b */ /* 0x000e680008000200 */
[----:B------:R-:W1:Y:S01]  /*7b1b0*/  LDSM.16.M88.4 R72, [R32+UR12+0x1c000] ;  /* 0x01c0000c2048783b */ /* 0x000e620008000200 */
[C---:B--2---:R-:W-:Y:S03]  /*7b1c0*/  HMMA.1688.F32.TF32 R56, R220.reuse, R30, R204 ;  /* 0x0000001edc38723c */ /* 0x044fe600000810cc */
[----:B------:R-:W-:Y:S04]  /*7b1d0*/  STL [R1+0x6c84], R115 ;  /* 0x006c847301007387 */ /* 0x000fe80000100800 */
[----:B----4-:R-:W-:Y:S04]  /*7b1e0*/  STL [R1+0x6c80], R110 ;  /* 0x006c806e01007387 */ /* 0x010fe80000100800 */
[----:B------:R-:W2:Y:S04]  /*7b1f0*/  LDSM.16.M88.4 R68, [R32+UR12+0x1e000] ;  /* 0x01e0000c2044783b */ /* 0x000ea80008000200 */
[----:B------:R-:W4:Y:S04]  /*7b200*/  LDSM.16.M88.4 R64, [R32+UR12+0x20000] ;  /* 0x0200000c2040783b */ /* 0x000f280008000200 */
[----:B------:R-:W-:Y:S04]  /*7b210*/  STL.64 [R1+0x7c0], R56 ;  /* 0x0007c03801007387 */ /* 0x000fe80000100a00 */
[----:B------:R3:W-:Y:S02]  /*7b220*/  STL.64 [R1+0x7c8], R58 ;  /* 0x0007c83a01007387 */ /* 0x0007e40000100a00 */
[----:B---3--:R-:W-:Y:S02]  /*7b230*/  HMMA.1688.F32.TF32 R56, R220, R22, R248 ;  /* 0x00000016dc38723c */ /* 0x008fe400000810f8 */
[----:B------:R-:W-:Y:S04]  /*7b240*/  STL [R1+0x6c7c], R111 ;  /* 0x006c7c6f01007387 */ /* 0x000fe80000100800 */
[----:B------:R-:W-:Y:S04]  /*7b250*/  STL.64 [R1+0x7b0], R60 ;  /* 0x0007b03c01007387 */ /* 0x000fe80000100a00 */
[----:B------:R-:W-:Y:S01]  /*7b260*/  STL.64 [R1+0x7b8], R62 ;  /* 0x0007b83e01007387 */ /* 0x000fe20000100a00 */
[----:B------:R-:W-:-:S02]  /*7b270*/  IMAD.MOV.U32 R248, RZ, RZ, R52 ;  /* 0x000000fffff87224 */ /* 0x000fc400078e0034 */
[C---:B------:R-:W-:Y:S01]  /*7b280*/  HMMA.1688.F32.TF32 R52, R220.reuse, R14, R216 ;  /* 0x0000000edc34723c */ /* 0x040fe200000810d8 */
[----:B------:R-:W-:Y:S02]  /*7b290*/  IMAD.MOV.U32 R249, RZ, RZ, R49 ;  /* 0x000000fffff97224 */ /* 0x000fe400078e0031 */
[----:B------:R-:W-:Y:S01]  /*7b2a0*/  IMAD.MOV.U32 R250, RZ, RZ, R48 ;  /* 0x000000fffffa7224 */ /* 0x000fe200078e0030 */
[----:B------:R-:W-:Y:S01]  /*7b2b0*/  MOV R251, R45 ;  /* 0x0000002d00fb7202 */ /* 0x000fe20000000f00 */
[----:B------:R-:W3:Y:S04]  /*7b2c0*/  LDSM.16.M88.4 R60, [R32+UR12+0x22000] ;  /* 0x0220000c203c783b */ /* 0x000ee80008000200 */
[----:B------:R-:W-:Y:S04]  /*7b2d0*/  STL.64 [R1+0x7a0], R56 ;  /* 0x0007a03801007387 */ /* 0x000fe80000100a00 */
[----:B------:R1:W-:Y:S01]  /*7b2e0*/  STL.64 [R1+0x7a8], R58 ;  /* 0x0007a83a01007387 */ /* 0x0003e20000100a00 */
[C---:B------:R-:W-:Y:S08]  /*7b2f0*/  HMMA.1688.F32.TF32 R48, R220.reuse, R10, R224 ;  /* 0x0000000adc30723c */ /* 0x040ff000000810e0 */
[----:B-1----:R-:W-:-:S15]  /*7b300*/  HMMA.1688.F32.TF32 R56, R220, R18, R212 ;  /* 0x00000012dc38723c */ /* 0x002fde00000810d4 */
[----:B------:R-:W-:-:S04]  /*7b310*/  NOP ;  /* 0x0000000000007918 */ /* 0x000fc80000000000 */
[----:B------:R-:W-:Y:S04]  /*7b320*/  STL.64 [R1+0x790], R56 ;  /* 0x0007903801007387 */ /* 0x000fe80000100a00 */
[----:B------:R1:W-:Y:S04]  /*7b330*/  STL.64 [R1+0x798], R58 ;  /* 0x0007983a01007387 */ /* 0x0003e80000100a00 */
[----:B------:R-:W-:Y:S04]  /*7b340*/  STL.64 [R1+0x780], R52 ;  /* 0x0007803401007387 */ /* 0x000fe80000100a00 */
[----:B------:R2:W-:Y:S01]  /*7b350*/  STL.64 [R1+0x788], R54 ;  /* 0x0007883601007387 */ /* 0x0005e20000100a00 */
[----:B-1----:R-:W-:Y:S03]  /*7b360*/  HMMA.1688.F32.TF32 R56, R220, R6, R228 ;  /* 0x00000006dc38723c */ /* 0x002fe600000810e4 */
[----:B------:R-:W-:Y:S04]  /*7b370*/  STL.64 [R1+0x770], R48 ;  /* 0x0007703001007387 */ /* 0x000fe80000100a00 */
[----:B------:R1:W-:Y:S01]  /*7b380*/  STL.64 [R1+0x778], R50 ;  /* 0x0007783201007387 */ /* 0x0003e20000100a00 */
[C---:B--2---:R-:W-:Y:S03]  /*7b390*/  HMMA.1688.F32.TF32 R52, R200.reuse, R128, R232 ;  /* 0x00000080c834723c */ /* 0x044fe600000810e8 */
[----:B------:R-:W-:Y:S04]  /*7b3a0*/  LDS R220, [R242+UR18+0x82000] ;  /* 0x08200012f2dc7984 */ /* 0x000fe80008000800 */
[----:B------:R-:W-:Y:S01]  /*7b3b0*/  LDS R222, [R242+UR18+0x82800] ;  /* 0x08280012f2de7984 */ /* 0x000fe20008000800 */
[----:B-1----:R-:W-:Y:S03]  /*7b3c0*/  HMMA.1688.F32.TF32 R48, R200, R124, R236 ;  /* 0x0000007cc830723c */ /* 0x002fe600000810ec */
[----:B------:R-:W-:Y:S04]  /*7b3d0*/  LDS R221, [R243+UR18+0x82000] ;  /* 0x08200012f3dd7984 */ /* 0x000fe80008000800 */
[----:B------:R-:W-:Y:S04]  /*7b3e0*/  STL.64 [R1+0x630], R56 ;  /* 0x0006303801007387 */ /* 0x000fe80000100a00 */
[----:B------:R-:W-:Y:S04]  /*7b3f0*/  STL.64 [R1+0x638], R58 ;  /* 0x0006383a01007387 */ /* 0x000fe80000100a00 */
[----:B------:R-:W-:Y:S04]  /*7b400*/  STL.64 [R1+0x870], R52 ;  /* 0x0008703401007387 */ /* 0x000fe80000100a00 */
[----:B------:R-:W-:Y:S01]  /*7b410*/  STL.64 [R1+0x878], R54 ;  /* 0x0008783601007387 */ /* 0x000fe20000100a00 */
[----:B------:R-:W-:-:S03]  /*7b420*/  IMAD.MOV.U32 R118, RZ, RZ, R50 ;  /* 0x000000ffff767224 */ /* 0x000fc600078e0032 */
[----:B------:R1:W-:Y:S01]  /*7b430*/  STL.64 [R1+0x890], R48 ;  /* 0x0008903001007387 */ /* 0x0003e20000100a00 */
[----:B------:R-:W-:-:S03]  /*7b440*/  IMAD.MOV.U32 R119, RZ, RZ, R51 ;  /* 0x000000ffff777224 */ /* 0x000fc600078e0033 */
[----:B------:R-:W2:Y:S04]  /*7b450*/  LDSM.16.M88.4 R56, [R32+UR12+0x24000] ;  /* 0x0240000c2038783b */ /* 0x000ea80008000200 */
[----:B------:R-:W2:Y:S01]  /*7b460*/  LDSM.16.M88.4 R52, [R32+UR12+0x26000] ;  /* 0x0260000c2034783b */ /* 0x000ea20008000200 */
[C---:B-1----:R-:W-:Y:S01]  /*7b470*/  HMMA.1688.F32.TF32 R48, R200.reuse, R120, R244 ;  /* 0x00000078c830723c */ /* 0x042fe200000810f4 */
[----:B------:R-:W-:Y:S01]  /*7b480*/  MOV R245, R41 ;  /* 0x0000002900f57202 */ /* 0x000fe20000000f00 */
[----:B------:R-:W-:Y:S01]  /*7b490*/  IMAD.MOV.U32 R246, RZ, RZ, R40 ;  /* 0x000000fffff67224 */ /* 0x000fe200078e0028 */
[----:B------:R-:W-:Y:S05]  /*7b4a0*/  LDS R223, [R243+UR18+0x82800] ;  /* 0x08280012f3df7984 */ /* 0x000fea0008000800 */
[----:B------:R-:W-:Y:S01]  /*7b4b0*/  HMMA.1688.F32.TF32 R40, R200, R116, R248 ;  /* 0x00000074c828723c */ /* 0x000fe200000810f8 */
[----:B------:R-:W-:-:S02]  /*7b4c0*/  IMAD.MOV.U32 R244, RZ, RZ, R44 ;  /* 0x000000fffff47224 */ /* 0x000fc400078e002c */
[----:B------:R-:W-:Y:S01]  /*7b4d0*/  IMAD.MOV.U32 R247, RZ, RZ, R37 ;  /* 0x000000fffff77224 */ /* 0x000fe200078e0025 */
[----:B------:R-:W-:Y:S01]  /*7b4e0*/  LDSM.16.M88.4 R44, [R32+UR12+0x2a000] ;  /* 0x02a0000c202c783b */ /* 0x000fe20008000200 */
[----:B------:R-:W-:-:S06]  /*7b4f0*/  IMAD.MOV.U32 R250, RZ, RZ, R29 ;  /* 0x000000fffffa7224 */ /* 0x000fcc00078e001d */
[----:B------:R-:W-:Y:S01]  /*7b500*/  IMAD.MOV.U32 R122, RZ, RZ, R48 ;  /* 0x000000ffff7a7224 */ /* 0x000fe200078e0030 */
[----:B------:R-:W-:Y:S01]  /*7b510*/  MOV R123, R49 ;  /* 0x00000031007b7202 */ /* 0x000fe20000000f00 */
[----:B------:R-:W-:Y:S02]  /*7b520*/  IMAD.MOV.U32 R126, RZ, RZ, R50 ;  /* 0x000000ffff7e7224 */ /* 0x000fe400078e0032 */
[----:B------:R-:W-:Y:S02]  /*7b530*/  IMAD.MOV.U32 R127, RZ, RZ, R51 ;  /* 0x000000ffff7f7224 */ /* 0x000fe400078e0033 */
[----:B------:R-:W1:Y:S02]  /*7b540*/  LDSM.16.M88.4 R48, [R32+UR12+0x28000] ;  /* 0x0280000c2030783b */ /* 0x000e640008000200 */
[----:B------:R-:W-:Y:S01]  /*7b550*/  IMAD.MOV.U32 R130, RZ, RZ, R40 ;  /* 0x000000ffff827224 */ /* 0x000fe200078e0028 */
[----:B------:R-:W-:Y:S01]  /*7b560*/  MOV R131, R41 ;  /* 0x0000002900837202 */ /* 0x000fe20000000f00 */
[----:B------:R-:W-:Y:S01]  /*7b570*/  IMAD.MOV.U32 R252, RZ, RZ, R42 ;  /* 0x000000fffffc7224 */ /* 0x000fe200078e002a */
[----:B------:R-:W-:Y:S01]  /*7b580*/  STL [R1+0x6c74], R106 ;  /* 0x006c746a01007387 */ /* 0x000fe20000100800 */
[----:B------:R-:W-:-:S02]  /*7b590*/  IMAD.MOV.U32 R2, RZ, RZ, R43 ;  /* 0x000000ffff027224 */ /* 0x000fc400078e002b */
[----:B------:R-:W-:Y:S01]  /*7b5a0*/  IMAD.MOV.U32 R251, RZ, RZ, R28 ;  /* 0x000000fffffb7224 */ /* 0x000fe200078e001c */
[----:B------:R-:W1:Y:S01]  /*7b5b0*/  LDSM.16.M88.4 R40, [R32+UR12+0x2c000] ;  /* 0x02c0000c2028783b */ /* 0x000e620008000200 */
[----:B------:R-:W-:Y:S03]  /*7b5c0*/  HMMA.1688.F32.TF32 R28, R200, R112, R244 ;  /* 0x00000070c81c723c */ /* 0x000fe600000810f4 */
        /* <DEDUP_REMOVED lines=12> */
[----:B------:R-:W-:-:S03]  /*7b690*/  IMAD.MOV.U32 R248, RZ, RZ, R36 ;  /* 0x000000fffff87224 */ /* 0x000fc600078e0024 */
[----:B------:R-:W-:Y:S01]  /*7b6a0*/  STL [R1+0x6cb0], R83 ;  /* 0x006cb05301007387 */ /* 0x000fe20000100800 */
[----:B------:R-:W-:-:S03]  /*7b6b0*/  MOV R249, R33 ;  /* 0x0000002100f97202 */ /* 0x000fc60000000f00 */
[----:B------:R-:W-:Y:S04]  /*7b6c0*/  STL [R1+0x6cbc], R78 ;  /* 0x006cbc4e01007387 */ /* 0x000fe80000100800 */
[----:B------:R-:W-:Y:S04]  /*7b6d0*/  STL [R1+0x6cb8], R79 ;  /* 0x006cb84f01007387 */ /* 0x000fe80000100800 */
[----:B------:R-:W-:Y:S04]  /*7b6e0*/  STL [R1+0x6cc4], R74 ;  /* 0x006cc44a01007387 */ /* 0x000fe80000100800 */
[----:B------:R-:W-:Y:S04]  /*7b6f0*/  STL [R1+0x6cc0], R75 ;  /* 0x006cc04b01007387 */ /* 0x000fe80000100800 */
[----:B------:R-:W-:Y:S04]  /*7b700*/  STL [R1+0x6ccc], R70 ;  /* 0x006ccc4601007387 */ /* 0x000fe80000100800 */
[----:B------:R-:W-:Y:S04]  /*7b710*/  STL [R1+0x6cc8], R71 ;  /* 0x006cc84701007387 */ /* 0x000fe80000100800 */
[----:B----4-:R-:W-:Y:S04]  /*7b720*/  STL [R1+0x6cd4], R66 ;  /* 0x006cd44201007387 */ /* 0x010fe80000100800 */
[----:B------:R-:W-:Y:S04]  /*7b730*/  STL.64 [R1+0x8f0], R28 ;  /* 0x0008f01c01007387 */ /* 0x000fe80000100a00 */
[----:B------:R4:W-:Y:S04]  /*7b740*/  STL.64 [R1+0x8f8], R30 ;  /* 0x0008f81e01007387 */ /* 0x0009e80000100a00 */
[----:B------:R-:W-:Y:S01]  /*7b750*/  STL [R1+0x6cd0], R67 ;  /* 0x006cd04301007387 */ /* 0x000fe20000100800 */
[----:B------:R-:W-:Y:S01]  /*7b760*/  IMAD.MOV.U32 R236, RZ, RZ, R17 ;  /* 0x000000ffffec7224 */ /* 0x000fe200078e0011 */
[----:B------:R-:W-:Y:S01]  /*7b770*/  MOV R237, R16 ;  /* 0x0000001000ed7202 */ /* 0x000fe20000000f00 */
[----:B------:R-:W-:Y:S01]  /*7b780*/  IMAD.MOV.U32 R232, RZ, RZ, R9 ;  /* 0x000000ffffe87224 */ /* 0x000fe200078e0009 */
[----:B------:R-:W-:Y:S01]  /*7b790*/  MOV R233, R8 ;  /* 0x0000000800e97202 */ /* 0x000fe20000000f00 */
[----:B------:R-:W-:Y:S01]  /*7b7a0*/  IMAD.MOV.U32 R234, RZ, RZ, R5 ;  /* 0x000000ffffea7224 */ /* 0x000fe200078e0005 */
[----:B------:R-:W-:Y:S01]  /*7b7b0*/  LDSM.16.M88.4 R36, [R32+UR12+0x38000] ;  /* 0x0380000c2024783b */ /* 0x000fe20008000200 */
[----:B----4-:R-:W-:Y:S03]  /*7b7c0*/  HMMA.1688.F32.TF32 R28, R200, R108, R248 ;  /* 0x0000006cc81c723c */ /* 0x010fe600000810f8 */
[----:B---3--:R-:W-:Y:S04]  /*7b7d0*/  STL [R1+0x6cdc], R62 ;  /* 0x006cdc3e01007387 */ /* 0x008fe80000100800 */
[----:B------:R-:W-:Y:S04]  /*7b7e0*/  STL [R1+0x6cd8], R63 ;  /* 0x006cd83f01007387 */ /* 0x000fe80000100800 */
[----:B--2---:R-:W-:Y:S04]  /*7b7f0*/  STL [R1+0x6b58], R58 ;  /* 0x006b583a01007387 */ /* 0x004fe80000100800 */
[----:B------:R-:W-:Y:S04]  /*7b800*/  STL [R1+0x6b54], R59 ;  /* 0x006b543b01007387 */ /* 0x000fe80000100800 */
[----:B------:R-:W-:Y:S04]  /*7b810*/  STL [R1+0x6b60], R54 ;  /* 0x006b603601007387 */ /* 0x000fe80000100800 */
[----:B------:R-:W-:Y:S04]  /*7b820*/  STL [R1+0x6b5c], R55 ;  /* 0x006b5c3701007387 */ /* 0x000fe80000100800 */
[----:B-1----:R-:W-:Y:S04]  /*7b830*/  STL [R1+0x6b50], R50 ;  /* 0x006b503201007387 */ /* 0x002fe80000100800 */
[----:B------:R-:W-:Y:S01]  /*7b840*/  STL [R1+0x6b4c], R51 ;  /* 0x006b4c3301007387 */ /* 0x000fe20000100800 */
[----:B------:R-:W-:-:S03]  /*7b850*/  IMAD.MOV.U32 R235, RZ, RZ, R4 ;  /* 0x000000ffffeb7224 */ /* 0x000fc600078e0004 */
[----:B------:R-:W-:Y:S04]  /*7b860*/  STL [R1+0x6b68], R46 ;  /* 0x006b682e01007387 */ /* 0x000fe80000100800 */
[----:B------:R-:W1:Y:S04]  /*7b870*/  LDSM.16.M88.4 R16, [R32+UR12+0x2e000] ;  /* 0x02e0000c2010783b */ /* 0x000e680008000200 */
[----:B------:R-:W-:Y:S04]  /*7b880*/  STL [R1+0x6b64], R47 ;  /* 0x006b642f01007387 */ /* 0x000fe80000100800 */
[----:B------:R-:W-:Y:S04]  /*7b890*/  STL [R1+0x6b48], R42 ;  /* 0x006b482a01007387 */ /* 0x000fe80000100800 */
[----:B------:R-:W2:Y:S04]  /*7b8a0*/  LDSM.16.M88.4 R8, [R32+UR12+0x30000] ;  /* 0x0300000c2008783b */ /* 0x000ea80008000200 */
[----:B------:R-:W-:Y:S01]  /*7b8b0*/  STL [R1+0x6b44], R43 ;  /* 0x006b442b01007387 */ /* 0x000fe20000100800 */
[----:B------:R-:W-:-:S03]  /*7b8c0*/  IMAD.MOV.U32 R246, RZ, RZ, R21 ;  /* 0x000000fffff67224 */ /* 0x000fc600078e0015 */
[----:B------:R-:W-:Y:S01]  /*7b8d0*/  STL.64 [R1+0x910], R28 ;  /* 0x0009101c01007387 */ /* 0x000fe20000100a00 */
[----:B------:R-:W-:-:S03]  /*7b8e0*/  IMAD.MOV.U32 R247, RZ, RZ, R20 ;  /* 0x000000fffff77224 */ /* 0x000fc600078e0014 */
[----:B------:R-:W3:Y:S04]  /*7b8f0*/  LDSM.16.M88.4 R4, [R32+UR12+0x32000] ;  /* 0x0320000c2004783b */ /* 0x000ee80008000200 */
[----:B------:R-:W-:Y:S04]  /*7b900*/  STL.64 [R1+0x918], R30 ;  /* 0x0009181e01007387 */ /* 0x000fe80000100a00 */
[----:B------:R-:W4:Y:S01]  /*7b910*/  LDSM.16.M88.4 R28, [R32+UR12+0x34000] ;  /* 0x0340000c201c783b */ /* 0x000f220008000200 */
[----:B------:R-:W-:-:S03]  /*7b920*/  IMAD.MOV.U32 R238, RZ, RZ, R13 ;  /* 0x000000ffffee7224 */ /* 0x000fc600078e000d */
[----:B------:R-:W4:Y:S01]  /*7b930*/  LDSM.16.M88.4 R20, [R32+UR12+0x36000] ;  /* 0x0360000c2014783b */ /* 0x000f220008000200 */
[----:B------:R-:W-:Y:S01]  /*7b940*/  IMAD.MOV.U32 R239, RZ, RZ, R12 ;  /* 0x000000ffffef7224 */ /* 0x000fe200078e000c */
[----:B------:R-:W-:Y:S01]  /*7b950*/  MOV R245, R24 ;  /* 0x0000001800f57202 */ /* 0x000fe20000000f00 */
[----:B------:R-:W-:Y:S01]  /*7b960*/  IMAD.MOV.U32 R244, RZ, RZ, R25 ;  /* 0x000000fffff47224 */ /* 0x000fe200078e0019 */
[----:B------:R-:W4:Y:S04]  /*7b970*/  LDSM.16.M88.4 R12, [R32+UR12+0x3a000] ;  /* 0x03a0000c200c783b */ /* 0x000f280008000200 */
[----:B------:R-:W4:Y:S04]  /*7b980*/  LDSM.16.M88.4 R24, [R32+UR12+0x3c000] ;  /* 0x03c0000c2018783b */ /* 0x000f280008000200 */
[----:B-1----:R-:W-:Y:S04]  /*7b990*/  STL [R1+0x6b6c], R18 ;  /* 0x006b6c1201007387 */ /* 0x002fe80000100800 */
[----:B------:R-:W-:Y:S04]  /*7b9a0*/  STL [R1+0x6b40], R19 ;  /* 0x006b401301007387 */ /* 0x000fe80000100800 */
[----:B--2---:R-:W-:Y:S04]  /*7b9b0*/  STL [R1+0x6b74], R10 ;  /* 0x006b740a01007387 */ /* 0x004fe80000100800 */
[----:B------:R-:W-:Y:S04]  /*7b9c0*/  STL [R1+0x6b70], R11 ;  /* 0x006b700b01007387 */ /* 0x000fe80000100800 */
[----:B---3--:R-:W-:Y:S04]  /*7b9d0*/  STL [R1+0x6b7c], R6 ;  /* 0x006b7c0601007387 */ /* 0x008fe80000100800 */
[----:B------:R-:W-:Y:S04]  /*7b9e0*/  STL [R1+0x6b78], R7 ;  /* 0x006b780701007387 */ /* 0x000fe80000100800 */
[----:B----4-:R-:W-:Y:S04]  /*7b9f0*/  STL [R1+0x6b84], R30 ;  /* 0x006b841e01007387 */ /* 0x010fe80000100800 */
        /* <DEDUP_REMOVED lines=13> */
[----:B------:R-:W-:Y:S03]  /*7bad0*/  HMMA.1688.F32.TF32 R132, R200, R104, R232 ;  /* 0x00000068c884723c */ /* 0x000fe600000810e8 */
[----:B------:R-:W1:-:S15]  /*7bae0*/  LDSM.16.M88.4 R32, [R32+UR12+0x3e000] ;  /* 0x03e0000c2020783b */ /* 0x000e5e0008000200 */
[----:B------:R-:W-:Y:S01]  /*7baf0*/  NOP ;  /* 0x0000000000007918 */ /* 0x000fe20000000000 */
[----:B------:R-:W-:Y:S01]  /*7bb00*/  IMAD.MOV.U32 R70, RZ, RZ, R132 ;  /* 0x000000ffff467224 */ /* 0x000fe200078e0084 */
[----:B------:R-:W-:Y:S01]  /*7bb10*/  MOV R71, R133 ;  /* 0x0000008500477202 */ /* 0x000fe20000000f00 */
[----:B------:R-:W-:Y:S02]  /*7bb20*/  IMAD.MOV.U32 R74, RZ, RZ, R134 ;  /* 0x000000ffff4a7224 */ /* 0x000fe400078e0086 */
[----:B------:R-:W-:Y:S02]  /*7bb30*/  IMAD.MOV.U32 R75, RZ, RZ, R135 ;  /* 0x000000ffff4b7224 */ /* 0x000fe400078e0087 */
[----:B------:R-:W-:Y:S01]  /*7bb40*/  HMMA.1688.F32.TF32 R132, R200, R100, R236 ;  /* 0x00000064c884723c */ /* 0x000fe200000810ec */
[----:B-1----:R-:W-:-:S15]  /*7bb50*/  STL [R1+0x6bac], R34 ;  /* 0x006bac2201007387 */ /* 0x002fde0000100800 */
[----:B------:R-:W-:-:S03]  /*7bb60*/  NOP ;  /* 0x0000000000007918 */ /* 0x000fc60000000000 */
[----:B------:R-:W-:Y:S01]  /*7bb70*/  IMAD.MOV.U32 R78, RZ, RZ, R132 ;  /* 0x000000ffff4e7224 */ /* 0x000fe200078e0084 */
[----:B------:R-:W-:Y:S01]  /*7bb80*/  MOV R79, R133 ;  /* 0x00000085004f7202 */ /* 0x000fe20000000f00 */
[----:B------:R-:W-:Y:S01]  /*7bb90*/  IMAD.MOV.U32 R82, RZ, RZ, R134 ;  /* 0x000000ffff527224 */ /* 0x000fe200078e0086 */
[----:B------:R-:W-:Y:S01]  /*7bba0*/  STL [R1+0x6ba8], R35 ;  /* 0x006ba82301007387 */ /* 0x000fe20000100800 */
[----:B------:R-:W-:Y:S02]  /*7bbb0*/  IMAD.MOV.U32 R83, RZ, RZ, R135 ;  /* 0x000000ffff537224 */ /* 0x000fe400078e0087 */
[----:B------:R-:W-:Y:S01]  /*7bbc0*/  HMMA.1688.F32.TF32 R132, R200, R96, R244 ;  /* 0x00000060c884723c */ /* 0x000fe200000810f4 */
[----:B------:R1:W-:Y:S04]  /*7bbd0*/  STL [R1+0x6cec], R75 ;  /* 0x006cec4b01007387 */ /* 0x0003e80000100800 */
[----:B------:R3:W-:Y:S04]  /*7bbe0*/  STL [R1+0x6ce8], R74 ;  /* 0x006ce84a01007387 */ /* 0x0007e80000100800 */
[----:B------:R4:W-:Y:S04]  /*7bbf0*/  STL [R1+0x6ce4], R71 ;  /* 0x006ce44701007387 */ /* 0x0009e80000100800 */
[----:B------:R1:W-:Y:S04]  /*7bc00*/  STL [R1+0x6ce0], R70 ;  /* 0x006ce04601007387 */ /* 0x0003e80000100800 */
[----:B------:R1:W-:Y:S04]  /*7bc10*/  STL [R1+0x6cfc], R83 ;  /* 0x006cfc5301007387 */ /* 0x0003e80000100800 */
[----:B------:R1:W-:Y:S04]  /*7bc20*/  STL [R1+0x6cf8], R82 ;  /* 0x006cf85201007387 */ /* 0x0003e80000100800 */
[----:B------:R1:W-:Y:S04]  /*7bc30*/  STL [R1+0x6cf4], R79 ;  /* 0x006cf44f01007387 */ /* 0x0003e80000100800 */
[----:B------:R1:W-:Y:S04]  /*7bc40*/  STL [R1+0x6cf0], R78 ;  /* 0x006cf04e01007387 */ /* 0x0003e80000100800 */
[----:B------:R-:W3:Y:S04]  /*7bc50*/  LDL.LU R216, [R1+0x1520] ;  /* 0x0015200001d87983 */ /* 0x000ee80000300800 */
[----:B------:R-:W3:Y:S04]  /*7bc60*/  LDL.LU R217, [R1+0x1524] ;  /* 0x0015240001d97983 */ /* 0x000ee80000300800 */
[----:B------:R-:W3:Y:S04]  /*7bc70*/  LDL.LU R218, [R1+0x1528] ;  /* 0x0015280001da7983 */ /* 0x000ee80000300800 */
[----:B------:R-:W3:Y:S01]  /*7bc80*/  LDL.LU R219, [R1+0x152c] ;  /* 0x00152c0001db7983 */ /* 0x000ee20000300800 */
[----:B------:R-:W-:Y:S01]  /*7bc90*/  IMAD.MOV.U32 R91, RZ, RZ, R135 ;  /* 0x000000ffff5b7224 */ /* 0x000fe200078e0087 */
[----:B------:R-:W-:Y:S01]  /*7bca0*/  MOV R87, R133 ;  /* 0x0000008500577202 */ /* 0x000fe20000000f00 */
[----:B------:R-:W-:-:S02]  /*7bcb0*/  IMAD.MOV.U32 R90, RZ, RZ, R134 ;  /* 0x000000ffff5a7224 */ /* 0x000fc400078e0086 */
[----:B------:R-:W-:Y:S01]  /*7bcc0*/  IMAD.MOV.U32 R86, RZ, RZ, R132 ;  /* 0x000000ffff567224 */ /* 0x000fe200078e0084 */
[----:B------:R1:W-:Y:S04]  /*7bcd0*/  STL [R1+0x6d0c], R91 ;  /* 0x006d0c5b01007387 */ /* 0x0003e80000100800 */
[----:B------:R1:W-:Y:S04]  /*7bce0*/  STL [R1+0x6d08], R90 ;  /* 0x006d085a01007387 */ /* 0x0003e80000100800 */
[----:B------:R1:W-:Y:S04]  /*7bcf0*/  STL [R1+0x6d04], R87 ;  /* 0x006d045701007387 */ /* 0x0003e80000100800 */
[----:B------:R1:W-:Y:S04]  /*7bd00*/  STL [R1+0x6d00], R86 ;  /* 0x006d005601007387 */ /* 0x0003e80000100800 */
        /* <DEDUP_REMOVED lines=24> */
[----:B------:R-:W2:Y:S01]  /*7be90*/  LDL.LU R247, [R1+0x14dc] ;  /* 0x0014dc0001f77983 */ /* 0x000ea20000300800 */
[----:B------:R-:W-:Y:S01]  /*7bea0*/  IMAD.MOV.U32 R94, RZ, RZ, R132 ;  /* 0x000000ffff5e7224 */ /* 0x000fe200078e0084 */
[----:B------:R-:W-:Y:S01]  /*7beb0*/  MOV R95, R133 ;  /* 0x00000085005f7202 */ /* 0x000fe20000000f00 */
[----:B------:R-:W-:-:S02]  /*7bec0*/  IMAD.MOV.U32 R98, RZ, RZ, R134 ;  /* 0x000000ffff627224 */ /* 0x000fc400078e0086 */
[----:B------:R-:W-:Y:S02]  /*7bed0*/  IMAD.MOV.U32 R99, RZ, RZ, R135 ;  /* 0x000000ffff637224 */ /* 0x000fe400078e0087 */
[----:B---3--:R-:W-:-:S15]  /*7bee0*/  HMMA.1688.F32.TF32 R132, R200, R88, R216 ;  /* 0x00000058c884723c */ /* 0x008fde00000810d8 */
[----:B------:R-:W-:-:S04]  /*7bef0*/  NOP ;  /* 0x0000000000007918 */ /* 0x000fc80000000000 */
[----:B------:R-:W-:Y:S01]  /*7bf00*/  IMAD.MOV.U32 R102, RZ, RZ, R132 ;  /* 0x000000ffff667224 */ /* 0x000fe200078e0084 */
[----:B------:R-:W-:Y:S01]  /*7bf10*/  MOV R114, R133 ;  /* 0x0000008500727202 */ /* 0x000fe20000000f00 */
[----:B------:R-:W-:Y:S02]  /*7bf20*/  IMAD.MOV.U32 R115, RZ, RZ, R134 ;  /* 0x000000ffff737224 */ /* 0x000fe400078e0086 */
[----:B------:R-:W-:Y:S02]  /*7bf30*/  IMAD.MOV.U32 R110, RZ, RZ, R135 ;  /* 0x000000ffff6e7224 */ /* 0x000fe400078e0087 */
[----:B----4-:R-:W-:-:S15]  /*7bf40*/  HMMA.1688.F32.TF32 R132, R200, R84, R224 ;  /* 0x00000054c884723c */ /* 0x010fde00000810e0 */
[----:B------:R-:W-:-:S04]  /*7bf50*/  NOP ;  /* 0x0000000000007918 */ /* 0x000fc80000000000 */
[----:B------:R-:W-:Y:S01]  /*7bf60*/  IMAD.MOV.U32 R62, RZ, RZ, R132 ;  /* 0x000000ffff3e7224 */ /* 0x000fe200078e0084 */
[----:B------:R-:W-:Y:S01]  /*7bf70*/  MOV R63, R133 ;  /* 0x00000085003f7202 */ /* 0x000fe20000000f00 */
[----:B------:R-:W-:Y:S02]  /*7bf80*/  IMAD.MOV.U32 R66, RZ, RZ, R134 ;  /* 0x000000ffff427224 */ /* 0x000fe400078e0086 */
[----:B------:R-:W-:Y:S01]  /*7bf90*/  IMAD.MOV.U32 R67, RZ, RZ, R135 ;  /* 0x000000ffff437224 */ /* 0x000fe200078e0087 */
[----:B------:R3:W-:Y:S04]  /*7bfa0*/  STL [R1+0x6d1c], R99 ;  /* 0x006d1c6301007387 */ /* 0x0007e80000100800 */
[----:B------:R4:W-:Y:S04]  /*7bfb0*/  STL [R1+0x6d18], R98 ;  /* 0x006d186201007387 */ /* 0x0009e80000100800 */
[----:B------:R1:W-:Y:S04]  /*7bfc0*/  STL [R1+0x6d14], R95 ;  /* 0x006d145f01007387 */ /* 0x0003e80000100800 */
[----:B------:R1:W-:Y:S04]  /*7bfd0*/  STL [R1+0x6d10], R94 ;  /* 0x006d105e01007387 */ /* 0x0003e80000100800 */
[----:B------:R1:W-:Y:S04]  /*7bfe0*/  STL [R1+0x6d2c], R110 ;  /* 0x006d2c6e01007387 */ /* 0x0003e80000100800 */
[----:B------:R1:W-:Y:S04]  /*7bff0*/  STL [R1+0x6d28], R115 ;  /* 0x006d287301007387 */ /* 0x0003e80000100800 */
[----:B------:R1:W-:Y:S04]  /*7c000*/  STL [R1+0x6d24], R114 ;  /* 0x006d247201007387 */ /* 0x0003e80000100800 */
[----:B------:R1:W-:Y:S01]  /*7c010*/  STL [R1+0x6d20], R102 ;  /* 0x006d206601007387 */ /* 0x0003e20000100800 */
[----:B--2---:R-:W-:-:S15]  /*7c020*/  HMMA.1688.F32.TF32 R132, R200, R80, R228 ;  /* 0x00000050c884723c */ /* 0x004fde00000810e4 */
[----:B------:R-:W-:-:S04]  /*7c030*/  NOP ;  /* 0x0000000000007918 */ /* 0x000fc80000000000 */
[----:B-1----:R-:W-:Y:S01]  /*7c040*/  IMAD.MOV.U32 R75, RZ, RZ, R132 ;  /* 0x000000ffff4b7224 */ /* 0x002fe200078e0084 */
        /* <DEDUP_REMOVED lines=51> */
[----:B---3--:R-:W-:-:S03]  /*7c380*/  IMAD.MOV.U32 R99, RZ, RZ, R132 ;  /* 0x000000ffff637224 */ /* 0x008fc600078e0084 */
[----:B------:R-:W3:Y:S01]  /*7c390*/  LDL.LU R217, [R1+0x1454] ;  /* 0x0014540001d97983 */ /* 0x000ee20000300800 */
[----:B----4-:R-:W-:Y:S01]  /*7c3a0*/  MOV R98, R133 ;  /* 0x0000008500627202 */ /* 0x010fe20000000f00 */
[----:B------:R-:W-:Y:S02]  /*7c3b0*/  IMAD.MOV.U32 R95, RZ, RZ, R134 ;  /* 0x000000ffff5f7224 */ /* 0x000fe400078e0086 */
[----:B------:R-:W3:Y:S01]  /*7c3c0*/  LDL.LU R218, [R1+0x1458] ;  /* 0x0014580001da7983 */ /* 0x000ee20000300800 */
[----:B------:R-:W-:-:S03]  /*7c3d0*/  IMAD.MOV.U32 R94, RZ, RZ, R135 ;  /* 0x000000ffff5e7224 */ /* 0x000fc600078e0087 */
        /* <DEDUP_REMOVED lines=21> */
[----:B------:R-:W-:Y:S01]  /*7c530*/  IMAD.MOV.U32 R102, RZ, RZ, R135 ;  /* 0x000000ffff667224 */ /* 0x000fe200078e0087 */
[C---:B------:R-:W-:Y:S08]  /*7c540*/  HMMA.1688.F32.TF32 R136, R200.reuse, R56, R196 ;  /* 0x00000038c888723c */ /* 0x040ff000000810c4 */
[C---:B------:R-:W-:Y:S11]  /*7c550*/  HMMA.1688.F32.TF32 R132, R200.reuse, R52, R204 ;  /* 0x00000034c884723c */ /* 0x040ff600000810cc */
[----:B------:R-:W-:Y:S01]  /*7c560*/  STL.64 [R1+0xa80], R136 ;  /* 0x000a808801007387 */ /* 0x000fe20000100a00 */
[C---:B------:R-:W-:Y:S03]  /*7c570*/  HMMA.1688.F32.TF32 R148, R200.reuse, R48, R208 ;  /* 0x00000030c894723c */ /* 0x040fe600000810d0 */
[----:B------:R1:W-:Y:S04]  /*7c580*/  STL.64 [R1+0xa88], R138 ;  /* 0x000a888a01007387 */ /* 0x0003e80000100a00 */
[----:B------:R-:W-:Y:S01]  /*7c590*/  STL.64 [R1+0xaa0], R132 ;  /* 0x000aa08401007387 */ /* 0x000fe20000100a00 */
[C---:B-1----:R-:W-:Y:S03]  /*7c5a0*/  HMMA.1688.F32.TF32 R136, R200.reuse, R44, R212 ;  /* 0x0000002cc888723c */ /* 0x042fe600000810d4 */
[----:B------:R1:W-:Y:S05]  /*7c5b0*/  STL.64 [R1+0xaa8], R134 ;  /* 0x000aa88601007387 */ /* 0x0003ea0000100a00 */
[C---:B-1----:R-:W-:Y:S03]  /*7c5c0*/  HMMA.1688.F32.TF32 R132, R200.reuse, R40, R248 ;  /* 0x00000028c884723c */ /* 0x042fe600000810f8 */
[----:B------:R-:W-:Y:S04]  /*7c5d0*/  STL.64 [R1+0xac0], R148 ;  /* 0x000ac09401007387 */ /* 0x000fe80000100a00 */
[----:B------:R-:W-:Y:S04]  /*7c5e0*/  STL.64 [R1+0xac8], R150 ;  /* 0x000ac89601007387 */ /* 0x000fe80000100a00 */
[----:B------:R-:W2:Y:S04]  /*7c5f0*/  LDL.LU R248, [R1+0x13f0] ;  /* 0x0013f00001f87983 */ /* 0x000ea80000300800 */
[----:B------:R-:W-:Y:S04]  /*7c600*/  STL.64 [R1+0xae0], R136 ;  /* 0x000ae08801007387 */ /* 0x000fe80000100a00 */
[----:B------:R-:W-:Y:S04]  /*7c610*/  STL.64 [R1+0xae8], R138 ;  /* 0x000ae88a01007387 */ /* 0x000fe80000100a00 */
[----:B------:R-:W-:Y:S04]  /*7c620*/  STL.64 [R1+0xaf0], R132 ;  /* 0x000af08401007387 */ /* 0x000fe80000100a00 */
[----:B------:R1:W-:Y:S04]  /*7c630*/  STL.64 [R1+0xaf8], R134 ;  /* 0x000af88601007387 */ /* 0x0003e80000100a00 */
[----:B------:R-:W2:Y:S04]  /*7c640*/  LDL.LU R249, [R1+0x13f4] ;  /* 0x0013f40001f97983 */ /* 0x000ea80000300800 */
[----:B------:R-:W2:Y:S04]  /*7c650*/  LDL.LU R250, [R1+0x13f8] ;  /* 0x0013f80001fa7983 */ /* 0x000ea80000300800 */
[----:B------:R-:W2:Y:S01]  /*7c660*/  LDL.LU R251, [R1+0x13fc] ;  /* 0x0013fc0001fb7983 */ /* 0x000ea20000300800 */
[C---:B-1----:R-:W-:Y:S08]  /*7c670*/  HMMA.1688.F32.TF32 R132, R200.reuse, R8, R224 ;  /* 0x00000008c884723c */ /* 0x042ff000000810e0 */
[----:B---3--:R-:W-:Y:S11]  /*7c680*/  HMMA.1688.F32.TF32 R136, R200, R16, R216 ;  /* 0x00000010c888723c */ /* 0x008ff600000810d8 */
[----:B------:R-:W-:Y:S01]  /*7c690*/  IMAD.MOV.U32 R34, RZ, RZ, R132 ;  /* 0x000000ffff227224 */ /* 0x000fe200078e0084 */
[----:B------:R-:W-:Y:S01]  /*7c6a0*/  MOV R35, R133 ;  /* 0x0000008500237202 */ /* 0x000fe20000000f00 */
[----:B------:R-:W-:-:S02]  /*7c6b0*/  IMAD.MOV.U32 R26, RZ, RZ, R134 ;  /* 0x000000ffff1a7224 */ /* 0x000fc400078e0086 */
[----:B------:R-:W-:Y:S02]  /*7c6c0*/  IMAD.MOV.U32 R27, RZ, RZ, R135 ;  /* 0x000000ffff1b7224 */ /* 0x000fe400078e0087 */
[C---:B----4-:R-:W-:Y:S02]  /*7c6d0*/  HMMA.1688.F32.TF32 R132, R200.reuse, R28, R232 ;  /* 0x0000001cc884723c */ /* 0x050fe400000810e8 */
[----:B------:R-:W-:Y:S04]  /*7c6e0*/  STL.64 [R1+0xb10], R136 ;  /* 0x000b108801007387 */ /* 0x000fe80000100a00 */
[----:B------:R1:W-:Y:S02]  /*7c6f0*/  STL.64 [R1+0xb18], R138 ;  /* 0x000b188a01007387 */ /* 0x0003e40000100a00 */
[----:B-1----:R-:W-:Y:S02]  /*7c700*/  HMMA.1688.F32.TF32 R136, R200, R4, R228 ;  /* 0x00000004c888723c */ /* 0x002fe400000810e4 */
[----:B------:R1:W-:Y:S04]  /*7c710*/  STL [R1+0x6bbc], R27 ;  /* 0x006bbc1b01007387 */ /* 0x0003e80000100800 */
[----:B------:R3:W-:Y:S04]  /*7c720*/  STL [R1+0x6bb8], R26 ;  /* 0x006bb81a01007387 */ /* 0x0007e80000100800 */
[----:B------:R4:W-:Y:S01]  /*7c730*/  STL [R1+0x6bb4], R35 ;  /* 0x006bb42301007387 */ /* 0x0009e20000100800 */
[----:B-1----:R-:W-:-:S03]  /*7c740*/  IMAD.MOV.U32 R27, RZ, RZ, R132 ;  /* 0x000000ffff1b7224 */ /* 0x002fc600078e0084 */
[----:B------:R1:W-:Y:S01]  /*7c750*/  STL [R1+0x6bb0], R34 ;  /* 0x006bb02201007387 */ /* 0x0003e20000100800 */
[----:B---3--:R-:W-:Y:S01]  /*7c760*/  MOV R26, R133 ;  /* 0x00000085001a7202 */ /* 0x008fe20000000f00 */
[----:B----4-:R-:W-:-:S03]  /*7c770*/  IMAD.MOV.U32 R35, RZ, RZ, R134 ;  /* 0x000000ffff237224 */ /* 0x010fc600078e0086 */
[----:B------:R-:W-:Y:S01]  /*7c780*/  STL.64 [R1+0xb30], R136 ;  /* 0x000b308801007387 */ /* 0x000fe20000100a00 */
[----:B-1----:R-:W-:-:S03]  /*7c790*/  IMAD.MOV.U32 R34, RZ, RZ, R135 ;  /* 0x000000ffff227224 */ /* 0x002fc600078e0087 */
[----:B------:R1:W-:Y:S02]  /*7c7a0*/  STL.64 [R1+0xb38], R138 ;  /* 0x000b388a01007387 */ /* 0x0003e40000100a00 */
[C---:B-1----:R-:W-:Y:S02]  /*7c7b0*/  HMMA.1688.F32.TF32 R136, R200.reuse, R20, R236 ;  /* 0x00000014c888723c */ /* 0x042fe400000810ec */
[----:B------:R1:W-:Y:S04]  /*7c7c0*/  STL [R1+0x6bcc], R34 ;  /* 0x006bcc2201007387 */ /* 0x0003e80000100800 */
[----:B------:R3:W-:Y:S04]  /*7c7d0*/  STL [R1+0x6bc8], R35 ;  /* 0x006bc82301007387 */ /* 0x0007e80000100800 */
[----:B------:R4:W-:Y:S04]  /*7c7e0*/  STL [R1+0x6bc4], R27 ;  /* 0x006bc41b01007387 */ /* 0x0009e80000100800 */
[----:B------:R1:W-:Y:S05]  /*7c7f0*/  STL [R1+0x6bc0], R26 ;  /* 0x006bc01a01007387 */ /* 0x0003ea0000100800 */
        /* <DEDUP_REMOVED lines=11> */
[----:B------:R1:W-:Y:S01]  /*7c8b0*/  STL [R1+0x6bd0], R14 ;  /* 0x006bd00e01007387 */ /* 0x0003e20000100800 */
[----:B------:R-:W-:Y:S03]  /*7c8c0*/  HMMA.1688.F32.TF32 R132, R200, R12, R248 ;  /* 0x0000000cc884723c */ /* 0x000fe600000810f8 */
        /* <DEDUP_REMOVED lines=44> */
[----:B-1----:R-:W-:Y:S01]  /*7cb90*/  IMAD.MOV.U32 R34, RZ, RZ, R132 ;  /* 0x000000ffff227224 */ /* 0x002fe200078e0084 */
[----:B---3--:R-:W-:Y:S01]  /*7cba0*/  MOV R35, R133 ;  /* 0x0000008500237202 */ /* 0x008fe20000000f00 */
[----:B----4-:R-:W-:-:S02]  /*7cbb0*/  IMAD.MOV.U32 R27, RZ, RZ, R134 ;  /* 0x000000ffff1b7224 */ /* 0x010fc400078e0086 */
[----:B------:R-:W-:-:S05]  /*7cbc0*/  IMAD.MOV.U32 R26, RZ, RZ, R135 ;  /* 0x000000ffff1a7224 */ /* 0x000fca00078e0087 */
[----:B------:R1:W-:Y:S04]  /*7cbd0*/  STL [R1+0x6bec], R26 ;  /* 0x006bec1a01007387 */ /* 0x0003e80000100800 */
[----:B------:R3:W-:Y:S04]  /*7cbe0*/  STL [R1+0x6be8], R27 ;  /* 0x006be81b01007387 */ /* 0x0007e80000100800 */
[----:B------:R4:W-:Y:S04]  /*7cbf0*/  STL [R1+0x6be4], R34 ;  /* 0x006be42201007387 */ /* 0x0009e80000100800 */
[----:B------:R1:W-:Y:S01]  /*7cc00*/  STL [R1+0x6be0], R35 ;  /* 0x006be02301007387 */ /* 0x0003e20000100800 */
[----:B--2---:R-:W-:-:S15]  /*7cc10*/  HMMA.1688.F32.TF32 R132, R200, R24, R196 ;  /* 0x00000018c884723c */ /* 0x004fde00000810c4 */
[----:B------:R-:W-:-:S04]  /*7cc20*/  NOP ;  /* 0x0000000000007918 */ /* 0x000fc80000000000 */
[----:B------:R-:W-:Y:S01]  /*7cc30*/  IMAD.MOV.U32 R39, RZ, RZ, R132 ;  /* 0x000000ffff277224 */ /* 0x000fe200078e0084 */
[----:B------:R-:W-:Y:S01]  /*7cc40*/  MOV R38, R133 ;  /* 0x0000008500267202 */ /* 0x000fe20000000f00 */
[----:B------:R-:W-:Y:S02]  /*7cc50*/  IMAD.MOV.U32 R15, RZ, RZ, R134 ;  /* 0x000000ffff0f7224 */ /* 0x000fe400078e0086 */
[----:B------:R-:W-:Y:S02]  /*7cc60*/  IMAD.MOV.U32 R14, RZ, RZ, R135 ;  /* 0x000000ffff0e7224 */ /* 0x000fe400078e0087 */
[----:B------:R-:W-:Y:S03]  /*7cc70*/  HMMA.1688.F32.TF32 R132, R200, R32, R204 ;  /* 0x00000020c884723c */ /* 0x000fe600000810cc */
[----:B------:R-:W-:Y:S04]  /*7cc80*/  STL [R1+0x6bfc], R14 ;  /* 0x006bfc0e01007387 */ /* 0x000fe80000100800 */
[----:B------:R-:W-:Y:S04]  /*7cc90*/  STL [R1+0x6bf8], R15 ;  /* 0x006bf80f01007387 */ /* 0x000fe80000100800 */
[----:B------:R-:W-:Y:S04]  /*7cca0*/  LDS R200, [R0+UR18+0x82080] ;  /* 0x0820801200c87984 */ /* 0x000fe80008000800 */
[----:B------:R-:W-:Y:S01]  /*7ccb0*/  LDS R202, [R0+UR18+0x82880] ;  /* 0x0828801200ca7984 */ /* 0x000fe20008000800 */
[----:B------:R-:W-:Y:S03]  /*7ccc0*/  HMMA.1688.F32.TF32 R148, R220, R116, R224 ;  /* 0x00000074dc94723c */ /* 0x000fe600000810e0 */
[----:B------:R-:W-:Y:S01]  /*7ccd0*/  LDS R201, [R3+UR18+0x82080] ;  /* 0x0820801203c97984 */ /* 0x000fe20008000800 */
[----:B-1----:R-:W-:Y:S01]  /*7cce0*/  IMAD.MOV.U32 R26, RZ, RZ, R132 ;  /* 0x000000ffff1a7224 */ /* 0x002fe200078e0084 */
[----:B---3--:R-:W-:Y:S01]  /*7ccf0*/  MOV R27, R133 ;  /* 0x00000085001b7202 */ /* 0x008fe20000000f00 */
[----:B----4-:R-:W-:Y:S01]  /*7cd00*/  IMAD.MOV.U32 R34, RZ, RZ, R134 ;  /* 0x000000ffff227224 */ /* 0x010fe200078e0086 */
[----:B------:R-:W1:Y:S01]  /*7cd10*/  LDS R203, [R3+UR18+0x82880] ;  /* 0x0828801203cb7984 */ /* 0x000e620008000800 */
[----:B------:R-:W-:-:S03]  /*7cd20*/  IMAD.MOV.U32 R35, RZ, RZ, R135 ;  /* 0x000000ffff237224 */ /* 0x000fc600078e0087 */
[----:B------:R-:W-:Y:S04]  /*7cd30*/  STL [R1+0x6bf4], R39 ;  /* 0x006bf42701007387 */ /* 0x000fe80000100800 */
[----:B------:R-:W-:Y:S01]  /*7cd40*/  STL [R1+0x6bf0], R38 ;  /* 0x006bf02601007387 */ /* 0x000fe20000100800 */
[C---:B------:R-:W-:Y:S03]  /*7cd50*/  HMMA.1688.F32.TF32 R132, R220.reuse, R128, R208 ;  /* 0x00000080dc84723c */ /* 0x040fe600000810d0 */
[----:B------:R-:W-:Y:S04]  /*7cd60*/  STL [R1+0x6c0c], R35 ;  /* 0x006c0c2301007387 */ /* 0x000fe80000100800 */
[----:B------:R-:W-:Y:S04]  /*7cd70*/  STL [R1+0x6c08], R34 ;  /* 0x006c082201007387 */ /* 0x000fe80000100800 */
[----:B------:R-:W-:Y:S04]  /*7cd80*/  STL [R1+0x6c04], R26 ;  /* 0x006c041a01007387 */ /* 0x000fe80000100800 */
[----:B------:R-:W-:Y:S01]  /*7cd90*/  STL [R1+0x6c00], R27 ;  /* 0x006c001b01007387 */ /* 0x000fe20000100800 */
[C---:B------:R-:W-:Y:S03]  /*7cda0*/  HMMA.1688.F32.TF32 R136, R220.reuse, R124, R212 ;  /* 0x0000007cdc88723c */ /* 0x040fe600000810d4 */
[----:B------:R-:W-:Y:S04]  /*7cdb0*/  STL.64 [R1+0x1510], R132 ;  /* 0x0015108401007387 */ /* 0x000fe80000100a00 */
[----:B------:R2:W-:Y:S02]  /*7cdc0*/  STL.64 [R1+0x1518], R134 ;  /* 0x0015188601007387 */ /* 0x0005e40000100a00 */
[C---:B--2---:R-:W-:Y:S10]  /*7cdd0*/  HMMA.1688.F32.TF32 R132, R220.reuse, R120, R216 ;  /* 0x00000078dc84723c */ /* 0x044ff400000810d8 */
[----:B------:R-:W-:Y:S04]  /*7cde0*/  STL.64 [R1+0x1500], R136 ;  /* 0x0015008801007387 */ /* 0x000fe80000100a00 */
[----:B------:R2:W-:Y:S02]  /*7cdf0*/  STL.64 [R1+0x1508], R138 ;  /* 0x0015088a01007387 */ /* 0x0005e40000100a00 */
[C---:B--2---:R-:W-:Y:S03]  /*7ce00*/  HMMA.1688.F32.TF32 R136, R220.reuse, R112, R228 ;  /* 0x00000070dc88723c */ /* 0x044fe600000810e4 */
        /* <DEDUP_REMOVED lines=110> */
[C---:B----4-:R-:W-:Y:S03]  /*7d4f0*/  HMMA.1688.F32.TF32 R148, R220.reuse, R92, R236 ;  /* 0x0000005cdc94723c */ /* 0x050fe600000810ec */
[----:B------:R-:W1:Y:S05]  /*7d500*/  LDL.LU R236, [R1+0x900] ;  /* 0x0009000001ec7983 */ /* 0x000e6a0000300800 */
[C---:B--2---:R-:W-:Y:S11]  /*7d510*/  HMMA.1688.F32.TF32 R152, R220.reuse, R88, R156 ;  /* 0x00000058dc98723c */ /* 0x044ff6000008109c */
[----:B------:R-:W-:Y:S04]  /*7d520*/  STL.64 [R1+0x1480], R148 ;  /* 0x0014809401007387 */ /* 0x000fe80000100a00 */
[----:B------:R3:W-:Y:S04]  /*7d530*/  STL.64 [R1+0x1488], R150 ;  /* 0x0014889601007387 */ /* 0x0007e80000100a00 */
[----:B------:R-:W1:Y:S04]  /*7d540*/  LDL.LU R237, [R1+0x904] ;  /* 0x0009040001ed7983 */ /* 0x000e680000300800 */
[----:B------:R-:W1:Y:S01]  /*7d550*/  LDL.LU R238, [R1+0x908] ;  /* 0x0009080001ee7983 */ /* 0x000e620000300800 */
[C---:B---3--:R-:W-:Y:S03]  /*7d560*/  HMMA.1688.F32.TF32 R148, R220.reuse, R84, R136 ;  /* 0x00000054dc94723c */ /* 0x048fe60000081088 */
[----:B------:R-:W1:Y:S05]  /*7d570*/  LDL.LU R239, [R1+0x90c] ;  /* 0x00090c0001ef7983 */ /* 0x000e6a0000300800 */
[C---:B------:R-:W-:Y:S08]  /*7d580*/  HMMA.1688.F32.TF32 R136, R220.reuse, R80, R132 ;  /* 0x00000050dc88723c */ /* 0x040ff00000081084 */
[C---:B------:R-:W-:Y:S01]  /*7d590*/  HMMA.1688.F32.TF32 R132, R220.reuse, R76, R160 ;  /* 0x0000004cdc84723c */ /* 0x040fe200000810a0 */
[----:B------:R-:W-:Y:S04]  /*7d5a0*/  STL.64 [R1+0x1470], R152 ;  /* 0x0014709801007387 */ /* 0x000fe80000100a00 */
[----:B------:R-:W-:Y:S04]  /*7d5b0*/  STL.64 [R1+0x1478], R154 ;  /* 0x0014789a01007387 */ /* 0x000fe80000100a00 */
        /* <DEDUP_REMOVED lines=29> */
[----:B------:R-:W3:Y:S04]  /*7d790*/  LDL.LU R244, [R1+0x10d0] ;  /* 0x0010d00001f47983 */ /* 0x000ee80000300800 */
[----:B------:R-:W-:Y:S01]  /*7d7a0*/  STL.64 [R1+0x11b0], R136 ;  /* 0x0011b08801007387 */ /* 0x000fe20000100a00 */
[C---:B--2---:R-:W-:Y:S03]  /*7d7b0*/  HMMA.1688.F32.TF32 R148, R220.reuse, R16, R196 ;  /* 0x00000010dc94723c */ /* 0x044fe600000810c4 */
[----:B------:R2:W-:Y:S04]  /*7d7c0*/  STL.64 [R1+0x11b8], R138 ;  /* 0x0011b88a01007387 */ /* 0x0005e80000100a00 */
[----:B------:R-:W-:Y:S04]  /*7d7d0*/  STL.64 [R1+0x1190], R132 ;  /* 0x0011908401007387 */ /* 0x000fe80000100a00 */
[----:B------:R4:W-:Y:S01]  /*7d7e0*/  STL.64 [R1+0x1198], R134 ;  /* 0x0011988601007387 */ /* 0x0009e20000100a00 */
[C---:B--2---:R-:W-:Y:S03]  /*7d7f0*/  HMMA.1688.F32.TF32 R136, R220.reuse, R8, R204 ;  /* 0x00000008dc88723c */ /* 0x044fe600000810cc */
[----:B------:R-:W3:Y:S04]  /*7d800*/  LDL.LU R245, [R1+0x10d4] ;  /* 0x0010d40001f57983 */ /* 0x000ee80000300800 */
[----:B------:R-:W3:Y:S01]  /*7d810*/  LDL.LU R246, [R1+0x10d8] ;  /* 0x0010d80001f67983 */ /* 0x000ee20000300800 */
[C---:B----4-:R-:W-:Y:S03]  /*7d820*/  HMMA.1688.F32.TF32 R132, R220.reuse, R4, R208 ;  /* 0x00000004dc84723c */ /* 0x050fe600000810d0 */
[----:B------:R-:W3:Y:S04]  /*7d830*/  LDL.LU R247, [R1+0x10dc] ;  /* 0x0010dc0001f77983 */ /* 0x000ee80000300800 */
[----:B------:R-:W-:Y:S04]  /*7d840*/  STL.64 [R1+0x1180], R148 ;  /* 0x0011809401007387 */ /* 0x000fe80000100a00 */
[----:B------:R2:W-:Y:S04]  /*7d850*/  STL.64 [R1+0x1188], R150 ;  /* 0x0011889601007387 */ /* 0x0005e80000100a00 */
[----:B------:R-:W-:Y:S04]  /*7d860*/  STL.64 [R1+0x1170], R136 ;  /* 0x0011708801007387 */ /* 0x000fe80000100a00 */
[----:B------:R4:W-:Y:S01]  /*7d870*/  STL.64 [R1+0x1178], R138 ;  /* 0x0011788a01007387 */ /* 0x0009e20000100a00 */
[C---:B--2---:R-:W-:Y:S03]  /*7d880*/  HMMA.1688.F32.TF32 R148, R220.reuse, R28, R212 ;  /* 0x0000001cdc94723c */ /* 0x044fe600000810d4 */
[----:B------:R-:W-:Y:S04]  /*7d890*/  STL.64 [R1+0x1160], R132 ;  /* 0x0011608401007387 */ /* 0x000fe80000100a00 */
[----:B------:R2:W-:Y:S01]  /*7d8a0*/  STL.64 [R1+0x1168], R134 ;  /* 0x0011688601007387 */ /* 0x0005e20000100a00 */
[C---:B----4-:R-:W-:Y:S08]  /*7d8b0*/  HMMA.1688.F32.TF32 R136, R220.reuse, R20, R216 ;  /* 0x00000014dc88723c */ /* 0x050ff000000810d8 */
        /* <DEDUP_REMOVED lines=9> */
[----:B--2---:R-:W-:Y:S01]  /*7d950*/  HMMA.1688.F32.TF32 R132, R220, R32, R248 ;  /* 0x00000020dc84723c */ /* 0x004fe200000810f8 */
[----:B------:R-:W-:Y:S04]  /*7d960*/  LDS R220, [R242+UR18+0x82080] ;  /* 0x08208012f2dc7984 */ /* 0x000fe80008000800 */
        /* <DEDUP_REMOVED lines=9> */
[----:B------:R-:W2:Y:S04]  /*7da00*/  LDL.LU R251, [R1+0x10cc] ;  /* 0x0010cc0001fb7983 */ /* 0x000ea80000300800 */
[----:B------:R4:W-:Y:S04]  /*7da10*/  LDS R222, [R242+UR18+0x82880] ;  /* 0x08288012f2de7984 */ /* 0x0009e80008000800 */
[----:B------:R-:W-:Y:S04]  /*7da20*/  LDS R221, [R243+UR18+0x82080] ;  /* 0x08208012f3dd7984 */ /* 0x000fe80008000800 */
[----:B------:R3:W2:Y:S01]  /*7da30*/  LDS R223, [R243+UR18+0x82880] ;  /* 0x08288012f3df7984 */ /* 0x0006a20008000800 */
[----:B-1----:R-:W-:-:S15]  /*7da40*/  HMMA.1688.F32.TF32 R132, R200, R128, R236 ;  /* 0x00000080c884723c */ /* 0x002fde00000810ec */
        /* <DEDUP_REMOVED lines=17> */
[----:B---3--:R-:W-:-:S15]  /*7db60*/  HMMA.1688.F32.TF32 R132, R200, R124, R244 ;  /* 0x0000007cc884723c */ /* 0x008fde00000810f4 */
        /* <DEDUP_REMOVED lines=9> */
[----:B------:R-:W3:Y:S04]  /*7dc00*/  LDL.LU R240, [R1+0x1090] ;  /* 0x0010900001f07983 */ /* 0x000ee80000300800 */
[----:B------:R-:W3:Y:S04]  /*7dc10*/  LDL.LU R241, [R1+0x1094] ;  /* 0x0010940001f17983 */ /* 0x000ee80000300800 */
[----:B----4-:R-:W3:Y:S04]  /*7dc20*/  LDL.LU R242, [R1+0x1098] ;  /* 0x0010980001f27983 */ /* 0x010ee80000300800 */
[----:B------:R-:W3:Y:S01]  /*7dc30*/  LDL.LU R243, [R1+0x109c] ;  /* 0x00109c0001f37983 */ /* 0x000ee20000300800 */
[----:B--2---:R-:W-:Y:S03]  /*7dc40*/  HMMA.1688.F32.TF32 R132, R200, R120, R248 ;  /* 0x00000078c884723c */ /* 0x004fe600000810f8 */
[----:B------:R-:W2:Y:S04]  /*7dc50*/  LDL.LU R248, [R1+0x1070] ;  /* 0x0010700001f87983 */ /* 0x000ea80000300800 */
[----:B------:R-:W2:Y:S04]  /*7dc60*/  LDL.LU R249, [R1+0x1074] ;  /* 0x0010740001f97983 */ /* 0x000ea80000300800 */
[----:B------:R-:W2:Y:S04]  /*7dc70*/  LDL.LU R250, [R1+0x1078] ;  /* 0x0010780001fa7983 */ /* 0x000ea80000300800 */
[----:B------:R-:W2:Y:S04]  /*7dc80*/  LDL.LU R251, [R1+0x107c] ;  /* 0x00107c0001fb7983 */ /* 0x000ea80000300800 */
[----:B------:R-:W4:Y:S04]  /*7dc90*/  LDL.LU R244, [R1+0x1080] ;  /* 0x0010800001f47983 */ /* 0x000f280000300800 */
[----:B------:R-:W4:Y:S04]  /*7dca0*/  LDL.LU R245, [R1+0x1084] ;  /* 0x0010840001f57983 */ /* 0x000f280000300800 */
[----:B------:R-:W4:Y:S04]  /*7dcb0*/  LDL.LU R246, [R1+0x1088] ;  /* 0x0010880001f67983 */ /* 0x000f280000300800 */
[----:B------:R-:W4:Y:S01]  /*7dcc0*/  LDL.LU R247, [R1+0x108c] ;  /* 0x00108c0001f77983 */ /* 0x000f220000300800 */
[----:B------:R-:W-:Y:S01]  /*7dcd0*/  IMAD.MOV.U32 R35, RZ, RZ, R132 ;  /* 0x000000ffff237224 */ /* 0x000fe200078e0084 */
[----:B------:R-:W-:Y:S01]  /*7dce0*/  MOV R34, R133 ;  /* 0x0000008500227202 */ /* 0x000fe20000000f00 */
[----:B------:R-:W-:-:S02]  /*7dcf0*/  IMAD.MOV.U32 R26, RZ, RZ, R134 ;  /* 0x000000ffff1a7224 */ /* 0x000fc400078e0086 */
[----:B------:R-:W-:Y:S02]  /*7dd00*/  IMAD.MOV.U32 R27, RZ, RZ, R135 ;  /* 0x000000ffff1b7224 */ /* 0x000fe400078e0087 */
[----:B------:R-:W-:-:S15]  /*7dd10*/  HMMA.1688.F32.TF32 R132, R200, R116, R232 ;  /* 0x00000074c884723c */ /* 0x000fde00000810e8 */
        /* <DEDUP_REMOVED lines=23> */
[----:B---3--:R-:W-:-:S15]  /*7de90*/  HMMA.1688.F32.TF32 R132, R200, R108, R240 ;  /* 0x0000006cc884723c */ /* 0x008fde00000810f0 */
[----:B------:R-:W-:-:S04]  /*7dea0*/  NOP ;  /* 0x0000000000007918 */ /* 0x000fc80000000000 */
[----:B------:R-:W-:Y:S01]  /*7deb0*/  IMAD.MOV.U32 R38, RZ, RZ, R132 ;  /* 0x000000ffff267224 */ /* 0x000fe200078e0084 */
[----:B------:R-:W-:Y:S01]  /*7dec0*/  MOV R39, R133 ;  /* 0x0000008500277202 */ /* 0x000fe20000000f00 */
[----:B------:R-:W-:Y:S02]  /*7ded0*/  IMAD.MOV.U32 R15, RZ, RZ, R134 ;  /* 0x000000ffff0f7224 */ /* 0x000fe400078e0086 */
[----:B------:R-:W-:-:S05]  /*7dee0*/  IMAD.MOV.U32 R14, RZ, RZ, R135 ;  /* 0x000000ffff0e7224 */ /* 0x000fca00078e0087 */
[----:B------:R3:W-:Y:S04]  /*7def0*/  STL [R1+0x6c6c], R14 ;  /* 0x006c6c0e01007387 */ /* 0x0007e80000100800 */
[----:B------:R1:W-:Y:S04]  /*7df00*/  STL [R1+0x6c68], R15 ;  /* 0x006c680f01007387 */ /* 0x0003e80000100800 */
[----:B------:R1:W-:Y:S04]  /*7df10*/  STL [R1+0x6c64], R39 ;  /* 0x006c642701007387 */ /* 0x0003e80000100800 */
[----:B------:R1:W-:Y:S01]  /*7df20*/  STL [R1+0x6c60], R38 ;  /* 0x006c602601007387 */ /* 0x0003e20000100800 */
[----:B----4-:R-:W-:-:S15]  /*7df30*/  HMMA.1688.F32.TF32 R132, R200, R104, R244 ;  /* 0x00000068c884723c */ /* 0x010fde00000810f4 */
[----:B------:R-:W-:-:S04]  /*7df40*/  NOP ;  /* 0x0000000000007918 */ /* 0x000fc80000000000 */
[----:B-1----:R-:W-:Y:S01]  /*7df50*/  IMAD.MOV.U32 R27, RZ, RZ, R132 ;  /* 0x000000ffff1b7224 */ /* 0x002fe200078e0084 */
[----:B------:R-:W-:Y:S01]  /*7df60*/  MOV R26, R133 ;  /* 0x00000085001a7202 */ /* 0x000fe20000000f00 */
[----:B------:R-:W-:Y:S02]  /*7df70*/  IMAD.MOV.U32 R34, RZ, RZ, R134 ;  /* 0x000000ffff227224 */ /* 0x000fe400078e0086 */
[----:B------:R-:W-:Y:S02]  /*7df80*/  IMAD.MOV.U32 R35, RZ, RZ, R135 ;  /* 0x000000ffff237224 */ /* 0x000fe400078e0087 */
[----:B--2---:R-:W-:Y:S01]  /*7df90*/  HMMA.1688.F32.TF32 R132, R200, R100, R248 ;  /* 0x00000064c884723c */ /* 0x004fe200000810f8 */
        /* <DEDUP_REMOVED lines=83> */
[C---:B------:R-:W-:Y:S08]  /*7e4d0*/  HMMA.1688.F32.TF32 R148, R200.reuse, R72, R228 ;  /* 0x00000048c894723c */ /* 0x040ff000000810e4 */
[C---:B------:R-:W-:Y:S03]  /*7e4e0*/  HMMA.1688.F32.TF32 R136, R200.reuse, R68, R232 ;  /* 0x00000044c888723c */ /* 0x040fe600000810e8 */
[----:B------:R-:W-:Y:S04]  /*7e4f0*/  STL.64 [R1+0xd60], R132 ;  /* 0x000d608401007387 */ /* 0x000fe80000100a00 */
[----:B------:R1:W-:Y:S02]  /*7e500*/  STL.64 [R1+0xd68], R134 ;  /* 0x000d688601007387 */ /* 0x0003e40000100a00 */
[C---:B-1----:R-:W-:Y:S02]  /*7e510*/  HMMA.1688.F32.TF32 R132, R200.reuse, R64, R236 ;  /* 0x00000040c884723c */ /* 0x042fe400000810ec */
[----:B------:R-:W-:Y:S04]  /*7e520*/  STL.64 [R1+0xd50], R148 ;  /* 0x000d509401007387 */ /* 0x000fe80000100a00 */
[----:B------:R1:W-:Y:S04]  /*7e530*/  STL.64 [R1+0xd58], R150 ;  /* 0x000d589601007387 */ /* 0x0003e80000100a00 */
[----:B------:R-:W-:Y:S04]  /*7e540*/  STL.64 [R1+0xd40], R136 ;  /* 0x000d408801007387 */ /* 0x000fe80000100a00 */
[----:B------:R2:W-:Y:S01]  /*7e550*/  STL.64 [R1+0xd48], R138 ;  /* 0x000d488a01007387 */ /* 0x0005e20000100a00 */
[C---:B-1----:R-:W-:Y:S04]  /*7e560*/  HMMA.1688.F32.TF32 R148, R200.reuse, R60, R240 ;  /* 0x0000003cc894723c */ /* 0x042fe800000810f0 */
[----:B------:R-:W-:Y:S04]  /*7e570*/  STL.64 [R1+0xd30], R132 ;  /* 0x000d308401007387 */ /* 0x000fe80000100a00 */
[----:B------:R1:W-:Y:S01]  /*7e580*/  STL.64 [R1+0xd38], R134 ;  /* 0x000d388601007387 */ /* 0x0003e20000100a00 */
[C---:B--2---:R-:W-:Y:S08]  /*7e590*/  HMMA.1688.F32.TF32 R136, R200.reuse, R56, R244 ;  /* 0x00000038c888723c */ /* 0x044ff000000810f4 */
[C---:B-1----:R-:W-:Y:S02]  /*7e5a0*/  HMMA.1688.F32.TF32 R132, R200.reuse, R52, R248 ;  /* 0x00000034c884723c */ /* 0x042fe400000810f8 */
        /* <DEDUP_REMOVED lines=62> */
[----:B-1----:R-:W4:Y:S04]  /*7e990*/  LDL.LU R132, [R1+0xf60] ;  /* 0x000f600001847983 */ /* 0x002f280000300800 */
[----:B------:R-:W4:Y:S04]  /*7e9a0*/  LDL.LU R133, [R1+0xf64] ;  /* 0x000f640001857983 */ /* 0x000f280000300800 */
[----:B---3--:R-:W3:Y:S04]  /*7e9b0*/  LDL.LU R134, [R1+0xf68] ;  /* 0x000f680001867983 */ /* 0x008ee80000300800 */
        /* <DEDUP_REMOVED lines=41> */
[----:B------:R-:W3:Y:S04]  /*7ec50*/  LDL.LU R248, [R1] ;  /* 0x0000000001f87983 */ /* 0x000ee80000300800 */
[----:B------:R-:W3:Y:S04]  /*7ec60*/  LDL.LU R249, [R1+0x4] ;  /* 0x0000040001f97983 */ /* 0x000ee80000300800 */
[----:B------:R-:W3:Y:S04]  /*7ec70*/  LDL.LU R250, [R1+0x8] ;  /* 0x0000080001fa7983 */ /* 0x000ee80000300800 */
[----:B------:R-:W3:Y:S01]  /*7ec80*/  LDL.LU R251, [R1+0xc] ;  /* 0x00000c0001fb7983 */ /* 0x000ee20000300800 */
[C---:B--2---:R-:W-:Y:S08]  /*7ec90*/  HMMA.1688.F32.TF32 R176, R200.reuse, R12, R176 ;  /* 0x0000000cc8b0723c */ /* 0x044ff000000810b0 */
[C---:B----4-:R-:W-:Y:S08]  /*7eca0*/  HMMA.1688.F32.TF32 R172, R200.reuse, R36, R172 ;  /* 0x00000024c8ac723c */ /* 0x050ff000000810ac */
[C---:B------:R-:W-:Y:S08]  /*7ecb0*/  HMMA.1688.F32.TF32 R168, R200.reuse, R20, R168 ;  /* 0x00000014c8a8723c */ /* 0x040ff000000810a8 */
[C---:B------:R-:W-:Y:S08]  /*7ecc0*/  HMMA.1688.F32.TF32 R160, R200.reuse, R4, R160 ;  /* 0x00000004c8a0723c */ /* 0x040ff000000810a0 */
[C---:B---3--:R-:W-:Y:S08]  /*7ecd0*/  HMMA.1688.F32.TF32 R132, R200.reuse, R8, R132 ;  /* 0x00000008c884723c */ /* 0x048ff00000081084 */
[C---:B------:R-:W-:Y:S08]  /*7ece0*/  HMMA.1688.F32.TF32 R136, R200.reuse, R16, R136 ;  /* 0x00000010c888723c */ /* 0x040ff00000081088 */
[C---:B------:R-:W-:Y:S08]  /*7ecf0*/  HMMA.1688.F32.TF32 R152, R200.reuse, R44, R152 ;  /* 0x0000002cc898723c */ /* 0x040ff00000081098 */
[C---:B------:R-:W-:Y:S08]  /*7ed00*/  HMMA.1688.F32.TF32 R148, R200.reuse, R48, R148 ;  /* 0x00000030c894723c */ /* 0x040ff00000081094 */
[C---:B------:R-:W-:Y:S11]  /*7ed10*/  HMMA.1688.F32.TF32 R156, R200.reuse, R40, R156 ;  /* 0x00000028c89c723c */ /* 0x040ff6000008109c */
[----:B------:R-:W-:Y:S04]  /*7ed20*/  STL.64 [R1+0xcf0], R148 ;  /* 0x000cf09401007387 */ /* 0x000fe80000100a00 */
[----:B------:R1:W-:Y:S01]  /*7ed30*/  STL.64 [R1+0xcf8], R150 ;  /* 0x000cf89601007387 */ /* 0x0003e20000100a00 */
[C---:B------:R-:W-:Y:S03]  /*7ed40*/  HMMA.1688.F32.TF32 R164, R200.reuse, R28, R164 ;  /* 0x0000001cc8a4723c */ /* 0x040fe600000810a4 */
[----:B-1----:R-:W2:Y:S04]  /*7ed50*/  LDL.LU.64 R150, [R1+0x7060] ;  /* 0x0070600001967983 */ /* 0x002ea80000300a00 */
[----:B------:R-:W3:Y:S04]  /*7ed60*/  LDL.LU.64 R148, [R1+0x7058] ;  /* 0x0070580001947983 */ /* 0x000ee80000300a00 */
[----:B------:R-:W-:Y:S04]  /*7ed70*/  STL.64 [R1+0xce0], R152 ;  /* 0x000ce09801007387 */ /* 0x000fe80000100a00 */
[----:B------:R1:W-:Y:S04]  /*7ed80*/  STL.64 [R1+0xce8], R154 ;  /* 0x000ce89a01007387 */ /* 0x0003e80000100a00 */
[----:B-1----:R-:W4:Y:S04]  /*7ed90*/  LDL.LU.64 R154, [R1+0x7050] ;  /* 0x00705000019a7983 */ /* 0x002f280000300a00 */
[----:B------:R-:W2:Y:S04]  /*7eda0*/  LDL.LU.64 R152, [R1+0x7048] ;  /* 0x0070480001987983 */ /* 0x000ea80000300a00 */
[----:B------:R-:W-:Y:S04]  /*7edb0*/  STL.64 [R1+0xcd0], R156 ;  /* 0x000cd09c01007387 */ /* 0x000fe80000100a00 */
[----:B------:R1:W-:Y:S01]  /*7edc0*/  STL.64 [R1+0xcd8], R158 ;  /* 0x000cd89e01007387 */ /* 0x0003e20000100a00 */
[C---:B------:R-:W-:Y:S03]  /*7edd0*/  HMMA.1688.F32.TF32 R180, R200.reuse, R24, R180 ;  /* 0x00000018c8b4723c */ /* 0x040fe600000810b4 */
[----:B-1----:R-:W2:Y:S04]  /*7ede0*/  LDL.LU.64 R158, [R1+0x7040] ;  /* 0x00704000019e7983 */ /* 0x002ea80000300a00 */
[----:B------:R-:W2:Y:S04]  /*7edf0*/  LDL.LU.64 R156, [R1+0x7038] ;  /* 0x00703800019c7983 */ /* 0x000ea80000300a00 */
[----:B------:R-:W-:Y:S04]  /*7ee00*/  STL.64 [R1+0xcc0], R136 ;  /* 0x000cc08801007387 */ /* 0x000fe80000100a00 */
[----:B------:R1:W-:Y:S04]  /*7ee10*/  STL.64 [R1+0xcc8], R138 ;  /* 0x000cc88a01007387 */ /* 0x0003e80000100a00 */
[----:B-1----:R-:W2:Y:S04]  /*7ee20*/  LDL.LU.64 R138, [R1+0x7030] ;  /* 0x00703000018a7983 */ /* 0x002ea80000300a00 */
[----:B------:R-:W2:Y:S04]  /*7ee30*/  LDL.LU.64 R136, [R1+0x7028] ;  /* 0x0070280001887983 */ /* 0x000ea80000300a00 */
[----:B------:R-:W-:Y:S04]  /*7ee40*/  STL.64 [R1+0xcb0], R132 ;  /* 0x000cb08401007387 */ /* 0x000fe80000100a00 */
[----:B------:R1:W-:Y:S01]  /*7ee50*/  STL.64 [R1+0xcb8], R134 ;  /* 0x000cb88601007387 */ /* 0x0003e20000100a00 */
[----:B------:R-:W-:Y:S03]  /*7ee60*/  HMMA.1688.F32.TF32 R200, R200, R32, R184 ;  /* 0x00000020c8c8723c */ /* 0x000fe600000810b8 */
        /* <DEDUP_REMOVED lines=26> */
[----:B------:R-:W2:Y:S04]  /*7f010*/  LDL.LU.64 R186, [R1+0x6fb0] ;  /* 0x006fb00001ba7983 */ /* 0x000ea80000300a00 */
[----:B------:R-:W2:Y:S04]  /*7f020*/  LDL.LU.64 R184, [R1+0x6fa8] ;  /* 0x006fa80001b87983 */ /* 0x000ea80000300a00 */
[----:B------:R1:W-:Y:S04]  /*7f030*/  STL.64 [R1+0xbb0], R200 ;  /* 0x000bb0c801007387 */ /* 0x0003e80000100a00 */
[----:B------:R1:W-:Y:S04]  /*7f040*/  STL.64 [R1+0xbb8], R202 ;  /* 0x000bb8ca01007387 */ /* 0x0003e80000100a00 */
[----:B-1----:R-:W2:Y:S04]  /*7f050*/  LDL.LU R200, [R1+0x180] ;  /* 0x0001800001c87983 */ /* 0x002ea80000300800 */
[----:B------:R-:W2:Y:S04]  /*7f060*/  LDL.LU R201, [R1+0x184] ;  /* 0x0001840001c97983 */ /* 0x000ea80000300800 */
[----:B------:R-:W2:Y:S04]  /*7f070*/  LDL.LU R202, [R1+0x188] ;  /* 0x0001880001ca7983 */ /* 0x000ea80000300800 */
[----:B------:R-:W2:Y:S01]  /*7f080*/  LDL.LU R203, [R1+0x18c] ;  /* 0x00018c0001cb7983 */ /* 0x000ea20000300800 */
        /* <DEDUP_REMOVED lines=14> */
[----:B--2---:R-:W-:-:S15]  /*7f170*/  HMMA.1688.F32.TF32 R200, R220, R128, R200 ;  /* 0x00000080dcc8723c */ /* 0x004fde00000810c8 */
[----:B------:R-:W-:-:S04]  /*7f180*/  NOP ;  /* 0x0000000000007918 */ /* 0x000fc80000000000 */
[----:B------:R-:W-:Y:S04]  /*7f190*/  STL.64 [R1+0xf80], R200 ;  /* 0x000f80c801007387 */ /* 0x000fe80000100a00 */
[----:B------:R-:W-:Y:S04]  /*7f1a0*/  STL.64 [R1+0xf88], R202 ;  /* 0x000f88ca01007387 */ /* 0x000fe80000100a00 */
[----:B------:R-:W-:Y:S04]  /*7f1b0*/  STL.64 [R1+0xf70], R188 ;  /* 0x000f70bc01007387 */ /* 0x000fe80000100a00 */
[----:B------:R1:W-:Y:S04]  /*7f1c0*/  STL.64 [R1+0xf78], R190 ;  /* 0x000f78be01007387 */ /* 0x0003e80000100a00 */
[----:B------:R-:W-:Y:S04]  /*7f1d0*/  LDS R200, [R0+UR18+0x82100] ;  /* 0x0821001200c87984 */ /* 0x000fe80008000800 */
[----:B------:R-:W-:Y:S04]  /*7f1e0*/  LDS R202, [R0+UR18+0x82900] ;  /* 0x0829001200ca7984 */ /* 0x000fe80008000800 */
[----:B-1----:R-:W2:Y:S04]  /*7f1f0*/  LDL.LU.64 R190, [R1+0x6fa0] ;  /* 0x006fa00001be7983 */ /* 0x002ea80000300a00 */
[----:B------:R-:W2:Y:S04]  /*7f200*/  LDL.LU.64 R188, [R1+0x6f98] ;  /* 0x006f980001bc7983 */ /* 0x000ea80000300a00 */
[----:B------:R-:W-:Y:S04]  /*7f210*/  STL.64 [R1+0xf60], R192 ;  /* 0x000f60c001007387 */ /* 0x000fe80000100a00 */
[----:B------:R1:W-:Y:S04]  /*7f220*/  STL.64 [R1+0xf68], R194 ;  /* 0x000f68c201007387 */ /* 0x0003e80000100a00 */
[----:B------:R-:W-:Y:S04]  /*7f230*/  LDS R201, [R3+UR18+0x82100] ;  /* 0x0821001203c97984 */ /* 0x000fe80008000800 */
[----:B------:R-:W2:Y:S04]  /*7f240*/  LDS R203, [R3+UR18+0x82900] ;  /* 0x0829001203cb7984 */ /* 0x000ea80008000800 */
        /* <DEDUP_REMOVED lines=49> */
[----:B------:R-:W3:Y:S01]  /*7f560*/  LDL.LU.64 R248, [R1+0x6ec8] ;  /* 0x006ec80001f87983 */ /* 0x000ee20000300a00 */
[C---:B--2---:R-:W-:Y:S08]  /*7f570*/  HMMA.1688.F32.TF32 R168, R200.reuse, R124, R168 ;  /* 0x0000007cc8a8723c */ /* 0x044ff000000810a8 */
[----:B------:R-:W-:Y:S08]  /*7f580*/  HMMA.1688.F32.TF32 R164, R200, R120, R164 ;  /* 0x00000078c8a4723c */ /* 0x000ff000000810a4 */
[----:B---3--:R-:W-:-:S15]  /*7f590*/  HMMA.1688.F32.TF32 R248, R220, R68, R248 ;  /* 0x00000044dcf8723c */ /* 0x008fde00000810f8 */
[----:B------:R-:W-:-:S04]  /*7f5a0*/  NOP ;  /* 0x0000000000007918 */ /* 0x000fc80000000000 */
        /* <DEDUP_REMOVED lines=18> */
[----:B------:R1:W-:Y:S04]  /*7f6d0*/  STL.64 [R1+0x1058], R242 ;  /* 0x001058f201007387 */ /* 0x0003e80000100a00 */
[----:B------:R4:W-:Y:S03]  /*7f6e0*/  STL.64 [R1+0x1040], R236 ;  /* 0x001040ec01007387 */ /* 0x0009e60000100a00 */
[C---:B------:R-:W-:Y:S01]  /*7f6f0*/  HMMA.1688.F32.TF32 R196, R220.reuse, R20, R192 ;  /* 0x00000014dcc4723c */ /* 0x040fe200000810c0 */
[----:B------:R2:W-:Y:S04]  /*7f700*/  STL.64 [R1+0x1048], R238 ;  /* 0x001048ee01007387 */ /* 0x0005e80000100a00 */
[----:B------:R-:W-:Y:S03]  /*7f710*/  STL.64 [R1+0x1030], R232 ;  /* 0x001030e801007387 */ /* 0x000fe60000100a00 */
[C---:B------:R-:W-:Y:S01]  /*7f720*/  HMMA.1688.F32.TF32 R192, R220.reuse, R36, R188 ;  /* 0x00000024dcc0723c */ /* 0x040fe200000810bc */
[----:B------:R-:W-:Y:S04]  /*7f730*/  STL.64 [R1+0x1038], R234 ;  /* 0x001038ea01007387 */ /* 0x000fe80000100a00 */
[----:B------:R-:W-:Y:S03]  /*7f740*/  STL.64 [R1+0x1020], R228 ;  /* 0x001020e401007387 */ /* 0x000fe60000100a00 */
[C---:B------:R-:W-:Y:S01]  /*7f750*/  HMMA.1688.F32.TF32 R188, R220.reuse, R12, R184 ;  /* 0x0000000cdcbc723c */ /* 0x040fe200000810b8 */
[----:B------:R-:W-:Y:S04]  /*7f760*/  STL.64 [R1+0x1028], R230 ;  /* 0x001028e601007387 */ /* 0x000fe80000100a00 */
[----:B------:R-:W-:Y:S03]  /*7f770*/  STL.64 [R1+0x1010], R224 ;  /* 0x001010e001007387 */ /* 0x000fe60000100a00 */
[C---:B------:R-:W-:Y:S01]  /*7f780*/  HMMA.1688.F32.TF32 R184, R220.reuse, R24, R180 ;  /* 0x00000018dcb8723c */ /* 0x040fe200000810b4 */
[----:B------:R-:W-:Y:S04]  /*7f790*/  STL.64 [R1+0x1018], R226 ;  /* 0x001018e201007387 */ /* 0x000fe80000100a00 */
[----:B------:R-:W-:Y:S03]  /*7f7a0*/  STL.64 [R1+0x1000], R216 ;  /* 0x001000d801007387 */ /* 0x000fe60000100a00 */
[----:B------:R-:W-:Y:S01]  /*7f7b0*/  HMMA.1688.F32.TF32 R180, R220, R32, R176 ;  /* 0x00000020dcb4723c */ /* 0x000fe200000810b0 */
[----:B------:R-:W-:Y:S04]  /*7f7c0*/  STL.64 [R1+0x1008], R218 ;  /* 0x001008da01007387 */ /* 0x000fe80000100a00 */
[----:B------:R-:W-:Y:S03]  /*7f7d0*/  STL.64 [R1+0xff0], R212 ;  /* 0x000ff0d401007387 */ /* 0x000fe60000100a00 */
[----:B------:R-:W-:Y:S01]  /*7f7e0*/  HMMA.1688.F32.TF32 R176, R200, R128, R172 ;  /* 0x00000080c8b0723c */ /* 0x000fe200000810ac */
        /* <DEDUP_REMOVED lines=9> */
[----:B-1----:R-:W-:-:S03]  /*7f880*/  LOP3.LUT R242, R0, 0x40, RZ, 0x3c, !PT ;  /* 0x0000004000f27812 */ /* 0x002fc600078e3cff */
[----:B------:R-:W-:Y:S01]  /*7f890*/  STL.64 [R1+0xfa0], R188 ;  /* 0x000fa0bc01007387 */ /* 0x000fe20000100a00 */
[----:B------:R-:W-:-:S03]  /*7f8a0*/  LOP3.LUT R243, R0, 0x60, RZ, 0x3c, !PT ;  /* 0x0000006000f37812 */ /* 0x000fc600078e3cff */
        /* <DEDUP_REMOVED lines=11> */
[----:B------:R1:W-:Y:S01]  /*7f960*/  STL.64 [R1+0x6d68], R120 ;  /* 0x006d687801007387 */ /* 0x0003e20000100a00 */
[----:B------:R-:W-:Y:S01]  /*7f970*/  IMAD.MOV.U32 R244, RZ, RZ, R146 ;  /* 0x000000fffff47224 */ /* 0x000fe200078e0092 */
[----:B------:R-:W-:Y:S01]  /*7f980*/  MOV R245, R148 ;  /* 0x0000009400f57202 */ /* 0x000fe20000000f00 */
[----:B------:R-:W-:-:S02]  /*7f990*/  IMAD.MOV.U32 R246, RZ, RZ, R149 ;  /* 0x000000fffff67224 */ /* 0x000fc400078e0095 */
[----:B------:R-:W-:Y:S01]  /*7f9a0*/  IMAD.MOV.U32 R247, RZ, RZ, R150 ;  /* 0x000000fffff77224 */ /* 0x000fe200078e0096 */
[----:B----4-:R-:W-:Y:S01]  /*7f9b0*/  MOV R237, R154 ;  /* 0x0000009a00ed7202 */ /* 0x010fe20000000f00 */
[----:B------:R-:W-:Y:S02]  /*7f9c0*/  IMAD.MOV.U32 R236, RZ, RZ, R155 ;  /* 0x000000ffffec7224 */ /* 0x000fe400078e009b */
[----:B--2---:R-:W-:Y:S02]  /*7f9d0*/  IMAD.MOV.U32 R238, RZ, RZ, R153 ;  /* 0x000000ffffee7224 */ /* 0x004fe400078e0099 */
[----:B------:R-:W-:Y:S01]  /*7f9e0*/  IMAD.MOV.U32 R239, RZ, RZ, R152 ;  /* 0x000000ffffef7224 */ /* 0x000fe200078e0098 */
[----:B-1----:R-:W-:Y:S01]  /*7f9f0*/  HMMA.1688.F32.TF32 R120, R200, R116, R160 ;  /* 0x00000074c878723c */ /* 0x002fe200000810a0 */
[----:B------:R-:W-:Y:S04]  /*7fa00*/  STL.64 [R1+0x920], R164 ;  /* 0x000920a401007387 */ /* 0x000fe80000100a00 */
[----:B------:R-:W-:Y:S04]  /*7fa10*/  STL.64 [R1+0x928], R166 ;  /* 0x000928a601007387 */ /* 0x000fe80000100a00 */
[----:B------:R-:W2:Y:S01]  /*7fa20*/  LDL.LU R146, [R1+0x6ec4] ;  /* 0x006ec40001927983 */ /* 0x000ea20000300800 */
[----:B------:R-:W-:Y:S01]  /*7fa30*/  IMAD.MOV.U32 R232, RZ, RZ, R145 ;  /* 0x000000ffffe87224 */ /* 0x000fe200078e0091 */
[----:B------:R-:W-:Y:S01]  /*7fa40*/  MOV R233, R144 ;  /* 0x0000009000e97202 */ /* 0x000fe20000000f00 */
[----:B------:R-:W-:-:S02]  /*7fa50*/  IMAD.MOV.U32 R234, RZ, RZ, R141 ;  /* 0x000000ffffea7224 */ /* 0x000fc400078e008d */
[----:B------:R-:W-:Y:S01]  /*7fa60*/  IMAD.MOV.U32 R235, RZ, RZ, R140 ;  /* 0x000000ffffeb7224 */ /* 0x000fe200078e008c */
[----:B------:R-:W-:Y:S01]  /*7fa70*/  MOV R225, R136 ;  /* 0x0000008800e17202 */ /* 0x000fe20000000f00 */
[----:B------:R-:W-:Y:S02]  /*7fa80*/  IMAD.MOV.U32 R224, RZ, RZ, R137 ;  /* 0x000000ffffe07224 */ /* 0x000fe400078e0089 */
[----:B------:R-:W-:Y:S01]  /*7fa90*/  IMAD.MOV.U32 R226, RZ, RZ, R139 ;  /* 0x000000ffffe27224 */ /* 0x000fe200078e008b */
[----:B------:R-:W-:Y:S04]  /*7faa0*/  STL.64 [R1+0x900], R120 ;  /* 0x0009007801007387 */ /* 0x000fe80000100a00 */
[----:B------:R-:W-:Y:S04]  /*7fab0*/  STL.64 [R1+0x908], R122 ;  /* 0x0009087a01007387 */ /* 0x000fe80000100a00 */
        /* <DEDUP_REMOVED lines=10> */
[----:B------:R-:W-:-:S03]  /*7fb60*/  IMAD.MOV.U32 R227, RZ, RZ, R138 ;  /* 0x000000ffffe37224 */ /* 0x000fc600078e008a */
[----:B------:R-:W4:Y:S04]  /*7fb70*/  LDL.LU R140, [R1+0x6e98] ;  /* 0x006e9800018c7983 */ /* 0x000f280000300800 */
[----:B------:R-:W4:Y:S04]  /*7fb80*/  LDL.LU R137, [R1+0x6e94] ;  /* 0x006e940001897983 */ /* 0x000f280000300800 */
[----:B------:R-:W4:Y:S04]  /*7fb90*/  LDL.LU R136, [R1+0x6e90] ;  /* 0x006e900001887983 */ /* 0x000f280000300800 */
[----:B------:R-:W4:Y:S01]  /*7fba0*/  LDL.LU R139, [R1+0x6e8c] ;  /* 0x006e8c00018b7983 */ /* 0x000f220000300800 */
[----:B------:R-:W-:-:S03]  /*7fbb0*/  IMAD.MOV.U32 R216, RZ, RZ, R132 ;  /* 0x000000ffffd87224 */ /* 0x000fc600078e0084 */
[----:B------:R-:W4:Y:S01]  /*7fbc0*/  LDL.LU R138, [R1+0x6e88] ;  /* 0x006e8800018a7983 */ /* 0x000f220000300800 */
[----:B------:R-:W-:Y:S01]  /*7fbd0*/  MOV R217, R133 ;  /* 0x0000008500d97202 */ /* 0x000fe20000000f00 */
[----:B------:R-:W-:Y:S02]  /*7fbe0*/  IMAD.MOV.U32 R218, RZ, RZ, R135 ;  /* 0x000000ffffda7224 */ /* 0x000fe400078e0087 */
[----:B------:R-:W4:Y:S01]  /*7fbf0*/  LDL.LU R132, [R1+0x6e84] ;  /* 0x006e840001847983 */ /* 0x000f220000300800 */
[----:B------:R-:W-:-:S03]  /*7fc00*/  IMAD.MOV.U32 R219, RZ, RZ, R134 ;  /* 0x000000ffffdb7224 */ /* 0x000fc600078e0086 */
[----:B------:R-:W4:Y:S04]  /*7fc10*/  LDL.LU R133, [R1+0x6e80] ;  /* 0x006e800001857983 */ /* 0x000f280000300800 */
[----:B------:R-:W4:Y:S04]  /*7fc20*/  LDL.LU R135, [R1+0x6e7c] ;  /* 0x006e7c0001877983 */ /* 0x000f280000300800 */
[----:B------:R-:W4:Y:S04]  /*7fc30*/  LDL.LU R134, [R1+0x6e78] ;  /* 0x006e780001867983 */ /* 0x000f280000300800 */
[----:B------:R-:W-:Y:S04]  /*7fc40*/  LDS R172, [R242+UR18+0x82100] ;  /* 0x08210012f2ac7984 */ /* 0x000fe80008000800 */
[----:B------:R-:W-:Y:S04]  /*7fc50*/  LDS R174, [R242+UR18+0x82900] ;  /* 0x08290012f2ae7984 */ /* 0x000fe80008000800 */
[----:B------:R-:W-:Y:S04]  /*7fc60*/  LDS R173, [R243+UR18+0x82100] ;  /* 0x08210012f3ad7984 */ /* 0x000fe80008000800 */
[----:B------:R1:W1:Y:S01]  /*7fc70*/  LDS R175, [R243+UR18+0x82900] ;  /* 0x08290012f3af7984 */ /* 0x0002620008000800 */
[----:B--2---:R-:W-:-:S02]  /*7fc80*/  IMAD.MOV.U32 R215, RZ, RZ, R146 ;  /* 0x000000ffffd77224 */ /* 0x004fc400078e0092 */
[----:B---3--:R-:W-:Y:S01]  /*7fc90*/  IMAD.MOV.U32 R214, RZ, RZ, R148 ;  /* 0x000000ffffd67224 */ /* 0x008fe200078e0094 */
[----:B----4-:R-:W-:Y:S01]  /*7fca0*/  MOV R213, R149 ;  /* 0x0000009500d57202 */ /* 0x010fe20000000f00 */
[----:B------:R-:W-:Y:S02]  /*7fcb0*/  IMAD.MOV.U32 R212, RZ, RZ, R150 ;  /* 0x000000ffffd47224 */ /* 0x000fe400078e0096 */
[----:B------:R-:W2:Y:S04]  /*7fcc0*/  LDL.LU R150, [R1+0x6e74] ;  /* 0x006e740001967983 */ /* 0x000ea80000300800 */
[----:B------:R-:W3:Y:S04]  /*7fcd0*/  LDL.LU R149, [R1+0x6e70] ;  /* 0x006e700001957983 */ /* 0x000ee80000300800 */
[----:B------:R-:W4:Y:S04]  /*7fce0*/  LDL.LU R148, [R1+0x6e6c] ;  /* 0x006e6c0001947983 */ /* 0x000f280000300800 */
[----:B------:R-:W2:Y:S01]  /*7fcf0*/  LDL.LU R146, [R1+0x6e68] ;  /* 0x006e680001927983 */ /* 0x000ea20000300800 */
[----:B------:R-:W-:-:S02]  /*7fd00*/  IMAD.MOV.U32 R207, RZ, RZ, R145 ;  /* 0x000000ffffcf7224 */ /* 0x000fc400078e0091 */
[----:B------:R-:W-:Y:S01]  /*7fd10*/  IMAD.MOV.U32 R206, RZ, RZ, R144 ;  /* 0x000000ffffce7224 */ /* 0x000fe200078e0090 */
[----:B------:R-:W-:Y:S01]  /*7fd20*/  MOV R205, R141 ;  /* 0x0000008d00cd7202 */ /* 0x000fe20000000f00 */
[----:B------:R-:W-:Y:S02]  /*7fd30*/  IMAD.MOV.U32 R204, RZ, RZ, R140 ;  /* 0x000000ffffcc7224 */ /* 0x000fe400078e008c */
[----:B------:R-:W2:Y:S04]  /*7fd40*/  LDL.LU R140, [R1+0x6e64] ;  /* 0x006e6400018c7983 */ /* 0x000ea80000300800 */
[----:B------:R-:W3:Y:S04]  /*7fd50*/  LDL.LU R141, [R1+0x6e60] ;  /* 0x006e6000018d7983 */ /* 0x000ee80000300800 */
        /* <DEDUP_REMOVED lines=8> */
[----:B------:R-:W4:Y:S04]  /*7fde0*/  LDL.LU R136, [R1+0x6e4c] ;  /* 0x006e4c0001887983 */ /* 0x000f280000300800 */
[----:B------:R-:W4:Y:S01]  /*7fdf0*/  LDL.LU R137, [R1+0x6e48] ;  /* 0x006e480001897983 */ /* 0x000f220000300800 */
[----:B------:R-:W-:Y:S01]  /*7fe00*/  MOV R193, R135 ;  /* 0x0000008700c17202 */ /* 0x000fe20000000f00 */
[----:B------:R-:W-:-:S02]  /*7fe10*/  IMAD.MOV.U32 R192, RZ, RZ, R134 ;  /* 0x000000ffffc07224 */ /* 0x000fc400078e0086 */
[----:B------:R-:W4:Y:S01]  /*7fe20*/  LDL.LU R134, [R1+0x6e44] ;  /* 0x006e440001867983 */ /* 0x000f220000300800 */
[----:B------:R-:W-:Y:S02]  /*7fe30*/  IMAD.MOV.U32 R194, RZ, RZ, R133 ;  /* 0x000000ffffc27224 */ /* 0x000fe400078e0085 */
[----:B------:R-:W-:Y:S01]  /*7fe40*/  IMAD.MOV.U32 R195, RZ, RZ, R132 ;  /* 0x000000ffffc37224 */ /* 0x000fe200078e0084 */
[----:B------:R-:W4:Y:S04]  /*7fe50*/  LDL.LU R135, [R1+0x6e40] ;  /* 0x006e400001877983 */ /* 0x000f280000300800 */
[----:B------:R-:W4:Y:S04]  /*7fe60*/  LDL.LU R133, [R1+0x6e3c] ;  /* 0x006e3c0001857983 */ /* 0x000f280000300800 */
[----:B------:R-:W4:Y:S01]  /*7fe70*/  LDL.LU R132, [R1+0x6e38] ;  /* 0x006e380001847983 */ /* 0x000f220000300800 */
[----:B--2---:R-:W-:-:S02]  /*7fe80*/  IMAD.MOV.U32 R187, RZ, RZ, R140 ;  /* 0x000000ffffbb7224 */ /* 0x004fc400078e008c */
[----:B---3--:R-:W-:Y:S01]  /*7fe90*/  IMAD.MOV.U32 R186, RZ, RZ, R141 ;  /* 0x000000ffffba7224 */ /* 0x008fe200078e008d */
[----:B----4-:R-:W-:Y:S01]  /*7fea0*/  MOV R185, R144 ;  /* 0x0000009000b97202 */ /* 0x010fe20000000f00 */
[----:B------:R-:W-:Y:S02]  /*7feb0*/  IMAD.MOV.U32 R184, RZ, RZ, R145 ;  /* 0x000000ffffb87224 */ /* 0x000fe400078e0091 */
[----:B------:R-:W2:Y:S04]  /*7fec0*/  LDL.LU R145, [R1+0x6e34] ;  /* 0x006e340001917983 */ /* 0x000ea80000300800 */
[----:B------:R-:W3:Y:S04]  /*7fed0*/  LDL.LU R144, [R1+0x6e30] ;  /* 0x006e300001907983 */ /* 0x000ee80000300800 */
[----:B------:R-:W4:Y:S01]  /*7fee0*/  LDL.LU R141, [R1+0x6e2c] ;  /* 0x006e2c00018d7983 */ /* 0x000f220000300800 */
[----:B------:R-:W-:Y:S01]  /*7fef0*/  IMAD.MOV.U32 R182, RZ, RZ, R139 ;  /* 0x000000ffffb67224 */ /* 0x000fe200078e008b */
[----:B------:R-:W-:-:S02]  /*7ff00*/  MOV R181, R136 ;  /* 0x0000008800b57202 */ /* 0x000fc40000000f00 */
[----:B------:R-:W2:Y:S01]  /*7ff10*/  LDL.LU R140, [R1+0x6e28] ;  /* 0x006e2800018c7983 */ /* 0x000ea20000300800 */
[----:B------:R-:W-:-:S03]  /*7ff20*/  IMAD.MOV.U32 R180, RZ, RZ, R137 ;  /* 0x000000ffffb47224 */ /* 0x000fc600078e0089 */
[----:B------:R-:W1:Y:S01]  /*7ff30*/  LDL.LU R137, [R1+0x6e24] ;  /* 0x006e240001897983 */ /* 0x000e620000300800 */
[----:B------:R-:W-:-:S03]  /*7ff40*/  IMAD.MOV.U32 R183, RZ, RZ, R138 ;  /* 0x000000ffffb77224 */ /* 0x000fc600078e008a */
[----:B------:R-:W2:Y:S04]  /*7ff50*/  LDL.LU R136, [R1+0x6e20] ;  /* 0x006e200001887983 */ /* 0x000ea80000300800 */
[----:B------:R-:W3:Y:S04]  /*7ff60*/  LDL.LU R139, [R1+0x6e1c] ;  /* 0x006e1c00018b7983 */ /* 0x000ee80000300800 */
        /* <DEDUP_REMOVED lines=9> */
[----:B-1----:R-:W-:-:S02]  /*80000*/  IMAD.MOV.U32 R243, RZ, RZ, R137 ;  /* 0x000000fffff37224 */ /* 0x002fc400078e0089 */
[----:B--2---:R-:W-:Y:S02]  /*80010*/  IMAD.MOV.U32 R242, RZ, RZ, R136 ;  /* 0x000000fffff27224 */ /* 0x004fe400078e0088 */
[----:B---3--:R-:W-:Y:S02]  /*80020*/  IMAD.MOV.U32 R240, RZ, RZ, R139 ;  /* 0x000000fffff07224 */ /* 0x008fe400078e008b */
[----:B------:R-:W2:Y:S01]  /*80030*/  LDL.LU R139, [R1+0x6e04] ;  /* 0x006e0400018b7983 */ /* 0x000ea20000300800 */
[----:B----4-:R-:W-:-:S03]  /*80040*/  MOV R241, R138 ;  /* 0x0000008a00f17202 */ /* 0x010fc60000000f00 */
[----:B------:R-:W3:Y:S04]  /*80050*/  LDL.LU R138, [R1+0x6e00] ;  /* 0x006e0000018a7983 */ /* 0x000ee80000300800 */
[----:B------:R-:W4:Y:S04]  /*80060*/  LDL.LU R136, [R1+0x6dfc] ;  /* 0x006dfc0001887983 */ /* 0x000f280000300800 */
[----:B------:R-:W4:Y:S01]  /*80070*/  LDL.LU R137, [R1+0x6df8] ;  /* 0x006df80001897983 */ /* 0x000f220000300800 */
[----:B------:R-:W-:-:S03]  /*80080*/  IMAD.MOV.U32 R168, RZ, RZ, R135 ;  /* 0x000000ffffa87224 */ /* 0x000fc600078e0087 */
[----:B------:R-:W4:Y:S01]  /*80090*/  LDL.LU R135, [R1+0x6df4] ;  /* 0x006df40001877983 */ /* 0x000f220000300800 */
[----:B------:R-:W-:Y:S01]  /*800a0*/  IMAD.MOV.U32 R170, RZ, RZ, R133 ;  /* 0x000000ffffaa7224 */ /* 0x000fe200078e0085 */
[----:B------:R-:W-:Y:S01]  /*800b0*/  MOV R169, R134 ;  /* 0x0000008600a97202 */ /* 0x000fe20000000f00 */
[----:B------:R-:W-:Y:S01]  /*800c0*/  IMAD.MOV.U32 R171, RZ, RZ, R132 ;  /* 0x000000ffffab7224 */ /* 0x000fe200078e0084 */
[----:B------:R-:W4:Y:S04]  /*800d0*/  LDL.LU R134, [R1+0x6df0] ;  /* 0x006df00001867983 */ /* 0x000f280000300800 */
[----:B------:R-:W4:Y:S04]  /*800e0*/  LDL.LU R133, [R1+0x6dec] ;  /* 0x006dec0001857983 */ /* 0x000f280000300800 */
[----:B------:R-:W4:Y:S01]  /*800f0*/  LDL.LU R132, [R1+0x6de8] ;  /* 0x006de80001847983 */ /* 0x000f220000300800 */
[----:B------:R-:W-:Y:S01]  /*80100*/  IMAD.MOV.U32 R220, RZ, RZ, R140 ;  /* 0x000000ffffdc7224 */ /* 0x000fe200078e008c */
        /* <DEDUP_REMOVED lines=16> */
[----:B------:R-:W-:Y:S01]  /*80210*/  MOV R249, R147 ;  /* 0x0000009300f97202 */ /* 0x000fe20000000f00 */
[----:B------:R-:W-:-:S02]  /*80220*/  IMAD.MOV.U32 R250, RZ, RZ, R142 ;  /* 0x000000fffffa7224 */ /* 0x000fc400078e008e */
[----:B------:R-:W-:Y:S02]  /*80230*/  IMAD.MOV.U32 R251, RZ, RZ, R143 ;  /* 0x000000fffffb7224 */ /* 0x000fe400078e008f */
[----:B--2---:R-:W-:Y:S02]  /*80240*/  IMAD.MOV.U32 R167, RZ, RZ, R139 ;  /* 0x000000ffffa77224 */ /* 0x004fe400078e008b */
[----:B---3--:R-:W-:Y:S02]  /*80250*/  IMAD.MOV.U32 R166, RZ, RZ, R138 ;  /* 0x000000ffffa67224 */ /* 0x008fe400078e008a */
[----:B----4-:R-:W-:Y:S02]  /*80260*/  IMAD.MOV.U32 R164, RZ, RZ, R136 ;  /* 0x000000ffffa47224 */ /* 0x010fe400078e0088 */
[----:B------:R-:W2:Y:S01]  /*80270*/  LDL.LU R136, [R1+0x6de4] ;  /* 0x006de40001887983 */ /* 0x000ea20000300800 */
[----:B------:R-:W-:-:S03]  /*80280*/  MOV R165, R137 ;  /* 0x0000008900a57202 */ /* 0x000fc60000000f00 */
[----:B------:R-:W2:Y:S04]  /*80290*/  LDL.LU R137, [R1+0x6de0] ;  /* 0x006de00001897983 */ /* 0x000ea80000300800 */
[----:B------:R-:W2:Y:S04]  /*802a0*/  LDL.LU R138, [R1+0x6ddc] ;  /* 0x006ddc00018a7983 */ /* 0x000ea80000300800 */
[----:B------:R-:W2:Y:S04]  /*802b0*/  LDL.LU R139, [R1+0x6dd8] ;  /* 0x006dd800018b7983 */ /* 0x000ea80000300800 */
[----:B------:R-:W3:Y:S01]  /*802c0*/  LDL.LU R160, [R1+0x50] ;  /* 0x0000500001a07983 */ /* 0x000ee20000300800 */
[----:B------:R-:W-:Y:S01]  /*802d0*/  MOV R121, R133 ;  /* 0x0000008500797202 */ /* 0x000fe20000000f00 */
[----:B------:R-:W-:-:S02]  /*802e0*/  IMAD.MOV.U32 R120, RZ, RZ, R132 ;  /* 0x000000ffff787224 */ /* 0x000fc400078e0084 */
[----:B------:R-:W3:Y:S01]  /*802f0*/  LDL.LU R161, [R1+0x54] ;  /* 0x0000540001a17983 */ /* 0x000ee20000300800 */
[----:B------:R-:W-:-:S03]  /*80300*/  IMAD.MOV.U32 R122, RZ, RZ, R134 ;  /* 0x000000ffff7a7224 */ /* 0x000fc600078e0086 */
        /* <DEDUP_REMOVED lines=27> */
[----:B------:R-:W-:Y:S04]  /*804c0*/  STL.64 [R1+0x6d60], R118 ;  /* 0x006d607601007387 */ /* 0x000fe80000100a00 */
[----:B------:R3:W-:Y:S01]  /*804d0*/  STL.64 [R1+0x6d58], R116 ;  /* 0x006d587401007387 */ /* 0x0007e20000100a00 */
[C---:B--2---:R-:W-:Y:S08]  /*804e0*/  HMMA.1688.F32.TF32 R136, R200.reuse, R88, R136 ;  /* 0x00000058c888723c */ /* 0x044ff00000081088 */
[C---:B----4-:R-:W-:Y:S08]  /*804f0*/  HMMA.1688.F32.TF32 R132, R200.reuse, R92, R132 ;  /* 0x0000005cc884723c */ /* 0x050ff00000081084 */
[C---:B---3--:R-:W-:Y:S01]  /*80500*/  HMMA.1688.F32.TF32 R116, R200.reuse, R108, R152 ;  /* 0x0000006cc874723c */ /* 0x048fe20000081098 */
[----:B------:R-:W-:Y:S04]  /*80510*/  LDS R152, [R0+UR18+0x82180] ;  /* 0x0821801200987984 */ /* 0x000fe80008000800 */
[----:B------:R-:W-:Y:S04]  /*80520*/  LDS R154, [R0+UR18+0x82980] ;  /* 0x08298012009a7984 */ /* 0x000fe80008000800 */
[----:B------:R-:W-:Y:S04]  /*80530*/  LDS R153, [R3+UR18+0x82180] ;  /* 0x0821801203997984 */ /* 0x000fe80008000800 */
[----:B------:R-:W1:Y:S01]  /*80540*/  LDS R155, [R3+UR18+0x82980] ;  /* 0x08298012039b7984 */ /* 0x000e620008000800 */
[C---:B------:R-:W-:Y:S08]  /*80550*/  HMMA.1688.F32.TF32 R156, R200.reuse, R112, R156 ;  /* 0x00000070c89c723c */ /* 0x040ff0000008109c */
[C---:B------:R-:W-:Y:S08]  /*80560*/  HMMA.1688.F32.TF32 R148, R200.reuse, R104, R148 ;  /* 0x00000068c894723c */ /* 0x040ff00000081094 */
[C---:B------:R-:W-:Y:S03]  /*80570*/  HMMA.1688.F32.TF32 R144, R200.reuse, R100, R144 ;  /* 0x00000064c890723c */ /* 0x040fe60000081090 */
[----:B------:R-:W-:Y:S04]  /*80580*/  STL.64 [R1+0x8e0], R156 ;  /* 0x0008e09c01007387 */ /* 0x000fe80000100a00 */
[----:B------:R-:W-:Y:S04]  /*80590*/  STL.64 [R1+0x8e8], R158 ;  /* 0x0008e89e01007387 */ /* 0x000fe80000100a00 */
[----:B------:R-:W-:Y:S04]  /*805a0*/  STL.64 [R1+0x8c0], R116 ;  /* 0x0008c07401007387 */ /* 0x000fe80000100a00 */
[----:B------:R2:W-:Y:S02]  /*805b0*/  STL.64 [R1+0x8c8], R118 ;  /* 0x0008c87601007387 */ /* 0x0005e40000100a00 */
[C---:B--2---:R-:W-:Y:S02]  /*805c0*/  HMMA.1688.F32.TF32 R116, R200.reuse, R96, R140 ;  /* 0x00000060c874723c */ /* 0x044fe4000008108c */
[----:B------:R-:W-:Y:S04]  /*805d0*/  STL.64 [R1+0x8a0], R148 ;  /* 0x0008a09401007387 */ /* 0x000fe80000100a00 */
[----:B------:R-:W-:Y:S04]  /*805e0*/  STL.64 [R1+0x8a8], R150 ;  /* 0x0008a89601007387 */ /* 0x000fe80000100a00 */
[----:B------:R-:W-:Y:S04]  /*805f0*/  STL.64 [R1+0x880], R144 ;  /* 0x0008809001007387 */ /* 0x000fe80000100a00 */
[----:B------:R-:W-:Y:S05]  /*80600*/  STL.64 [R1+0x888], R146 ;  /* 0x0008889201007387 */ /* 0x000fea0000100a00 */
[----:B------:R-:W-:Y:S04]  /*80610*/  STL.64 [R1+0x860], R116 ;  /* 0x0008607401007387 */ /* 0x000fe80000100a00 */
[----:B------:R2:W-:Y:S02]  /*80620*/  STL.64 [R1+0x868], R118 ;  /* 0x0008687601007387 */ /* 0x0005e40000100a00 */
[C---:B--2---:R-:W-:Y:S02]  /*80630*/  HMMA.1688.F32.TF32 R116, R200.reuse, R84, R160 ;  /* 0x00000054c874723c */ /* 0x044fe400000810a0 */
[----:B------:R-:W-:Y:S04]  /*80640*/  STL.64 [R1+0x760], R132 ;  /* 0x0007608401007387 */ /* 0x000fe80000100a00 */
[----:B------:R2:W-:Y:S04]  /*80650*/  STL.64 [R1+0x768], R134 ;  /* 0x0007688601007387 */ /* 0x0005e80000100a00 */
[----:B------:R-:W-:Y:S04]  /*80660*/  STL.64 [R1+0x190], R136 ;  /* 0x0001908801007387 */ /* 0x000fe80000100a00 */
[----:B------:R-:W-:Y:S01]  /*80670*/  STL.64 [R1+0x198], R138 ;  /* 0x0001988a01007387 */ /* 0x000fe20000100a00 */
[C---:B--2---:R-:W-:Y:S04]  /*80680*/  HMMA.1688.F32.TF32 R132, R200.reuse, R80, R120 ;  /* 0x00000050c884723c */ /* 0x044fe80000081078 */
[----:B------:R-:W-:Y:S04]  /*80690*/  STL.64 [R1+0x180], R116 ;  /* 0x0001807401007387 */ /* 0x000fe80000100a00 */
[----:B------:R2:W-:Y:S01]  /*806a0*/  STL.64 [R1+0x188], R118 ;  /* 0x0001887601007387 */ /* 0x0005e20000100a00 */
[C---:B------:R-:W-:Y:S08]  /*806b0*/  HMMA.1688.F32.TF32 R120, R200.reuse, R76, R164 ;  /* 0x0000004cc878723c */ /* 0x040ff000000810a4 */
        /* <DEDUP_REMOVED lines=53> */
[----:B---3--:R-:W-:Y:S08]  /*80a10*/  HMMA.1688.F32.TF32 R120, R200, R32, R244 ;  /* 0x00000020c878723c */ /* 0x008ff000000810f4 */
[C---:B--2---:R-:W-:Y:S03]  /*80a20*/  HMMA.1688.F32.TF32 R116, R172.reuse, R128, R248 ;  /* 0x00000080ac74723c */ /* 0x044fe600000810f8 */
[----:B------:R2:W-:Y:S04]  /*80a30*/  STL.64 [R1+0x50], R132 ;  /* 0x0000508401007387 */ /* 0x0005e80000100a00 */
[----:B------:R3:W-:Y:S04]  /*80a40*/  STL.64 [R1+0x58], R134 ;  /* 0x0000588601007387 */ /* 0x0007e80000100a00 */
[----:B------:R-:W4:Y:S04]  /*80a50*/  LDL.LU R248, [R1+0x280] ;  /* 0x0002800001f87983 */ /* 0x000f280000300800 */
[----:B------:R-:W-:Y:S04]  /*80a60*/  STL.64 [R1+0x40], R120 ;  /* 0x0000407801007387 */ /* 0x000fe80000100a00 */
[----:B------:R-:W-:Y:S04]  /*80a70*/  STL.64 [R1+0x48], R122 ;  /* 0x0000487a01007387 */ /* 0x000fe80000100a00 */
[----:B------:R1:W-:Y:S04]  /*80a80*/  STL.64 [R1+0xee0], R116 ;  /* 0x000ee07401007387 */ /* 0x0003e80000100a00 */
        /* <DEDUP_REMOVED lines=124> */
[----:B-1----:R-:W2:Y:S04]  /*81250*/  LDL.LU.64 R122, [R1+0x6d70] ;  /* 0x006d7000017a7983 */ /* 0x002ea80000300a00 */
[----:B------:R-:W2:Y:S02]  /*81260*/  LDL.LU.64 R120, [R1+0x6d68] ;  /* 0x006d680001787983 */ /* 0x000ea40000300a00 */
[----:B--2---:R-:W-:-:S15]  /*81270*/  HMMA.1688.F32.TF32 R116, R172, R120, R116 ;  /* 0x00000078ac74723c */ /* 0x004fde0000081074 */
[----:B------:R-:W-:-:S04]  /*81280*/  NOP ;  /* 0x0000000000007918 */ /* 0x000fc80000000000 */
        /* <DEDUP_REMOVED lines=8> */
[----:B--2---:R-:W-:-:S15]  /*81310*/  HMMA.1688.F32.TF32 R240, R172, R116, R240 ;  /* 0x00000074acf0723c */ /* 0x004fde00000810f0 */
[----:B------:R-:W-:-:S04]  /*81320*/  NOP ;  /* 0x0000000000007918 */ /* 0x000fc80000000000 */
[----:B------:R-:W-:Y:S04]  /*81330*/  STL.64 [R1+0xeb0], R240 ;  /* 0x000eb0f001007387 */ /* 0x000fe80000100a00 */
[----:B------:R1:W-:Y:S04]  /*81340*/  STL.64 [R1+0xeb8], R242 ;  /* 0x000eb8f201007387 */ /* 0x0003e80000100a00 */
[----:B-1----:R-:W2:Y:S04]  /*81350*/  LDL.LU.64 R242, [R1+0x6d50] ;  /* 0x006d500001f27983 */ /* 0x002ea80000300a00 */
[----:B------:R-:W-:Y:S04]  /*81360*/  STL.64 [R1+0xea0], R200 ;  /* 0x000ea0c801007387 */ /* 0x000fe80000100a00 */
[----:B------:R-:W-:Y:S04]  /*81370*/  STL.64 [R1+0xea8], R202 ;  /* 0x000ea8ca01007387 */ /* 0x000fe80000100a00 */
[----:B------:R-:W-:Y:S04]  /*81380*/  STL.64 [R1+0xe90], R136 ;  /* 0x000e908801007387 */ /* 0x000fe80000100a00 */
[----:B------:R4:W-:Y:S04]  /*81390*/  STL.64 [R1+0xe98], R138 ;  /* 0x000e988a01007387 */ /* 0x0009e80000100a00 */
[----:B------:R-:W-:Y:S04]  /*813a0*/  STL.64 [R1+0xe80], R132 ;  /* 0x000e808401007387 */ /* 0x000fe80000100a00 */
[----:B------:R1:W-:Y:S01]  /*813b0*/  STL.64 [R1+0xe88], R134 ;  /* 0x000e888601007387 */ /* 0x0003e20000100a00 */
[C---:B----4-:R-:W-:Y:S08]  /*813c0*/  HMMA.1688.F32.TF32 R136, R172.reuse, R96, R144 ;  /* 0x00000060ac88723c */ /* 0x050ff00000081090 */
[C---:B-1----:R-:W-:Y:S01]  /*813d0*/  HMMA.1688.F32.TF32 R132, R172.reuse, R92, R148 ;  /* 0x0000005cac84723c */ /* 0x042fe20000081094 */
[----:B------:R-:W-:Y:S04]  /*813e0*/  STL.64 [R1+0xe70], R140 ;  /* 0x000e708c01007387 */ /* 0x000fe80000100a00 */
[----:B------:R1:W-:Y:S06]  /*813f0*/  STL.64 [R1+0xe78], R142 ;  /* 0x000e788e01007387 */ /* 0x0003ec0000100a00 */
        /* <DEDUP_REMOVED lines=60> */
[----:B-1----:R-:W-:Y:S03]  /*817c0*/  HMMA.1688.F32.TF32 R132, R172, R24, R248 ;  /* 0x00000018ac84723c */ /* 0x002fe600000810f8 */
[----:B------:R-:W-:Y:S04]  /*817d0*/  STL.64 [R1+0xa10], R140 ;  /* 0x000a108c01007387 */ /* 0x000fe80000100a00 */
[----:B------:R-:W-:Y:S04]  /*817e0*/  STL.64 [R1+0xa18], R142 ;  /* 0x000a188e01007387 */ /* 0x000fe80000100a00 */
[----:B------:R-:W3:Y:S04]  /*817f0*/  LDL.LU R228, [R1+0x4d0] ;  /* 0x0004d00001e47983 */ /* 0x000ee80000300800 */
[----:B------:R-:W-:Y:S04]  /*81800*/  STL.64 [R1+0x9f0], R136 ;  /* 0x0009f08801007387 */ /* 0x000fe80000100a00 */
[----:B------:R-:W-:Y:S04]  /*81810*/  STL.64 [R1+0x9f8], R138 ;  /* 0x0009f88a01007387 */ /* 0x000fe80000100a00 */
[----:B------:R-:W-:Y:S04]  /*81820*/  STL.64 [R1+0x9d0], R132 ;  /* 0x0009d08401007387 */ /* 0x000fe80000100a00 */
[----:B------:R1:W-:Y:S04]  /*81830*/  STL.64 [R1+0x9d8], R134 ;  /* 0x0009d88601007387 */ /* 0x0003e80000100a00 */
        /* <DEDUP_REMOVED lines=51> */
[----:B--2---:R-:W-:Y:S04]  /*81b70*/  LDS R240, [R242+UR18+0x82180] ;  /* 0x08218012f2f07984 */ /* 0x004fe80008000800 */
[----:B------:R-:W-:Y:S04]  /*81b80*/  LDS R241, [R243+UR18+0x82180] ;  /* 0x08218012f3f17984 */ /* 0x000fe80008000800 */
[----:B------:R-:W-:Y:S04]  /*81b90*/  LDS R242, [R242+UR18+0x82980] ;  /* 0x08298012f2f27984 */ /* 0x000fe80008000800 */
[----:B------:R-:W2:Y:S01]  /*81ba0*/  LDS R243, [R243+UR18+0x82980] ;  /* 0x08298012f3f37984 */ /* 0x000ea20008000800 */
[C---:B----4-:R-:W-:Y:S08]  /*81bb0*/  HMMA.1688.F32.TF32 R248, R152.reuse, R112, R248 ;  /* 0x0000007098f8723c */ /* 0x050ff000000810f8 */
[----:B-1----:R-:W-:Y:S08]  /*81bc0*/  HMMA.1688.F32.TF32 R132, R152, R128, R192 ;  /* 0x000000809884723c */ /* 0x002ff000000810c0 */
[----:B---3--:R-:W-:-:S15]  /*81bd0*/  HMMA.1688.F32.TF32 R136, R172, R32, R188 ;  /* 0x00000020ac88723c */ /* 0x008fde00000810bc */
[----:B------:R-:W-:-:S04]  /*81be0*/  NOP ;  /* 0x0000000000007918 */ /* 0x000fc80000000000 */
[----:B------:R-:W-:Y:S04]  /*81bf0*/  STL.64 [R1+0x9a0], R136 ;  /* 0x0009a08801007387 */ /* 0x000fe80000100a00 */
[----:B------:R1:W-:Y:S01]  /*81c00*/  STL.64 [R1+0x9a8], R138 ;  /* 0x0009a88a01007387 */ /* 0x0003e20000100a00 */
[C---:B------:R-:W-:Y:S03]  /*81c10*/  HMMA.1688.F32.TF32 R140, R152.reuse, R124, R196 ;  /* 0x0000007c988c723c */ /* 0x040fe600000810c4 */
[----:B------:R-:W-:Y:S04]  /*81c20*/  STL.64 [R1+0x30], R132 ;  /* 0x0000308401007387 */ /* 0x000fe80000100a00 */
[----:B------:R3:W-:Y:S01]  /*81c30*/  STL.64 [R1+0x38], R134 ;  /* 0x0000388601007387 */ /* 0x0007e20000100a00 */
[C---:B-1----:R-:W-:Y:S08]  /*81c40*/  HMMA.1688.F32.TF32 R136, R152.reuse, R120, R204 ;  /* 0x000000789888723c */ /* 0x042ff000000810cc */
[C---:B---3--:R-:W-:Y:S03]  /*81c50*/  HMMA.1688.F32.TF32 R132, R152.reuse, R116, R208 ;  /* 0x000000749884723c */ /* 0x048fe600000810d0 */
[----:B------:R-:W-:Y:S05]  /*81c60*/  STL.64 [R1+0x20], R140 ;  /* 0x0000208c01007387 */ /* 0x000fea0000100a00 */
[C---:B------:R-:W-:Y:S01]  /*81c70*/  HMMA.1688.F32.TF32 R164, R152.reuse, R108, R212 ;  /* 0x0000006c98a4723c */ /* 0x040fe200000810d4 */
[----:B------:R1:W-:Y:S07]  /*81c80*/  STL.64 [R1+0x28], R142 ;  /* 0x0000288e01007387 */ /* 0x0003ee0000100a00 */
[C---:B------:R-:W-:Y:S01]  /*81c90*/  HMMA.1688.F32.TF32 R144, R152.reuse, R104, R216 ;  /* 0x000000689890723c */ /* 0x040fe200000810d8 */
[----:B------:R-:W-:Y:S07]  /*81ca0*/  STL.64 [R1+0x10], R136 ;  /* 0x0000108801007387 */ /* 0x000fee0000100a00 */
[C---:B-1----:R-:W-:Y:S08]  /*81cb0*/  HMMA.1688.F32.TF32 R140, R152.reuse, R96, R228 ;  /* 0x00000060988c723c */ /* 0x042ff000000810e4 */
[C---:B------:R-:W-:Y:S01]  /*81cc0*/  HMMA.1688.F32.TF32 R168, R152.reuse, R100, R224 ;  /* 0x0000006498a8723c */ /* 0x040fe200000810e0 */
[----:B------:R-:W-:Y:S04]  /*81cd0*/  STL.64 [R1+0x18], R138 ;  /* 0x0000188a01007387 */ /* 0x000fe80000100a00 */
[----:B------:R-:W-:Y:S03]  /*81ce0*/  STL.64 [R1+0x6998], R250 ;  /* 0x006998fa01007387 */ /* 0x000fe60000100a00 */
[C---:B------:R-:W-:Y:S01]  /*81cf0*/  HMMA.1688.F32.TF32 R172, R152.reuse, R92, R232 ;  /* 0x0000005c98ac723c */ /* 0x040fe200000810e8 */
[----:B------:R-:W-:Y:S04]  /*81d00*/  STL.64 [R1], R132 ;  /* 0x0000008401007387 */ /* 0x000fe80000100a00 */
[----:B------:R-:W-:Y:S03]  /*81d10*/  STL.64 [R1+0x8], R134 ;  /* 0x0000088601007387 */ /* 0x000fe60000100a00 */
[C---:B------:R-:W-:Y:S01]  /*81d20*/  HMMA.1688.F32.TF32 R176, R152.reuse, R88, R236 ;  /* 0x0000005898b0723c */ /* 0x040fe200000810ec */
[----:B------:R1:W-:Y:S04]  /*81d30*/  STL.64 [R1+0x6990], R248 ;  /* 0x006990f801007387 */ /* 0x0003e80000100a00 */
[----:B------:R-:W-:Y:S04]  /*81d40*/  STL.64 [R1+0x69a8], R166 ;  /* 0x0069a8a601007387 */ /* 0x000fe80000100a00 */
        /* <DEDUP_REMOVED lines=8> */
[----:B------:R-:W-:Y:S04]  /*81dd0*/  STL.64 [R1+0x69e0], R172 ;  /* 0x0069e0ac01007387 */ /* 0x000fe80000100a00 */
[----:B------:R-:W-:Y:S04]  /*81de0*/  STL.64 [R1+0x69f8], R178 ;  /* 0x0069f8b201007387 */ /* 0x000fe80000100a00 */
[----:B------:R-:W-:Y:S04]  /*81df0*/  STL.64 [R1+0x69f0], R176 ;  /* 0x0069f0b001007387 */ /* 0x000fe80000100a00 */
        /* <DEDUP_REMOVED lines=47> */
[C---:B--2---:R-:W-:Y:S08]  /*820f0*/  HMMA.1688.F32.TF32 R220, R152.reuse, R44, R236 ;  /* 0x0000002c98dc723c */ /* 0x044ff000000810ec */
[C---:B---3--:R-:W-:Y:S08]  /*82100*/  HMMA.1688.F32.TF32 R188, R152.reuse, R76, R196 ;  /* 0x0000004c98bc723c */ /* 0x048ff000000810c4 */
[C---:B----4-:R-:W-:Y:S08]  /*82110*/  HMMA.1688.F32.TF32 R184, R152.reuse, R80, R192 ;  /* 0x0000005098b8723c */ /* 0x050ff000000810c0 */
[C---:B------:R-:W-:Y:S08]  /*82120*/  HMMA.1688.F32.TF32 R192, R152.reuse, R72, R204 ;  /* 0x0000004898c0723c */ /* 0x040ff000000810cc */
[C---:B------:R-:W-:Y:S08]  /*82130*/  HMMA.1688.F32.TF32 R204, R152.reuse, R60, R216 ;  /* 0x0000003c98cc723c */ /* 0x040ff000000810d8 */
[C---:B------:R-:W-:Y:S01]  /*82140*/  HMMA.1688.F32.TF32 R196, R152.reuse, R68, R208 ;  /* 0x0000004498c4723c */ /* 0x040fe200000810d0 */
[----:B------:R-:W-:Y:S07]  /*82150*/  STL.64 [R1+0x6a18], R186 ;  /* 0x006a18ba01007387 */ /* 0x000fee0000100a00 */
        /* <DEDUP_REMOVED lines=23> */
[----:B-1----:R-:W2:Y:S04]  /*822d0*/  LDL.LU R248, [R1+0x710] ;  /* 0x0007100001f87983 */ /* 0x002ea80000300800 */
        /* <DEDUP_REMOVED lines=43> */
[----:B------:R-:W-:Y:S03]  /*82590*/  HMMA.1688.F32.TF32 R224, R152, R40, R244 ;  /* 0x0000002898e0723c */ /* 0x000fe600000810f4 */
        /* <DEDUP_REMOVED lines=9> */
[----:B------:R-:W-:Y:S01]  /*82630*/  STL.64 [R1+0x6ab0], R224 ;  /* 0x006ab0e001007387 */ /* 0x000fe20000100a00 */
[----:B---3--:R-:W-:Y:S08]  /*82640*/  HMMA.1688.F32.TF32 R140, R240, R124, R164 ;  /* 0x0000007cf08c723c */ /* 0x008ff000000810a4 */
[C---:B--2---:R-:W-:Y:S08]  /*82650*/  HMMA.1688.F32.TF32 R232, R152.reuse, R8, R232 ;  /* 0x0000000898e8723c */ /* 0x044ff000000810e8 */
[C---:B----4-:R-:W-:Y:S08]  /*82660*/  HMMA.1688.F32.TF32 R228, R152.reuse, R16, R228 ;  /* 0x0000001098e4723c */ /* 0x050ff000000810e4 */
[C---:B------:R-:W-:Y:S11]  /*82670*/  HMMA.1688.F32.TF32 R236, R152.reuse, R4, R236 ;  /* 0x0000000498ec723c */ /* 0x040ff600000810ec */
[----:B------:R-:W-:Y:S01]  /*82680*/  STL.64 [R1+0x6ac8], R230 ;  /* 0x006ac8e601007387 */ /* 0x000fe20000100a00 */
[C---:B------:R-:W-:Y:S03]  /*82690*/  HMMA.1688.F32.TF32 R132, R152.reuse, R28, R132 ;  /* 0x0000001c9884723c */ /* 0x040fe60000081084 */
[----:B------:R-:W-:Y:S04]  /*826a0*/  STL.64 [R1+0x6ac0], R228 ;  /* 0x006ac0e401007387 */ /* 0x000fe80000100a00 */
[----:B------:R-:W-:Y:S01]  /*826b0*/  STL.64 [R1+0x6ad8], R234 ;  /* 0x006ad8ea01007387 */ /* 0x000fe20000100a00 */
[C---:B------:R-:W-:Y:S03]  /*826c0*/  HMMA.1688.F32.TF32 R136, R152.reuse, R36, R136 ;  /* 0x000000249888723c */ /* 0x040fe60000081088 */
[----:B------:R-:W-:Y:S05]  /*826d0*/  STL.64 [R1+0x6ad0], R232 ;  /* 0x006ad0e801007387 */ /* 0x000fea0000100a00 */
[C---:B------:R-:W-:Y:S01]  /*826e0*/  HMMA.1688.F32.TF32 R156, R152.reuse, R20, R156 ;  /* 0x00000014989c723c */ /* 0x040fe2000008109c */
[----:B------:R-:W-:Y:S04]  /*826f0*/  STL.64 [R1+0x6ae8], R238 ;  /* 0x006ae8ee01007387 */ /* 0x000fe80000100a00 */
[----:B------:R-:W-:Y:S04]  /*82700*/  STL.64 [R1+0x6ae0], R236 ;  /* 0x006ae0ec01007387 */ /* 0x000fe80000100a00 */
[----:B------:R-:W-:Y:S04]  /*82710*/  STL.64 [R1+0x6af8], R134 ;  /* 0x006af88601007387 */ /* 0x000fe80000100a00 */
[----:B------:R1:W-:Y:S01]  /*82720*/  STL.64 [R1+0x6af0], R132 ;  /* 0x006af08401007387 */ /* 0x0003e20000100a00 */
[----:B------:R-:W-:Y:S08]  /*82730*/  HMMA.1688.F32.TF32 R160, R152, R12, R160 ;  /* 0x0000000c98a0723c */ /* 0x000ff000000810a0 */
[----:B-1----:R-:W-:Y:S08]  /*82740*/  HMMA.1688.F32.TF32 R132, R240, R128, R144 ;  /* 0x00000080f084723c */ /* 0x002ff00000081090 */
[----:B------:R-:W-:Y:S01]  /*82750*/  HMMA.1688.F32.TF32 R148, R152, R24, R148 ;  /* 0x000000189894723c */ /* 0x000fe20000081094 */
[----:B------:R-:W-:Y:S04]  /*82760*/  STL.64 [R1+0x6b08], R158 ;  /* 0x006b089e01007387 */ /* 0x000fe80000100a00 */
[----:B------:R-:W-:Y:S04]  /*82770*/  STL.64 [R1+0x6b00], R156 ;  /* 0x006b009c01007387 */ /* 0x000fe80000100a00 */
[----:B------:R-:W-:Y:S04]  /*82780*/  STL.64 [R1+0x6b18], R138 ;  /* 0x006b188a01007387 */ /* 0x000fe80000100a00 */
[----:B------:R1:W-:Y:S04]  /*82790*/  STL.64 [R1+0x6b10], R136 ;  /* 0x006b108801007387 */ /* 0x0003e80000100a00 */
[----:B------:R-:W-:Y:S04]  /*827a0*/  STL.64 [R1+0x6b28], R162 ;  /* 0x006b28a201007387 */ /* 0x000fe80000100a00 */
[----:B------:R-:W-:Y:S04]  /*827b0*/  STL.64 [R1+0x6b20], R160 ;  /* 0x006b20a001007387 */ /* 0x000fe80000100a00 */
[----:B------:R-:W-:Y:S01]  /*827c0*/  STL.64 [R1+0x6b38], R150 ;  /* 0x006b389601007387 */ /* 0x000fe20000100a00 */
[C---:B-1----:R-:W-:Y:S03]  /*827d0*/  HMMA.1688.F32.TF32 R136, R240.reuse, R120, R248 ;  /* 0x00000078f088723c */ /* 0x042fe600000810f8 */
[----:B------:R-:W-:Y:S04]  /*827e0*/  STL.64 [R1+0x6b30], R148 ;  /* 0x006b309401007387 */ /* 0x000fe80000100a00 */
[----:B------:R-:W-:Y:S04]  /*827f0*/  STL.64 [R1+0x3a0], R132 ;  /* 0x0003a08401007387 */ /* 0x000fe80000100a00 */
[----:B------:R1:W-:Y:S02]  /*82800*/  STL.64 [R1+0x3a8], R134 ;  /* 0x0003a88601007387 */ /* 0x0003e40000100a00 */
[----:B-1----:R-:W-:Y:S02]  /*82810*/  HMMA.1688.F32.TF32 R132, R240, R116, R244 ;  /* 0x00000074f084723c */ /* 0x002fe400000810f4 */
[----:B------:R1:W-:Y:S04]  /*82820*/  STL.64 [R1+0x390], R140 ;  /* 0x0003908c01007387 */ /* 0x0003e80000100a00 */
[----:B------:R2:W-:Y:S02]  /*82830*/  STL.64 [R1+0x398], R142 ;  /* 0x0003988e01007387 */ /* 0x0005e40000100a00 */
[----:B------:R-:W-:Y:S02]  /*82840*/  HMMA.1688.F32.TF32 R152, R152, R32, R168 ;  /* 0x000000209898723c */ /* 0x000fe400000810a8 */
        /* <DEDUP_REMOVED lines=8> */
[----:B-1----:R-:W3:Y:S04]  /*828d0*/  LDL.LU R140, [R1+0x810] ;  /* 0x00081000018c7983 */ /* 0x002ee80000300800 */
[----:B------:R-:W3:Y:S04]  /*828e0*/  LDL.LU R141, [R1+0x814] ;  /* 0x00081400018d7983 */ /* 0x000ee80000300800 */
[----:B--2---:R-:W3:Y:S04]  /*828f0*/  LDL.LU R142, [R1+0x818] ;  /* 0x00081800018e7983 */ /* 0x004ee80000300800 */
        /* <DEDUP_REMOVED lines=70> */
[C---:B--2---:R-:W-:Y:S08]  /*82d60*/  HMMA.1688.F32.TF32 R136, R240.reuse, R112, R220 ;  /* 0x00000070f088723c */ /* 0x044ff000000810dc */
[C---:B---3--:R-:W-:Y:S11]  /*82d70*/  HMMA.1688.F32.TF32 R148, R240.reuse, R104, R212 ;  /* 0x00000068f094723c */ /* 0x048ff600000810d4 */
[----:B------:R-:W-:Y:S04]  /*82d80*/  STL.64 [R1+0x360], R136 ;  /* 0x0003608801007387 */ /* 0x000fe80000100a00 */
[----:B------:R1:W-:Y:S04]  /*82d90*/  STL.64 [R1+0x368], R138 ;  /* 0x0003688a01007387 */ /* 0x0003e80000100a00 */
[----:B------:R-:W-:Y:S04]  /*82da0*/  STL.64 [R1+0x350], R132 ;  /* 0x0003508401007387 */ /* 0x000fe80000100a00 */
[----:B------:R2:W-:Y:S01]  /*82db0*/  STL.64 [R1+0x358], R134 ;  /* 0x0003588601007387 */ /* 0x0005e20000100a00 */
[C---:B-1----:R-:W-:Y:S08]  /*82dc0*/  HMMA.1688.F32.TF32 R136, R240.reuse, R100, R208 ;  /* 0x00000064f088723c */ /* 0x042ff000000810d0 */
[C---:B--2---:R-:W-:Y:S01]  /*82dd0*/  HMMA.1688.F32.TF32 R132, R240.reuse, R96, R164 ;  /* 0x00000060f084723c */ /* 0x044fe200000810a4 */
[----:B------:R-:W-:Y:S04]  /*82de0*/  STL.64 [R1+0x340], R148 ;  /* 0x0003409401007387 */ /* 0x000fe80000100a00 */
[----:B------:R1:W-:Y:S04]  /*82df0*/  STL.64 [R1+0x348], R150 ;  /* 0x0003489601007387 */ /* 0x0003e80000100a00 */
[----:B------:R-:W2:Y:S04]  /*82e00*/  LDL.LU R164, [R1+0x7e0] ;  /* 0x0007e00001a47983 */ /* 0x000ea80000300800 */
[----:B------:R-:W-:Y:S04]  /*82e10*/  STL.64 [R1+0x330], R136 ;  /* 0x0003308801007387 */ /* 0x000fe80000100a00 */
[----:B------:R-:W-:Y:S04]  /*82e20*/  STL.64 [R1+0x338], R138 ;  /* 0x0003388a01007387 */ /* 0x000fe80000100a00 */
[----:B------:R-:W-:Y:S04]  /*82e30*/  STL.64 [R1+0x320], R132 ;  /* 0x0003208401007387 */ /* 0x000fe80000100a00 */
[----:B------:R3:W-:Y:S01]  /*82e40*/  STL.64 [R1+0x328], R134 ;  /* 0x0003288601007387 */ /* 0x0007e20000100a00 */
[C---:B-1----:R-:W-:Y:S03]  /*82e50*/  HMMA.1688.F32.TF32 R148, R240.reuse, R88, R200 ;  /* 0x00000058f094723c */ /* 0x042fe600000810c8 */
[----:B------:R-:W2:Y:S04]  /*82e60*/  LDL.LU R165, [R1+0x7e4] ;  /* 0x0007e40001a57983 */ /* 0x000ea80000300800 */
[----:B------:R-:W2:Y:S01]  /*82e70*/  LDL.LU R166, [R1+0x7e8] ;  /* 0x0007e80001a67983 */ /* 0x000ea20000300800 */
[C---:B---3--:R-:W-:Y:S03]  /*82e80*/  HMMA.1688.F32.TF32 R132, R240.reuse, R92, R204 ;  /* 0x0000005cf084723c */ /* 0x048fe600000810cc */
[----:B------:R-:W2:Y:S05]  /*82e90*/  LDL.LU R167, [R1+0x7ec] ;  /* 0x0007ec0001a77983 */ /* 0x000eaa0000300800 */
[C---:B------:R-:W-:Y:S11]  /*82ea0*/  HMMA.1688.F32.TF32 R136, R240.reuse, R84, R196 ;  /* 0x00000054f088723c */ /* 0x040ff600000810c4 */
        /* <DEDUP_REMOVED lines=10> */
[C---:B---3--:R-:W-:Y:S08]  /*82f50*/  HMMA.1688.F32.TF32 R136, R240.reuse, R72, R248 ;  /* 0x00000048f088723c */ /* 0x048ff000000810f8 */
[C---:B-1----:R-:W-:Y:S02]  /*82f60*/  HMMA.1688.F32.TF32 R132, R240.reuse, R68, R244 ;  /* 0x00000044f084723c */ /* 0x042fe400000810f4 */
        /* <DEDUP_REMOVED lines=9> */
[----:B------:R-:W3:Y:S01]  /*83000*/  LDL.LU R251, [R1+0x7dc] ;  /* 0x0007dc0001fb7983 */ /* 0x000ee20000300800 */
[C---:B-1----:R-:W-:Y:S03]  /*83010*/  HMMA.1688.F32.TF32 R132, R240.reuse, R64, R184 ;  /* 0x00000040f084723c */ /* 0x042fe600000810b8 */
[----:B------:R-:W-:Y:S04]  /*83020*/  LDS R244, [R0+UR18+0x83000] ;  /* 0x0830001200f47984 */ /* 0x000fe80008000800 */
[----:B------:R-:W-:Y:S01]  /*83030*/  LDS R246, [R0+UR18+0x83800] ;  /* 0x0838001200f67984 */ /* 0x000fe20008000800 */
[C---:B------:R-:W-:Y:S03]  /*83040*/  HMMA.1688.F32.TF32 R148, R240.reuse, R60, R180 ;  /* 0x0000003cf094723c */ /* 0x040fe600000810b4 */
[----:B------:R-:W-:Y:S04]  /*83050*/  LDS R245, [R3+UR18+0x83000] ;  /* 0x0830001203f57984 */ /* 0x000fe80008000800 */
[----:B------:R-:W1:Y:S01]  /*83060*/  LDS R247, [R3+UR18+0x83800] ;  /* 0x0838001203f77984 */ /* 0x000e620008000800 */
[C---:B------:R-:W-:Y:S03]  /*83070*/  HMMA.1688.F32.TF32 R136, R240.reuse, R56, R176 ;  /* 0x00000038f088723c */ /* 0x040fe600000810b0 */
[----:B------:R-:W-:Y:S04]  /*83080*/  STL.64 [R1+0x2a0], R132 ;  /* 0x0002a08401007387 */ /* 0x000fe80000100a00 */
[----:B------:R4:W-:Y:S02]  /*83090*/  STL.64 [R1+0x2a8], R134 ;  /* 0x0002a88601007387 */ /* 0x0009e40000100a00 */
[C---:B----4-:R-:W-:Y:S02]  /*830a0*/  HMMA.1688.F32.TF32 R132, R240.reuse, R52, R172 ;  /* 0x00000034f084723c */ /* 0x050fe400000810ac */
[----:B------:R-:W-:Y:S04]  /*830b0*/  STL.64 [R1+0x290], R148 ;  /* 0x0002909401007387 */ /* 0x000fe80000100a00 */
[----:B------:R-:W-:Y:S02]  /*830c0*/  STL.64 [R1+0x298], R150 ;  /* 0x0002989601007387 */ /* 0x000fe40000100a00 */
[C---:B------:R-:W-:Y:S02]  /*830d0*/  HMMA.1688.F32.TF32 R140, R240.reuse, R48, R140 ;  /* 0x00000030f08c723c */ /* 0x040fe4000008108c */
[----:B------:R-:W-:Y:S04]  /*830e0*/  STL.64 [R1+0x280], R136 ;  /* 0x0002808801007387 */ /* 0x000fe80000100a00 */
[----:B------:R4:W-:Y:S05]  /*830f0*/  STL.64 [R1+0x288], R138 ;  /* 0x0002888a01007387 */ /* 0x0009ea0000100a00 */
[----:B------:R-:W-:Y:S04]  /*83100*/  STL.64 [R1+0x270], R132 ;  /* 0x0002708401007387 */ /* 0x000fe80000100a00 */
[----:B------:R1:W-:Y:S01]  /*83110*/  STL.64 [R1+0x278], R134 ;  /* 0x0002788601007387 */ /* 0x0003e20000100a00 */
[C---:B----4-:R-:W-:Y:S08]  /*83120*/  HMMA.1688.F32.TF32 R136, R240.reuse, R44, R168 ;  /* 0x0000002cf088723c */ /* 0x050ff000000810a8 */
[C---:B-1----:R-:W-:Y:S01]  /*83130*/  HMMA.1688.F32.TF32 R132, R240.reuse, R40, R144 ;  /* 0x00000028f084723c */ /* 0x042fe20000081090 */
[----:B------:R-:W-:Y:S04]  /*83140*/  STL.64 [R1+0x260], R140 ;  /* 0x0002608c01007387 */ /* 0x000fe80000100a00 */
[----:B------:R-:W-:Y:S04]  /*83150*/  STL.64 [R1+0x268], R142 ;  /* 0x0002688e01007387 */ /* 0x000fe80000100a00 */
[----:B------:R-:W4:Y:S04]  /*83160*/  LDL.LU R168, [R1+0x7c0] ;  /* 0x0007c00001a87983 */ /* 0x000f280000300800 */
[----:B------:R-:W-:Y:S04]  /*83170*/  STL.64 [R1+0x250], R136 ;  /* 0x0002508801007387 */ /* 0x000fe80000100a00 */
[----:B------:R-:W-:Y:S04]  /*83180*/  STL.64 [R1+0x258], R138 ;  /* 0x0002588a01007387 */ /* 0x000fe80000100a00 */
        /* <DEDUP_REMOVED lines=18> */
[----:B------:R1:W-:Y:S04]  /*832b0*/  STL [R1+0x6908], R92 ;  /* 0x0069085c01007387 */ /* 0x0003e80000100800 */
        /* <DEDUP_REMOVED lines=8> */
[----:B------:R-:W-:Y:S01]  /*83340*/  IMAD.MOV.U32 R84, RZ, RZ, R135 ;  /* 0x000000ffff547224 */ /* 0x000fe200078e0087 */
[----:B------:R-:W-:Y:S01]  /*83350*/  MOV R88, R133 ;  /* 0x0000008500587202 */ /* 0x000fe20000000f00 */
[----:B------:R-:W-:-:S02]  /*83360*/  IMAD.MOV.U32 R85, RZ, RZ, R134 ;  /* 0x000000ffff557224 */ /* 0x000fc400078e0086 */
[----:B------:R-:W-:Y:S01]  /*83370*/  IMAD.MOV.U32 R89, RZ, RZ, R132 ;  /* 0x000000ffff597224 */ /* 0x000fe200078e0084 */
[----:B------:R1:W-:Y:S04]  /*83380*/  STL [R1+0x6918], R84 ;  /* 0x0069185401007387 */ /* 0x0003e80000100800 */
[----:B------:R-:W-:Y:S04]  /*83390*/  STL [R1+0x6914], R85 ;  /* 0x0069145501007387 */ /* 0x000fe80000100800 */
[----:B------:R-:W-:Y:S04]  /*833a0*/  STL [R1+0x6910], R88 ;  /* 0x0069105801007387 */ /* 0x000fe80000100800 */
[----:B------:R1:W-:Y:S04]  /*833b0*/  STL [R1+0x690c], R89 ;  /* 0x00690c5901007387 */ /* 0x0003e80000100800 */
        /* <DEDUP_REMOVED lines=12> */
[----:B----4-:R-:W-:Y:S03]  /*83480*/  HMMA.1688.F32.TF32 R132, R240, R4, R168 ;  /* 0x00000004f084723c */ /* 0x010fe600000810a8 */
[----:B------:R-:W4:Y:S04]  /*83490*/  LDL.LU R168, [R1+0x870] ;  /* 0x0008700001a87983 */ /* 0x000f280000300800 */
[----:B------:R-:W4:Y:S04]  /*834a0*/  LDL.LU R169, [R1+0x874] ;  /* 0x0008740001a97983 */ /* 0x000f280000300800 */
[----:B------:R-:W4:Y:S04]  /*834b0*/  LDL.LU R170, [R1+0x878] ;  /* 0x0008780001aa7983 */ /* 0x000f280000300800 */
[----:B------:R-:W4:Y:S04]  /*834c0*/  LDL.LU R171, [R1+0x87c] ;  /* 0x00087c0001ab7983 */ /* 0x000f280000300800 */
[----:B------:R-:W-:Y:S01]  /*834d0*/  IMAD.MOV.U32 R81, RZ, RZ, R132 ;  /* 0x000000ffff517224 */ /* 0x000fe200078e0084 */
[----:B------:R-:W-:Y:S01]  /*834e0*/  MOV R80, R133 ;  /* 0x0000008500507202 */ /* 0x000fe20000000f00 */
[----:B------:R-:W-:-:S02]  /*834f0*/  IMAD.MOV.U32 R77, RZ, RZ, R134 ;  /* 0x000000ffff4d7224 */ /* 0x000fc400078e0086 */
[----:B------:R-:W-:Y:S02]  /*83500*/  IMAD.MOV.U32 R76, RZ, RZ, R135 ;  /* 0x000000ffff4c7224 */ /* 0x000fe400078e0087 */
[----:B------:R-:W-:Y:S01]  /*83510*/  HMMA.1688.F32.TF32 R132, R240, R28, R144 ;  /* 0x0000001cf084723c */ /* 0x000fe20000081090 */
[----:B------:R-:W4:Y:S01]  /*83520*/  LDL.LU R144, [R1+0x890] ;  /* 0x0008900001907983 */ /* 0x000f220000300800 */
[----:B------:R-:W-:Y:S01]  /*83530*/  IMAD.MOV.U32 R146, RZ, RZ, R118 ;  /* 0x000000ffff927224 */ /* 0x000fe200078e0076 */
[----:B------:R-:W-:Y:S02]  /*83540*/  MOV R147, R119 ;  /* 0x0000007700937202 */ /* 0x000fe40000000f00 */
[----:B------:R-:W4:Y:S04]  /*83550*/  LDL.LU R145, [R1+0x894] ;  /* 0x0008940001917983 */ /* 0x000f280000300800 */
[----:B------:R-:W4:Y:S04]  /*83560*/  LDL.LU R118, [R1+0x6d4c] ;  /* 0x006d4c0001767983 */ /* 0x000f280000300800 */
[----:B------:R-:W4:Y:S06]  /*83570*/  LDL.LU R119, [R1+0x6d48] ;  /* 0x006d480001777983 */ /* 0x000f2c0000300800 */
[----:B------:R-:W-:Y:S01]  /*83580*/  IMAD.MOV.U32 R49, RZ, RZ, R132 ;  /* 0x000000ffff317224 */ /* 0x000fe200078e0084 */
[----:B------:R-:W-:Y:S01]  /*83590*/  MOV R48, R133 ;  /* 0x0000008500307202 */ /* 0x000fe20000000f00 */
[----:B------:R-:W-:-:S02]  /*835a0*/  IMAD.MOV.U32 R45, RZ, RZ, R134 ;  /* 0x000000ffff2d7224 */ /* 0x000fc400078e0086 */
[----:B------:R-:W-:Y:S02]  /*835b0*/  IMAD.MOV.U32 R44, RZ, RZ, R135 ;  /* 0x000000ffff2c7224 */ /* 0x000fe400078e0087 */
[----:B--2---:R-:W-:Y:S01]  /*835c0*/  HMMA.1688.F32.TF32 R132, R240, R20, R164 ;  /* 0x00000014f084723c */ /* 0x004fe200000810a4 */
[----:B------:R-:W-:Y:S02]  /*835d0*/  IMAD.MOV.U32 R164, RZ, RZ, R122 ;  /* 0x000000ffffa47224 */ /* 0x000fe400078e007a */
[----:B------:R-:W2:Y:S01]  /*835e0*/  LDL.LU R122, [R1+0x6d44] ;  /* 0x006d4400017a7983 */ /* 0x000ea20000300800 */
[----:B------:R-:W-:Y:S01]  /*835f0*/  IMAD.MOV.U32 R165, RZ, RZ, R123 ;  /* 0x000000ffffa57224 */ /* 0x000fe200078e007b */
[----:B------:R-:W-:Y:S01]  /*83600*/  MOV R167, R127 ;  /* 0x0000007f00a77202 */ /* 0x000fe20000000f00 */
[----:B------:R-:W-:Y:S01]  /*83610*/  IMAD.MOV.U32 R166, RZ, RZ, R126 ;  /* 0x000000ffffa67224 */ /* 0x000fe200078e007e */
[----:B------:R-:W2:Y:S04]  /*83620*/  LDL.LU R123, [R1+0x6d40] ;  /* 0x006d4000017b7983 */ /* 0x000ea80000300800 */
[----:B------:R-:W2:Y:S04]  /*83630*/  LDL.LU R126, [R1+0x6d3c] ;  /* 0x006d3c00017e7983 */ /* 0x000ea80000300800 */
[----:B------:R-:W2:Y:S04]  /*83640*/  LDL.LU R127, [R1+0x6d38] ;  /* 0x006d3800017f7983 */ /* 0x000ea80000300800 */
[----:B------:R-:W-:Y:S01]  /*83650*/  IMAD.MOV.U32 R41, RZ, RZ, R132 ;  /* 0x000000ffff297224 */ /* 0x000fe200078e0084 */
[----:B------:R-:W-:Y:S01]  /*83660*/  MOV R40, R133 ;  /* 0x0000008500287202 */ /* 0x000fe20000000f00 */
[----:B------:R-:W-:-:S02]  /*83670*/  IMAD.MOV.U32 R17, RZ, RZ, R134 ;  /* 0x000000ffff117224 */ /* 0x000fc400078e0086 */
[----:B------:R-:W-:Y:S02]  /*83680*/  IMAD.MOV.U32 R16, RZ, RZ, R135 ;  /* 0x000000ffff107224 */ /* 0x000fe400078e0087 */
[----:B---3--:R-:W-:Y:S01]  /*83690*/  HMMA.1688.F32.TF32 R132, R240, R36, R248 ;  /* 0x00000024f084723c */ /* 0x008fe200000810f8 */
[----:B------:R-:W-:Y:S02]  /*836a0*/  IMAD.MOV.U32 R248, RZ, RZ, R130 ;  /* 0x000000fffff87224 */ /* 0x000fe400078e0082 */
[----:B------:R-:W4:Y:S01]  /*836b0*/  LDL.LU R130, [R1+0x6d34] ;  /* 0x006d340001827983 */ /* 0x000f220000300800 */
[----:B------:R-:W-:-:S03]  /*836c0*/  IMAD.MOV.U32 R249, RZ, RZ, R131 ;  /* 0x000000fffff97224 */ /* 0x000fc600078e0083 */
[----:B------:R-:W4:-:S12]  /*836d0*/  LDL.LU R131, [R1+0x6d30] ;  /* 0x006d300001837983 */ /* 0x000f180000300800 */
        /* <DEDUP_REMOVED lines=17> */
[----:B------:R-:W-:Y:S01]  /*837f0*/  IMAD.MOV.U32 R250, RZ, RZ, R252 ;  /* 0x000000fffffa7224 */ /* 0x000fe200078e00fc */
[----:B------:R-:W-:Y:S01]  /*83800*/  MOV R251, R2 ;  /* 0x0000000200fb7202 */ /* 0x000fe20000000f00 */
[----:B------:R-:W-:Y:S02]  /*83810*/  IMAD.MOV.U32 R172, RZ, RZ, R75 ;  /* 0x000000ffffac7224 */ /* 0x000fe400078e004b */
[----:B------:R-:W-:Y:S01]  /*83820*/  IMAD.MOV.U32 R173, RZ, RZ, R74 ;  /* 0x000000ffffad7224 */ /* 0x000fe200078e004a */
[----:B------:R-:W-:Y:S01]  /*83830*/  MOV R175, R70 ;  /* 0x0000004600af7202 */ /* 0x000fe20000000f00 */
[----:B------:R-:W-:-:S02]  /*83840*/  IMAD.MOV.U32 R174, RZ, RZ, R71 ;  /* 0x000000ffffae7224 */ /* 0x000fc400078e0047 */
[----:B------:R-:W-:Y:S02]  /*83850*/  IMAD.MOV.U32 R176, RZ, RZ, R62 ;  /* 0x000000ffffb07224 */ /* 0x000fe400078e003e */
[----:B------:R-:W-:Y:S01]  /*83860*/  IMAD.MOV.U32 R177, RZ, RZ, R63 ;  /* 0x000000ffffb17224 */ /* 0x000fe200078e003f */
[----:B------:R-:W-:Y:S01]  /*83870*/  MOV R179, R67 ;  /* 0x0000004300b37202 */ /* 0x000fe20000000f00 */
[----:B------:R-:W-:Y:S01]  /*83880*/  IMAD.MOV.U32 R178, RZ, RZ, R66 ;  /* 0x000000ffffb27224 */ /* 0x000fe200078e0042 */
[----:B------:R-:W-:Y:S04]  /*83890*/  LDS R240, [R0+UR18+0x83080] ;  /* 0x0830801200f07984 */ /* 0x000fe80008000800 */
[----:B------:R-:W-:Y:S01]  /*838a0*/  LDS R242, [R0+UR18+0x83880] ;  /* 0x0838801200f27984 */ /* 0x000fe20008000800 */
[----:B------:R-:W-:Y:S01]  /*838b0*/  IMAD.MOV.U32 R121, RZ, RZ, R132 ;  /* 0x000000ffff797224 */ /* 0x000fe200078e0084 */
[----:B------:R-:W-:Y:S01]  /*838c0*/  MOV R116, R135 ;  /* 0x0000008700747202 */ /* 0x000fe20000000f00 */
[----:B------:R-:W-:Y:S01]  /*838d0*/  IMAD.MOV.U32 R120, RZ, RZ, R133 ;  /* 0x000000ffff787224 */ /* 0x000fe200078e0085 */
[----:B------:R-:W-:Y:S01]  /*838e0*/  LDS R241, [R3+UR18+0x83080] ;  /* 0x0830801203f17984 */ /* 0x000fe20008000800 */
[----:B------:R-:W-:-:S02]  /*838f0*/  IMAD.MOV.U32 R117, RZ, RZ, R134 ;  /* 0x000000ffff757224 */ /* 0x000fc400078e0086 */
[----:B------:R-:W-:Y:S01]  /*83900*/  IMAD.MOV.U32 R140, RZ, RZ, R83 ;  /* 0x000000ffff8c7224 */ /* 0x000fe200078e0053 */
[----:B------:R-:W3:Y:S01]  /*83910*/  LDS R243, [R3+UR18+0x83880] ;  /* 0x0838801203f37984 */ /* 0x000ee20008000800 */
[----:B------:R-:W-:Y:S01]  /*83920*/  IMAD.MOV.U32 R141, RZ, RZ, R82 ;  /* 0x000000ffff8d7224 */ /* 0x000fe200078e0052 */
[----:B------:R-:W-:Y:S01]  /*83930*/  MOV R143, R78 ;  /* 0x0000004e008f7202 */ /* 0x000fe20000000f00 */
[----:B------:R-:W-:Y:S01]  /*83940*/  IMAD.MOV.U32 R142, RZ, RZ, R79 ;  /* 0x000000ffff8e7224 */ /* 0x000fe200078e004f */
[----:B----4-:R-:W-:-:S15]  /*83950*/  HMMA.1688.F32.TF32 R132, R244, R130, R168 ;  /* 0x00000082f484723c */ /* 0x010fde00000810a8 */
[----:B------:R-:W-:-:S04]  /*83960*/  NOP ;  /* 0x0000000000007918 */ /* 0x000fc80000000000 */
[----:B------:R-:W-:Y:S01]  /*83970*/  IMAD.MOV.U32 R2, RZ, RZ, R132 ;  /* 0x000000ffff027224 */ /* 0x000fe200078e0084 */
[----:B------:R-:W-:Y:S01]  /*83980*/  MOV R124, R135 ;  /* 0x00000087007c7202 */ /* 0x000fe20000000f00 */
[----:B------:R-:W-:Y:S02]  /*83990*/  IMAD.MOV.U32 R252, RZ, RZ, R133 ;  /* 0x000000fffffc7224 */ /* 0x000fe400078e0085 */
[----:B------:R-:W-:Y:S02]  /*839a0*/  IMAD.MOV.U32 R125, RZ, RZ, R134 ;  /* 0x000000ffff7d7224 */ /* 0x000fe400078e0086 */
[----:B--2---:R-:W-:-:S15]  /*839b0*/  HMMA.1688.F32.TF32 R132, R244, R126, R144 ;  /* 0x0000007ef484723c */ /* 0x004fde0000081090 */
[----:B------:R-:W-:-:S04]  /*839c0*/  NOP ;  /* 0x0000000000007918 */ /* 0x000fc80000000000 */
[----:B-1----:R-:W-:Y:S01]  /*839d0*/  IMAD.MOV.U32 R92, RZ, RZ, R132 ;  /* 0x000000ffff5c7224 */ /* 0x002fe200078e0084 */
[----:B------:R-:W-:Y:S01]  /*839e0*/  MOV R97, R135 ;  /* 0x0000008700617202 */ /* 0x000fe20000000f00 */
[----:B------:R-:W-:Y:S02]  /*839f0*/  IMAD.MOV.U32 R93, RZ, RZ, R133 ;  /* 0x000000ffff5d7224 */ /* 0x000fe400078e0085 */
[----:B------:R-:W-:Y:S02]  /*83a00*/  IMAD.MOV.U32 R96, RZ, RZ, R134 ;  /* 0x000000ffff607224 */ /* 0x000fe400078e0086 */
[----:B------:R-:W-:Y:S01]  /*83a10*/  HMMA.1688.F32.TF32 R132, R244, R122, R164 ;  /* 0x0000007af484723c */ /* 0x000fe200000810a4 */
[----:B------:R-:W-:Y:S02]  /*83a20*/  IMAD.MOV.U32 R164, RZ, RZ, R99 ;  /* 0x000000ffffa47224 */ /* 0x000fe400078e0063 */
[----:B------:R-:W-:Y:S01]  /*83a30*/  IMAD.MOV.U32 R165, RZ, RZ, R98 ;  /* 0x000000ffffa57224 */ /* 0x000fe200078e0062 */
[----:B------:R-:W-:Y:S01]  /*83a40*/  MOV R167, R94 ;  /* 0x0000005e00a77202 */ /* 0x000fe20000000f00 */
[----:B------:R-:W-:-:S02]  /*83a50*/  IMAD.MOV.U32 R166, RZ, RZ, R95 ;  /* 0x000000ffffa67224 */ /* 0x000fc400078e005f */
[----:B------:R-:W-:-:S12]  /*83a60*/  IMAD.MOV.U32 R144, RZ, RZ, R91 ;  /* 0x000000ffff907224 */ /* 0x000fd800078e005b */
[----:B------:R-:W-:Y:S01]  /*83a70*/  IMAD.MOV.U32 R84, RZ, RZ, R132 ;  /* 0x000000ffff547224 */ /* 0x000fe200078e0084 */
[----:B------:R-:W-:Y:S01]  /*83a80*/  MOV R89, R135 ;  /* 0x0000008700597202 */ /* 0x000fe20000000f00 */
[----:B------:R-:W-:Y:S02]  /*83a90*/  IMAD.MOV.U32 R85, RZ, RZ, R133 ;  /* 0x000000ffff557224 */ /* 0x000fe400078e0085 */
[----:B------:R-:W-:Y:S02]  /*83aa0*/  IMAD.MOV.U32 R88, RZ, RZ, R134 ;  /* 0x000000ffff587224 */ /* 0x000fe400078e0086 */
[----:B------:R-:W-:Y:S01]  /*83ab0*/  HMMA.1688.F32.TF32 R132, R244, R118, R248 ;  /* 0x00000076f484723c */ /* 0x000fe200000810f8 */
[----:B------:R-:W-:Y:S02]  /*83ac0*/  IMAD.MOV.U32 R248, RZ, RZ, R110 ;  /* 0x000000fffff87224 */ /* 0x000fe400078e006e */
[----:B------:R-:W2:Y:S01]  /*83ad0*/  LDL.LU R110, [R1+0x6d2c] ;  /* 0x006d2c00016e7983 */ /* 0x000ea20000300800 */
[----:B------:R-:W-:Y:S01]  /*83ae0*/  IMAD.MOV.U32 R249, RZ, RZ, R115 ;  /* 0x000000fffff97224 */ /* 0x000fe200078e0073 */
[----:B------:R-:W-:Y:S01]  /*83af0*/  MOV R251, R102 ;  /* 0x0000006600fb7202 */ /* 0x000fe20000000f00 */
[----:B------:R-:W-:Y:S01]  /*83b00*/  IMAD.MOV.U32 R250, RZ, RZ, R114 ;  /* 0x000000fffffa7224 */ /* 0x000fe200078e0072 */
[----:B------:R-:W4:Y:S04]  /*83b10*/  LDL.LU R115, [R1+0x6d28] ;  /* 0x006d280001737983 */ /* 0x000f280000300800 */
[----:B------:R-:W2:Y:S04]  /*83b20*/  LDL.LU R114, [R1+0x6d24] ;  /* 0x006d240001727983 */ /* 0x000ea80000300800 */
[----:B------:R-:W3:Y:S04]  /*83b30*/  LDL.LU R102, [R1+0x6d20] ;  /* 0x006d200001667983 */ /* 0x000ee80000300800 */
[----:B------:R-:W3:Y:S01]  /*83b40*/  LDL.LU R99, [R1+0x6d1c] ;  /* 0x006d1c0001637983 */ /* 0x000ee20000300800 */
[----:B------:R-:W-:-:S03]  /*83b50*/  IMAD.MOV.U32 R145, RZ, RZ, R90 ;  /* 0x000000ffff917224 */ /* 0x000fc600078e005a */
[----:B------:R-:W3:Y:S01]  /*83b60*/  LDL.LU R98, [R1+0x6d18] ;  /* 0x006d180001627983 */ /* 0x000ee20000300800 */
[----:B------:R-:W-:-:S03]  /*83b70*/  IMAD.MOV.U32 R146, RZ, RZ, R87 ;  /* 0x000000ffff927224 */ /* 0x000fc600078e0057 */
[----:B------:R-:W3:Y:S01]  /*83b80*/  LDL.LU R95, [R1+0x6d14] ;  /* 0x006d1400015f7983 */ /* 0x000ee20000300800 */
[----:B------:R-:W-:-:S03]  /*83b90*/  MOV R147, R86 ;  /* 0x0000005600937202 */ /* 0x000fc60000000f00 */
        /* <DEDUP_REMOVED lines=25> */
[----:B------:R-:W-:-:S02]  /*83d30*/  IMAD.MOV.U32 R168, RZ, RZ, R111 ;  /* 0x000000ffffa87224 */ /* 0x000fc400078e006f */
[----:B------:R-:W-:Y:S01]  /*83d40*/  IMAD.MOV.U32 R169, RZ, RZ, R103 ;  /* 0x000000ffffa97224 */ /* 0x000fe200078e0067 */
[----:B------:R-:W-:Y:S01]  /*83d50*/  MOV R171, R107 ;  /* 0x0000006b00ab7202 */ /* 0x000fe20000000f00 */
[----:B------:R-:W-:Y:S02]  /*83d60*/  IMAD.MOV.U32 R170, RZ, RZ, R106 ;  /* 0x000000ffffaa7224 */ /* 0x000fe400078e006a */
[----:B----4-:R-:W-:Y:S02]  /*83d70*/  IMAD.MOV.U32 R182, RZ, RZ, R115 ;  /* 0x000000ffffb67224 */ /* 0x010fe400078e0073 */
[----:B--2---:R-:W-:Y:S02]  /*83d80*/  IMAD.MOV.U32 R181, RZ, RZ, R114 ;  /* 0x000000ffffb57224 */ /* 0x004fe400078e0072 */
[----:B---3--:R-:W-:Y:S01]  /*83d90*/  IMAD.MOV.U32 R180, RZ, RZ, R102 ;  /* 0x000000ffffb47224 */ /* 0x008fe200078e0066 */
        /* <DEDUP_REMOVED lines=17> */
[----:B------:R-:W2:Y:S04]  /*83eb0*/  LDL.LU R71, [R1+0x6cc8] ;  /* 0x006cc80001477983 */ /* 0x000ea80000300800 */
[----:B------:R-:W3:Y:S04]  /*83ec0*/  LDL.LU R74, [R1+0x6cc4] ;  /* 0x006cc400014a7983 */ /* 0x000ee80000300800 */
[----:B------:R-:W3:Y:S04]  /*83ed0*/  LDL.LU R75, [R1+0x6cc0] ;  /* 0x006cc000014b7983 */ /* 0x000ee80000300800 */
        /* <DEDUP_REMOVED lines=15> */
[----:B------:R-:W-:-:S03]  /*83fd0*/  MOV R183, R110 ;  /* 0x0000006e00b77202 */ /* 0x000fc60000000f00 */
[----:B------:R-:W3:Y:S04]  /*83fe0*/  LDL.LU R110, [R1+0x6c80] ;  /* 0x006c8000016e7983 */ /* 0x000ee80000300800 */
        /* <DEDUP_REMOVED lines=34> */
[----:B------:R-:W-:Y:S03]  /*84210*/  HMMA.1688.F32.TF32 R136, R244, R90, R180 ;  /* 0x0000005af488723c */ /* 0x000fe600000810b4 */
[----:B------:R-:W-:Y:S01]  /*84220*/  IMAD.MOV.U32 R37, RZ, RZ, R132 ;  /* 0x000000ffff257224 */ /* 0x000fe200078e0084 */
[----:B------:R-:W-:Y:S01]  /*84230*/  MOV R32, R135 ;  /* 0x0000008700207202 */ /* 0x000fe20000000f00 */
[----:B------:R-:W-:-:S02]  /*84240*/  IMAD.MOV.U32 R36, RZ, RZ, R133 ;  /* 0x000000ffff247224 */ /* 0x000fc400078e0085 */
[----:B------:R-:W-:Y:S02]  /*84250*/  IMAD.MOV.U32 R33, RZ, RZ, R134 ;  /* 0x000000ffff217224 */ /* 0x000fe400078e0086 */
[C---:B------:R-:W-:Y:S02]  /*84260*/  HMMA.1688.F32.TF32 R132, R244.reuse, R86, R176 ;  /* 0x00000056f484723c */ /* 0x040fe400000810b0 */
[----:B------:R-:W-:Y:S04]  /*84270*/  STL.64 [R1+0x610], R148 ;  /* 0x0006109401007387 */ /* 0x000fe80000100a00 */
[----:B------:R1:W-:Y:S04]  /*84280*/  STL.64 [R1+0x618], R150 ;  /* 0x0006189601007387 */ /* 0x0003e80000100a00 */
[----:B------:R-:W-:Y:S04]  /*84290*/  STL.64 [R1+0x600], R136 ;  /* 0x0006008801007387 */ /* 0x000fe80000100a00 */
[----:B------:R4:W-:Y:S01]  /*842a0*/  STL.64 [R1+0x608], R138 ;  /* 0x0006088a01007387 */ /* 0x0009e20000100a00 */
[C---:B-1----:R-:W-:Y:S04]  /*842b0*/  HMMA.1688.F32.TF32 R148, R244.reuse, R82, R172 ;  /* 0x00000052f494723c */ /* 0x042fe800000810ac */
[----:B------:R-:W-:Y:S04]  /*842c0*/  STL.64 [R1+0x5f0], R132 ;  /* 0x0005f08401007387 */ /* 0x000fe80000100a00 */
[----:B------:R1:W-:Y:S01]  /*842d0*/  STL.64 [R1+0x5f8], R134 ;  /* 0x0005f88601007387 */ /* 0x0003e20000100a00 */
[C---:B----4-:R-:W-:Y:S08]  /*842e0*/  HMMA.1688.F32.TF32 R136, R244.reuse, R78, R140 ;  /* 0x0000004ef488723c */ /* 0x050ff0000008108c */
[C---:B-1----:R-:W-:Y:S02]  /*842f0*/  HMMA.1688.F32.TF32 R132, R244.reuse, R74, R168 ;  /* 0x0000004af484723c */ /* 0x042fe400000810a8 */
[----:B------:R-:W-:Y:S04]  /*84300*/  STL.64 [R1+0x5e0], R148 ;  /* 0x0005e09401007387 */ /* 0x000fe80000100a00 */
[----:B------:R-:W-:Y:S02]  /*84310*/  STL.64 [R1+0x5e8], R150 ;  /* 0x0005e89601007387 */ /* 0x000fe40000100a00 */
[C---:B------:R-:W-:Y:S03]  /*84320*/  HMMA.1688.F32.TF32 R140, R244.reuse, R70, R144 ;  /* 0x00000046f48c723c */ /* 0x040fe60000081090 */
[----:B------:R-:W-:Y:S04]  /*84330*/  STL.64 [R1+0x5d0], R136 ;  /* 0x0005d08801007387 */ /* 0x000fe80000100a00 */
[----:B------:R1:W-:Y:S04]  /*84340*/  STL.64 [R1+0x5d8], R138 ;  /* 0x0005d88a01007387 */ /* 0x0003e80000100a00 */
[----:B------:R-:W-:Y:S04]  /*84350*/  STL.64 [R1+0x5c0], R132 ;  /* 0x0005c08401007387 */ /* 0x000fe80000100a00 */
[----:B------:R2:W-:Y:S01]  /*84360*/  STL.64 [R1+0x5c8], R134 ;  /* 0x0005c88601007387 */ /* 0x0005e20000100a00 */
[C---:B-1----:R-:W-:Y:S08]  /*84370*/  HMMA.1688.F32.TF32 R136, R244.reuse, R66, R164 ;  /* 0x00000042f488723c */ /* 0x042ff000000810a4 */
[----:B--2---:R-:W-:Y:S01]  /*84380*/  HMMA.1688.F32.TF32 R132, R244, R62, R248 ;  /* 0x0000003ef484723c */ /* 0x004fe200000810f8 */
[----:B------:R-:W-:Y:S01]  /*84390*/  STL.64 [R1+0x5b0], R140 ;  /* 0x0005b08c01007387 */ /* 0x000fe20000100a00 */
[----:B------:R-:W-:-:S03]  /*843a0*/  IMAD.MOV.U32 R164, RZ, RZ, R14 ;  /* 0x000000ffffa47224 */ /* 0x000fc600078e000e */
[----:B------:R-:W-:Y:S01]  /*843b0*/  STL.64 [R1+0x5b8], R142 ;  /* 0x0005b88e01007387 */ /* 0x000fe20000100a00 */
[----:B------:R-:W-:-:S05]  /*843c0*/  IMAD.MOV.U32 R165, RZ, RZ, R15 ;  /* 0x000000ffffa57224 */ /* 0x000fca00078e000f */
[----:B------:R-:W-:Y:S04]  /*843d0*/  STL.64 [R1+0x5a0], R136 ;  /* 0x0005a08801007387 */ /* 0x000fe80000100a00 */
[----:B------:R-:W-:Y:S01]  /*843e0*/  STL.64 [R1+0x5a8], R138 ;  /* 0x0005a88a01007387 */ /* 0x000fe20000100a00 */
[----:B------:R-:W-:-:S03]  /*843f0*/  IMAD.MOV.U32 R166, RZ, RZ, R39 ;  /* 0x000000ffffa67224 */ /* 0x000fc600078e0027 */
[----:B------:R-:W2:Y:S01]  /*84400*/  LDL.LU R14, [R1+0x6c6c] ;  /* 0x006c6c00010e7983 */ /* 0x000ea20000300800 */
[----:B------:R-:W-:-:S03]  /*84410*/  MOV R167, R38 ;  /* 0x0000002600a77202 */ /* 0x000fc60000000f00 */
[----:B------:R1:W-:Y:S01]  /*84420*/  STL.64 [R1+0x590], R132 ;  /* 0x0005908401007387 */ /* 0x0003e20000100a00 */
[----:B------:R-:W-:-:S03]  /*84430*/  IMAD.MOV.U32 R144, RZ, RZ, R11 ;  /* 0x000000ffff907224 */ /* 0x000fc600078e000b */
[----:B------:R3:W-:Y:S01]  /*84440*/  STL.64 [R1+0x598], R134 ;  /* 0x0005988601007387 */ /* 0x0007e20000100a00 */
[----:B------:R-:W-:-:S03]  /*84450*/  IMAD.MOV.U32 R145, RZ, RZ, R10 ;  /* 0x000000ffff917224 */ /* 0x000fc600078e000a */
[----:B------:R-:W4:Y:S01]  /*84460*/  LDL.LU R15, [R1+0x6c68] ;  /* 0x006c6800010f7983 */ /* 0x000f220000300800 */
[----:B------:R-:W-:-:S03]  /*84470*/  IMAD.MOV.U32 R146, RZ, RZ, R7 ;  /* 0x000000ffff927224 */ /* 0x000fc600078e0007 */
[----:B------:R-:W3:Y:S01]  /*84480*/  LDL.LU R39, [R1+0x6c64] ;  /* 0x006c640001277983 */ /* 0x000ee20000300800 */
[----:B------:R-:W-:-:S03]  /*84490*/  MOV R147, R6 ;  /* 0x0000000600937202 */ /* 0x000fc60000000f00 */
[----:B------:R-:W3:Y:S01]  /*844a0*/  LDL.LU R38, [R1+0x6c60] ;  /* 0x006c600001267983 */ /* 0x000ee20000300800 */
[----:B------:R-:W-:-:S03]  /*844b0*/  IMAD.MOV.U32 R172, RZ, RZ, R22 ;  /* 0x000000ffffac7224 */ /* 0x000fc600078e0016 */
[----:B------:R-:W3:Y:S01]  /*844c0*/  LDL.LU R11, [R1+0x6c5c] ;  /* 0x006c5c00010b7983 */ /* 0x000ee20000300800 */
[----:B------:R-:W-:-:S03]  /*844d0*/  IMAD.MOV.U32 R173, RZ, RZ, R23 ;  /* 0x000000ffffad7224 */ /* 0x000fc600078e0017 */
[----:B------:R-:W3:Y:S01]  /*844e0*/  LDL.LU R10, [R1+0x6c58] ;  /* 0x006c5800010a7983 */ /* 0x000ee20000300800 */
        /* <DEDUP_REMOVED lines=15> */
[----:B------:R-:W3:Y:S01]  /*845e0*/  LDL.LU R35, [R1+0x6c30] ;  /* 0x006c300001237983 */ /* 0x000ee20000300800 */
[----:B--2---:R-:W-:Y:S01]  /*845f0*/  MOV R183, R14 ;  /* 0x0000000e00b77202 */ /* 0x004fe20000000f00 */
[----:B----4-:R-:W-:-:S02]  /*84600*/  IMAD.MOV.U32 R182, RZ, RZ, R15 ;  /* 0x000000ffffb67224 */ /* 0x010fc400078e000f */
[----:B---3--:R-:W-:Y:S02]  /*84610*/  IMAD.MOV.U32 R181, RZ, RZ, R39 ;  /* 0x000000ffffb57224 */ /* 0x008fe400078e0027 */
[----:B------:R-:W-:Y:S02]  /*84620*/  IMAD.MOV.U32 R180, RZ, RZ, R38 ;  /* 0x000000ffffb47224 */ /* 0x000fe400078e0026 */
[----:B------:R-:W2:Y:S04]  /*84630*/  LDL.LU R38, [R1+0x6c2c] ;  /* 0x006c2c0001267983 */ /* 0x000ea80000300800 */
[----:B------:R-:W3:Y:S04]  /*84640*/  LDL.LU R39, [R1+0x6c28] ;  /* 0x006c280001277983 */ /* 0x000ee80000300800 */
[----:B------:R-:W4:Y:S04]  /*84650*/  LDL.LU R15, [R1+0x6c24] ;  /* 0x006c2400010f7983 */ /* 0x000f280000300800 */
[----:B------:R-:W4:Y:S01]  /*84660*/  LDL.LU R14, [R1+0x6c20] ;  /* 0x006c2000010e7983 */ /* 0x000f220000300800 */
[----:B------:R-:W-:Y:S01]  /*84670*/  MOV R191, R22 ;  /* 0x0000001600bf7202 */ /* 0x000fe20000000f00 */
[----:B------:R-:W-:-:S02]  /*84680*/  IMAD.MOV.U32 R190, RZ, RZ, R23 ;  /* 0x000000ffffbe7224 */ /* 0x000fc400078e0017 */
[----:B------:R-:W-:Y:S02]  /*84690*/  IMAD.MOV.U32 R189, RZ, RZ, R30 ;  /* 0x000000ffffbd7224 */ /* 0x000fe400078e001e */
[----:B------:R-:W-:Y:S02]  /*846a0*/  IMAD.MOV.U32 R188, RZ, RZ, R31 ;  /* 0x000000ffffbc7224 */ /* 0x000fe400078e001f */
[----:B------:R-:W4:Y:S04]  /*846b0*/  LDL.LU R31, [R1+0x6c1c] ;  /* 0x006c1c00011f7983 */ /* 0x000f280000300800 */
[----:B------:R-:W4:Y:S04]  /*846c0*/  LDL.LU R30, [R1+0x6c18] ;  /* 0x006c1800011e7983 */ /* 0x000f280000300800 */
[----:B------:R-:W4:Y:S01]  /*846d0*/  LDL.LU R23, [R1+0x6c14] ;  /* 0x006c140001177983 */ /* 0x000f220000300800 */
[----:B------:R-:W-:-:S02]  /*846e0*/  IMAD.MOV.U32 R194, RZ, RZ, R26 ;  /* 0x000000ffffc27224 */ /* 0x000fc400078e001a */
[----:B------:R-:W-:Y:S01]  /*846f0*/  IMAD.MOV.U32 R193, RZ, RZ, R34 ;  /* 0x000000ffffc17224 */ /* 0x000fe200078e0022 */
[----:B------:R-:W4:Y:S01]  /*84700*/  LDL.LU R22, [R1+0x6c10] ;  /* 0x006c100001167983 */ /* 0x000f220000300800 */
[----:B------:R-:W-:-:S03]  /*84710*/  IMAD.MOV.U32 R192, RZ, RZ, R35 ;  /* 0x000000ffffc07224 */ /* 0x000fc600078e0023 */
[----:B------:R-:W4:Y:S01]  /*84720*/  LDL.LU R35, [R1+0x6c0c] ;  /* 0x006c0c0001237983 */ /* 0x000f220000300800 */
[----:B------:R-:W-:-:S03]  /*84730*/  MOV R195, R27 ;  /* 0x0000001b00c37202 */ /* 0x000fc60000000f00 */
[----:B------:R-:W4:Y:S04]  /*84740*/  LDL.LU R34, [R1+0x6c08] ;  /* 0x006c080001227983 */ /* 0x000f280000300800 */
[----:B------:R-:W4:Y:S04]  /*84750*/  LDL.LU R26, [R1+0x6c04] ;  /* 0x006c0400011a7983 */ /* 0x000f280000300800 */
[----:B------:R-:W4:Y:S01]  /*84760*/  LDL.LU R27, [R1+0x6c00] ;  /* 0x006c0000011b7983 */ /* 0x000f220000300800 */
[----:B--2---:R-:W-:Y:S01]  /*84770*/  MOV R199, R38 ;  /* 0x0000002600c77202 */ /* 0x004fe20000000f00 */
[----:B---3--:R-:W-:-:S02]  /*84780*/  IMAD.MOV.U32 R198, RZ, RZ, R39 ;  /* 0x000000ffffc67224 */ /* 0x008fc400078e0027 */
[----:B----4-:R-:W-:Y:S02]  /*84790*/  IMAD.MOV.U32 R197, RZ, RZ, R15 ;  /* 0x000000ffffc57224 */ /* 0x010fe400078e000f */
        /* <DEDUP_REMOVED lines=8> */
[----:B------:R-:W4:Y:S01]  /*84820*/  LDL.LU R26, [R1+0x6bec] ;  /* 0x006bec00011a7983 */ /* 0x000f220000300800 */
[----:B------:R-:W-:-:S03]  /*84830*/  IMAD.MOV.U32 R205, RZ, RZ, R27 ;  /* 0x000000ffffcd7224 */ /* 0x000fc600078e001b */
[----:B------:R-:W4:Y:S04]  /*84840*/  LDL.LU R27, [R1+0x6be8] ;  /* 0x006be800011b7983 */ /* 0x000f280000300800 */
[----:B------:R-:W4:Y:S04]  /*84850*/  LDL.LU R34, [R1+0x6be4] ;  /* 0x006be40001227983 */ /* 0x000f280000300800 */
[----:B------:R-:W4:Y:S01]  /*84860*/  LDL.LU R35, [R1+0x6be0] ;  /* 0x006be00001237983 */ /* 0x000f220000300800 */
[----:B--2---:R-:W-:Y:S01]  /*84870*/  MOV R211, R14 ;  /* 0x0000000e00d37202 */ /* 0x004fe20000000f00 */
[----:B---3--:R-:W-:-:S02]  /*84880*/  IMAD.MOV.U32 R210, RZ, RZ, R15 ;  /* 0x000000ffffd27224 */ /* 0x008fc400078e000f */
[----:B----4-:R-:W-:Y:S02]  /*84890*/  IMAD.MOV.U32 R208, RZ, RZ, R39 ;  /* 0x000000ffffd07224 */ /* 0x010fe400078e0027 */
[----:B------:R-:W2:Y:S01]  /*848a0*/  LDL.LU R39, [R1+0x6bdc] ;  /* 0x006bdc0001277983 */ /* 0x000ea20000300800 */
[----:B------:R-:W-:-:S03]  /*848b0*/  IMAD.MOV.U32 R209, RZ, RZ, R38 ;  /* 0x000000ffffd17224 */ /* 0x000fc600078e0026 */
[----:B------:R-:W3:Y:S04]  /*848c0*/  LDL.LU R38, [R1+0x6bd8] ;  /* 0x006bd80001267983 */ /* 0x000ee80000300800 */
[----:B------:R-:W4:Y:S04]  /*848d0*/  LDL.LU R15, [R1+0x6bd4] ;  /* 0x006bd400010f7983 */ /* 0x000f280000300800 */
[----:B------:R-:W2:Y:S01]  /*848e0*/  LDL.LU R14, [R1+0x6bd0] ;  /* 0x006bd000010e7983 */ /* 0x000ea20000300800 */
[----:B------:R-:W-:Y:S01]  /*848f0*/  MOV R215, R26 ;  /* 0x0000001a00d77202 */ /* 0x000fe20000000f00 */
[----:B------:R-:W-:-:S02]  /*84900*/  IMAD.MOV.U32 R214, RZ, RZ, R27 ;  /* 0x000000ffffd67224 */ /* 0x000fc400078e001b */
[----:B------:R-:W-:Y:S02]  /*84910*/  IMAD.MOV.U32 R212, RZ, RZ, R34 ;  /* 0x000000ffffd47224 */ /* 0x000fe400078e0022 */
[----:B------:R-:W2:Y:S01]  /*84920*/  LDL.LU R34, [R1+0x6bcc] ;  /* 0x006bcc0001227983 */ /* 0x000ea20000300800 */
[----:B------:R-:W-:-:S03]  /*84930*/  IMAD.MOV.U32 R213, RZ, RZ, R35 ;  /* 0x000000ffffd57224 */ /* 0x000fc600078e0023 */
[----:B------:R-:W3:Y:S04]  /*84940*/  LDL.LU R35, [R1+0x6bc8] ;  /* 0x006bc80001237983 */ /* 0x000ee80000300800 */
[----:B------:R-:W4:Y:S04]  /*84950*/  LDL.LU R27, [R1+0x6bc4] ;  /* 0x006bc400011b7983 */ /* 0x000f280000300800 */
[----:B------:R-:W4:Y:S04]  /*84960*/  LDL.LU R26, [R1+0x6bc0] ;  /* 0x006bc000011a7983 */ /* 0x000f280000300800 */
[----:B------:R-:W4:Y:S04]  /*84970*/  LDL.LU R220, [R1+0xb50] ;  /* 0x000b500001dc7983 */ /* 0x000f280000300800 */
        /* <DEDUP_REMOVED lines=57> */
[----:B------:R-:W-:Y:S01]  /*84d10*/  IMAD.MOV.U32 R170, RZ, RZ, R59 ;  /* 0x000000ffffaa7224 */ /* 0x000fe200078e003b */
[----:B------:R-:W-:Y:S01]  /*84d20*/  MOV R171, R50 ;  /* 0x0000003200ab7202 */ /* 0x000fe20000000f00 */
[----:B------:R-:W-:Y:S02]  /*84d30*/  IMAD.MOV.U32 R248, RZ, RZ, R51 ;  /* 0x000000fffff87224 */ /* 0x000fe400078e0033 */
[----:B------:R-:W-:Y:S02]  /*84d40*/  IMAD.MOV.U32 R249, RZ, RZ, R42 ;  /* 0x000000fffff97224 */ /* 0x000fe400078e002a */
[----:B------:R-:W-:Y:S01]  /*84d50*/  IMAD.MOV.U32 R250, RZ, RZ, R43 ;  /* 0x000000fffffa7224 */ /* 0x000fe200078e002b */
[----:B------:R-:W-:Y:S02]  /*84d60*/  MOV R251, R19 ;  /* 0x0000001300fb7202 */ /* 0x000fe40000000f00 */
[----:B--2---:R-:W-:Y:S01]  /*84d70*/  MOV R235, R27 ;  /* 0x0000001b00eb7202 */ /* 0x004fe20000000f00 */
[----:B---3--:R-:W-:-:S02]  /*84d80*/  IMAD.MOV.U32 R234, RZ, RZ, R26 ;  /* 0x000000ffffea7224 */ /* 0x008fc400078e001a */
[----:B----4-:R-:W-:Y:S02]  /*84d90*/  IMAD.MOV.U32 R233, RZ, RZ, R35 ;  /* 0x000000ffffe97224 */ /* 0x010fe400078e0023 */
        /* <DEDUP_REMOVED lines=28> */
[----:B------:R-:W3:Y:S01]  /*84f60*/  LDL.LU R19, [R1+0x6b40] ;  /* 0x006b400001137983 */ /* 0x000ee20000300800 */
[C---:B--2---:R-:W-:Y:S08]  /*84f70*/  HMMA.1688.F32.TF32 R148, R244.reuse, R58, R148 ;  /* 0x0000003af494723c */ /* 0x044ff00000081094 */
[C---:B------:R-:W-:Y:S11]  /*84f80*/  HMMA.1688.F32.TF32 R160, R244.reuse, R54, R160 ;  /* 0x00000036f4a0723c */ /* 0x040ff600000810a0 */
[----:B------:R-:W-:Y:S04]  /*84f90*/  STL.64 [R1+0x580], R148 ;  /* 0x0005809401007387 */ /* 0x000fe80000100a00 */
[----:B------:R1:W-:Y:S01]  /*84fa0*/  STL.64 [R1+0x588], R150 ;  /* 0x0005889601007387 */ /* 0x0003e20000100a00 */
[C---:B---3--:R-:W-:Y:S08]  /*84fb0*/  HMMA.1688.F32.TF32 R132, R244.reuse, R42, R132 ;  /* 0x0000002af484723c */ /* 0x048ff00000081084 */
[C---:B-1----:R-:W-:Y:S08]  /*84fc0*/  HMMA.1688.F32.TF32 R148, R244.reuse, R50, R136 ;  /* 0x00000032f494723c */ /* 0x042ff00000081088 */
[C---:B------:R-:W-:Y:S01]  /*84fd0*/  HMMA.1688.F32.TF32 R136, R244.reuse, R46, R156 ;  /* 0x0000002ef488723c */ /* 0x040fe2000008109c */
[----:B------:R-:W-:Y:S04]  /*84fe0*/  STL.64 [R1+0x570], R160 ;  /* 0x000570a001007387 */ /* 0x000fe80000100a00 */
[----:B------:R-:W-:Y:S06]  /*84ff0*/  STL.64 [R1+0x578], R162 ;  /* 0x000578a201007387 */ /* 0x000fec0000100a00 */
        /* <DEDUP_REMOVED lines=22> */
[C---:B----4-:R-:W-:Y:S03]  /*85160*/  HMMA.1688.F32.TF32 R148, R244.reuse, R14, R212 ;  /* 0x0000000ef494723c */ /* 0x050fe600000810d4 */
[----:B------:R-:W-:Y:S04]  /*85170*/  STL.64 [R1+0x4e0], R132 ;  /* 0x0004e08401007387 */ /* 0x000fe80000100a00 */
[----:B------:R2:W-:Y:S01]  /*85180*/  STL.64 [R1+0x4e8], R134 ;  /* 0x0004e88601007387 */ /* 0x0005e20000100a00 */
[C---:B-1----:R-:W-:Y:S08]  /*85190*/  HMMA.1688.F32.TF32 R136, R244.reuse, R26, R208 ;  /* 0x0000001af488723c */ /* 0x042ff000000810d0 */
[----:B--2---:R-:W-:Y:S01]  /*851a0*/  HMMA.1688.F32.TF32 R132, R244, R34, R204 ;  /* 0x00000022f484723c */ /* 0x004fe200000810cc */
[----:B------:R-:W-:Y:S04]  /*851b0*/  LDS R244, [R0+UR18+0x83100] ;  /* 0x0831001200f47984 */ /* 0x000fe80008000800 */
[----:B------:R-:W-:Y:S04]  /*851c0*/  STL.64 [R1+0x4d0], R148 ;  /* 0x0004d09401007387 */ /* 0x000fe80000100a00 */
[----:B------:R1:W-:Y:S04]  /*851d0*/  STL.64 [R1+0x4d8], R150 ;  /* 0x0004d89601007387 */ /* 0x0003e80000100a00 */
[----:B------:R-:W-:Y:S04]  /*851e0*/  STL.64 [R1+0x4c0], R136 ;  /* 0x0004c08801007387 */ /* 0x000fe80000100a00 */
[----:B------:R2:W-:Y:S01]  /*851f0*/  STL.64 [R1+0x4c8], R138 ;  /* 0x0004c88a01007387 */ /* 0x0005e20000100a00 */
[C---:B-1----:R-:W-:Y:S03]  /*85200*/  HMMA.1688.F32.TF32 R148, R240.reuse, R130, R200 ;  /* 0x00000082f094723c */ /* 0x042fe600000810c8 */
[----:B------:R-:W-:Y:S04]  /*85210*/  STL.64 [R1+0x4a0], R132 ;  /* 0x0004a08401007387 */ /* 0x000fe80000100a00 */
[----:B------:R1:W-:Y:S01]  /*85220*/  STL.64 [R1+0x4a8], R134 ;  /* 0x0004a88601007387 */ /* 0x0003e20000100a00 */
[C---:B--2---:R-:W-:Y:S03]  /*85230*/  HMMA.1688.F32.TF32 R136, R240.reuse, R126, R196 ;  /* 0x0000007ef088723c */ /* 0x044fe600000810c4 */
[----:B------:R-:W-:Y:S04]  /*85240*/  LDS R246, [R0+UR18+0x83900] ;  /* 0x0839001200f67984 */ /* 0x000fe80008000800 */
[----:B------:R-:W-:Y:S01]  /*85250*/  LDS R245, [R3+UR18+0x83100] ;  /* 0x0831001203f57984 */ /* 0x000fe20008000800 */
[C---:B-1----:R-:W-:Y:S03]  /*85260*/  HMMA.1688.F32.TF32 R132, R240.reuse, R122, R192 ;  /* 0x0000007af084723c */ /* 0x042fe600000810c0 */
[----:B------:R-:W1:Y:S04]  /*85270*/  LDS R247, [R3+UR18+0x83900] ;  /* 0x0839001203f77984 */ /* 0x000e680008000800 */
        /* <DEDUP_REMOVED lines=20> */
[----:B------:R-:W-:Y:S04]  /*853c0*/  STL.64 [R1+0x870], R136 ;  /* 0x0008708801007387 */ /* 0x000fe80000100a00 */
[----:B------:R-:W-:Y:S04]  /*853d0*/  STL.64 [R1+0x878], R138 ;  /* 0x0008788a01007387 */ /* 0x000fe80000100a00 */
[----:B------:R-:W-:Y:S04]  /*853e0*/  STL.64 [R1+0x850], R132 ;  /* 0x0008508401007387 */ /* 0x000fe80000100a00 */
[----:B------:R2:W-:Y:S02]  /*853f0*/  STL.64 [R1+0x858], R134 ;  /* 0x0008588601007387 */ /* 0x0005e40000100a00 */
[C---:B--2---:R-:W-:Y:S08]  /*85400*/  HMMA.1688.F32.TF32 R132, R240.reuse, R94, R168 ;  /* 0x0000005ef084723c */ /* 0x044ff000000810a8 */
[C---:B------:R-:W-:Y:S08]  /*85410*/  HMMA.1688.F32.TF32 R140, R240.reuse, R90, R144 ;  /* 0x0000005af08c723c */ /* 0x040ff00000081090 */
[C---:B------:R-:W-:Y:S03]  /*85420*/  HMMA.1688.F32.TF32 R136, R240.reuse, R86, R164 ;  /* 0x00000056f088723c */ /* 0x040fe600000810a4 */
[----:B------:R-:W-:Y:S04]  /*85430*/  STL.64 [R1+0x840], R132 ;  /* 0x0008408401007387 */ /* 0x000fe80000100a00 */
[----:B------:R2:W-:Y:S02]  /*85440*/  STL.64 [R1+0x848], R134 ;  /* 0x0008488601007387 */ /* 0x0005e40000100a00 */
        /* <DEDUP_REMOVED lines=103> */
[----:B------:R-:W1:Y:S04]  /*85ac0*/  LDL.LU R180, [R1+0x960] ;  /* 0x0009600001b47983 */ /* 0x000e680000300800 */
[----:B------:R-:W1:Y:S04]  /*85ad0*/  LDL.LU R181, [R1+0x964] ;  /* 0x0009640001b57983 */ /* 0x000e680000300800 */
[----:B------:R-:W1:Y:S04]  /*85ae0*/  LDL.LU R182, [R1+0x968] ;  /* 0x0009680001b67983 */ /* 0x000e680000300800 */
[----:B------:R-:W1:Y:S04]  /*85af0*/  LDL.LU R183, [R1+0x96c] ;  /* 0x00096c0001b77983 */ /* 0x000e680000300800 */
        /* <DEDUP_REMOVED lines=8> */
[----:B--2---:R-:W-:-:S15]  /*85b80*/  HMMA.1688.F32.TF32 R148, R240, R78, R148 ;  /* 0x0000004ef094723c */ /* 0x004fde0000081094 */
[----:B------:R-:W-:-:S04]  /*85b90*/  NOP ;  /* 0x0000000000007918 */ /* 0x000fc80000000000 */
[----:B------:R-:W-:Y:S01]  /*85ba0*/  STL.64 [R1+0x800], R148 ;  /* 0x0008009401007387 */ /* 0x000fe20000100a00 */
[C---:B---3--:R-:W-:Y:S03]  /*85bb0*/  HMMA.1688.F32.TF32 R136, R240.reuse, R70, R136 ;  /* 0x00000046f088723c */ /* 0x048fe60000081088 */
[----:B------:R2:W-:Y:S05]  /*85bc0*/  STL.64 [R1+0x808], R150 ;  /* 0x0008089601007387 */ /* 0x0005ea0000100a00 */
[C---:B--2---:R-:W-:Y:S08]  /*85bd0*/  HMMA.1688.F32.TF32 R148, R240.reuse, R74, R160 ;  /* 0x0000004af094723c */ /* 0x044ff000000810a0 */
[C---:B----4-:R-:W-:Y:S11]  /*85be0*/  HMMA.1688.F32.TF32 R156, R240.reuse, R66, R156 ;  /* 0x00000042f09c723c */ /* 0x050ff6000008109c */
[----:B------:R-:W-:Y:S04]  /*85bf0*/  STL.64 [R1+0x7f0], R148 ;  /* 0x0007f09401007387 */ /* 0x000fe80000100a00 */
[----:B------:R2:W-:Y:S04]  /*85c00*/  STL.64 [R1+0x7f8], R150 ;  /* 0x0007f89601007387 */ /* 0x0005e80000100a00 */
[----:B------:R-:W-:Y:S04]  /*85c10*/  STL.64 [R1+0x7d0], R136 ;  /* 0x0007d08801007387 */ /* 0x000fe80000100a00 */
[----:B------:R3:W-:Y:S01]  /*85c20*/  STL.64 [R1+0x7d8], R138 ;  /* 0x0007d88a01007387 */ /* 0x0007e20000100a00 */
[C---:B--2---:R-:W-:Y:S08]  /*85c30*/  HMMA.1688.F32.TF32 R148, R240.reuse, R62, R132 ;  /* 0x0000003ef094723c */ /* 0x044ff00000081084 */
[C---:B---3--:R-:W-:Y:S08]  /*85c40*/  HMMA.1688.F32.TF32 R136, R240.reuse, R58, R236 ;  /* 0x0000003af088723c */ /* 0x048ff000000810ec */
        /* <DEDUP_REMOVED lines=38> */
[----:B--2---:R-:W-:Y:S01]  /*85eb0*/  HMMA.1688.F32.TF32 R132, R240, R34, R184 ;  /* 0x00000022f084723c */ /* 0x004fe200000810b8 */
[----:B------:R-:W-:Y:S04]  /*85ec0*/  LDS R240, [R0+UR18+0x83180] ;  /* 0x0831801200f07984 */ /* 0x000fe80008000800 */
        /* <DEDUP_REMOVED lines=10> */
[----:B------:R-:W1:Y:S05]  /*85f70*/  LDS R243, [R3+UR18+0x83980] ;  /* 0x0839801203f37984 */ /* 0x000e6a0008000800 */
[C---:B------:R-:W-:Y:S03]  /*85f80*/  HMMA.1688.F32.TF32 R148, R244.reuse, R122, R172 ;  /* 0x0000007af494723c */ /* 0x040fe600000810ac */
[----:B------:R-:W-:Y:S04]  /*85f90*/  STL.64 [R1+0x1220], R136 ;  /* 0x0012208801007387 */ /* 0x000fe80000100a00 */
[----:B------:R2:W-:Y:S04]  /*85fa0*/  STL.64 [R1+0x1228], R138 ;  /* 0x0012288a01007387 */ /* 0x0005e80000100a00 */
[----:B------:R-:W-:Y:S04]  /*85fb0*/  STL.64 [R1+0x1400], R132 ;  /* 0x0014008401007387 */ /* 0x000fe80000100a00 */
[----:B------:R3:W-:Y:S01]  /*85fc0*/  STL.64 [R1+0x1408], R134 ;  /* 0x0014088601007387 */ /* 0x0007e20000100a00 */
[C---:B--2---:R-:W-:Y:S08]  /*85fd0*/  HMMA.1688.F32.TF32 R136, R244.reuse, R118, R140 ;  /* 0x00000076f488723c */ /* 0x044ff0000008108c */
[C---:B---3--:R-:W-:Y:S01]  /*85fe0*/  HMMA.1688.F32.TF32 R132, R244.reuse, R114, R168 ;  /* 0x00000072f484723c */ /* 0x048fe200000810a8 */
[----:B------:R-:W-:Y:S04]  /*85ff0*/  STL.64 [R1+0x13f0], R148 ;  /* 0x0013f09401007387 */ /* 0x000fe80000100a00 */
[----:B------:R-:W-:Y:S03]  /*86000*/  STL.64 [R1+0x13f8], R150 ;  /* 0x0013f89601007387 */ /* 0x000fe60000100a00 */
        /* <DEDUP_REMOVED lines=121> */
[C---:B--2---:R-:W-:Y:S08]  /*867a0*/  HMMA.1688.F32.TF32 R196, R244.reuse, R18, R196 ;  /* 0x00000012f4c4723c */ /* 0x044ff000000810c4 */
[C---:B------:R-:W-:Y:S08]  /*867b0*/  HMMA.1688.F32.TF32 R204, R244.reuse, R46, R204 ;  /* 0x0000002ef4cc723c */ /* 0x040ff000000810cc */
[C---:B------:R-:W-:Y:S08]  /*867c0*/  HMMA.1688.F32.TF32 R208, R244.reuse, R50, R208 ;  /* 0x00000032f4d0723c */ /* 0x040ff000000810d0 */
[C---:B------:R-:W-:Y:S08]  /*867d0*/  HMMA.1688.F32.TF32 R212, R244.reuse, R54, R212 ;  /* 0x00000036f4d4723c */ /* 0x040ff000000810d4 */
[C---:B------:R-:W-:Y:S08]  /*867e0*/  HMMA.1688.F32.TF32 R220, R244.reuse, R62, R220 ;  /* 0x0000003ef4dc723c */ /* 0x040ff000000810dc */
[C---:B------:R-:W-:Y:S08]  /*867f0*/  HMMA.1688.F32.TF32 R224, R244.reuse, R66, R224 ;  /* 0x00000042f4e0723c */ /* 0x040ff000000810e0 */
[C---:B------:R-:W-:Y:S08]  /*86800*/  HMMA.1688.F32.TF32 R228, R244.reuse, R70, R228 ;  /* 0x00000046f4e4723c */ /* 0x040ff000000810e4 */
[C---:B------:R-:W-:Y:S08]  /*86810*/  HMMA.1688.F32.TF32 R236, R244.reuse, R78, R236 ;  /* 0x0000004ef4ec723c */ /* 0x040ff000000810ec */
[C---:B---3--:R-:W-:Y:S08]  /*86820*/  HMMA.1688.F32.TF32 R132, R244.reuse, R82, R132 ;  /* 0x00000052f484723c */ /* 0x048ff00000081084 */
[C---:B----4-:R-:W-:Y:S08]  /*86830*/  HMMA.1688.F32.TF32 R156, R244.reuse, R86, R156 ;  /* 0x00000056f49c723c */ /* 0x050ff0000008109c */
[C---:B------:R-:W-:Y:S08]  /*86840*/  HMMA.1688.F32.TF32 R160, R244.reuse, R94, R160 ;  /* 0x0000005ef4a0723c */ /* 0x040ff000000810a0 */
[C---:B------:R-:W-:Y:S08]  /*86850*/  HMMA.1688.F32.TF32 R148, R244.reuse, R98, R148 ;  /* 0x00000062f494723c */ /* 0x040ff00000081094 */
[C---:B------:R-:W-:Y:S11]  /*86860*/  HMMA.1688.F32.TF32 R136, R244.reuse, R90, R136 ;  /* 0x0000005af488723c */ /* 0x040ff60000081088 */
[----:B------:R-:W-:Y:S04]  /*86870*/  STL.64 [R1+0x1390], R148 ;  /* 0x0013909401007387 */ /* 0x000fe80000100a00 */
[----:B------:R2:W-:Y:S01]  /*86880*/  STL.64 [R1+0x1398], R150 ;  /* 0x0013989601007387 */ /* 0x0005e20000100a00 */
[C---:B------:R-:W-:Y:S03]  /*86890*/  HMMA.1688.F32.TF32 R232, R244.reuse, R74, R232 ;  /* 0x0000004af4e8723c */ /* 0x040fe600000810e8 */
[----:B--2---:R-:W2:Y:S04]  /*868a0*/  LDL.LU.64 R150, [R1+0x6b38] ;  /* 0x006b380001967983 */ /* 0x004ea80000300a00 */
[----:B------:R-:W2:Y:S04]  /*868b0*/  LDL.LU.64 R148, [R1+0x6b30] ;  /* 0x006b300001947983 */ /* 0x000ea80000300a00 */
[----:B------:R-:W-:Y:S04]  /*868c0*/  STL.64 [R1+0x1380], R160 ;  /* 0x001380a001007387 */ /* 0x000fe80000100a00 */
[----:B------:R3:W-:Y:S04]  /*868d0*/  STL.64 [R1+0x1388], R162 ;  /* 0x001388a201007387 */ /* 0x0007e80000100a00 */
[----:B---3--:R-:W3:Y:S04]  /*868e0*/  LDL.LU.64 R162, [R1+0x6b28] ;  /* 0x006b280001a27983 */ /* 0x008ee80000300a00 */
[----:B------:R-:W3:Y:S04]  /*868f0*/  LDL.LU.64 R160, [R1+0x6b20] ;  /* 0x006b200001a07983 */ /* 0x000ee80000300a00 */
[----:B------:R-:W-:Y:S04]  /*86900*/  STL.64 [R1+0x1370], R136 ;  /* 0x0013708801007387 */ /* 0x000fe80000100a00 */
[----:B------:R4:W-:Y:S01]  /*86910*/  STL.64 [R1+0x1378], R138 ;  /* 0x0013788a01007387 */ /* 0x0009e20000100a00 */
[C---:B------:R-:W-:Y:S03]  /*86920*/  HMMA.1688.F32.TF32 R216, R244.reuse, R58, R216 ;  /* 0x0000003af4d8723c */ /* 0x040fe600000810d8 */
[----:B----4-:R-:W4:Y:S04]  /*86930*/  LDL.LU.64 R138, [R1+0x6b18] ;  /* 0x006b1800018a7983 */ /* 0x010f280000300a00 */
[----:B------:R-:W4:Y:S04]  /*86940*/  LDL.LU.64 R136, [R1+0x6b10] ;  /* 0x006b100001887983 */ /* 0x000f280000300a00 */
        /* <DEDUP_REMOVED lines=58> */
[----:B-1----:R-:W3:Y:S04]  /*86cf0*/  LDL.LU.64 R198, [R1+0x6a48] ;  /* 0x006a480001c67983 */ /* 0x002ee80000300a00 */
[----:B------:R-:W3:Y:S04]  /*86d00*/  LDL.LU.64 R196, [R1+0x6a40] ;  /* 0x006a400001c47983 */ /* 0x000ee80000300a00 */
[----:B------:R-:W-:Y:S04]  /*86d10*/  STL.64 [R1+0x1290], R192 ;  /* 0x001290c001007387 */ /* 0x000fe80000100a00 */
[----:B------:R1:W-:Y:S01]  /*86d20*/  STL.64 [R1+0x1298], R194 ;  /* 0x001298c201007387 */ /* 0x0003e20000100a00 */
[----:B------:R-:W-:Y:S03]  /*86d30*/  HMMA.1688.F32.TF32 R244, R244, R34, R168 ;  /* 0x00000022f4f4723c */ /* 0x000fe600000810a8 */
        /* <DEDUP_REMOVED lines=11> */
[----:B------:R1:W-:Y:S01]  /*86df0*/  STL.64 [R1+0x1268], R182 ;  /* 0x001268b601007387 */ /* 0x0003e20000100a00 */
[C---:B------:R-:W-:Y:S03]  /*86e00*/  HMMA.1688.F32.TF32 R144, R240.reuse, R130, R144 ;  /* 0x00000082f090723c */ /* 0x040fe60000081090 */
        /* <DEDUP_REMOVED lines=13> */
[----:B------:R1:W-:Y:S04]  /*86ee0*/  STL.64 [R1+0x1238], R142 ;  /* 0x0012388e01007387 */ /* 0x0003e80000100a00 */
[----:B-1----:R-:W3:Y:S04]  /*86ef0*/  LDL.LU.64 R142, [R1+0x69d8] ;  /* 0x0069d800018e7983 */ /* 0x002ee80000300a00 */
[----:B------:R-:W3:Y:S04]  /*86f00*/  LDL.LU.64 R140, [R1+0x69d0] ;  /* 0x0069d000018c7983 */ /* 0x000ee80000300a00 */
[----:B------:R-:W3:Y:S04]  /*86f10*/  LDL.LU.64 R170, [R1+0x69c8] ;  /* 0x0069c80001aa7983 */ /* 0x000ee80000300a00 */
[----:B------:R-:W3:Y:S04]  /*86f20*/  LDL.LU.64 R168, [R1+0x69c0] ;  /* 0x0069c00001a87983 */ /* 0x000ee80000300a00 */
[----:B------:R1:W-:Y:S04]  /*86f30*/  STL.64 [R1+0x1210], R244 ;  /* 0x001210f401007387 */ /* 0x0003e80000100a00 */
[----:B------:R4:W-:Y:S04]  /*86f40*/  STL.64 [R1+0x1218], R246 ;  /* 0x001218f601007387 */ /* 0x0009e80000100a00 */
[----:B-1----:R-:W3:Y:S04]  /*86f50*/  LDL.LU R244, [R1] ;  /* 0x0000000001f47983 */ /* 0x002ee80000300800 */
[----:B------:R-:W3:Y:S04]  /*86f60*/  LDL.LU R245, [R1+0x4] ;  /* 0x0000040001f57983 */ /* 0x000ee80000300800 */
[----:B----4-:R-:W3:Y:S04]  /*86f70*/  LDL.LU R246, [R1+0x8] ;  /* 0x0000080001f67983 */ /* 0x010ee80000300800 */
[----:B------:R-:W3:Y:S04]  /*86f80*/  LDL.LU R247, [R1+0xc] ;  /* 0x00000c0001f77983 */ /* 0x000ee80000300800 */
[----:B------:R-:W-:Y:S04]  /*86f90*/  STL.64 [R1+0x1530], R144 ;  /* 0x0015309001007387 */ /* 0x000fe80000100a00 */
[----:B------:R1:W-:Y:S04]  /*86fa0*/  STL.64 [R1+0x1538], R146 ;  /* 0x0015389201007387 */ /* 0x0003e80000100a00 */
[----:B-1----:R-:W4:Y:S04]  /*86fb0*/  LDL.LU.64 R146, [R1+0x69b8] ;  /* 0x0069b80001927983 */ /* 0x002f280000300a00 */
[----:B------:R-:W4:Y:S04]  /*86fc0*/  LDL.LU.64 R144, [R1+0x69b0] ;  /* 0x0069b00001907983 */ /* 0x000f280000300a00 */
        /* <DEDUP_REMOVED lines=9> */
[C---:B------:R-:W-:Y:S08]  /*87060*/  HMMA.1688.F32.TF32 R136, R240.reuse, R38, R136 ;  /* 0x00000026f088723c */ /* 0x040ff00000081088 */
[----:B---3--:R-:W-:-:S15]  /*87070*/  HMMA.1688.F32.TF32 R244, R240, R118, R244 ;  /* 0x00000076f0f4723c */ /* 0x008fde00000810f4 */
[----:B------:R-:W-:-:S04]  /*87080*/  NOP ;  /* 0x0000000000007918 */ /* 0x000fc80000000000 */
[----:B------:R-:W-:Y:S04]  /*87090*/  STL.64 [R1+0x16f0], R244 ;  /* 0x0016f0f401007387 */ /* 0x000fe80000100a00 */
[----:B------:R4:W-:Y:S01]  /*870a0*/  STL.64 [R1+0x16f8], R246 ;  /* 0x0016f8f601007387 */ /* 0x0009e20000100a00 */
[C---:B------:R-:W-:Y:S08]  /*870b0*/  HMMA.1688.F32.TF32 R140, R240.reuse, R98, R140 ;  /* 0x00000062f08c723c */ /* 0x040ff0000008108c */
[C---:B----4-:R-:W-:Y:S08]  /*870c0*/  HMMA.1688.F32.TF32 R244, R240.reuse, R110, R164 ;  /* 0x0000006ef0f4723c */ /* 0x050ff000000810a4 */
[C---:B------:R-:W-:Y:S08]  /*870d0*/  HMMA.1688.F32.TF32 R164, R240.reuse, R106, R144 ;  /* 0x0000006af0a4723c */ /* 0x040ff00000081090 */
[C---:B------:R-:W-:Y:S08]  /*870e0*/  HMMA.1688.F32.TF32 R144, R240.reuse, R102, R168 ;  /* 0x00000066f090723c */ /* 0x040ff000000810a8 */
[----:B------:R-:W-:-:S15]  /*870f0*/  HMMA.1688.F32.TF32 R248, R240, R114, R248 ;  /* 0x00000072f0f8723c */ /* 0x000fde00000810f8 */
[----:B------:R-:W-:-:S04]  /*87100*/  NOP ;  /* 0x0000000000007918 */ /* 0x000fc80000000000 */
[----:B------:R-:W-:Y:S04]  /*87110*/  STL.64 [R1+0x16e0], R248 ;  /* 0x0016e0f801007387 */ /* 0x000fe80000100a00 */
[----:B------:R-:W-:Y:S04]  /*87120*/  STL.64 [R1+0x16e8], R250 ;  /* 0x0016e8fa01007387 */ /* 0x000fe80000100a00 */
[----:B------:R1:W-:Y:S04]  /*87130*/  STL.64 [R1+0x16d0], R244 ;  /* 0x0016d0f401007387 */ /* 0x0003e80000100a00 */
[----:B------:R-:W-:Y:S04]  /*87140*/  STL.64 [R1+0x16d8], R246 ;  /* 0x0016d8f601007387 */ /* 0x000fe80000100a00 */
[----:B------:R-:W-:Y:S04]  /*87150*/  STL.64 [R1+0x16c0], R164 ;  /* 0x0016c0a401007387 */ /* 0x000fe80000100a00 */
[----:B------:R-:W-:Y:S04]  /*87160*/  STL.64 [R1+0x16c8], R166 ;  /* 0x0016c8a601007387 */ /* 0x000fe80000100a00 */
[----:B------:R-:W-:Y:S04]  /*87170*/  STL.64 [R1+0x16b0], R144 ;  /* 0x0016b09001007387 */ /* 0x000fe80000100a00 */
[----:B------:R2:W-:Y:S04]  /*87180*/  STL.64 [R1+0x16b8], R146 ;  /* 0x0016b89201007387 */ /* 0x0005e80000100a00 */
[----:B-1----:R-:W3:Y:S01]  /*87190*/  LDL.LU R244, [R1+0x1510] ;  /* 0x0015100001f47983 */ /* 0x002ee20000300800 */
[C---:B--2---:R-:W-:Y:S03]  /*871a0*/  HMMA.1688.F32.TF32 R144, R240.reuse, R94, R172 ;  /* 0x0000005ef090723c */ /* 0x044fe600000810ac */
[----:B------:R-:W-:Y:S04]  /*871b0*/  STL.64 [R1+0x16a0], R140 ;  /* 0x0016a08c01007387 */ /* 0x000fe80000100a00 */
[----:B------:R-:W-:Y:S01]  /*871c0*/  STL.64 [R1+0x16a8], R142 ;  /* 0x0016a88e01007387 */ /* 0x000fe20000100a00 */
[C---:B------:R-:W-:Y:S03]  /*871d0*/  HMMA.1688.F32.TF32 R164, R240.reuse, R90, R176 ;  /* 0x0000005af0a4723c */ /* 0x040fe600000810b0 */
[----:B------:R-:W3:Y:S04]  /*871e0*/  LDL.LU R245, [R1+0x1514] ;  /* 0x0015140001f57983 */ /* 0x000ee80000300800 */
[----:B------:R-:W3:Y:S01]  /*871f0*/  LDL.LU R246, [R1+0x1518] ;  /* 0x0015180001f67983 */ /* 0x000ee20000300800 */
[C---:B------:R-:W-:Y:S03]  /*87200*/  HMMA.1688.F32.TF32 R168, R240.reuse, R86, R180 ;  /* 0x00000056f0a8723c */ /* 0x040fe600000810b4 */
[----:B------:R-:W3:Y:S04]  /*87210*/  LDL.LU R247, [R1+0x151c] ;  /* 0x00151c0001f77983 */ /* 0x000ee80000300800 */
        /* <DEDUP_REMOVED lines=13> */
[----:B------:R1:W-:Y:S05]  /*872f0*/  STL.64 [R1+0x1658], R166 ;  /* 0x001658a601007387 */ /* 0x0003ea0000100a00 */
        /* <DEDUP_REMOVED lines=43> */
[----:B-1----:R-:W-:Y:S03]  /*875b0*/  HMMA.1688.F32.TF32 R136, R240, R34, R152 ;  /* 0x00000022f088723c */ /* 0x002fe60000081098 */
[----:B------:R-:W-:Y:S04]  /*875c0*/  STL.64 [R1+0x1550], R132 ;  /* 0x0015508401007387 */ /* 0x000fe80000100a00 */
[----:B------:R-:W-:Y:S04]  /*875d0*/  STL.64 [R1+0x1558], R134 ;  /* 0x0015588601007387 */ /* 0x000fe80000100a00 */
        /* <DEDUP_REMOVED lines=66> */
[----:B--2---:R-:W4:Y:S04]  /*87a00*/  LDL.LU R138, [R1+0x1508] ;  /* 0x00150800018a7983 */ /* 0x004f280000300800 */
        /* <DEDUP_REMOVED lines=29> */
[----:B------:R-:W-:-:S02]  /*87be0*/  LOP3.LUT R128, R0, 0x40, RZ, 0x3c, !PT ;  /* 0x0000004000807812 */ /* 0x000fc400078e3cff */
[----:B------:R-:W-:-:S03]  /*87bf0*/  LOP3.LUT R129, R0, 0x60, RZ, 0x3c, !PT ;  /* 0x0000006000817812 */ /* 0x000fc600078e3cff */
[----:B------:R-:W-:Y:S04]  /*87c00*/  LDS R140, [R128+UR18+0x83000] ;  /* 0x08300012808c7984 */ /* 0x000fe80008000800 */
[----:B------:R-:W-:Y:S04]  /*87c10*/  LDS R142, [R128+UR18+0x83800] ;  /* 0x08380012808e7984 */ /* 0x000fe80008000800 */
[----:B------:R-:W-:Y:S04]  /*87c20*/  LDS R141, [R129+UR18+0x83000] ;  /* 0x08300012818d7984 */ /* 0x000fe80008000800 */
[----:B------:R-:W3:Y:S04]  /*87c30*/  LDS R143, [R129+UR18+0x83800] ;  /* 0x08380012818f7984 */ /* 0x000ee80008000800 */
[----:B------:R-:W-:Y:S04]  /*87c40*/  LDS R132, [R128+UR18+0x83080] ;  /* 0x0830801280847984 */ /* 0x000fe80008000800 */
[----:B------:R-:W-:Y:S04]  /*87c50*/  LDS R134, [R128+UR18+0x83880] ;  /* 0x0838801280867984 */ /* 0x000fe80008000800 */
[----:B------:R-:W-:Y:S04]  /*87c60*/  LDS R133, [R129+UR18+0x83080] ;  /* 0x0830801281857984 */ /* 0x000fe80008000800 */
[----:B------:R-:W1:Y:S01]  /*87c70*/  LDS R135, [R129+UR18+0x83880] ;  /* 0x0838801281877984 */ /* 0x000e620008000800 */
[----:B---3--:R-:W-:-:S15]  /*87c80*/  HMMA.1688.F32.TF32 R244, R140, R130, R244 ;  /* 0x000000828cf4723c */ /* 0x008fde00000810f4 */
[----:B------:R-:W-:-:S04]  /*87c90*/  NOP ;  /* 0x0000000000007918 */ /* 0x000fc80000000000 */
[----:B------:R3:W-:Y:S04]  /*87ca0*/  STL [R1+0x68f4], R244 ;  /* 0x0068f4f401007387 */ /* 0x0007e80000100800 */
[----:B------:R-:W-:Y:S04]  /*87cb0*/  STL [R1+0x68f0], R245 ;  /* 0x0068f0f501007387 */ /* 0x000fe80000100800 */
[----:B------:R-:W-:Y:S04]  /*87cc0*/  STL [R1+0x68ec], R246 ;  /* 0x0068ecf601007387 */ /* 0x000fe80000100800 */
[----:B------:R1:W-:Y:S01]  /*87cd0*/  STL [R1+0x68e8], R247 ;  /* 0x0068e8f701007387 */ /* 0x0003e20000100800 */
[C---:B----4-:R-:W-:Y:S08]  /*87ce0*/  HMMA.1688.F32.TF32 R148, R140.reuse, R126, R136 ;  /* 0x0000007e8c94723c */ /* 0x050ff00000081088 */
[C---:B------:R-:W-:Y:S11]  /*87cf0*/  HMMA.1688.F32.TF32 R136, R140.reuse, R122, R156 ;  /* 0x0000007a8c88723c */ /* 0x040ff6000008109c */
[----:B------:R-:W-:Y:S04]  /*87d00*/  STL.64 [R1+0x1c0], R148 ;  /* 0x0001c09401007387 */ /* 0x000fe80000100a00 */
[----:B------:R4:W-:Y:S01]  /*87d10*/  STL.64 [R1+0x1c8], R150 ;  /* 0x0001c89601007387 */ /* 0x0009e20000100a00 */
[----:B--2---:R-:W-:Y:S03]  /*87d20*/  HMMA.1688.F32.TF32 R152, R140, R114, R232 ;  /* 0x000000728c98723c */ /* 0x004fe600000810e8 */
[----:B---3--:R-:W-:Y:S01]  /*87d30*/  IMAD.MOV.U32 R244, RZ, RZ, R136 ;  /* 0x000000fffff47224 */ /* 0x008fe200078e0088 */
[----:B-1----:R-:W-:Y:S01]  /*87d40*/  MOV R247, R139 ;  /* 0x0000008b00f77202 */ /* 0x002fe20000000f00 */
[----:B------:R-:W-:-:S02]  /*87d50*/  IMAD.MOV.U32 R245, RZ, RZ, R137 ;  /* 0x000000fffff57224 */ /* 0x000fc400078e0089 */
[----:B------:R-:W-:Y:S01]  /*87d60*/  IMAD.MOV.U32 R246, RZ, RZ, R138 ;  /* 0x000000fffff67224 */ /* 0x000fe200078e008a */
[C---:B----4-:R-:W-:Y:S04]  /*87d70*/  HMMA.1688.F32.TF32 R148, R140.reuse, R118, R236 ;  /* 0x000000768c94723c */ /* 0x050fe800000810ec */
[----:B------:R-:W-:Y:S04]  /*87d80*/  STL.64 [R1+0x6928], R246 ;  /* 0x006928f601007387 */ /* 0x000fe80000100a00 */
[C---:B------:R-:W-:Y:S01]  /*87d90*/  HMMA.1688.F32.TF32 R136, R140.reuse, R110, R228 ;  /* 0x0000006e8c88723c */ /* 0x040fe200000810e4 */
[----:B------:R-:W-:Y:S10]  /*87da0*/  STL.64 [R1+0x6920], R244 ;  /* 0x006920f401007387 */ /* 0x000ff40000100a00 */
        /* <DEDUP_REMOVED lines=51> */
[----:B------:R1:W-:Y:S01]  /*880e0*/  STL.64 [R1+0x98], R138 ;  /* 0x0000988a01007387 */ /* 0x0003e20000100a00 */
[C---:B------:R-:W-:Y:S08]  /*880f0*/  HMMA.1688.F32.TF32 R144, R140.reuse, R42, R164 ;  /* 0x0000002a8c90723c */ /* 0x040ff000000810a4 */
[C---:B-1----:R-:W-:Y:S03]  /*88100*/  HMMA.1688.F32.TF32 R136, R140.reuse, R18, R248 ;  /* 0x000000128c88723c */ /* 0x042fe600000810f8 */
[----:B------:R-:W-:Y:S04]  /*88110*/  STL.64 [R1+0x80], R148 ;  /* 0x0000809401007387 */ /* 0x000fe80000100a00 */
[----:B------:R-:W-:Y:S04]  /*88120*/  STL.64 [R1+0x88], R150 ;  /* 0x0000889601007387 */ /* 0x000fe80000100a00 */
[----:B------:R-:W2:Y:S04]  /*88130*/  LDL.LU R172, [R1+0xf10] ;  /* 0x000f100001ac7983 */ /* 0x000ea80000300800 */
[----:B------:R1:W-:Y:S04]  /*88140*/  STL.64 [R1+0x70], R144 ;  /* 0x0000709001007387 */ /* 0x0003e80000100a00 */
[----:B------:R3:W-:Y:S04]  /*88150*/  STL.64 [R1+0x78], R146 ;  /* 0x0000789201007387 */ /* 0x0007e80000100a00 */
[----:B------:R-:W-:Y:S04]  /*88160*/  STL.64 [R1+0x60], R136 ;  /* 0x0000608801007387 */ /* 0x000fe80000100a00 */
        /* <DEDUP_REMOVED lines=32> */
[----:B-1----:R-:W2:Y:S04]  /*88370*/  LDL.LU R144, [R1+0x1170] ;  /* 0x0011700001907983 */ /* 0x002ea80000300800 */
[----:B------:R-:W2:Y:S04]  /*88380*/  LDL.LU R145, [R1+0x1174] ;  /* 0x0011740001917983 */ /* 0x000ea80000300800 */
[----:B---3--:R-:W2:Y:S04]  /*88390*/  LDL.LU R146, [R1+0x1178] ;  /* 0x0011780001927983 */ /* 0x008ea80000300800 */
        /* <DEDUP_REMOVED lines=34> */
[----:B--2---:R-:W-:Y:S01]  /*885c0*/  HMMA.1688.F32.TF32 R148, R140, R10, R144 ;  /* 0x0000000a8c94723c */ /* 0x004fe20000081090 */
[----:B------:R-:W2:-:S15]  /*885d0*/  LDL.LU R144, [R1+0x10e0] ;  /* 0x0010e00001907983 */ /* 0x000e9e0000300800 */
[----:B------:R-:W-:-:S03]  /*885e0*/  NOP ;  /* 0x0000000000007918 */ /* 0x000fc60000000000 */
[----:B------:R-:W-:Y:S04]  /*885f0*/  STL.64 [R1+0x50], R148 ;  /* 0x0000509401007387 */ /* 0x000fe80000100a00 */
[----:B------:R-:W-:Y:S04]  /*88600*/  STL.64 [R1+0x58], R150 ;  /* 0x0000589601007387 */ /* 0x000fe80000100a00 */
[----:B------:R-:W-:Y:S04]  /*88610*/  STL.64 [R1+0x40], R136 ;  /* 0x0000408801007387 */ /* 0x000fe80000100a00 */
[----:B------:R3:W-:Y:S04]  /*88620*/  STL.64 [R1+0x48], R138 ;  /* 0x0000488a01007387 */ /* 0x0007e80000100a00 */
[----:B------:R-:W2:Y:S04]  /*88630*/  LDL.LU R145, [R1+0x10e4] ;  /* 0x0010e40001917983 */ /* 0x000ea80000300800 */
[----:B------:R-:W2:Y:S04]  /*88640*/  LDL.LU R146, [R1+0x10e8] ;  /* 0x0010e80001927983 */ /* 0x000ea80000300800 */
[----:B------:R-:W2:Y:S04]  /*88650*/  LDL.LU R147, [R1+0x10ec] ;  /* 0x0010ec0001937983 */ /* 0x000ea80000300800 */
[----:B------:R-:W4:Y:S04]  /*88660*/  LDL.LU R164, [R1+0x10d0] ;  /* 0x0010d00001a47983 */ /* 0x000f280000300800 */
[----:B------:R-:W4:Y:S04]  /*88670*/  LDL.LU R165, [R1+0x10d4] ;  /* 0x0010d40001a57983 */ /* 0x000f280000300800 */
[----:B------:R-:W4:Y:S04]  /*88680*/  LDL.LU R166, [R1+0x10d8] ;  /* 0x0010d80001a67983 */ /* 0x000f280000300800 */
[----:B------:R-:W4:Y:S01]  /*88690*/  LDL.LU R167, [R1+0x10dc] ;  /* 0x0010dc0001a77983 */ /* 0x000f220000300800 */
[C---:B---3--:R-:W-:Y:S08]  /*886a0*/  HMMA.1688.F32.TF32 R136, R140.reuse, R30, R220 ;  /* 0x0000001e8c88723c */ /* 0x048ff000000810dc */
[C---:B------:R-:W-:Y:S08]  /*886b0*/  HMMA.1688.F32.TF32 R152, R140.reuse, R22, R216 ;  /* 0x000000168c98723c */ /* 0x040ff000000810d8 */
[C---:B------:R-:W-:Y:S03]  /*886c0*/  HMMA.1688.F32.TF32 R148, R140.reuse, R38, R212 ;  /* 0x000000268c94723c */ /* 0x040fe600000810d4 */
[----:B------:R-:W-:Y:S04]  /*886d0*/  STL.64 [R1+0x30], R136 ;  /* 0x0000308801007387 */ /* 0x000fe80000100a00 */
[----:B------:R1:W-:Y:S01]  /*886e0*/  STL.64 [R1+0x38], R138 ;  /* 0x0000388a01007387 */ /* 0x0003e20000100a00 */
[C---:B------:R-:W-:Y:S08]  /*886f0*/  HMMA.1688.F32.TF32 R248, R140.reuse, R26, R248 ;  /* 0x0000001a8cf8723c */ /* 0x040ff000000810f8 */
[C---:B-1----:R-:W-:Y:S01]  /*88700*/  HMMA.1688.F32.TF32 R136, R140.reuse, R14, R208 ;  /* 0x0000000e8c88723c */ /* 0x042fe200000810d0 */
[----:B------:R-:W-:Y:S04]  /*88710*/  STL.64 [R1+0x20], R152 ;  /* 0x0000209801007387 */ /* 0x000fe80000100a00 */
[----:B------:R-:W-:Y:S03]  /*88720*/  STL.64 [R1+0x28], R154 ;  /* 0x0000289a01007387 */ /* 0x000fe60000100a00 */
[----:B------:R-:W-:Y:S01]  /*88730*/  HMMA.1688.F32.TF32 R240, R140, R34, R204 ;  /* 0x000000228cf0723c */ /* 0x000fe200000810cc */
[----:B------:R-:W-:Y:S04]  /*88740*/  STL.64 [R1+0x10], R148 ;  /* 0x0000109401007387 */ /* 0x000fe80000100a00 */
[----:B------:R-:W-:Y:S03]  /*88750*/  STL.64 [R1+0x18], R150 ;  /* 0x0000189601007387 */ /* 0x000fe60000100a00 */
[C---:B------:R-:W-:Y:S01]  /*88760*/  HMMA.1688.F32.TF32 R236, R132.reuse, R130, R200 ;  /* 0x0000008284ec723c */ /* 0x040fe200000810c8 */
[----:B------:R-:W-:Y:S04]  /*88770*/  STL.64 [R1+0x6880], R250 ;  /* 0x006880fa01007387 */ /* 0x000fe80000100a00 */
[----:B------:R-:W-:Y:S04]  /*88780*/  STL.64 [R1], R136 ;  /* 0x0000008801007387 */ /* 0x000fe80000100a00 */
[----:B------:R1:W-:Y:S04]  /*88790*/  STL.64 [R1+0x8], R138 ;  /* 0x0000088a01007387 */ /* 0x0003e80000100a00 */
[----:B------:R-:W-:Y:S01]  /*887a0*/  LDS R208, [R128+UR18+0x83100] ;  /* 0x0831001280d07984 */ /* 0x000fe20008000800 */
[C---:B------:R-:W-:Y:S03]  /*887b0*/  HMMA.1688.F32.TF32 R232, R132.reuse, R98, R168 ;  /* 0x0000006284e8723c */ /* 0x040fe600000810a8 */
[----:B------:R-:W-:Y:S04]  /*887c0*/  LDS R210, [R128+UR18+0x83900] ;  /* 0x0839001280d27984 */ /* 0x000fe80008000800 */
[----:B------:R-:W-:Y:S01]  /*887d0*/  LDS R209, [R129+UR18+0x83100] ;  /* 0x0831001281d17984 */ /* 0x000fe20008000800 */
[C---:B-1----:R-:W-:Y:S03]  /*887e0*/  HMMA.1688.F32.TF32 R136, R132.reuse, R126, R196 ;  /* 0x0000007e8488723c */ /* 0x042fe600000810c4 */
[----:B------:R-:W-:Y:S04]  /*887f0*/  STL.64 [R1+0x6878], R248 ;  /* 0x006878f801007387 */ /* 0x000fe80000100a00 */
[----:B------:R-:W-:Y:S01]  /*88800*/  STL.64 [R1+0x6890], R242 ;  /* 0x006890f201007387 */ /* 0x000fe20000100a00 */
[C---:B------:R-:W-:Y:S03]  /*88810*/  HMMA.1688.F32.TF32 R148, R132.reuse, R122, R192 ;  /* 0x0000007a8494723c */ /* 0x040fe600000810c0 */
[----:B------:R-:W-:Y:S04]  /*88820*/  STL.64 [R1+0x6888], R240 ;  /* 0x006888f001007387 */ /* 0x000fe80000100a00 */
[----:B------:R-:W-:Y:S01]  /*88830*/  STL.64 [R1+0x67b0], R238 ;  /* 0x0067b0ee01007387 */ /* 0x000fe20000100a00 */
[C---:B------:R-:W-:Y:S03]  /*88840*/  HMMA.1688.F32.TF32 R140, R132.reuse, R118, R188 ;  /* 0x00000076848c723c */ /* 0x040fe600000810bc */
[----:B------:R-:W-:Y:S04]  /*88850*/  STL.64 [R1+0x67a8], R236 ;  /* 0x0067a8ec01007387 */ /* 0x000fe80000100a00 */
[----:B------:R-:W-:Y:S04]  /*88860*/  STL.64 [R1+0x230], R136 ;  /* 0x0002308801007387 */ /* 0x000fe80000100a00 */
[----:B------:R1:W-:Y:S04]  /*88870*/  STL.64 [R1+0x238], R138 ;  /* 0x0002388a01007387 */ /* 0x0003e80000100a00 */
[----:B------:R-:W3:Y:S01]  /*88880*/  LDS R211, [R129+UR18+0x83900] ;  /* 0x0839001281d37984 */ /* 0x000ee20008000800 */
        /* <DEDUP_REMOVED lines=10> */
[----:B------:R1:W-:Y:S04]  /*88930*/  STL.64 [R1+0x1f0], R148 ;  /* 0x0001f09401007387 */ /* 0x0003e80000100a00 */
[----:B------:R3:W-:Y:S04]  /*88940*/  STL.64 [R1+0x1f8], R150 ;  /* 0x0001f89601007387 */ /* 0x0007e80000100a00 */
[----:B------:R-:W-:Y:S04]  /*88950*/  STL.64 [R1+0x1e0], R140 ;  /* 0x0001e08c01007387 */ /* 0x000fe80000100a00 */
[----:B------:R-:W-:Y:S04]  /*88960*/  STL.64 [R1+0x1e8], R142 ;  /* 0x0001e88e01007387 */ /* 0x000fe80000100a00 */
[----:B------:R-:W-:Y:S04]  /*88970*/  STL.64 [R1+0x6770], R234 ;  /* 0x006770ea01007387 */ /* 0x000fe80000100a00 */
[----:B------:R1:W-:Y:S04]  /*88980*/  STL.64 [R1+0x1d0], R136 ;  /* 0x0001d08801007387 */ /* 0x0003e80000100a00 */
[----:B------:R1:W-:Y:S04]  /*88990*/  STL.64 [R1+0x1d8], R138 ;  /* 0x0001d88a01007387 */ /* 0x0003e80000100a00 */
[----:B------:R1:W-:Y:S01]  /*889a0*/  STL.64 [R1+0x6768], R232 ;  /* 0x006768e801007387 */ /* 0x0003e20000100a00 */
[C---:B--2---:R-:W-:Y:S08]  /*889b0*/  HMMA.1688.F32.TF32 R228, R132.reuse, R94, R144 ;  /* 0x0000005e84e4723c */ /* 0x044ff00000081090 */
[C---:B----4-:R-:W-:Y:S11]  /*889c0*/  HMMA.1688.F32.TF32 R224, R132.reuse, R90, R164 ;  /* 0x0000005a84e0723c */ /* 0x050ff600000810a4 */
[----:B------:R-:W-:Y:S04]  /*889d0*/  STL.64 [R1+0x6780], R230 ;  /* 0x006780e601007387 */ /* 0x000fe80000100a00 */
[----:B------:R2:W-:Y:S04]  /*889e0*/  STL.64 [R1+0x6778], R228 ;  /* 0x006778e401007387 */ /* 0x0005e80000100a00 */
        /* <DEDUP_REMOVED lines=33> */
[----:B------:R1:W-:Y:S04]  /*88c00*/  STL.64 [R1+0x6788], R224 ;  /* 0x006788e001007387 */ /* 0x0003e80000100a00 */
[----:B------:R-:W3:Y:S04]  /*88c10*/  LDL.LU R168, [R1+0x1040] ;  /* 0x0010400001a87983 */ /* 0x000ee80000300800 */
[----:B------:R-:W3:Y:S04]  /*88c20*/  LDL.LU R169, [R1+0x1044] ;  /* 0x0010440001a97983 */ /* 0x000ee80000300800 */
[----:B------:R-:W3:Y:S04]  /*88c30*/  LDL.LU R170, [R1+0x1048] ;  /* 0x0010480001aa7983 */ /* 0x000ee80000300800 */
[----:B------:R-:W3:Y:S01]  /*88c40*/  LDL.LU R171, [R1+0x104c] ;  /* 0x00104c0001ab7983 */ /* 0x000ee20000300800 */
[C---:B----4-:R-:W-:Y:S03]  /*88c50*/  HMMA.1688.F32.TF32 R216, R132.reuse, R86, R164 ;  /* 0x0000005684d8723c */ /* 0x050fe600000810a4 */
[----:B------:R-:W4:Y:S04]  /*88c60*/  LDL.LU R164, [R1+0x1030] ;  /* 0x0010300001a47983 */ /* 0x000f280000300800 */
[----:B------:R-:W4:Y:S04]  /*88c70*/  LDL.LU R165, [R1+0x1034] ;  /* 0x0010340001a57983 */ /* 0x000f280000300800 */
[----:B------:R-:W4:Y:S04]  /*88c80*/  LDL.LU R166, [R1+0x1038] ;  /* 0x0010380001a67983 */ /* 0x000f280000300800 */
[----:B------:R-:W4:Y:S01]  /*88c90*/  LDL.LU R167, [R1+0x103c] ;  /* 0x00103c0001a77983 */ /* 0x000f220000300800 */
[C---:B--2---:R-:W-:Y:S08]  /*88ca0*/  HMMA.1688.F32.TF32 R212, R132.reuse, R82, R192 ;  /* 0x0000005284d4723c */ /* 0x044ff000000810c0 */
[C---:B------:R-:W-:Y:S08]  /*88cb0*/  HMMA.1688.F32.TF32 R192, R132.reuse, R66, R176 ;  /* 0x0000004284c0723c */ /* 0x040ff000000810b0 */
[C---:B---3--:R-:W-:Y:S01]  /*88cc0*/  HMMA.1688.F32.TF32 R204, R132.reuse, R78, R188 ;  /* 0x0000004e84cc723c */ /* 0x048fe200000810bc */
[----:B------:R-:W-:Y:S07]  /*88cd0*/  STL.64 [R1+0x67a0], R218 ;  /* 0x0067a0da01007387 */ /* 0x000fee0000100a00 */
[C---:B------:R-:W-:Y:S01]  /*88ce0*/  HMMA.1688.F32.TF32 R200, R132.reuse, R74, R184 ;  /* 0x0000004a84c8723c */ /* 0x040fe200000810b8 */
[----:B------:R-:W-:Y:S07]  /*88cf0*/  STL.64 [R1+0x6798], R216 ;  /* 0x006798d801007387 */ /* 0x000fee0000100a00 */
[C---:B------:R-:W-:Y:S01]  /*88d00*/  HMMA.1688.F32.TF32 R196, R132.reuse, R70, R180 ;  /* 0x0000004684c4723c */ /* 0x040fe200000810b4 */
[----:B------:R-:W-:Y:S04]  /*88d10*/  STL.64 [R1+0x67c0], R214 ;  /* 0x0067c0d601007387 */ /* 0x000fe80000100a00 */
[----:B------:R2:W-:Y:S03]  /*88d20*/  STL.64 [R1+0x67b8], R212 ;  /* 0x0067b8d401007387 */ /* 0x0005e60000100a00 */
[C---:B------:R-:W-:Y:S01]  /*88d30*/  HMMA.1688.F32.TF32 R188, R132.reuse, R62, R172 ;  /* 0x0000003e84bc723c */ /* 0x040fe200000810ac */
[----:B------:R-:W-:Y:S04]  /*88d40*/  STL.64 [R1+0x67d0], R206 ;  /* 0x0067d0ce01007387 */ /* 0x000fe80000100a00 */
[----:B------:R3:W-:Y:S04]  /*88d50*/  STL.64 [R1+0x67c8], R204 ;  /* 0x0067c8cc01007387 */ /* 0x0007e80000100a00 */
[----:B------:R-:W-:Y:S04]  /*88d60*/  STL.64 [R1+0x67e0], R202 ;  /* 0x0067e0ca01007387 */ /* 0x000fe80000100a00 */
[----:B------:R1:W-:Y:S04]  /*88d70*/  STL.64 [R1+0x67d8], R200 ;  /* 0x0067d8c801007387 */ /* 0x0003e80000100a00 */
[----:B------:R-:W-:Y:S04]  /*88d80*/  STL.64 [R1+0x67f0], R198 ;  /* 0x0067f0c601007387 */ /* 0x000fe80000100a00 */
[----:B------:R-:W-:Y:S01]  /*88d90*/  STL.64 [R1+0x67e8], R196 ;  /* 0x0067e8c401007387 */ /* 0x000fe20000100a00 */
[C---:B------:R-:W-:Y:S03]  /*88da0*/  HMMA.1688.F32.TF32 R184, R132.reuse, R58, R144 ;  /* 0x0000003a84b8723c */ /* 0x040fe60000081090 */
[----:B------:R-:W-:Y:S04]  /*88db0*/  STL.64 [R1+0x6800], R194 ;  /* 0x006800c201007387 */ /* 0x000fe80000100a00 */
[----:B------:R1:W-:Y:S04]  /*88dc0*/  STL.64 [R1+0x67f8], R192 ;  /* 0x0067f8c001007387 */ /* 0x0003e80000100a00 */
[----:B------:R-:W-:Y:S04]  /*88dd0*/  STL.64 [R1+0x6810], R190 ;  /* 0x006810be01007387 */ /* 0x000fe80000100a00 */
[----:B------:R1:W-:Y:S04]  /*88de0*/  STL.64 [R1+0x6808], R188 ;  /* 0x006808bc01007387 */ /* 0x0003e80000100a00 */
[----:B------:R-:W2:Y:S04]  /*88df0*/  LDL.LU R144, [R1+0x1020] ;  /* 0x0010200001907983 */ /* 0x000ea80000300800 */
[----:B------:R-:W2:Y:S04]  /*88e00*/  LDL.LU R145, [R1+0x1024] ;  /* 0x0010240001917983 */ /* 0x000ea80000300800 */
[----:B------:R-:W2:Y:S04]  /*88e10*/  LDL.LU R146, [R1+0x1028] ;  /* 0x0010280001927983 */ /* 0x000ea80000300800 */
[----:B------:R-:W2:Y:S01]  /*88e20*/  LDL.LU R147, [R1+0x102c] ;  /* 0x00102c0001937983 */ /* 0x000ea20000300800 */
[----:B------:R-:W-:Y:S03]  /*88e30*/  HMMA.1688.F32.TF32 R180, R132, R54, R168 ;  /* 0x0000003684b4723c */ /* 0x000fe600000810a8 */
[----:B------:R-:W-:Y:S04]  /*88e40*/  STL.64 [R1+0x6820], R186 ;  /* 0x006820ba01007387 */ /* 0x000fe80000100a00 */
[----:B------:R1:W-:-:S12]  /*88e50*/  STL.64 [R1+0x6818], R184 ;  /* 0x006818b801007387 */ /* 0x0003d80000100a00 */
[----:B------:R-:W-:Y:S04]  /*88e60*/  STL.64 [R1+0x6830], R182 ;  /* 0x006830b601007387 */ /* 0x000fe80000100a00 */
[----:B------:R-:W-:Y:S04]  /*88e70*/  STL.64 [R1+0x6828], R180 ;  /* 0x006828b401007387 */ /* 0x000fe80000100a00 */
        /* <DEDUP_REMOVED lines=26> */
[----:B------:R1:W-:Y:S01]  /*89020*/  STL.64 [R1+0x6838], R176 ;  /* 0x006838b001007387 */ /* 0x0003e20000100a00 */
[C---:B--2---:R-:W-:Y:S03]  /*89030*/  HMMA.1688.F32.TF32 R172, R132.reuse, R46, R144 ;  /* 0x0000002e84ac723c */ /* 0x044fe60000081090 */
        /* <DEDUP_REMOVED lines=8> */
[----:B---3--:R-:W-:Y:S03]  /*890c0*/  HMMA.1688.F32.TF32 R168, R132, R42, R168 ;  /* 0x0000002a84a8723c */ /* 0x008fe600000810a8 */
[----:B------:R-:W-:Y:S04]  /*890d0*/  STL.64 [R1+0x6850], R174 ;  /* 0x006850ae01007387 */ /* 0x000fe80000100a00 */
[----:B------:R3:W-:-:S12]  /*890e0*/  STL.64 [R1+0x6848], R172 ;  /* 0x006848ac01007387 */ /* 0x0007d80000100a00 */
[----:B------:R-:W-:Y:S04]  /*890f0*/  STL.64 [R1+0x6860], R170 ;  /* 0x006860aa01007387 */ /* 0x000fe80000100a00 */
[----:B------:R1:W-:Y:S01]  /*89100*/  STL.64 [R1+0x6858], R168 ;  /* 0x006858a801007387 */ /* 0x0003e20000100a00 */
[C---:B----4-:R-:W-:Y:S08]  /*89110*/  HMMA.1688.F32.TF32 R164, R132.reuse, R18, R164 ;  /* 0x0000001284a4723c */ /* 0x050ff000000810a4 */
[C---:B------:R-:W-:Y:S11]  /*89120*/  HMMA.1688.F32.TF32 R160, R132.reuse, R10, R160 ;  /* 0x0000000a84a0723c */ /* 0x040ff600000810a0 */
[----:B------:R-:W-:Y:S01]  /*89130*/  STL.64 [R1+0x6870], R166 ;  /* 0x006870a601007387 */ /* 0x000fe20000100a00 */
[C---:B------:R-:W-:Y:S03]  /*89140*/  HMMA.1688.F32.TF32 R156, R132.reuse, R6, R156 ;  /* 0x00000006849c723c */ /* 0x040fe6000008109c */
[----:B------:R-:W-:Y:S04]  /*89150*/  STL.64 [R1+0x6868], R164 ;  /* 0x006868a401007387 */ /* 0x000fe80000100a00 */
[----:B------:R-:W-:Y:S01]  /*89160*/  STL.64 [R1+0x68a0], R162 ;  /* 0x0068a0a201007387 */ /* 0x000fe20000100a00 */
[C---:B------:R-:W-:Y:S03]  /*89170*/  HMMA.1688.F32.TF32 R152, R132.reuse, R30, R148 ;  /* 0x0000001e8498723c */ /* 0x040fe60000081094 */
[----:B------:R4:W-:Y:S04]  /*89180*/  STL.64 [R1+0x6898], R160 ;  /* 0x006898a001007387 */ /* 0x0009e80000100a00 */
[----:B------:R-:W-:Y:S01]  /*89190*/  STL.64 [R1+0x6988], R6 ;  /* 0x0069880601007387 */ /* 0x000fe20000100a00 */
[C---:B------:R-:W-:Y:S03]  /*891a0*/  HMMA.1688.F32.TF32 R148, R132.reuse, R22, R136 ;  /* 0x000000168494723c */ /* 0x040fe60000081088 */
        /* <DEDUP_REMOVED lines=13> */
[----:B--2---:R-:W-:-:S15]  /*89280*/  HMMA.1688.F32.TF32 R144, R132, R38, R144 ;  /* 0x000000268490723c */ /* 0x004fde0000081090 */
[----:B------:R-:W-:-:S04]  /*89290*/  NOP ;  /* 0x0000000000007918 */ /* 0x000fc80000000000 */
[----:B------:R-:W-:Y:S04]  /*892a0*/  STL.64 [R1+0x68e0], R146 ;  /* 0x0068e09201007387 */ /* 0x000fe80000100a00 */
[----:B------:R-:W-:Y:S04]  /*892b0*/  STL.64 [R1+0x68d8], R144 ;  /* 0x0068d89001007387 */ /* 0x000fe80000100a00 */
        /* <DEDUP_REMOVED lines=52> */
[----:B---3--:R-:W3:Y:S04]  /*89600*/  LDL.LU R172, [R1+0xe80] ;  /* 0x000e800001ac7983 */ /* 0x008ee80000300800 */
[----:B------:R-:W3:Y:S04]  /*89610*/  LDL.LU R173, [R1+0xe84] ;  /* 0x000e840001ad7983 */ /* 0x000ee80000300800 */
[----:B------:R-:W3:Y:S04]  /*89620*/  LDL.LU R174, [R1+0xe88] ;  /* 0x000e880001ae7983 */ /* 0x000ee80000300800 */
[----:B------:R-:W3:Y:S04]  /*89630*/  LDL.LU R175, [R1+0xe8c] ;  /* 0x000e8c0001af7983 */ /* 0x000ee80000300800 */
[----:B------:R-:W2:Y:S04]  /*89640*/  LDL.LU R168, [R1+0xe90] ;  /* 0x000e900001a87983 */ /* 0x000ea80000300800 */
[----:B------:R-:W2:Y:S04]  /*89650*/  LDL.LU R169, [R1+0xe94] ;  /* 0x000e940001a97983 */ /* 0x000ea80000300800 */
[----:B------:R-:W2:Y:S04]  /*89660*/  LDL.LU R170, [R1+0xe98] ;  /* 0x000e980001aa7983 */ /* 0x000ea80000300800 */
[----:B------:R-:W2:Y:S04]  /*89670*/  LDL.LU R171, [R1+0xe9c] ;  /* 0x000e9c0001ab7983 */ /* 0x000ea80000300800 */
[----:B----4-:R-:W4:Y:S04]  /*89680*/  LDL.LU R160, [R1+0xeb0] ;  /* 0x000eb00001a07983 */ /* 0x010f280000300800 */
[----:B------:R-:W4:Y:S04]  /*89690*/  LDL.LU R161, [R1+0xeb4] ;  /* 0x000eb40001a17983 */ /* 0x000f280000300800 */
[----:B------:R-:W4:Y:S04]  /*896a0*/  LDL.LU R162, [R1+0xeb8] ;  /* 0x000eb80001a27983 */ /* 0x000f280000300800 */
[----:B------:R-:W4:Y:S01]  /*896b0*/  LDL.LU R163, [R1+0xebc] ;  /* 0x000ebc0001a37983 */ /* 0x000f220000300800 */
[----:B------:R-:W-:Y:S03]  /*896c0*/  HMMA.1688.F32.TF32 R140, R132, R14, R220 ;  /* 0x0000000e848c723c */ /* 0x000fe600000810dc */
        /* <DEDUP_REMOVED lines=41> */
[----:B------:R3:W-:Y:S04]  /*89960*/  STL.64 [R1+0x6940], R12 ;  /* 0x0069400c01007387 */ /* 0x0007e80000100a00 */
[----:B------:R-:W-:Y:S04]  /*89970*/  STL.64 [R1+0x6938], R142 ;  /* 0x0069388e01007387 */ /* 0x000fe80000100a00 */
[----:B------:R-:W-:Y:S01]  /*89980*/  STL.64 [R1+0x6930], R140 ;  /* 0x0069308c01007387 */ /* 0x000fe20000100a00 */
[C---:B--2---:R-:W-:Y:S08]  /*89990*/  HMMA.1688.F32.TF32 R4, R208.reuse, R122, R4 ;  /* 0x0000007ad004723c */ /* 0x044ff00000081004 */
[C---:B---3--:R-:W-:Y:S08]  /*899a0*/  HMMA.1688.F32.TF32 R12, R208.reuse, R126, R156 ;  /* 0x0000007ed00c723c */ /* 0x048ff0000008109c */
[----:B----4-:R-:W-:-:S15]  /*899b0*/  HMMA.1688.F32.TF32 R20, R208, R130, R28 ;  /* 0x00000082d014723c */ /* 0x010fde000008101c */
[----:B------:R-:W-:-:S04]  /*899c0*/  NOP ;  /* 0x0000000000007918 */ /* 0x000fc80000000000 */
        /* <DEDUP_REMOVED lines=64> */
[----:B------:R-:W-:Y:S04]  /*89dd0*/  STL.64 [R1+0xed8], R22 ;  /* 0x000ed81601007387 */ /* 0x000fe80000100a00 */
[----:B------:R-:W2:Y:S04]  /*89de0*/  LDL.LU R240, [R1+0x250] ;  /* 0x0002500001f07983 */ /* 0x000ea80000300800 */
[----:B------:R1:W-:Y:S04]  /*89df0*/  STL.64 [R1+0xec0], R12 ;  /* 0x000ec00c01007387 */ /* 0x0003e80000100a00 */
[----:B------:R3:W-:Y:S04]  /*89e00*/  STL.64 [R1+0xec8], R14 ;  /* 0x000ec80e01007387 */ /* 0x0007e80000100a00 */
        /* <DEDUP_REMOVED lines=125> */
[----:B----4-:R-:W-:-:S15]  /*8a5e0*/  HMMA.1688.F32.TF32 R4, R208, R10, R4 ;  /* 0x0000000ad004723c */ /* 0x010fde0000081004 */
[----:B------:R-:W-:-:S04]  /*8a5f0*/  NOP ;  /* 0x0000000000007918 */ /* 0x000fc80000000000 */
[----:B------:R-:W-:Y:S04]  /*8a600*/  STL.64 [R1+0xea0], R4 ;  /* 0x000ea00401007387 */ /* 0x000fe80000100a00 */
[----:B------:R1:W-:Y:S04]  /*8a610*/  STL.64 [R1+0xea8], R6 ;  /* 0x000ea80601007387 */ /* 0x0003e80000100a00 */
[----:B-1----:R-:W2:Y:S04]  /*8a620*/  LDL.LU.64 R6, [R1+0x6988] ;  /* 0x0069880001067983 */ /* 0x002ea80000300a00 */
[----:B------:R-:W4:Y:S01]  /*8a630*/  LDL.LU.64 R4, [R1+0x6980] ;  /* 0x0069800001047983 */ /* 0x000f220000300a00 */
[----:B--2---:R-:W-:-:S15]  /*8a640*/  HMMA.1688.F32.TF32 R28, R208, R6, R28 ;  /* 0x00000006d01c723c */ /* 0x004fde000008101c */
[----:B------:R-:W-:-:S04]  /*8a650*/  NOP ;  /* 0x0000000000007918 */ /* 0x000fc80000000000 */
[----:B------:R-:W-:Y:S04]  /*8a660*/  STL.64 [R1+0xe90], R28 ;  /* 0x000e901c01007387 */ /* 0x000fe80000100a00 */
[----:B------:R1:W-:Y:S04]  /*8a670*/  STL.64 [R1+0xe98], R30 ;  /* 0x000e981e01007387 */ /* 0x0003e80000100a00 */
[----:B-1----:R-:W2:Y:S04]  /*8a680*/  LDL.LU.64 R30, [R1+0x6978] ;  /* 0x00697800011e7983 */ /* 0x002ea80000300a00 */
[----:B------:R-:W3:Y:S01]  /*8a690*/  LDL.LU.64 R28, [R1+0x6970] ;  /* 0x00697000011c7983 */ /* 0x000ee20000300a00 */
[----:B--2---:R-:W-:-:S15]  /*8a6a0*/  HMMA.1688.F32.TF32 R20, R208, R30, R20 ;  /* 0x0000001ed014723c */ /* 0x004fde0000081014 */
[----:B------:R-:W-:-:S04]  /*8a6b0*/  NOP ;  /* 0x0000000000007918 */ /* 0x000fc80000000000 */
[----:B------:R-:W-:Y:S04]  /*8a6c0*/  STL.64 [R1+0xe80], R20 ;  /* 0x000e801401007387 */ /* 0x000fe80000100a00 */
[----:B------:R1:W-:Y:S04]  /*8a6d0*/  STL.64 [R1+0xe88], R22 ;  /* 0x000e881601007387 */ /* 0x0003e80000100a00 */
[----:B-1----:R-:W3:Y:S04]  /*8a6e0*/  LDL.LU.64 R22, [R1+0x6968] ;  /* 0x0069680001167983 */ /* 0x002ee80000300a00 */
[----:B------:R-:W2:Y:S01]  /*8a6f0*/  LDL.LU.64 R20, [R1+0x6960] ;  /* 0x0069600001147983 */ /* 0x000ea20000300a00 */
[----:B---3--:R-:W-:-:S15]  /*8a700*/  HMMA.1688.F32.TF32 R36, R208, R22, R36 ;  /* 0x00000016d024723c */ /* 0x008fde0000081024 */
[----:B------:R-:W-:-:S04]  /*8a710*/  NOP ;  /* 0x0000000000007918 */ /* 0x000fc80000000000 */
[----:B------:R-:W-:Y:S04]  /*8a720*/  STL.64 [R1+0xe70], R36 ;  /* 0x000e702401007387 */ /* 0x000fe80000100a00 */
[----:B------:R1:W-:Y:S04]  /*8a730*/  STL.64 [R1+0xe78], R38 ;  /* 0x000e782601007387 */ /* 0x0003e80000100a00 */
[----:B-1----:R-:W3:Y:S04]  /*8a740*/  LDL.LU.64 R38, [R1+0x6958] ;  /* 0x0069580001267983 */ /* 0x002ee80000300a00 */
[----:B------:R-:W2:Y:S01]  /*8a750*/  LDL.LU.64 R36, [R1+0x6950] ;  /* 0x0069500001247983 */ /* 0x000ea20000300a00 */
[----:B------:R-:W-:Y:S08]  /*8a760*/  HMMA.1688.F32.TF32 R136, R132, R26, R136 ;  /* 0x0000001a8488723c */ /* 0x000ff00000081088 */
[----:B---3--:R-:W-:-:S15]  /*8a770*/  HMMA.1688.F32.TF32 R12, R208, R38, R12 ;  /* 0x00000026d00c723c */ /* 0x008fde000008100c */
[----:B------:R-:W-:-:S04]  /*8a780*/  NOP ;  /* 0x0000000000007918 */ /* 0x000fc80000000000 */
[----:B------:R-:W-:Y:S04]  /*8a790*/  STL.64 [R1+0xe60], R12 ;  /* 0x000e600c01007387 */ /* 0x000fe80000100a00 */
[----:B------:R1:W-:Y:S04]  /*8a7a0*/  STL.64 [R1+0xe68], R14 ;  /* 0x000e680e01007387 */ /* 0x0003e80000100a00 */
[----:B-1----:R-:W3:Y:S01]  /*8a7b0*/  LDL.LU.64 R14, [R1+0x6948] ;  /* 0x00694800010e7983 */ /* 0x002ee20000300a00 */
[----:B------:R-:W-:Y:S03]  /*8a7c0*/  HMMA.1688.F32.TF32 R132, R132, R34, R220 ;  /* 0x000000228484723c */ /* 0x000fe600000810dc */
[----:B------:R-:W-:Y:S04]  /*8a7d0*/  LDS R220, [R128+UR18+0x83180] ;  /* 0x0831801280dc7984 */ /* 0x000fe80008000800 */
[----:B------:R-:W-:Y:S04]  /*8a7e0*/  LDS R222, [R128+UR18+0x83980] ;  /* 0x0839801280de7984 */ /* 0x000fe80008000800 */
[----:B------:R-:W-:Y:S04]  /*8a7f0*/  LDS R221, [R129+UR18+0x83180] ;  /* 0x0831801281dd7984 */ /* 0x000fe80008000800 */
[----:B------:R-:W1:Y:S01]  /*8a800*/  LDS R223, [R129+UR18+0x83980] ;  /* 0x0839801281df7984 */ /* 0x000e620008000800 */
[----:B------:R-:W-:Y:S03]  /*8a810*/  HMMA.1688.F32.TF32 R244, R208, R26, R244 ;  /* 0x0000001ad0f4723c */ /* 0x000fe600000810f4 */
[----:B------:R-:W2:Y:S05]  /*8a820*/  LDL.LU.64 R12, [R1+0x6940] ;  /* 0x00694000010c7983 */ /* 0x000eaa0000300a00 */
[----:B-1----:R-:W-:Y:S08]  /*8a830*/  HMMA.1688.F32.TF32 R148, R220, R130, R148 ;  /* 0x00000082dc94723c */ /* 0x002ff00000081094 */
[C---:B---3--:R-:W-:Y:S08]  /*8a840*/  HMMA.1688.F32.TF32 R140, R208.reuse, R14, R140 ;  /* 0x0000000ed08c723c */ /* 0x048ff0000008108c */
[----:B------:R-:W-:Y:S08]  /*8a850*/  HMMA.1688.F32.TF32 R208, R208, R34, R144 ;  /* 0x00000022d0d0723c */ /* 0x000ff00000081090 */
[C---:B------:R-:W-:Y:S03]  /*8a860*/  HMMA.1688.F32.TF32 R144, R220.reuse, R126, R152 ;  /* 0x0000007edc90723c */ /* 0x040fe60000081098 */
[----:B------:R-:W-:Y:S04]  /*8a870*/  STL.64 [R1+0xe50], R140 ;  /* 0x000e508c01007387 */ /* 0x000fe80000100a00 */
[----:B------:R1:W-:Y:S01]  /*8a880*/  STL.64 [R1+0xe58], R142 ;  /* 0x000e588e01007387 */ /* 0x0003e20000100a00 */
[C---:B------:R-:W-:Y:S03]  /*8a890*/  HMMA.1688.F32.TF32 R152, R220.reuse, R122, R156 ;  /* 0x0000007adc98723c */ /* 0x040fe6000008109c */
[----:B-1----:R-:W3:Y:S04]  /*8a8a0*/  LDL.LU.64 R142, [R1+0x6938] ;  /* 0x00693800018e7983 */ /* 0x002ee80000300a00 */
[----:B------:R-:W3:Y:S04]  /*8a8b0*/  LDL.LU.64 R140, [R1+0x6930] ;  /* 0x00693000018c7983 */ /* 0x000ee80000300a00 */
[----:B------:R-:W-:Y:S04]  /*8a8c0*/  STL.64 [R1+0xe40], R244 ;  /* 0x000e40f401007387 */ /* 0x000fe80000100a00 */
[----:B------:R1:W-:Y:S04]  /*8a8d0*/  STL.64 [R1+0xe48], R246 ;  /* 0x000e48f601007387 */ /* 0x0003e80000100a00 */
[----:B-1----:R-:W2:Y:S04]  /*8a8e0*/  LDL.LU.64 R246, [R1+0x6928] ;  /* 0x0069280001f67983 */ /* 0x002ea80000300a00 */
[----:B------:R-:W2:Y:S04]  /*8a8f0*/  LDL.LU.64 R244, [R1+0x6920] ;  /* 0x0069200001f47983 */ /* 0x000ea80000300a00 */
        /* <DEDUP_REMOVED lines=9> */
[C---:B----4-:R-:W-:Y:S03]  /*8a990*/  HMMA.1688.F32.TF32 R144, R220.reuse, R114, R164 ;  /* 0x00000072dc90723c */ /* 0x050fe600000810a4 */
[----:B------:R-:W-:Y:S04]  /*8a9a0*/  STL.64 [R1+0x11e0], R152 ;  /* 0x0011e09801007387 */ /* 0x000fe80000100a00 */
[----:B------:R1:W-:Y:S04]  /*8a9b0*/  STL.64 [R1+0x11e8], R154 ;  /* 0x0011e89a01007387 */ /* 0x0003e80000100a00 */
[----:B------:R-:W-:Y:S04]  /*8a9c0*/  LDS R209, [R3+UR18+0x84000] ;  /* 0x0840001203d17984 */ /* 0x000fe80008000800 */
[----:B------:R-:W-:Y:S01]  /*8a9d0*/  STL.64 [R1+0x11d0], R148 ;  /* 0x0011d09401007387 */ /* 0x000fe20000100a00 */
[C---:B-1----:R-:W-:Y:S03]  /*8a9e0*/  HMMA.1688.F32.TF32 R152, R220.reuse, R110, R168 ;  /* 0x0000006edc98723c */ /* 0x042fe600000810a8 */
[----:B------:R1:W-:Y:S04]  /*8a9f0*/  STL.64 [R1+0x11d8], R150 ;  /* 0x0011d89601007387 */ /* 0x0003e80000100a00 */
[----:B------:R-:W-:Y:S04]  /*8aa00*/  STL.64 [R1+0x11c0], R144 ;  /* 0x0011c09001007387 */ /* 0x000fe80000100a00 */
[----:B------:R4:W-:Y:S01]  /*8aa10*/  STL.64 [R1+0x11c8], R146 ;  /* 0x0011c89201007387 */ /* 0x0009e20000100a00 */
[C---:B-1----:R-:W-:Y:S03]  /*8aa20*/  HMMA.1688.F32.TF32 R148, R220.reuse, R106, R172 ;  /* 0x0000006adc94723c */ /* 0x042fe600000810ac */
[----:B------:R-:W-:Y:S05]  /*8aa30*/  LDS R211, [R3+UR18+0x84800] ;  /* 0x0848001203d37984 */ /* 0x000fea0008000800 */
[C---:B----4-:R-:W-:Y:S01]  /*8aa40*/  HMMA.1688.F32.TF32 R144, R220.reuse, R102, R176 ;  /* 0x00000066dc90723c */ /* 0x050fe200000810b0 */
[----:B------:R-:W-:Y:S04]  /*8aa50*/  STL.64 [R1+0x11b0], R152 ;  /* 0x0011b09801007387 */ /* 0x000fe80000100a00 */
[----:B------:R1:W-:Y:S06]  /*8aa60*/  STL.64 [R1+0x11b8], R154 ;  /* 0x0011b89a01007387 */ /* 0x0003ec0000100a00 */
        /* <DEDUP_REMOVED lines=45> */
[----:B------:R-:W-:Y:S01]  /*8ad40*/  STL.64 [R1+0x10c8], R154 ;  /* 0x0010c89a01007387 */ /* 0x000fe20000100a00 */
[----:B------:R-:W-:-:S03]  /*8ad50*/  IMAD.MOV.U32 R241, RZ, RZ, R85 ;  /* 0x000000fffff17224 */ /* 0x000fc600078e0055 */
[----:B------:R-:W-:Y:S04]  /*8ad60*/  STL.64 [R1+0x10b0], R148 ;  /* 0x0010b09401007387 */ /* 0x000fe80000100a00 */
        /* <DEDUP_REMOVED lines=10> */
[----:B------:R-:W2:Y:S01]  /*8ae10*/  LDL.LU R88, [R1+0x6910] ;  /* 0x0069100001587983 */ /* 0x000ea20000300800 */
[----:B------:R-:W-:-:S03]  /*8ae20*/  MOV R239, R97 ;  /* 0x0000006100ef7202 */ /* 0x000fc60000000f00 */
[----:B------:R-:W2:Y:S04]  /*8ae30*/  LDL.LU R89, [R1+0x690c] ;  /* 0x00690c0001597983 */ /* 0x000ea80000300800 */
[----:B------:R-:W2:Y:S01]  /*8ae40*/  LDL.LU R92, [R1+0x6908] ;  /* 0x00690800015c7983 */ /* 0x000ea20000300800 */
[----:B------:R-:W-:-:S03]  /*8ae50*/  IMAD.MOV.U32 R232, RZ, RZ, R2 ;  /* 0x000000ffffe87224 */ /* 0x000fc600078e0002 */
[----:B------:R-:W3:Y:S04]  /*8ae60*/  LDL.LU R93, [R1+0x6904] ;  /* 0x00690400015d7983 */ /* 0x000ee80000300800 */
[----:B------:R-:W4:Y:S04]  /*8ae70*/  LDL.LU R96, [R1+0x6900] ;  /* 0x0069000001607983 */ /* 0x000f280000300800 */
[----:B------:R-:W4:Y:S04]  /*8ae80*/  LDL.LU R97, [R1+0x68fc] ;  /* 0x0068fc0001617983 */ /* 0x000f280000300800 */
[----:B------:R-:W4:Y:S01]  /*8ae90*/  LDL.LU R2, [R1+0x68f8] ;  /* 0x0068f80001027983 */ /* 0x000f220000300800 */
[----:B------:R-:W-:-:S02]  /*8aea0*/  IMAD.MOV.U32 R204, RZ, RZ, R49 ;  /* 0x000000ffffcc7224 */ /* 0x000fc400078e0031 */
[----:B------:R-:W-:Y:S01]  /*8aeb0*/  IMAD.MOV.U32 R205, RZ, RZ, R48 ;  /* 0x000000ffffcd7224 */ /* 0x000fe200078e0030 */
[----:B------:R-:W-:Y:S01]  /*8aec0*/  MOV R207, R44 ;  /* 0x0000002c00cf7202 */ /* 0x000fe20000000f00 */
[----:B------:R-:W-:Y:S01]  /*8aed0*/  IMAD.MOV.U32 R206, RZ, RZ, R45 ;  /* 0x000000ffffce7224 */ /* 0x000fe200078e002d */
[----:B------:R-:W-:Y:S01]  /*8aee0*/  MOV R203, R76 ;  /* 0x0000004c00cb7202 */ /* 0x000fe20000000f00 */
[----:B------:R-:W-:Y:S02]  /*8aef0*/  IMAD.MOV.U32 R212, RZ, RZ, R41 ;  /* 0x000000ffffd47224 */ /* 0x000fe400078e0029 */
[----:B------:R-:W-:Y:S01]  /*8af00*/  IMAD.MOV.U32 R213, RZ, RZ, R40 ;  /* 0x000000ffffd57224 */ /* 0x000fe200078e0028 */
[----:B------:R-:W-:Y:S01]  /*8af10*/  MOV R215, R16 ;  /* 0x0000001000d77202 */ /* 0x000fe20000000f00 */
[----:B------:R-:W-:Y:S02]  /*8af20*/  IMAD.MOV.U32 R202, RZ, RZ, R77 ;  /* 0x000000ffffca7224 */ /* 0x000fe400078e004d */
[----:B------:R-:W-:-:S02]  /*8af30*/  IMAD.MOV.U32 R214, RZ, RZ, R17 ;  /* 0x000000ffffd67224 */ /* 0x000fc400078e0011 */
[----:B------:R-:W-:Y:S02]  /*8af40*/  IMAD.MOV.U32 R216, RZ, RZ, R9 ;  /* 0x000000ffffd87224 */ /* 0x000fe400078e0009 */
[----:B------:R-:W-:Y:S02]  /*8af50*/  IMAD.MOV.U32 R217, RZ, RZ, R8 ;  /* 0x000000ffffd97224 */ /* 0x000fe400078e0008 */
[----:B------:R-:W-:Y:S02]  /*8af60*/  IMAD.MOV.U32 R200, RZ, RZ, R81 ;  /* 0x000000ffffc87224 */ /* 0x000fe400078e0051 */
        /* <DEDUP_REMOVED lines=8> */
[----:B------:R-:W-:Y:S01]  /*8aff0*/  IMAD.MOV.U32 R224, RZ, RZ, R113 ;  /* 0x000000ffffe07224 */ /* 0x000fe200078e0071 */
[----:B------:R-:W-:Y:S01]  /*8b000*/  HMMA.1688.F32.TF32 R80, R220, R22, R212 ;  /* 0x00000016dc50723c */ /* 0x000fe200000810d4 */
        /* <DEDUP_REMOVED lines=8> */
[----:B------:R-:W-:Y:S01]  /*8b090*/  IMAD.MOV.U32 R234, RZ, RZ, R125 ;  /* 0x000000ffffea7224 */ /* 0x000fe200078e007d */
[----:B--2---:R-:W-:Y:S01]  /*8b0a0*/  MOV R195, R92 ;  /* 0x0000005c00c37202 */ /* 0x004fe20000000f00 */
[----:B---3--:R-:W-:Y:S02]  /*8b0b0*/  IMAD.MOV.U32 R194, RZ, RZ, R93 ;  /* 0x000000ffffc27224 */ /* 0x008fe400078e005d */
[----:B----4-:R-:W-:-:S02]  /*8b0c0*/  IMAD.MOV.U32 R193, RZ, RZ, R96 ;  /* 0x000000ffffc17224 */ /* 0x010fc400078e0060 */
[----:B------:R-:W-:Y:S01]  /*8b0d0*/  IMAD.MOV.U32 R192, RZ, RZ, R97 ;  /* 0x000000ffffc07224 */ /* 0x000fe200078e0061 */
[----:B------:R-:W1:Y:S04]  /*8b0e0*/  LDSM.16.M88.4 R48, [R2+UR12+0x80] ;  /* 0x0000800c0230783b */ /* 0x000e680008000200 */
[----:B------:R-:W2:Y:S02]  /*8b0f0*/  LDSM.16.M88.4 R44, [R2+UR12+0x2080] ;  /* 0x0020800c022c783b */ /* 0x000ea40008000200 */
[----:B------:R-:W-:Y:S02]  /*8b100*/  HMMA.1688.F32.TF32 R76, R220, R18, R192 ;  /* 0x00000012dc4c723c */ /* 0x000fe400000810c0 */
[----:B------:R-:W3:Y:S04]  /*8b110*/  LDSM.16.M88.4 R40, [R2+UR12+0x4080] ;  /* 0x0040800c0228783b */ /* 0x000ee80008000200 */
[----:B------:R-:W4:Y:S01]  /*8b120*/  LDSM.16.M88.4 R16, [R2+UR12+0x6080] ;  /* 0x0060800c0210783b */ /* 0x000f220008000200 */
[----:B------:R-:W-:Y:S01]  /*8b130*/  IMAD.MOV.U32 R196, RZ, RZ, R89 ;  /* 0x000000ffffc47224 */ /* 0x000fe200078e0059 */
[----:B------:R-:W-:Y:S01]  /*8b140*/  MOV R199, R84 ;  /* 0x0000005400c77202 */ /* 0x000fe20000000f00 */
[----:B------:R-:W-:Y:S01]  /*8b150*/  IMAD.MOV.U32 R197, RZ, RZ, R88 ;  /* 0x000000ffffc57224 */ /* 0x000fe200078e0058 */
[----:B------:R-:W-:Y:S01]  /*8b160*/  LDSM.16.M88.4 R124, [R2+UR12+0xe080] ;  /* 0x00e0800c027c783b */ /* 0x000fe20008000200 */
[----:B------:R-:W-:-:S03]  /*8b170*/  IMAD.MOV.U32 R198, RZ, RZ, R85 ;  /* 0x000000ffffc67224 */ /* 0x000fc600078e0055 */
[----:B------:R-:W-:Y:S04]  /*8b180*/  LDSM.16.M88.4 R120, [R2+UR12+0x10080] ;  /* 0x0100800c0278783b */ /* 0x000fe80008000200 */
[----:B------:R-:W-:Y:S04]  /*8b190*/  LDSM.16.M88.4 R116, [R2+UR12+0x12080] ;  /* 0x0120800c0274783b */ /* 0x000fe80008000200 */
[----:B------:R-:W-:Y:S04]  /*8b1a0*/  LDSM.16.M88.4 R112, [R2+UR12+0x14080] ;  /* 0x0140800c0270783b */ /* 0x000fe80008000200 */
[----:B------:R-:W-:Y:S04]  /*8b1b0*/  LDSM.16.M88.4 R108, [R2+UR12+0x16080] ;  /* 0x0160800c026c783b */ /* 0x000fe80008000200 */
[----:B------:R-:W-:Y:S04]  /*8b1c0*/  LDSM.16.M88.4 R104, [R2+UR12+0x18080] ;  /* 0x0180800c0268783b */ /* 0x000fe80008000200 */
[----:B-1----:R-:W-:Y:S04]  /*8b1d0*/  STL [R1+0x6754], R50 ;  /* 0x0067543201007387 */ /* 0x002fe80000100800 */
[----:B------:R-:W-:Y:S04]  /*8b1e0*/  STL [R1+0x6750], R51 ;  /* 0x0067503301007387 */ /* 0x000fe80000100800 */
[----:B--2---:R-:W-:Y:S04]  /*8b1f0*/  STL [R1+0x675c], R46 ;  /* 0x00675c2e01007387 */ /* 0x004fe80000100800 */
[----:B------:R-:W-:Y:S04]  /*8b200*/  STL [R1+0x6758], R47 ;  /* 0x0067582f01007387 */ /* 0x000fe80000100800 */
[----:B---3--:R-:W-:Y:S04]  /*8b210*/  STL [R1+0x6764], R42 ;  /* 0x0067642a01007387 */ /* 0x008fe80000100800 */
[----:B------:R-:W-:Y:S04]  /*8b220*/  STL [R1+0x6760], R43 ;  /* 0x0067602b01007387 */ /* 0x000fe80000100800 */
[----:B----4-:R-:W-:Y:S04]  /*8b230*/  STL [R1+0x6710], R18 ;  /* 0x0067101201007387 */ /* 0x010fe80000100800 */
[----:B------:R-:W-:Y:S04]  /*8b240*/  STL.64 [R1+0x1090], R76 ;  /* 0x0010904c01007387 */ /* 0x000fe80000100a00 */
[----:B------:R1:W-:Y:S04]  /*8b250*/  STL.64 [R1+0x1098], R78 ;  /* 0x0010984e01007387 */ /* 0x0003e80000100a00 */
[----:B------:R-:W-:Y:S04]  /*8b260*/  LDSM.16.M88.4 R100, [R2+UR12+0x1a080] ;  /* 0x01a0800c0264783b */ /* 0x000fe80008000200 */
[----:B------:R-:W-:Y:S01]  /*8b270*/  LDSM.16.M88.4 R96, [R2+UR12+0x1c080] ;  /* 0x01c0800c0260783b */ /* 0x000fe20008000200 */
[C---:B-1----:R-:W-:Y:S03]  /*8b280*/  HMMA.1688.F32.TF32 R76, R220.reuse, R10, R196 ;  /* 0x0000000adc4c723c */ /* 0x042fe600000810c4 */
[----:B------:R-:W1:Y:S04]  /*8b290*/  LDSM.16.M88.4 R8, [R2+UR12+0x8080] ;  /* 0x0080800c0208783b */ /* 0x000e680008000200 */
[----:B------:R-:W-:Y:S04]  /*8b2a0*/  STL [R1+0x670c], R19 ;  /* 0x00670c1301007387 */ /* 0x000fe80000100800 */
[----:B------:R-:W-:Y:S04]  /*8b2b0*/  LDSM.16.M88.4 R92, [R2+UR12+0x1e080] ;  /* 0x01e0800c025c783b */ /* 0x000fe80008000200 */
[----:B------:R-:W-:Y:S04]  /*8b2c0*/  LDSM.16.M88.4 R88, [R2+UR12+0x20080] ;  /* 0x0200800c0258783b */ /* 0x000fe80008000200 */
[----:B-1----:R-:W-:Y:S04]  /*8b2d0*/  STL [R1+0x6704], R10 ;  /* 0x0067040a01007387 */ /* 0x002fe80000100800 */
[----:B------:R-:W-:Y:S04]  /*8b2e0*/  STL.64 [R1+0x1080], R76 ;  /* 0x0010804c01007387 */ /* 0x000fe80000100a00 */
[----:B------:R1:W-:Y:S02]  /*8b2f0*/  STL.64 [R1+0x1088], R78 ;  /* 0x0010884e01007387 */ /* 0x0003e40000100a00 */
[C---:B-1----:R-:W-:Y:S02]  /*8b300*/  HMMA.1688.F32.TF32 R76, R220.reuse, R6, R200 ;  /* 0x00000006dc4c723c */ /* 0x042fe400000810c8 */
[----:B------:R-:W1:Y:S04]  /*8b310*/  LDSM.16.M88.4 R4, [R2+UR12+0xa080] ;  /* 0x00a0800c0204783b */ /* 0x000e680008000200 */
[----:B------:R-:W-:Y:S02]  /*8b320*/  STL [R1+0x6700], R11 ;  /* 0x0067000b01007387 */ /* 0x000fe40000100800 */
[C---:B------:R-:W-:Y:S02]  /*8b330*/  HMMA.1688.F32.TF32 R84, R220.reuse, R30, R204 ;  /* 0x0000001edc54723c */ /* 0x040fe400000810cc */
[----:B-1----:R-:W-:Y:S09]  /*8b340*/  STL [R1+0x66fc], R6 ;  /* 0x0066fc0601007387 */ /* 0x002ff20000100800 */
[----:B------:R-:W-:Y:S04]  /*8b350*/  STL.64 [R1+0x1070], R76 ;  /* 0x0010704c01007387 */ /* 0x000fe80000100a00 */
[----:B------:R1:W-:Y:S02]  /*8b360*/  STL.64 [R1+0x1078], R78 ;  /* 0x0010784e01007387 */ /* 0x0003e40000100a00 */
[----:B-1----:R-:W-:Y:S01]  /*8b370*/  HMMA.1688.F32.TF32 R76, R220, R38, R248 ;  /* 0x00000026dc4c723c */ /* 0x002fe200000810f8 */
[----:B------:R-:W-:-:S02]  /*8b380*/  IMAD.MOV.U32 R248, RZ, RZ, R73 ;  /* 0x000000fffff87224 */ /* 0x000fc400078e0049 */
[----:B------:R-:W-:Y:S01]  /*8b390*/  IMAD.MOV.U32 R249, RZ, RZ, R72 ;  /* 0x000000fffff97224 */ /* 0x000fe200078e0048 */
[----:B------:R-:W-:Y:S01]  /*8b3a0*/  MOV R251, R68 ;  /* 0x0000004400fb7202 */ /* 0x000fe20000000f00 */
[----:B------:R-:W-:-:S03]  /*8b3b0*/  IMAD.MOV.U32 R250, RZ, RZ, R69 ;  /* 0x000000fffffa7224 */ /* 0x000fc600078e0045 */
[C---:B------:R-:W-:Y:S08]  /*8b3c0*/  HMMA.1688.F32.TF32 R72, R220.reuse, R14, R216 ;  /* 0x0000000edc48723c */ /* 0x040ff000000810d8 */
[C---:B------:R-:W-:Y:S01]  /*8b3d0*/  HMMA.1688.F32.TF32 R68, R220.reuse, R26, R224 ;  /* 0x0000001adc44723c */ /* 0x040fe200000810e0 */
[----:B------:R-:W-:Y:S04]  /*8b3e0*/  STL [R1+0x66f8], R7 ;  /* 0x0066f80701007387 */ /* 0x000fe80000100800 */
        /* <DEDUP_REMOVED lines=13> */
[----:B------:R-:W-:Y:S04]  /*8b4c0*/  LDS R222, [R128+UR18+0x84800] ;  /* 0x0848001280de7984 */ /* 0x000fe80008000800 */
[----:B------:R-:W-:Y:S01]  /*8b4d0*/  LDS R221, [R129+UR18+0x84000] ;  /* 0x0840001281dd7984 */ /* 0x000fe20008000800 */
[----:B-1----:R-:W-:Y:S03]  /*8b4e0*/  HMMA.1688.F32.TF32 R68, R208, R44, R236 ;  /* 0x0000002cd044723c */ /* 0x002fe600000810ec */
[----:B------:R-:W-:Y:S04]  /*8b4f0*/  LDS R223, [R129+UR18+0x84800] ;  /* 0x0848001281df7984 */ /* 0x000fe80008000800 */
[----:B------:R-:W1:Y:S04]  /*8b500*/  LDSM.16.M88.4 R128, [R2+UR12+0xc080] ;  /* 0x00c0800c0280783b */ /* 0x000e680008000200 */
[----:B------:R-:W-:Y:S04]  /*8b510*/  STL.64 [R1+0xe30], R76 ;  /* 0x000e304c01007387 */ /* 0x000fe80000100a00 */
[----:B------:R-:W-:Y:S04]  /*8b520*/  STL.64 [R1+0xe38], R78 ;  /* 0x000e384e01007387 */ /* 0x000fe80000100a00 */
[----:B------:R-:W-:Y:S01]  /*8b530*/  STL.64 [R1+0x1010], R72 ;  /* 0x0010104801007387 */ /* 0x000fe20000100a00 */
[----:B------:R-:W-:-:S02]  /*8b540*/  IMAD.MOV.U32 R42, RZ, RZ, R69 ;  /* 0x000000ffff2a7224 */ /* 0x000fc400078e0045 */
[----:B------:R-:W-:Y:S01]  /*8b550*/  IMAD.MOV.U32 R43, RZ, RZ, R70 ;  /* 0x000000ffff2b7224 */ /* 0x000fe200078e0046 */
[----:B------:R-:W-:Y:S01]  /*8b560*/  STL.64 [R1+0x1018], R74 ;  /* 0x0010184a01007387 */ /* 0x000fe20000100a00 */
[----:B------:R-:W-:-:S03]  /*8b570*/  IMAD.MOV.U32 R46, RZ, RZ, R71 ;  /* 0x000000ffff2e7224 */ /* 0x000fc600078e0047 */
[----:B------:R2:W-:Y:S04]  /*8b580*/  STL [R1+0x1000], R68 ;  /* 0x0010004401007387 */ /* 0x0005e80000100800 */
[----:B------:R-:W3:Y:S04]  /*8b590*/  LDSM.16.M88.4 R84, [R2+UR12+0x22080] ;  /* 0x0220800c0254783b */ /* 0x000ee80008000200 */
[----:B------:R-:W4:Y:S01]  /*8b5a0*/  LDSM.16.M88.4 R80, [R2+UR12+0x24080] ;  /* 0x0240800c0250783b */ /* 0x000f220008000200 */
[----:B--2---:R-:W-:Y:S01]  /*8b5b0*/  HMMA.1688.F32.TF32 R68, R208, R40, R240 ;  /* 0x00000028d044723c */ /* 0x004fe200000810f0 */
[----:B------:R-:W-:-:S02]  /*8b5c0*/  IMAD.MOV.U32 R242, RZ, RZ, R61 ;  /* 0x000000fffff27224 */ /* 0x000fc400078e003d */
[----:B------:R-:W2:Y:S01]  /*8b5d0*/  LDSM.16.M88.4 R76, [R2+UR12+0x26080] ;  /* 0x0260800c024c783b */ /* 0x000ea20008000200 */
[----:B------:R-:W-:-:S03]  /*8b5e0*/  IMAD.MOV.U32 R243, RZ, RZ, R60 ;  /* 0x000000fffff37224 */ /* 0x000fc600078e003c */
[----:B------:R-:W2:Y:S01]  /*8b5f0*/  LDSM.16.M88.4 R72, [R2+UR12+0x28080] ;  /* 0x0280800c0248783b */ /* 0x000ea20008000200 */
[----:B------:R-:W-:Y:S01]  /*8b600*/  HMMA.1688.F32.TF32 R60, R208, R16, R248 ;  /* 0x00000010d03c723c */ /* 0x000fe200000810f8 */
[----:B------:R-:W-:Y:S01]  /*8b610*/  MOV R240, R65 ;  /* 0x0000004100f07202 */ /* 0x000fe20000000f00 */
[----:B------:R-:W-:Y:S01]  /*8b620*/  IMAD.MOV.U32 R241, RZ, RZ, R64 ;  /* 0x000000fffff17224 */ /* 0x000fe200078e0040 */
[----:B-1----:R-:W-:Y:S01]  /*8b630*/  STL [R1+0x6714], R130 ;  /* 0x0067148201007387 */ /* 0x002fe20000100800 */
[----:B------:R-:W-:-:S03]  /*8b640*/  IMAD.MOV.U32 R250, RZ, RZ, R53 ;  /* 0x000000fffffa7224 */ /* 0x000fc600078e0035 */
[----:B------:R-:W-:Y:S04]  /*8b650*/  STL [R1+0x6708], R131 ;  /* 0x0067088301007387 */ /* 0x000fe80000100800 */
[----:B------:R-:W-:Y:S01]  /*8b660*/  MOV R47, R68 ;  /* 0x00000044002f7202 */ /* 0x000fe20000000f00 */
[----:B------:R-:W-:Y:S02]  /*8b670*/  IMAD.MOV.U32 R50, RZ, RZ, R69 ;  /* 0x000000ffff327224 */ /* 0x000fe400078e0045 */
[----:B------:R-:W-:Y:S02]  /*8b680*/  IMAD.MOV.U32 R51, RZ, RZ, R70 ;  /* 0x000000ffff337224 */ /* 0x000fe400078e0046 */
[----:B------:R-:W-:Y:S01]  /*8b690*/  IMAD.MOV.U32 R252, RZ, RZ, R71 ;  /* 0x000000fffffc7224 */ /* 0x000fe200078e0047 */
[----:B------:R-:W-:Y:S01]  /*8b6a0*/  LDSM.16.M88.4 R64, [R2+UR12+0x2c080] ;  /* 0x02c0800c0240783b */ /* 0x000fe20008000200 */
[----:B------:R-:W-:-:S03]  /*8b6b0*/  IMAD.MOV.U32 R251, RZ, RZ, R52 ;  /* 0x000000fffffb7224 */ /* 0x000fc600078e0034 */
[----:B------:R-:W1:Y:S01]  /*8b6c0*/  LDSM.16.M88.4 R68, [R2+UR12+0x2a080] ;  /* 0x02a0800c0244783b */ /* 0x000e620008000200 */
[----:B------:R-:W-:Y:S03]  /*8b6d0*/  HMMA.1688.F32.TF32 R52, R208, R8, R240 ;  /* 0x00000008d034723c */ /* 0x000fe600000810f0 */
[----:B------:R-:W-:Y:S04]  /*8b6e0*/  STL [R1+0x671c], R126 ;  /* 0x00671c7e01007387 */ /* 0x000fe80000100800 */
[----:B------:R-:W-:Y:S04]  /*8b6f0*/  STL [R1+0x6718], R127 ;  /* 0x0067187f01007387 */ /* 0x000fe80000100800 */
[----:B------:R-:W-:Y:S04]  /*8b700*/  STL [R1+0x6724], R122 ;  /* 0x0067247a01007387 */ /* 0x000fe80000100800 */
[----:B------:R-:W-:Y:S04]  /*8b710*/  STL [R1+0x6720], R123 ;  /* 0x0067207b01007387 */ /* 0x000fe80000100800 */
[----:B------:R-:W-:Y:S04]  /*8b720*/  STL.64 [R1+0xfe0], R60 ;  /* 0x000fe03c01007387 */ /* 0x000fe80000100a00 */
[----:B------:R-:W-:Y:S04]  /*8b730*/  STL.64 [R1+0xfe8], R62 ;  /* 0x000fe83e01007387 */ /* 0x000fe80000100a00 */
[----:B------:R-:W-:Y:S04]  /*8b740*/  STL [R1+0x672c], R118 ;  /* 0x00672c7601007387 */ /* 0x000fe80000100800 */
[----:B------:R-:W-:Y:S04]  /*8b750*/  STL [R1+0x6728], R119 ;  /* 0x0067287701007387 */ /* 0x000fe80000100800 */
[----:B------:R-:W-:Y:S04]  /*8b760*/  STL [R1+0x6734], R114 ;  /* 0x0067347201007387 */ /* 0x000fe80000100800 */
[----:B------:R-:W-:Y:S04]  /*8b770*/  STL [R1+0x6730], R115 ;  /* 0x0067307301007387 */ /* 0x000fe80000100800 */
[----:B------:R-:W-:Y:S04]  /*8b780*/  STL [R1+0x673c], R110 ;  /* 0x00673c6e01007387 */ /* 0x000fe80000100800 */
[----:B------:R-:W-:Y:S04]  /*8b790*/  STL [R1+0x6738], R111 ;  /* 0x0067386f01007387 */ /* 0x000fe80000100800 */
[----:B------:R-:W-:Y:S01]  /*8b7a0*/  STL [R1+0x6580], R106 ;  /* 0x0065806a01007387 */ /* 0x000fe20000100800 */
[----:B------:R-:W-:-:S03]  /*8b7b0*/  MOV R248, R57 ;  /* 0x0000003900f87202 */ /* 0x000fc60000000f00 */
[----:B------:R-:W-:Y:S01]  /*8b7c0*/  STL [R1+0x657c], R107 ;  /* 0x00657c6b01007387 */ /* 0x000fe20000100800 */
[----:B------:R-:W-:-:S03]  /*8b7d0*/  IMAD.MOV.U32 R249, RZ, RZ, R56 ;  /* 0x000000fffff97224 */ /* 0x000fc600078e0038 */
[----:B------:R-:W-:Y:S04]  /*8b7e0*/  STL [R1+0x6588], R102 ;  /* 0x0065886601007387 */ /* 0x000fe80000100800 */
[----:B------:R-:W-:Y:S04]  /*8b7f0*/  STL [R1+0x6584], R103 ;  /* 0x0065846701007387 */ /* 0x000fe80000100800 */
[----:B------:R-:W-:Y:S04]  /*8b800*/  STL [R1+0x658c], R98 ;  /* 0x00658c6201007387 */ /* 0x000fe80000100800 */
[----:B------:R-:W-:Y:S04]  /*8b810*/  STL [R1+0x6578], R99 ;  /* 0x0065786301007387 */ /* 0x000fe80000100800 */
[----:B------:R-:W-:Y:S04]  /*8b820*/  STL [R1+0x6590], R94 ;  /* 0x0065905e01007387 */ /* 0x000fe80000100800 */
[----:B------:R-:W-:Y:S04]  /*8b830*/  STL [R1+0x6574], R95 ;  /* 0x0065745f01007387 */ /* 0x000fe80000100800 */
[----:B------:R-:W-:Y:S04]  /*8b840*/  STL [R1+0x6570], R90 ;  /* 0x0065705a01007387 */ /* 0x000fe80000100800 */
[----:B------:R-:W-:Y:S04]  /*8b850*/  STL.64 [R1+0xfd0], R52 ;  /* 0x000fd03401007387 */ /* 0x000fe80000100a00 */
[----:B------:R1:W-:Y:S04]  /*8b860*/  STL.64 [R1+0xfd8], R54 ;  /* 0x000fd83601007387 */ /* 0x0003e80000100a00 */
[----:B------:R-:W-:Y:S04]  /*8b870*/  STL [R1+0x656c], R91 ;  /* 0x00656c5b01007387 */ /* 0x000fe80000100800 */
[----:B------:R-:W2:Y:S01]  /*8b880*/  LDSM.16.M88.4 R60, [R2+UR12+0x2e080] ;  /* 0x02e0800c023c783b */ /* 0x000ea20008000200 */
[----:B-1----:R-:W-:Y:S03]  /*8b890*/  HMMA.1688.F32.TF32 R52, R208, R4, R248 ;  /* 0x00000004d034723c */ /* 0x002fe600000810f8 */
[----:B---3--:R-:W-:Y:S04]  /*8b8a0*/  STL [R1+0x6594], R86 ;  /* 0x0065945601007387 */ /* 0x008fe80000100800 */
[----:B------:R-:W-:Y:S04]  /*8b8b0*/  STL [R1+0x6568], R87 ;  /* 0x0065685701007387 */ /* 0x000fe80000100800 */
[----:B----4-:R-:W-:Y:S04]  /*8b8c0*/  STL [R1+0x659c], R82 ;  /* 0x00659c5201007387 */ /* 0x010fe80000100800 */
[----:B------:R-:W-:Y:S04]  /*8b8d0*/  STL [R1+0x6598], R83 ;  /* 0x0065985301007387 */ /* 0x000fe80000100800 */
[----:B--2---:R-:W-:Y:S04]  /*8b8e0*/  STL [R1+0x65a4], R78 ;  /* 0x0065a44e01007387 */ /* 0x004fe80000100800 */
        /* <DEDUP_REMOVED lines=8> */
[----:B------:R-:W-:Y:S01]  /*8b970*/  STL.64 [R1+0xfc0], R52 ;  /* 0x000fc03401007387 */ /* 0x000fe20000100a00 */
[----:B------:R-:W-:-:S03]  /*8b980*/  IMAD.MOV.U32 R237, RZ, RZ, R36 ;  /* 0x000000ffffed7224 */ /* 0x000fc600078e0024 */
[----:B------:R-:W1:Y:S04]  /*8b990*/  LDSM.16.M88.4 R56, [R2+UR12+0x30080] ;  /* 0x0300800c0238783b */ /* 0x000e680008000200 */
[----:B------:R-:W-:Y:S01]  /*8b9a0*/  STL.64 [R1+0xfc8], R54 ;  /* 0x000fc83601007387 */ /* 0x000fe20000100a00 */
[----:B------:R-:W-:-:S03]  /*8b9b0*/  IMAD.MOV.U32 R238, RZ, RZ, R33 ;  /* 0x000000ffffee7224 */ /* 0x000fc600078e0021 */
[----:B------:R-:W2:Y:S01]  /*8b9c0*/  LDSM.16.M88.4 R52, [R2+UR12+0x32080] ;  /* 0x0320800c0234783b */ /* 0x000ea20008000200 */
[----:B------:R-:W-:-:S03]  /*8b9d0*/  IMAD.MOV.U32 R239, RZ, RZ, R32 ;  /* 0x000000ffffef7224 */ /* 0x000fc600078e0020 */
[----:B------:R-:W3:Y:S01]  /*8b9e0*/  LDSM.16.M88.4 R36, [R2+UR12+0x34080] ;  /* 0x0340800c0224783b */ /* 0x000ee20008000200 */
[----:B------:R-:W-:Y:S01]  /*8b9f0*/  MOV R248, R29 ;  /* 0x0000001d00f87202 */ /* 0x000fe20000000f00 */
[----:B------:R-:W-:Y:S02]  /*8ba00*/  IMAD.MOV.U32 R249, RZ, RZ, R28 ;  /* 0x000000fffff97224 */ /* 0x000fe400078e001c */
[----:B------:R-:W4:Y:S01]  /*8ba10*/  LDSM.16.M88.4 R32, [R2+UR12+0x36080] ;  /* 0x0360800c0220783b */ /* 0x000f220008000200 */
[----:B------:R-:W-:Y:S02]  /*8ba20*/  IMAD.MOV.U32 R250, RZ, RZ, R25 ;  /* 0x000000fffffa7224 */ /* 0x000fe400078e0019 */
[----:B------:R-:W-:Y:S01]  /*8ba30*/  IMAD.MOV.U32 R251, RZ, RZ, R24 ;  /* 0x000000fffffb7224 */ /* 0x000fe200078e0018 */
[----:B------:R-:W3:Y:S01]  /*8ba40*/  LDSM.16.M88.4 R28, [R2+UR12+0x38080] ;  /* 0x0380800c021c783b */ /* 0x000ee20008000200 */
[----:B------:R-:W-:Y:S01]  /*8ba50*/  MOV R224, R21 ;  /* 0x0000001500e07202 */ /* 0x000fe20000000f00 */
[----:B------:R-:W-:-:S02]  /*8ba60*/  IMAD.MOV.U32 R225, RZ, RZ, R20 ;  /* 0x000000ffffe17224 */ /* 0x000fc400078e0014 */
[----:B------:R-:W4:Y:S01]  /*8ba70*/  LDSM.16.M88.4 R24, [R2+UR12+0x3a080] ;  /* 0x03a0800c0218783b */ /* 0x000f220008000200 */
[----:B------:R-:W-:Y:S02]  /*8ba80*/  IMAD.MOV.U32 R226, RZ, RZ, R13 ;  /* 0x000000ffffe27224 */ /* 0x000fe400078e000d */
[----:B------:R-:W-:Y:S01]  /*8ba90*/  IMAD.MOV.U32 R227, RZ, RZ, R12 ;  /* 0x000000ffffe37224 */ /* 0x000fe200078e000c */
[----:B------:R-:W4:Y:S04]  /*8baa0*/  LDSM.16.M88.4 R20, [R2+UR12+0x3c080] ;  /* 0x03c0800c0214783b */ /* 0x000f280008000200 */
[----:B------:R-:W4:Y:S01]  /*8bab0*/  LDSM.16.M88.4 R12, [R2+UR12+0x3e080] ;  /* 0x03e0800c020c783b */ /* 0x000f220008000200 */
[----:B------:R-:W-:Y:S03]  /*8bac0*/  HMMA.1688.F32.TF32 R144, R208, R128, R248 ;  /* 0x00000080d090723c */ /* 0x000fe600000810f8 */
[----:B------:R-:W-:Y:S04]  /*8bad0*/  STL [R1+0x65c4], R62 ;  /* 0x0065c43e01007387 */ /* 0x000fe80000100800 */
[----:B------:R-:W-:Y:S04]  /*8bae0*/  STL [R1+0x65c0], R63 ;  /* 0x0065c03f01007387 */ /* 0x000fe80000100800 */
        /* <DEDUP_REMOVED lines=17> */
[----:B------:R1:W-:Y:S04]  /*8bc00*/  STL [R1+0xfb0], R144 ;  /* 0x000fb09001007387 */ /* 0x0003e80000100800 */
        /* <DEDUP_REMOVED lines=16> */
[----:B------:R-:W-:Y:S01]  /*8bd10*/  MOV R110, R145 ;  /* 0x00000091006e7202 */ /* 0x000fe20000000f00 */
[----:B------:R-:W-:-:S02]  /*8bd20*/  IMAD.MOV.U32 R111, RZ, RZ, R146 ;  /* 0x000000ffff6f7224 */ /* 0x000fc400078e0092 */
[----:B------:R-:W-:Y:S02]  /*8bd30*/  IMAD.MOV.U32 R114, RZ, RZ, R147 ;  /* 0x000000ffff727224 */ /* 0x000fe400078e0093 */
[----:B-1----:R-:W-:Y:S03]  /*8bd40*/  HMMA.1688.F32.TF32 R144, R208, R124, R224 ;  /* 0x0000007cd090723c */ /* 0x002fe600000810e0 */
[----:B------:R-:W-:Y:S04]  /*8bd50*/  STL [R1+0x6748], R114 ;  /* 0x0067487201007387 */ /* 0x000fe80000100800 */
[----:B------:R-:W-:Y:S04]  /*8bd60*/  STL [R1+0x6744], R111 ;  /* 0x0067446f01007387 */ /* 0x000fe80000100800 */
[----:B------:R-:W-:Y:S08]  /*8bd70*/  STL [R1+0x6740], R110 ;  /* 0x0067406e01007387 */ /* 0x000ff00000100800 */
[----:B------:R-:W-:Y:S01]  /*8bd80*/  IMAD.MOV.U32 R115, RZ, RZ, R144 ;  /* 0x000000ffff737224 */ /* 0x000fe200078e0090 */
[----:B------:R-:W-:Y:S01]  /*8bd90*/  MOV R118, R145 ;  /* 0x0000009100767202 */ /* 0x000fe20000000f00 */
[----:B------:R-:W-:-:S02]  /*8bda0*/  IMAD.MOV.U32 R119, RZ, RZ, R146 ;  /* 0x000000ffff777224 */ /* 0x000fc400078e0092 */
[----:B------:R-:W-:Y:S01]  /*8bdb0*/  IMAD.MOV.U32 R122, RZ, RZ, R147 ;  /* 0x000000ffff7a7224 */ /* 0x000fe200078e0093 */
[----:B------:R1:W-:Y:S01]  /*8bdc0*/  STL [R1+0x674c], R115 ;  /* 0x00674c7301007387 */ /* 0x0003e20000100800 */
[----:B------:R-:W-:Y:S03]  /*8bdd0*/  HMMA.1688.F32.TF32 R144, R208, R120, R236 ;  /* 0x00000078d090723c */ /* 0x000fe600000810ec */
        /* <DEDUP_REMOVED lines=14> */
[----:B---3--:R-:W-:Y:S01]  /*8bec0*/  HMMA.1688.F32.TF32 R144, R208, R112, R240 ;  /* 0x00000070d090723c */ /* 0x008fe200000810f0 */
[----:B------:R-:W2:Y:S04]  /*8bed0*/  LDL.LU R240, [R1+0x5c0] ;  /* 0x0005c00001f07983 */ /* 0x000ea80000300800 */
[----:B------:R-:W2:Y:S04]  /*8bee0*/  LDL.LU R241, [R1+0x5c4] ;  /* 0x0005c40001f17983 */ /* 0x000ea80000300800 */
[----:B------:R-:W2:Y:S04]  /*8bef0*/  LDL.LU R242, [R1+0x5c8] ;  /* 0x0005c80001f27983 */ /* 0x000ea80000300800 */
[----:B------:R-:W2:Y:S06]  /*8bf00*/  LDL.LU R243, [R1+0x5cc] ;  /* 0x0005cc0001f37983 */ /* 0x000eac0000300800 */
[----:B------:R-:W-:Y:S01]  /*8bf10*/  IMAD.MOV.U32 R18, RZ, RZ, R144 ;  /* 0x000000ffff127224 */ /* 0x000fe200078e0090 */
[----:B------:R-:W-:Y:S01]  /*8bf20*/  MOV R19, R145 ;  /* 0x0000009100137202 */ /* 0x000fe20000000f00 */
[----:B------:R-:W-:-:S02]  /*8bf30*/  IMAD.MOV.U32 R131, RZ, RZ, R146 ;  /* 0x000000ffff837224 */ /* 0x000fc400078e0092 */
[----:B------:R-:W-:Y:S02]  /*8bf40*/  IMAD.MOV.U32 R10, RZ, RZ, R147 ;  /* 0x000000ffff0a7224 */ /* 0x000fe400078e0093 */
[----:B----4-:R-:W-:-:S15]  /*8bf50*/  HMMA.1688.F32.TF32 R144, R208, R108, R232 ;  /* 0x0000006cd090723c */ /* 0x010fde00000810e8 */
[----:B------:R-:W-:-:S04]  /*8bf60*/  NOP ;  /* 0x0000000000007918 */ /* 0x000fc80000000000 */
[----:B-1----:R-:W-:Y:S01]  /*8bf70*/  IMAD.MOV.U32 R115, RZ, RZ, R144 ;  /* 0x000000ffff737224 */ /* 0x002fe200078e0090 */
[----:B------:R-:W-:Y:S01]  /*8bf80*/  MOV R114, R145 ;  /* 0x0000009100727202 */ /* 0x000fe20000000f00 */
[----:B------:R-:W-:Y:S02]  /*8bf90*/  IMAD.MOV.U32 R111, RZ, RZ, R146 ;  /* 0x000000ffff6f7224 */ /* 0x000fe400078e0092 */
[----:B------:R-:W-:Y:S02]  /*8bfa0*/  IMAD.MOV.U32 R110, RZ, RZ, R147 ;  /* 0x000000ffff6e7224 */ /* 0x000fe400078e0093 */
[----:B------:R-:W-:Y:S01]  /*8bfb0*/  HMMA.1688.F32.TF32 R144, R208, R104, R248 ;  /* 0x00000068d090723c */ /* 0x000fe200000810f8 */
[----:B------:R-:W3:Y:S04]  /*8bfc0*/  LDL.LU R248, [R1+0x5b0] ;  /* 0x0005b00001f87983 */ /* 0x000ee80000300800 */
[----:B------:R-:W3:Y:S04]  /*8bfd0*/  LDL.LU R249, [R1+0x5b4] ;  /* 0x0005b40001f97983 */ /* 0x000ee80000300800 */
[----:B------:R-:W3:Y:S04]  /*8bfe0*/  LDL.LU R250, [R1+0x5b8] ;  /* 0x0005b80001fa7983 */ /* 0x000ee80000300800 */
[----:B------:R-:W3:Y:S06]  /*8bff0*/  LDL.LU R251, [R1+0x5bc] ;  /* 0x0005bc0001fb7983 */ /* 0x000eec0000300800 */
[----:B------:R-:W-:-:S02]  /*8c000*/  IMAD.MOV.U32 R31, RZ, RZ, R147 ;  /* 0x000000ffff1f7224 */ /* 0x000fc400078e0093 */
[----:B------:R-:W-:Y:S01]  /*8c010*/  IMAD.MOV.U32 R30, RZ, RZ, R146 ;  /* 0x000000ffff1e7224 */ /* 0x000fe200078e0092 */
[----:B------:R-:W-:Y:S01]  /*8c020*/  MOV R27, R145 ;  /* 0x00000091001b7202 */ /* 0x000fe20000000f00 */
[----:B------:R-:W-:Y:S01]  /*8c030*/  IMAD.MOV.U32 R26, RZ, RZ, R144 ;  /* 0x000000ffff1a7224 */ /* 0x000fe200078e0090 */
[----:B------:R-:W-:Y:S01]  /*8c040*/  STL [R1+0x6614], R31 ;  /* 0x0066141f01007387 */ /* 0x000fe20000100800 */
[----:B------:R-:W-:Y:S03]  /*8c050*/  HMMA.1688.F32.TF32 R144, R208, R100, R236 ;  /* 0x00000064d090723c */ /* 0x000fe600000810ec */
[----:B------:R-:W-:Y:S04]  /*8c060*/  STL [R1+0x6610], R30 ;  /* 0x0066101e01007387 */ /* 0x000fe80000100800 */
[----:B------:R-:W-:Y:S04]  /*8c070*/  STL [R1+0x660c], R26 ;  /* 0x00660c1a01007387 */ /* 0x000fe80000100800 */
[----:B------:R1:W-:Y:S04]  /*8c080*/  STL [R1+0x6608], R27 ;  /* 0x0066081b01007387 */ /* 0x0003e80000100800 */
[----:B------:R-:W4:Y:S04]  /*8c090*/  LDL.LU R236, [R1+0x5a0] ;  /* 0x0005a00001ec7983 */ /* 0x000f280000300800 */
[----:B------:R-:W4:Y:S04]  /*8c0a0*/  LDL.LU R237, [R1+0x5a4] ;  /* 0x0005a40001ed7983 */ /* 0x000f280000300800 */
[----:B------:R-:W4:Y:S04]  /*8c0b0*/  LDL.LU R238, [R1+0x5a8] ;  /* 0x0005a80001ee7983 */ /* 0x000f280000300800 */
[----:B------:R-:W4:Y:S01]  /*8c0c0*/  LDL.LU R239, [R1+0x5ac] ;  /* 0x0005ac0001ef7983 */ /* 0x000f220000300800 */
[----:B------:R-:W-:-:S02]  /*8c0d0*/  IMAD.MOV.U32 R23, RZ, RZ, R147 ;  /* 0x000000ffff177224 */ /* 0x000fc400078e0093 */
[----:B------:R-:W-:Y:S01]  /*8c0e0*/  IMAD.MOV.U32 R22, RZ, RZ, R146 ;  /* 0x000000ffff167224 */ /* 0x000fe200078e0092 */
[----:B------:R-:W-:Y:S01]  /*8c0f0*/  MOV R15, R145 ;  /* 0x00000091000f7202 */ /* 0x000fe20000000f00 */
        /* <DEDUP_REMOVED lines=23> */
[----:B-1----:R-:W-:Y:S01]  /*8c270*/  IMAD.MOV.U32 R27, RZ, RZ, R147 ;  /* 0x000000ffff1b7224 */ /* 0x002fe200078e0093 */
[----:B------:R-:W-:Y:S01]  /*8c280*/  MOV R30, R145 ;  /* 0x00000091001e7202 */ /* 0x000fe20000000f00 */
[----:B------:R-:W-:-:S02]  /*8c290*/  IMAD.MOV.U32 R26, RZ, RZ, R146 ;  /* 0x000000ffff1a7224 */ /* 0x000fc400078e0092 */
        /* <DEDUP_REMOVED lines=49> */
[----:B-1----:R-:W-:Y:S01]  /*8c5b0*/  IMAD.MOV.U32 R31, RZ, RZ, R147 ;  /* 0x000000ffff1f7224 */ /* 0x002fe200078e0093 */
[----:B------:R-:W-:Y:S01]  /*8c5c0*/  MOV R26, R145 ;  /* 0x00000091001a7202 */ /* 0x000fe20000000f00 */
[----:B------:R-:W-:-:S02]  /*8c5d0*/  IMAD.MOV.U32 R30, RZ, RZ, R146 ;  /* 0x000000ffff1e7224 */ /* 0x000fc400078e0092 */
[----:B------:R-:W-:Y:S01]  /*8c5e0*/  IMAD.MOV.U32 R27, RZ, RZ, R144 ;  /* 0x000000ffff1b7224 */ /* 0x000fe200078e0090 */
[----:B------:R1:W-:Y:S04]  /*8c5f0*/  STL [R1+0x6684], R31 ;  /* 0x0066841f01007387 */ /* 0x0003e80000100800 */
[----:B------:R1:W-:Y:S04]  /*8c600*/  STL [R1+0x6680], R30 ;  /* 0x0066801e01007387 */ /* 0x0003e80000100800 */
[----:B------:R1:W-:Y:S04]  /*8c610*/  STL [R1+0x667c], R26 ;  /* 0x00667c1a01007387 */ /* 0x0003e80000100800 */
        /* <DEDUP_REMOVED lines=24> */
[----:B------:R1:W-:Y:S04]  /*8c7a0*/  STL [R1+0x66a0], R38 ;  /* 0x0066a02601007387 */ /* 0x0003e80000100800 */
[----:B------:R1:W-:Y:S04]  /*8c7b0*/  STL [R1+0x669c], R35 ;  /* 0x00669c2301007387 */ /* 0x0003e80000100800 */
        /* <DEDUP_REMOVED lines=35> */
[----:B------:R-:W-:-:S05]  /*8c9f0*/  IMAD.MOV.U32 R27, RZ, RZ, R147 ;  /* 0x000000ffff1b7224 */ /* 0x000fca00078e0093 */
[----:B------:R1:W-:Y:S04]  /*8ca00*/  STL [R1+0x66d4], R27 ;  /* 0x0066d41b01007387 */ /* 0x0003e80000100800 */
[----:B------:R1:W-:Y:S01]  /*8ca10*/  STL [R1+0x66d0], R26 ;  /* 0x0066d01a01007387 */ /* 0x0003e20000100800 */
[----:B----4-:R-:W-:Y:S03]  /*8ca20*/  HMMA.1688.F32.TF32 R144, R208, R52, R236 ;  /* 0x00000034d090723c */ /* 0x010fe600000810ec */
[----:B------:R4:W-:Y:S04]  /*8ca30*/  STL [R1+0x66cc], R30 ;  /* 0x0066cc1e01007387 */ /* 0x0009e80000100800 */
[----:B------:R1:W-:Y:S04]  /*8ca40*/  STL [R1+0x66c8], R31 ;  /* 0x0066c81f01007387 */ /* 0x0003e80000100800 */
        /* <DEDUP_REMOVED lines=36> */
[----:B------:R-:W2:Y:S01]  /*8cc90*/  LDL.LU R242, [R1+0x1c8] ;  /* 0x0001c80001f27983 */ /* 0x000ea20000300800 */
[----:B---3--:R-:W-:Y:S01]  /*8cca0*/  HMMA.1688.F32.TF32 R144, R208, R32, R248 ;  /* 0x00000020d090723c */ /* 0x008fe200000810f8 */
[----:B------:R-:W-:-:S02]  /*8ccb0*/  IMAD.MOV.U32 R248, RZ, RZ, R244 ;  /* 0x000000fffff87224 */ /* 0x000fc400078e00f4 */
[----:B------:R-:W2:Y:S01]  /*8ccc0*/  LDL.LU R243, [R1+0x1cc] ;  /* 0x0001cc0001f37983 */ /* 0x000ea20000300800 */
[----:B------:R-:W-:Y:S01]  /*8ccd0*/  MOV R249, R245 ;  /* 0x000000f500f97202 */ /* 0x000fe20000000f00 */
[----:B------:R-:W-:Y:S02]  /*8cce0*/  IMAD.MOV.U32 R250, RZ, RZ, R246 ;  /* 0x000000fffffa7224 */ /* 0x000fe400078e00f6 */
[----:B------:R-:W3:Y:S01]  /*8ccf0*/  LDL.LU R244, [R1+0x68f4] ;  /* 0x0068f40001f47983 */ /* 0x000ee20000300800 */
[----:B------:R-:W-:-:S03]  /*8cd00*/  IMAD.MOV.U32 R251, RZ, RZ, R247 ;  /* 0x000000fffffb7224 */ /* 0x000fc600078e00f7 */
[----:B------:R-:W3:Y:S04]  /*8cd10*/  LDL.LU R245, [R1+0x68f0] ;  /* 0x0068f00001f57983 */ /* 0x000ee80000300800 */
[----:B------:R-:W3:Y:S04]  /*8cd20*/  LDL.LU R246, [R1+0x68ec] ;  /* 0x0068ec0001f67983 */ /* 0x000ee80000300800 */
[----:B------:R-:W3:Y:S01]  /*8cd30*/  LDL.LU R247, [R1+0x68e8] ;  /* 0x0068e80001f77983 */ /* 0x000ee20000300800 */
[----:B------:R-:W-:Y:S01]  /*8cd40*/  IMAD.MOV.U32 R39, RZ, RZ, R144 ;  /* 0x000000ffff277224 */ /* 0x000fe200078e0090 */
[----:B------:R-:W-:Y:S01]  /*8cd50*/  MOV R38, R145 ;  /* 0x0000009100267202 */ /* 0x000fe20000000f00 */
[----:B------:R-:W-:-:S02]  /*8cd60*/  IMAD.MOV.U32 R35, RZ, RZ, R146 ;  /* 0x000000ffff237224 */ /* 0x000fc400078e0092 */
        /* <DEDUP_REMOVED lines=20> */
[----:B------:R-:W-:Y:S04]  /*8ceb0*/  LDS R208, [R0+UR18+0x84080] ;  /* 0x0840801200d07984 */ /* 0x000fe80008000800 */
[----:B------:R-:W-:Y:S04]  /*8cec0*/  LDS R210, [R0+UR18+0x84880] ;  /* 0x0848801200d27984 */ /* 0x000fe80008000800 */
[----:B------:R-:W-:Y:S04]  /*8ced0*/  LDS R209, [R3+UR18+0x84080] ;  /* 0x0840801203d17984 */ /* 0x000fe80008000800 */
[----:B------:R-:W4:Y:S06]  /*8cee0*/  LDS R211, [R3+UR18+0x84880] ;  /* 0x0848801203d37984 */ /* 0x000f2c0008000800 */
[----:B-1----:R-:W-:Y:S01]  /*8cef0*/  IMAD.MOV.U32 R27, RZ, RZ, R144 ;  /* 0x000000ffff1b7224 */ /* 0x002fe200078e0090 */
        /* <DEDUP_REMOVED lines=9> */
[----:B--2---:R-:W-:-:S15]  /*8cf90*/  HMMA.1688.F32.TF32 R144, R220, R44, R240 ;  /* 0x0000002cdc90723c */ /* 0x004fde00000810f0 */
        /* <DEDUP_REMOVED lines=66> */
[----:B------:R-:W-:-:S03]  /*8d3c0*/  IMAD.MOV.U32 R86, RZ, RZ, R144 ;  /* 0x000000ffff567224 */ /* 0x000fc600078e0090 */
[----:B------:R-:W4:Y:S01]  /*8d3d0*/  LDL.LU R160, [R1+0x160] ;  /* 0x0001600001a07983 */ /* 0x000f220000300800 */
[----:B------:R-:W-:-:S03]  /*8d3e0*/  MOV R94, R145 ;  /* 0x00000091005e7202 */ /* 0x000fc60000000f00 */
        /* <DEDUP_REMOVED lines=45> */
[C---:B------:R-:W-:Y:S11]  /*8d6c0*/  HMMA.1688.F32.TF32 R148, R220.reuse, R8, R148 ;  /* 0x00000008dc94723c */ /* 0x040ff60000081094 */
[----:B------:R-:W-:Y:S01]  /*8d6d0*/  IMAD.MOV.U32 R107, RZ, RZ, R146 ;  /* 0x000000ffff6b7224 */ /* 0x000fe200078e0092 */
[----:B------:R-:W-:Y:S01]  /*8d6e0*/  MOV R106, R145 ;  /* 0x00000091006a7202 */ /* 0x000fe20000000f00 */
[----:B------:R-:W-:Y:S01]  /*8d6f0*/  IMAD.MOV.U32 R99, RZ, RZ, R147 ;  /* 0x000000ffff637224 */ /* 0x000fe200078e0093 */
[C---:B------:R-:W-:Y:S01]  /*8d700*/  HMMA.1688.F32.TF32 R156, R220.reuse, R128, R156 ;  /* 0x00000080dc9c723c */ /* 0x040fe2000008109c */
[----:B------:R-:W-:Y:S01]  /*8d710*/  IMAD.MOV.U32 R103, RZ, RZ, R144 ;  /* 0x000000ffff677224 */ /* 0x000fe200078e0090 */
[----:B------:R-:W2:Y:S06]  /*8d720*/  LDL.LU.64 R146, [R1+0x68e0] ;  /* 0x0068e00001927983 */ /* 0x000eac0000300a00 */
[----:B------:R-:W-:Y:S01]  /*8d730*/  HMMA.1688.F32.TF32 R152, R220, R4, R152 ;  /* 0x00000004dc98723c */ /* 0x000fe20000081098 */
[----:B------:R-:W2:Y:S01]  /*8d740*/  LDL.LU.64 R144, [R1+0x68d8] ;  /* 0x0068d80001907983 */ /* 0x000ea20000300a00 */
[----:B------:R-:W-:Y:S01]  /*8d750*/  IMAD.MOV.U32 R91, RZ, RZ, R150 ;  /* 0x000000ffff5b7224 */ /* 0x000fe200078e0096 */
[----:B------:R-:W-:Y:S01]  /*8d760*/  MOV R90, R149 ;  /* 0x00000095005a7202 */ /* 0x000fe20000000f00 */
[----:B------:R-:W-:-:S02]  /*8d770*/  IMAD.MOV.U32 R87, RZ, RZ, R151 ;  /* 0x000000ffff577224 */ /* 0x000fc400078e0097 */
[----:B------:R-:W-:Y:S01]  /*8d780*/  IMAD.MOV.U32 R95, RZ, RZ, R148 ;  /* 0x000000ffff5f7224 */ /* 0x000fe200078e0094 */
[----:B------:R-:W3:Y:S04]  /*8d790*/  LDL.LU.64 R150, [R1+0x68d0] ;  /* 0x0068d00001967983 */ /* 0x000ee80000300a00 */
[----:B------:R-:W3:Y:S01]  /*8d7a0*/  LDL.LU.64 R148, [R1+0x68c8] ;  /* 0x0068c80001947983 */ /* 0x000ee20000300a00 */
[C---:B------:R-:W-:Y:S07]  /*8d7b0*/  HMMA.1688.F32.TF32 R244, R220.reuse, R116, R244 ;  /* 0x00000074dcf4723c */ /* 0x040fee00000810f4 */
[----:B------:R-:W-:Y:S04]  /*8d7c0*/  STL.64 [R1+0xc40], R152 ;  /* 0x000c409801007387 */ /* 0x000fe80000100a00 */
[----:B------:R1:W-:Y:S04]  /*8d7d0*/  STL.64 [R1+0xc48], R154 ;  /* 0x000c489a01007387 */ /* 0x0003e80000100a00 */
[----:B-1----:R-:W4:Y:S04]  /*8d7e0*/  LDL.LU.64 R154, [R1+0x68c0] ;  /* 0x0068c000019a7983 */ /* 0x002f280000300a00 */
        /* <DEDUP_REMOVED lines=14> */
[----:B------:R1:W-:Y:S02]  /*8d8d0*/  STL.64 [R1+0xc08], R246 ;  /* 0x000c08f601007387 */ /* 0x0003e40000100a00 */
[C---:B-1----:R-:W-:Y:S08]  /*8d8e0*/  HMMA.1688.F32.TF32 R244, R220.reuse, R112, R164 ;  /* 0x00000070dcf4723c */ /* 0x042ff000000810a4 */
[C---:B------:R-:W-:Y:S08]  /*8d8f0*/  HMMA.1688.F32.TF32 R164, R220.reuse, R104, R172 ;  /* 0x00000068dca4723c */ /* 0x040ff000000810ac */
[C---:B------:R-:W-:Y:S03]  /*8d900*/  HMMA.1688.F32.TF32 R172, R220.reuse, R100, R176 ;  /* 0x00000064dcac723c */ /* 0x040fe600000810b0 */
[----:B------:R-:W-:Y:S04]  /*8d910*/  STL.64 [R1+0xbf0], R244 ;  /* 0x000bf0f401007387 */ /* 0x000fe80000100a00 */
[----:B------:R-:W-:Y:S04]  /*8d920*/  STL.64 [R1+0xbf8], R246 ;  /* 0x000bf8f601007387 */ /* 0x000fe80000100a00 */
        /* <DEDUP_REMOVED lines=84> */
[----:B------:R-:W2:Y:S04]  /*8de70*/  LDL.LU R244, [R1] ;  /* 0x0000000001f47983 */ /* 0x000ea80000300800 */
[----:B------:R-:W2:Y:S04]  /*8de80*/  LDL.LU R245, [R1+0x4] ;  /* 0x0000040001f57983 */ /* 0x000ea80000300800 */
[----:B------:R-:W2:Y:S04]  /*8de90*/  LDL.LU R246, [R1+0x8] ;  /* 0x0000080001f67983 */ /* 0x000ea80000300800 */
[----:B------:R-:W2:Y:S04]  /*8dea0*/  LDL.LU R247, [R1+0xc] ;  /* 0x00000c0001f77983 */ /* 0x000ea80000300800 */
[----:B------:R-:W2:Y:S04]  /*8deb0*/  LDL.LU R248, [R1+0x10] ;  /* 0x0000100001f87983 */ /* 0x000ea80000300800 */
[----:B------:R-:W2:Y:S04]  /*8dec0*/  LDL.LU R249, [R1+0x14] ;  /* 0x0000140001f97983 */ /* 0x000ea80000300800 */
[----:B------:R-:W2:Y:S04]  /*8ded0*/  LDL.LU R250, [R1+0x18] ;  /* 0x0000180001fa7983 */ /* 0x000ea80000300800 */
[----:B------:R-:W2:Y:S04]  /*8dee0*/  LDL.LU R251, [R1+0x1c] ;  /* 0x00001c0001fb7983 */ /* 0x000ea80000300800 */
[----:B-1----:R-:W4:Y:S04]  /*8def0*/  LDL.LU R172, [R1+0x910] ;  /* 0x0009100001ac7983 */ /* 0x002f280000300800 */
[----:B------:R-:W4:Y:S04]  /*8df00*/  LDL.LU R173, [R1+0x914] ;  /* 0x0009140001ad7983 */ /* 0x000f280000300800 */
[----:B---3--:R-:W4:Y:S04]  /*8df10*/  LDL.LU R174, [R1+0x918] ;  /* 0x0009180001ae7983 */ /* 0x008f280000300800 */
        /* <DEDUP_REMOVED lines=31> */
[----:B------:R-:W-:Y:S04]  /*8e110*/  STL.64 [R1+0xad0], R248 ;  /* 0x000ad0f801007387 */ /* 0x000fe80000100a00 */
[----:B------:R1:W-:Y:S04]  /*8e120*/  STL.64 [R1+0xad8], R250 ;  /* 0x000ad8fa01007387 */ /* 0x0003e80000100a00 */
[----:B-1----:R-:W2:Y:S04]  /*8e130*/  LDL.LU.64 R250, [R1+0x6880] ;  /* 0x0068800001fa7983 */ /* 0x002ea80000300a00 */
[----:B------:R-:W2:Y:S01]  /*8e140*/  LDL.LU.64 R248, [R1+0x6878] ;  /* 0x0068780001f87983 */ /* 0x000ea20000300a00 */
[----:B------:R-:W-:Y:S08]  /*8e150*/  HMMA.1688.F32.TF32 R244, R220, R24, R244 ;  /* 0x00000018dcf4723c */ /* 0x000ff000000810f4 */
[----:B---3--:R-:W-:Y:S11]  /*8e160*/  HMMA.1688.F32.TF32 R164, R208, R48, R164 ;  /* 0x00000030d0a4723c */ /* 0x008ff600000810a4 */
[----:B------:R-:W-:Y:S04]  /*8e170*/  STL.64 [R1+0xac0], R244 ;  /* 0x000ac0f401007387 */ /* 0x000fe80000100a00 */
[----:B------:R2:W-:Y:S02]  /*8e180*/  STL.64 [R1+0xac8], R246 ;  /* 0x000ac8f601007387 */ /* 0x0005e40000100a00 */
[C---:B--2---:R-:W-:Y:S08]  /*8e190*/  HMMA.1688.F32.TF32 R244, R220.reuse, R20, R248 ;  /* 0x00000014dcf4723c */ /* 0x044ff000000810f8 */
[----:B------:R-:W-:Y:S11]  /*8e1a0*/  HMMA.1688.F32.TF32 R220, R220, R12, R240 ;  /* 0x0000000cdcdc723c */ /* 0x000ff600000810f0 */
[----:B------:R-:W-:Y:S04]  /*8e1b0*/  STL.64 [R1+0xab0], R244 ;  /* 0x000ab0f401007387 */ /* 0x000fe80000100a00 */
[----:B------:R-:W-:Y:S04]  /*8e1c0*/  STL.64 [R1+0xab8], R246 ;  /* 0x000ab8f601007387 */ /* 0x000fe80000100a00 */
[----:B------:R-:W-:Y:S04]  /*8e1d0*/  STL.64 [R1+0xaa0], R220 ;  /* 0x000aa0dc01007387 */ /* 0x000fe80000100a00 */
[----:B------:R1:W-:Y:S04]  /*8e1e0*/  STL.64 [R1+0xaa8], R222 ;  /* 0x000aa8de01007387 */ /* 0x0003e80000100a00 */
[----:B------:R-:W-:Y:S04]  /*8e1f0*/  STL.64 [R1+0xa90], R164 ;  /* 0x000a90a401007387 */ /* 0x000fe80000100a00 */
[----:B------:R2:W-:Y:S01]  /*8e200*/  STL.64 [R1+0xa98], R166 ;  /* 0x000a98a601007387 */ /* 0x0005e20000100a00 */
[C---:B-1----:R-:W-:Y:S08]  /*8e210*/  HMMA.1688.F32.TF32 R220, R208.reuse, R44, R168 ;  /* 0x0000002cd0dc723c */ /* 0x042ff000000810a8 */
[C---:B----4-:R-:W-:Y:S08]  /*8e220*/  HMMA.1688.F32.TF32 R168, R208.reuse, R40, R172 ;  /* 0x00000028d0a8723c */ /* 0x050ff000000810ac */
[C---:B--2---:R-:W-:Y:S03]  /*8e230*/  HMMA.1688.F32.TF32 R164, R208.reuse, R16, R176 ;  /* 0x00000010d0a4723c */ /* 0x044fe600000810b0 */
[----:B------:R-:W-:Y:S04]  /*8e240*/  STL.64 [R1+0xa80], R220 ;  /* 0x000a80dc01007387 */ /* 0x000fe80000100a00 */
[----:B------:R-:W-:Y:S01]  /*8e250*/  STL.64 [R1+0xa88], R222 ;  /* 0x000a88de01007387 */ /* 0x000fe20000100a00 */
[C---:B------:R-:W-:Y:S03]  /*8e260*/  HMMA.1688.F32.TF32 R172, R208.reuse, R8, R180 ;  /* 0x00000008d0ac723c */ /* 0x040fe600000810b4 */
        /* <DEDUP_REMOVED lines=109> */
[C---:B------:R-:W-:Y:S08]  /*8e940*/  HMMA.1688.F32.TF32 R204, R208.reuse, R28, R204 ;  /* 0x0000001cd0cc723c */ /* 0x040ff000000810cc */
[----:B------:R-:W-:-:S15]  /*8e950*/  HMMA.1688.F32.TF32 R216, R208, R84, R232 ;  /* 0x00000054d0d8723c */ /* 0x000fde00000810e8 */
[----:B------:R-:W-:-:S04]  /*8e960*/  NOP ;  /* 0x0000000000007918 */ /* 0x000fc80000000000 */
[----:B------:R1:W-:Y:S04]  /*8e970*/  STL.64 [R1+0x980], R216 ;  /* 0x000980d801007387 */ /* 0x0003e80000100a00 */
[----:B------:R2:W-:Y:S04]  /*8e980*/  STL.64 [R1+0x988], R218 ;  /* 0x000988da01007387 */ /* 0x0005e80000100a00 */
[----:B------:R-:W4:Y:S04]  /*8e990*/  LDL.LU R229, [R1+0x214] ;  /* 0x0002140001e57983 */ /* 0x000f280000300800 */
[----:B------:R-:W4:Y:S04]  /*8e9a0*/  LDL.LU R230, [R1+0x218] ;  /* 0x0002180001e67983 */ /* 0x000f280000300800 */
[----:B------:R-:W4:Y:S04]  /*8e9b0*/  LDL.LU R231, [R1+0x21c] ;  /* 0x00021c0001e77983 */ /* 0x000f280000300800 */
[----:B------:R-:W4:Y:S04]  /*8e9c0*/  LDL.LU R224, [R1+0x220] ;  /* 0x0002200001e07983 */ /* 0x000f280000300800 */
[----:B------:R-:W4:Y:S01]  /*8e9d0*/  LDL.LU R225, [R1+0x224] ;  /* 0x0002240001e17983 */ /* 0x000f220000300800 */
[C---:B------:R-:W-:Y:S03]  /*8e9e0*/  HMMA.1688.F32.TF32 R176, R208.reuse, R68, R176 ;  /* 0x00000044d0b0723c */ /* 0x040fe600000810b0 */
[----:B------:R-:W4:Y:S04]  /*8e9f0*/  LDL.LU R226, [R1+0x228] ;  /* 0x0002280001e27983 */ /* 0x000f280000300800 */
[----:B------:R-:W4:Y:S01]  /*8ea00*/  LDL.LU R227, [R1+0x22c] ;  /* 0x00022c0001e37983 */ /* 0x000f220000300800 */
[C---:B---3--:R-:W-:Y:S03]  /*8ea10*/  HMMA.1688.F32.TF32 R172, R208.reuse, R72, R172 ;  /* 0x00000048d0ac723c */ /* 0x048fe600000810ac */
[----:B-1----:R-:W3:Y:S04]  /*8ea20*/  LDL.LU R216, [R1+0x230] ;  /* 0x0002300001d87983 */ /* 0x002ee80000300800 */
[----:B------:R-:W3:Y:S01]  /*8ea30*/  LDL.LU R217, [R1+0x234] ;  /* 0x0002340001d97983 */ /* 0x000ee20000300800 */
[C---:B------:R-:W-:Y:S03]  /*8ea40*/  HMMA.1688.F32.TF32 R180, R208.reuse, R64, R180 ;  /* 0x00000040d0b4723c */ /* 0x040fe600000810b4 */
[----:B--2---:R-:W3:Y:S04]  /*8ea50*/  LDL.LU R218, [R1+0x238] ;  /* 0x0002380001da7983 */ /* 0x004ee80000300800 */
[----:B------:R-:W3:Y:S01]  /*8ea60*/  LDL.LU R219, [R1+0x23c] ;  /* 0x00023c0001db7983 */ /* 0x000ee20000300800 */
[C---:B------:R-:W-:Y:S03]  /*8ea70*/  HMMA.1688.F32.TF32 R164, R208.reuse, R80, R164 ;  /* 0x00000050d0a4723c */ /* 0x040fe600000810a4 */
[----:B------:R-:W2:Y:S04]  /*8ea80*/  LDL.LU R232, [R1+0x200] ;  /* 0x0002000001e87983 */ /* 0x000ea80000300800 */
[----:B------:R-:W2:Y:S04]  /*8ea90*/  LDL.LU R233, [R1+0x204] ;  /* 0x0002040001e97983 */ /* 0x000ea80000300800 */
[----:B------:R-:W2:Y:S01]  /*8eaa0*/  LDL.LU R234, [R1+0x208] ;  /* 0x0002080001ea7983 */ /* 0x000ea20000300800 */
[C---:B------:R-:W-:Y:S03]  /*8eab0*/  HMMA.1688.F32.TF32 R168, R208.reuse, R76, R168 ;  /* 0x0000004cd0a8723c */ /* 0x040fe600000810a8 */
[----:B------:R-:W2:Y:S04]  /*8eac0*/  LDL.LU R235, [R1+0x20c] ;  /* 0x00020c0001eb7983 */ /* 0x000ea80000300800 */
[----:B------:R-:W-:Y:S04]  /*8ead0*/  STL.64 [R1+0x970], R164 ;  /* 0x000970a401007387 */ /* 0x000fe80000100a00 */
[----:B------:R1:W-:Y:S01]  /*8eae0*/  STL.64 [R1+0x978], R166 ;  /* 0x000978a601007387 */ /* 0x0003e20000100a00 */
[C---:B------:R-:W-:Y:S08]  /*8eaf0*/  HMMA.1688.F32.TF32 R188, R208.reuse, R56, R188 ;  /* 0x00000038d0bc723c */ /* 0x040ff000000810bc */
[C---:B------:R-:W-:Y:S01]  /*8eb00*/  HMMA.1688.F32.TF32 R184, R208.reuse, R60, R184 ;  /* 0x0000003cd0b8723c */ /* 0x040fe200000810b8 */
        /* <DEDUP_REMOVED lines=52> */
[----:B------:R-:W2:Y:S01]  /*8ee50*/  LDL.LU.64 R236, [R1+0x67a8] ;  /* 0x0067a80001ec7983 */ /* 0x000ea20000300a00 */
[----:B------:R-:W-:-:S02]  /*8ee60*/  LOP3.LUT R242, R0, 0x40, RZ, 0x3c, !PT ;  /* 0x0000004000f27812 */ /* 0x000fc400078e3cff */
[----:B------:R-:W-:-:S03]  /*8ee70*/  LOP3.LUT R243, R0, 0x60, RZ, 0x3c, !PT ;  /* 0x0000006000f37812 */ /* 0x000fc600078e3cff */
[----:B------:R-:W-:Y:S04]  /*8ee80*/  LDS R248, [R242+UR18+0x84080] ;  /* 0x08408012f2f87984 */ /* 0x000fe80008000800 */
[----:B------:R-:W-:Y:S04]  /*8ee90*/  LDS R250, [R242+UR18+0x84880] ;  /* 0x08488012f2fa7984 */ /* 0x000fe80008000800 */
[----:B------:R-:W-:Y:S04]  /*8eea0*/  LDS R249, [R243+UR18+0x84080] ;  /* 0x08408012f3f97984 */ /* 0x000fe80008000800 */
[----:B------:R-:W3:Y:S01]  /*8eeb0*/  LDS R251, [R243+UR18+0x84880] ;  /* 0x08488012f3fb7984 */ /* 0x000ee20008000800 */
[----:B------:R-:W-:Y:S03]  /*8eec0*/  HMMA.1688.F32.TF32 R220, R208, R12, R220 ;  /* 0x0000000cd0dc723c */ /* 0x000fe600000810dc */
[----:B------:R-:W2:Y:S04]  /*8eed0*/  LDL.LU R208, [R1+0x1e0] ;  /* 0x0001e00001d07983 */ /* 0x000ea80000300800 */
[----:B------:R-:W-:Y:S04]  /*8eee0*/  LDS R240, [R242+UR18+0x84180] ;  /* 0x08418012f2f07984 */ /* 0x000fe80008000800 */
[----:B------:R-:W-:Y:S08]  /*8eef0*/  LDS R241, [R243+UR18+0x84180] ;  /* 0x08418012f3f17984 */ /* 0x000ff00008000800 */
[----:B------:R-:W-:Y:S04]  /*8ef00*/  STL.64 [R1+0x8a0], R220 ;  /* 0x0008a0dc01007387 */ /* 0x000fe80000100a00 */
[----:B------:R1:W-:Y:S04]  /*8ef10*/  STL.64 [R1+0x8a8], R222 ;  /* 0x0008a8de01007387 */ /* 0x0003e80000100a00 */
[----:B------:R-:W2:Y:S04]  /*8ef20*/  LDL.LU R209, [R1+0x1e4] ;  /* 0x0001e40001d17983 */ /* 0x000ea80000300800 */
[----:B------:R-:W2:Y:S04]  /*8ef30*/  LDL.LU R210, [R1+0x1e8] ;  /* 0x0001e80001d27983 */ /* 0x000ea80000300800 */
[----:B------:R-:W2:Y:S01]  /*8ef40*/  LDL.LU R211, [R1+0x1ec] ;  /* 0x0001ec0001d37983 */ /* 0x000ea20000300800 */
[C---:B---3--:R-:W-:Y:S08]  /*8ef50*/  HMMA.1688.F32.TF32 R216, R248.reuse, R44, R216 ;  /* 0x0000002cf8d8723c */ /* 0x048ff000000810d8 */
[C---:B----4-:R-:W-:Y:S08]  /*8ef60*/  HMMA.1688.F32.TF32 R224, R248.reuse, R40, R224 ;  /* 0x00000028f8e0723c */ /* 0x050ff000000810e0 */
[C---:B------:R-:W-:Y:S08]  /*8ef70*/  HMMA.1688.F32.TF32 R228, R248.reuse, R16, R228 ;  /* 0x00000010f8e4723c */ /* 0x040ff000000810e4 */
[C---:B--2---:R-:W-:Y:S08]  /*8ef80*/  HMMA.1688.F32.TF32 R232, R248.reuse, R8, R232 ;  /* 0x00000008f8e8723c */ /* 0x044ff000000810e8 */
[----:B-1----:R-:W-:Y:S01]  /*8ef90*/  HMMA.1688.F32.TF32 R220, R248, R48, R236 ;  /* 0x00000030f8dc723c */ /* 0x002fe200000810ec */
        /* <DEDUP_REMOVED lines=8> */
[----:B------:R1:W-:Y:S01]  /*8f020*/  STL.64 [R1+0x888], R218 ;  /* 0x000888da01007387 */ /* 0x0003e20000100a00 */
[C---:B------:R-:W-:Y:S03]  /*8f030*/  HMMA.1688.F32.TF32 R204, R248.reuse, R100, R204 ;  /* 0x00000064f8cc723c */ /* 0x040fe600000810cc */
[----:B------:R-:W-:Y:S04]  /*8f040*/  LDS R220, [R0+UR18+0x84100] ;  /* 0x0841001200dc7984 */ /* 0x000fe80008000800 */
[----:B------:R-:W-:Y:S04]  /*8f050*/  LDS R222, [R0+UR18+0x84900] ;  /* 0x0849001200de7984 */ /* 0x000fe80008000800 */
[----:B-1----:R-:W3:Y:S04]  /*8f060*/  LDL.LU.64 R218, [R1+0x67a0] ;  /* 0x0067a00001da7983 */ /* 0x002ee80000300a00 */
[----:B------:R-:W3:Y:S04]  /*8f070*/  LDL.LU.64 R216, [R1+0x6798] ;  /* 0x0067980001d87983 */ /* 0x000ee80000300a00 */
[----:B------:R-:W-:Y:S04]  /*8f080*/  STL.64 [R1+0x870], R224 ;  /* 0x000870e001007387 */ /* 0x000fe80000100a00 */
[----:B------:R1:W-:Y:S01]  /*8f090*/  STL.64 [R1+0x878], R226 ;  /* 0x000878e201007387 */ /* 0x0003e20000100a00 */
[C---:B------:R-:W-:Y:S03]  /*8f0a0*/  HMMA.1688.F32.TF32 R208, R248.reuse, R128, R208 ;  /* 0x00000080f8d0723c */ /* 0x040fe600000810d0 */
[----:B------:R-:W-:Y:S04]  /*8f0b0*/  LDS R221, [R3+UR18+0x84100] ;  /* 0x0841001203dd7984 */ /* 0x000fe80008000800 */
[----:B------:R-:W4:Y:S04]  /*8f0c0*/  LDS R223, [R3+UR18+0x84900] ;  /* 0x0849001203df7984 */ /* 0x000f280008000800 */
        /* <DEDUP_REMOVED lines=20> */
[----:B------:R1:W-:Y:S04]  /*8f210*/  STL.64 [R1+0x848], R238 ;  /* 0x000848ee01007387 */ /* 0x0003e80000100a00 */
[----:B------:R-:W-:Y:S04]  /*8f220*/  STL.64 [R1+0x830], R208 ;  /* 0x000830d001007387 */ /* 0x000fe80000100a00 */
[----:B------:R2:W-:Y:S01]  /*8f230*/  STL.64 [R1+0x838], R210 ;  /* 0x000838d201007387 */ /* 0x0005e20000100a00 */
[C---:B-1----:R-:W-:Y:S08]  /*8f240*/  HMMA.1688.F32.TF32 R236, R248.reuse, R124, R244 ;  /* 0x0000007cf8ec723c */ /* 0x042ff000000810f4 */
[C---:B---3--:R-:W-:Y:S08]  /*8f250*/  HMMA.1688.F32.TF32 R216, R248.reuse, R108, R216 ;  /* 0x0000006cf8d8723c */ /* 0x048ff000000810d8 */
[C---:B----4-:R-:W-:Y:S03]  /*8f260*/  HMMA.1688.F32.TF32 R224, R248.reuse, R112, R224 ;  /* 0x00000070f8e0723c */ /* 0x050fe600000810e0 */
[----:B------:R-:W-:Y:S05]  /*8f270*/  STL.64 [R1+0x820], R236 ;  /* 0x000820ec01007387 */ /* 0x000fea0000100a00 */
[C---:B--2---:R-:W-:Y:S01]  /*8f280*/  HMMA.1688.F32.TF32 R208, R248.reuse, R116, R228 ;  /* 0x00000074f8d0723c */ /* 0x044fe200000810e4 */
[----:B------:R-:W-:Y:S07]  /*8f290*/  STL.64 [R1+0x828], R238 ;  /* 0x000828ee01007387 */ /* 0x000fee0000100a00 */
[----:B------:R-:W-:-:S15]  /*8f2a0*/  HMMA.1688.F32.TF32 R232, R248, R120, R232 ;  /* 0x00000078f8e8723c */ /* 0x000fde00000810e8 */
[----:B------:R-:W-:-:S04]  /*8f2b0*/  NOP ;  /* 0x0000000000007918 */ /* 0x000fc80000000000 */
[----:B------:R-:W-:Y:S04]  /*8f2c0*/  STL.64 [R1+0x810], R232 ;  /* 0x000810e801007387 */ /* 0x000fe80000100a00 */
[----:B------:R-:W-:Y:S04]  /*8f2d0*/  STL.64 [R1+0x818], R234 ;  /* 0x000818ea01007387 */ /* 0x000fe80000100a00 */
[----:B------:R-:W-:Y:S04]  /*8f2e0*/  STL.64 [R1+0x800], R208 ;  /* 0x000800d001007387 */ /* 0x000fe80000100a00 */
[----:B------:R1:W-:Y:S02]  /*8f2f0*/  STL.64 [R1+0x808], R210 ;  /* 0x000808d201007387 */ /* 0x0003e40000100a00 */
[C---:B-1----:R-:W-:Y:S02]  /*8f300*/  HMMA.1688.F32.TF32 R208, R248.reuse, R104, R212 ;  /* 0x00000068f8d0723c */ /* 0x042fe400000810d4 */
[----:B------:R-:W-:Y:S04]  /*8f310*/  STL.64 [R1+0x7f0], R224 ;  /* 0x0007f0e001007387 */ /* 0x000fe80000100a00 */
[----:B------:R-:W-:Y:S04]  /*8f320*/  STL.64 [R1+0x7f8], R226 ;  /* 0x0007f8e201007387 */ /* 0x000fe80000100a00 */
[----:B------:R1:W-:Y:S04]  /*8f330*/  STL.64 [R1+0x7d0], R216 ;  /* 0x0007d0d801007387 */ /* 0x0003e80000100a00 */
[----:B------:R2:W-:Y:S05]  /*8f340*/  STL.64 [R1+0x7d8], R218 ;  /* 0x0007d8da01007387 */ /* 0x0005ea0000100a00 */
[----:B------:R-:W-:Y:S04]  /*8f350*/  STL.64 [R1+0x7c0], R208 ;  /* 0x0007c0d001007387 */ /* 0x000fe80000100a00 */
[----:B------:R-:W-:Y:S04]  /*8f360*/  STL.64 [R1+0x7c8], R210 ;  /* 0x0007c8d201007387 */ /* 0x000fe80000100a00 */
[----:B------:R3:W-:Y:S04]  /*8f370*/  STL.64 [R1+0x7b0], R204 ;  /* 0x0007b0cc01007387 */ /* 0x0007e80000100a00 */
[----:B------:R4:W-:Y:S04]  /*8f380*/  STL.64 [R1+0x7b8], R206 ;  /* 0x0007b8ce01007387 */ /* 0x0009e80000100a00 */
        /* <DEDUP_REMOVED lines=8> */
[----:B------:R-:W-:Y:S04]  /*8f410*/  STL.64 [R1+0x750], R184 ;  /* 0x000750b801007387 */ /* 0x000fe80000100a00 */
[----:B------:R-:W-:Y:S04]  /*8f420*/  STL.64 [R1+0x758], R186 ;  /* 0x000758ba01007387 */ /* 0x000fe80000100a00 */
[----:B------:R-:W4:Y:S04]  /*8f430*/  LDL.LU R236, [R1+0x1370] ;  /* 0x0013700001ec7983 */ /* 0x000f280000300800 */
        /* <DEDUP_REMOVED lines=17> */
[----:B--2---:R-:W2:Y:S04]  /*8f550*/  LDL.LU R218, [R1+0x13b8] ;  /* 0x0013b80001da7983 */ /* 0x004ea80000300800 */
        /* <DEDUP_REMOVED lines=62> */
[----:B------:R-:W-:Y:S04]  /*8f940*/  STL [R1+0x6514], R248 ;  /* 0x006514f801007387 */ /* 0x000fe80000100800 */
[----:B------:R-:W-:Y:S04]  /*8f950*/  STL.64 [R1+0x5c0], R136 ;  /* 0x0005c08801007387 */ /* 0x000fe80000100a00 */
[----:B------:R3:W-:Y:S04]  /*8f960*/  STL.64 [R1+0x5c8], R138 ;  /* 0x0005c88a01007387 */ /* 0x0007e80000100a00 */
[----:B------:R-:W-:Y:S04]  /*8f970*/  STL [R1+0x6510], R249 ;  /* 0x006510f901007387 */ /* 0x000fe80000100800 */
[----:B------:R-:W-:Y:S04]  /*8f980*/  STL [R1+0x650c], R250 ;  /* 0x00650cfa01007387 */ /* 0x000fe80000100800 */
[----:B------:R-:W-:Y:S01]  /*8f990*/  STL [R1+0x6508], R251 ;  /* 0x006508fb01007387 */ /* 0x000fe20000100800 */
[C---:B--2---:R-:W-:Y:S03]  /*8f9a0*/  HMMA.1688.F32.TF32 R132, R220.reuse, R48, R208 ;  /* 0x00000030dc84723c */ /* 0x044fe600000810d0 */
[----:B------:R-:W-:Y:S04]  /*8f9b0*/  LDS R208, [R242+UR18+0x84100] ;  /* 0x08410012f2d07984 */ /* 0x000fe80008000800 */
[----:B------:R-:W-:Y:S04]  /*8f9c0*/  LDS R210, [R242+UR18+0x84900] ;  /* 0x08490012f2d27984 */ /* 0x000fe80008000800 */
[----:B------:R-:W-:Y:S04]  /*8f9d0*/  LDS R209, [R243+UR18+0x84100] ;  /* 0x08410012f3d17984 */ /* 0x000fe80008000800 */
[----:B------:R-:W1:Y:S01]  /*8f9e0*/  LDS R211, [R243+UR18+0x84900] ;  /* 0x08490012f3d37984 */ /* 0x000e620008000800 */
[C---:B---3--:R-:W-:Y:S03]  /*8f9f0*/  HMMA.1688.F32.TF32 R136, R220.reuse, R44, R192 ;  /* 0x0000002cdc88723c */ /* 0x048fe600000810c0 */
[----:B------:R-:W-:Y:S04]  /*8fa00*/  LDS R242, [R242+UR18+0x84980] ;  /* 0x08498012f2f27984 */ /* 0x000fe80008000800 */
[----:B------:R-:W-:Y:S04]  /*8fa10*/  STL.64 [R1+0x5b0], R132 ;  /* 0x0005b08401007387 */ /* 0x000fe80000100a00 */
[----:B------:R4:W-:Y:S04]  /*8fa20*/  STL.64 [R1+0x5b8], R134 ;  /* 0x0005b88601007387 */ /* 0x0009e80000100a00 */
[----:B------:R-:W-:Y:S01]  /*8fa30*/  LDS R243, [R243+UR18+0x84980] ;  /* 0x08498012f3f37984 */ /* 0x000fe20008000800 */
[C---:B----4-:R-:W-:Y:S03]  /*8fa40*/  HMMA.1688.F32.TF32 R132, R220.reuse, R40, R196 ;  /* 0x00000028dc84723c */ /* 0x050fe600000810c4 */
[----:B------:R-:W-:Y:S04]  /*8fa50*/  STL.64 [R1+0x5a0], R136 ;  /* 0x0005a08801007387 */ /* 0x000fe80000100a00 */
[----:B------:R2:W-:Y:S01]  /*8fa60*/  STL.64 [R1+0x5a8], R138 ;  /* 0x0005a88a01007387 */ /* 0x0005e20000100a00 */
[C---:B------:R-:W-:Y:S08]  /*8fa70*/  HMMA.1688.F32.TF32 R140, R220.reuse, R16, R200 ;  /* 0x00000010dc8c723c */ /* 0x040ff000000810c8 */
        /* <DEDUP_REMOVED lines=111> */
[----:B------:R-:W1:Y:S01]  /*90170*/  LDL.LU R239, [R1+0x65c] ;  /* 0x00065c0001ef7983 */ /* 0x000e620000300800 */
[----:B---3--:R-:W-:Y:S03]  /*90180*/  HMMA.1688.F32.TF32 R132, R220, R104, R244 ;  /* 0x00000068dc84723c */ /* 0x008fe600000810f4 */
[----:B------:R-:W3:-:S15]  /*90190*/  LDL.LU R244, [R1+0x670] ;  /* 0x0006700001f47983 */ /* 0x000ede0000300800 */
[----:B------:R-:W-:Y:S01]  /*901a0*/  NOP ;  /* 0x0000000000007918 */ /* 0x000fe20000000000 */
[----:B------:R-:W-:Y:S04]  /*901b0*/  STL.64 [R1+0x4f0], R132 ;  /* 0x0004f08401007387 */ /* 0x000fe80000100a00 */
[----:B------:R2:W-:Y:S04]  /*901c0*/  STL.64 [R1+0x4f8], R134 ;  /* 0x0004f88601007387 */ /* 0x0005e80000100a00 */
[----:B------:R-:W3:Y:S04]  /*901d0*/  LDL.LU R245, [R1+0x674] ;  /* 0x0006740001f57983 */ /* 0x000ee80000300800 */
[----:B------:R-:W3:Y:S04]  /*901e0*/  LDL.LU R246, [R1+0x678] ;  /* 0x0006780001f67983 */ /* 0x000ee80000300800 */
[----:B------:R-:W3:Y:S01]  /*901f0*/  LDL.LU R247, [R1+0x67c] ;  /* 0x00067c0001f77983 */ /* 0x000ee20000300800 */
[C---:B--2---:R-:W-:Y:S08]  /*90200*/  HMMA.1688.F32.TF32 R136, R220.reuse, R100, R152 ;  /* 0x00000064dc88723c */ /* 0x044ff00000081098 */
[C---:B------:R-:W-:Y:S08]  /*90210*/  HMMA.1688.F32.TF32 R132, R220.reuse, R96, R156 ;  /* 0x00000060dc84723c */ /* 0x040ff0000008109c */
[C---:B------:R-:W-:Y:S03]  /*90220*/  HMMA.1688.F32.TF32 R140, R220.reuse, R92, R160 ;  /* 0x0000005cdc8c723c */ /* 0x040fe600000810a0 */
[----:B------:R-:W-:Y:S04]  /*90230*/  STL.64 [R1+0x4e0], R136 ;  /* 0x0004e08801007387 */ /* 0x000fe80000100a00 */
[----:B------:R2:W-:Y:S04]  /*90240*/  STL.64 [R1+0x4e8], R138 ;  /* 0x0004e88a01007387 */ /* 0x0005e80000100a00 */
[----:B------:R-:W-:Y:S04]  /*90250*/  STL.64 [R1+0x4d0], R132 ;  /* 0x0004d08401007387 */ /* 0x000fe80000100a00 */
[----:B------:R2:W-:Y:S02]  /*90260*/  STL.64 [R1+0x4d8], R134 ;  /* 0x0004d88601007387 */ /* 0x0005e40000100a00 */
[C---:B--2---:R-:W-:Y:S08]  /*90270*/  HMMA.1688.F32.TF32 R136, R220.reuse, R88, R164 ;  /* 0x00000058dc88723c */ /* 0x044ff000000810a4 */
[C---:B------:R-:W-:Y:S01]  /*90280*/  HMMA.1688.F32.TF32 R132, R220.reuse, R84, R168 ;  /* 0x00000054dc84723c */ /* 0x040fe200000810a8 */
[----:B------:R-:W-:Y:S04]  /*90290*/  STL.64 [R1+0x4c0], R140 ;  /* 0x0004c08c01007387 */ /* 0x000fe80000100a00 */
[----:B------:R4:W-:Y:S06]  /*902a0*/  STL.64 [R1+0x4c8], R142 ;  /* 0x0004c88e01007387 */ /* 0x0009ec0000100a00 */
[----:B------:R-:W-:Y:S04]  /*902b0*/  STL.64 [R1+0x4b0], R136 ;  /* 0x0004b08801007387 */ /* 0x000fe80000100a00 */
[----:B------:R2:W-:Y:S04]  /*902c0*/  STL.64 [R1+0x4b8], R138 ;  /* 0x0004b88a01007387 */ /* 0x0005e80000100a00 */
[----:B------:R-:W-:Y:S01]  /*902d0*/  STL.64 [R1+0x4a0], R132 ;  /* 0x0004a08401007387 */ /* 0x000fe20000100a00 */
[C---:B----4-:R-:W-:Y:S03]  /*902e0*/  HMMA.1688.F32.TF32 R140, R220.reuse, R80, R172 ;  /* 0x00000050dc8c723c */ /* 0x050fe600000810ac */
[----:B------:R4:W-:Y:S05]  /*902f0*/  STL.64 [R1+0x4a8], R134 ;  /* 0x0004a88601007387 */ /* 0x0009ea0000100a00 */
[C---:B--2---:R-:W-:Y:S08]  /*90300*/  HMMA.1688.F32.TF32 R136, R220.reuse, R76, R176 ;  /* 0x0000004cdc88723c */ /* 0x044ff000000810b0 */
[----:B----4-:R-:W-:Y:S03]  /*90310*/  HMMA.1688.F32.TF32 R132, R220, R72, R180 ;  /* 0x00000048dc84723c */ /* 0x010fe600000810b4 */
[----:B------:R-:W-:Y:S04]  /*90320*/  STL.64 [R1+0x490], R140 ;  /* 0x0004908c01007387 */ /* 0x000fe80000100a00 */
[----:B------:R2:W-:Y:S04]  /*90330*/  STL.64 [R1+0x498], R142 ;  /* 0x0004988e01007387 */ /* 0x0005e80000100a00 */
[----:B------:R-:W-:Y:S04]  /*90340*/  STL.64 [R1+0x480], R136 ;  /* 0x0004808801007387 */ /* 0x000fe80000100a00 */
[----:B------:R4:W-:Y:S04]  /*90350*/  STL.64 [R1+0x488], R138 ;  /* 0x0004888a01007387 */ /* 0x0009e80000100a00 */
[----:B------:R-:W-:Y:S01]  /*90360*/  IMAD.MOV.U32 R248, RZ, RZ, R132 ;  /* 0x000000fffff87224 */ /* 0x000fe200078e0084 */
[----:B------:R-:W-:Y:S01]  /*90370*/  MOV R249, R133 ;  /* 0x0000008500f97202 */ /* 0x000fe20000000f00 */
[----:B------:R-:W-:-:S02]  /*90380*/  IMAD.MOV.U32 R250, RZ, RZ, R134 ;  /* 0x000000fffffa7224 */ /* 0x000fc400078e0086 */
[----:B------:R-:W-:Y:S02]  /*90390*/  IMAD.MOV.U32 R251, RZ, RZ, R135 ;  /* 0x000000fffffb7224 */ /* 0x000fe400078e0087 */
[C---:B------:R-:W-:Y:S08]  /*903a0*/  HMMA.1688.F32.TF32 R132, R220.reuse, R68, R184 ;  /* 0x00000044dc84723c */ /* 0x040ff000000810b8 */
[C---:B--2---:R-:W-:Y:S08]  /*903b0*/  HMMA.1688.F32.TF32 R140, R220.reuse, R64, R188 ;  /* 0x00000040dc8c723c */ /* 0x044ff000000810bc */
[C---:B----4-:R-:W-:Y:S01]  /*903c0*/  HMMA.1688.F32.TF32 R136, R220.reuse, R60, R192 ;  /* 0x0000003cdc88723c */ /* 0x050fe200000810c0 */
        /* <DEDUP_REMOVED lines=27> */
[----:B----4-:R-:W-:Y:S08]  /*90580*/  HMMA.1688.F32.TF32 R140, R220, R12, R232 ;  /* 0x0000000cdc8c723c */ /* 0x010ff000000810e8 */
[C---:B-1----:R-:W-:Y:S03]  /*90590*/  HMMA.1688.F32.TF32 R136, R208.reuse, R48, R236 ;  /* 0x00000030d088723c */ /* 0x042fe600000810ec */
[----:B------:R-:W-:Y:S04]  /*905a0*/  STL.64 [R1+0x3d0], R132 ;  /* 0x0003d08401007387 */ /* 0x000fe80000100a00 */
[----:B------:R-:W-:Y:S04]  /*905b0*/  STL.64 [R1+0x3d8], R134 ;  /* 0x0003d88601007387 */ /* 0x000fe80000100a00 */
[----:B------:R-:W-:Y:S04]  /*905c0*/  STL.64 [R1+0x90], R140 ;  /* 0x0000908c01007387 */ /* 0x000fe80000100a00 */
[----:B------:R-:W-:Y:S04]  /*905d0*/  STL.64 [R1+0x98], R142 ;  /* 0x0000988e01007387 */ /* 0x000fe80000100a00 */
[----:B------:R-:W-:Y:S04]  /*905e0*/  LDS R132, [R0+UR18+0x84180] ;  /* 0x0841801200847984 */ /* 0x000fe80008000800 */
[----:B------:R-:W-:Y:S04]  /*905f0*/  STL.64 [R1+0x80], R136 ;  /* 0x0000808801007387 */ /* 0x000fe80000100a00 */
[----:B------:R3:W-:Y:S04]  /*90600*/  STL.64 [R1+0x88], R138 ;  /* 0x0000888a01007387 */ /* 0x0007e80000100a00 */
[----:B------:R-:W2:Y:S04]  /*90610*/  LDL.LU R228, [R1+0xeb0] ;  /* 0x000eb00001e47983 */ /* 0x000ea80000300800 */
[----:B------:R-:W-:Y:S04]  /*90620*/  LDS R134, [R0+UR18+0x84980] ;  /* 0x0849801200867984 */ /* 0x000fe80008000800 */
[----:B------:R-:W-:Y:S04]  /*90630*/  LDS R133, [R3+UR18+0x84180] ;  /* 0x0841801203857984 */ /* 0x000fe80008000800 */
[----:B------:R-:W1:Y:S01]  /*90640*/  LDS R135, [R3+UR18+0x84980] ;  /* 0x0849801203877984 */ /* 0x000e620008000800 */
[----:B---3--:R-:W-:-:S15]  /*90650*/  HMMA.1688.F32.TF32 R136, R208, R44, R244 ;  /* 0x0000002cd088723c */ /* 0x008fde00000810f4 */
[----:B------:R-:W-:-:S04]  /*90660*/  NOP ;  /* 0x0000000000007918 */ /* 0x000fc80000000000 */
        /* <DEDUP_REMOVED lines=101> */
[----:B--2---:R-:W-:Y:S03]  /*90cc0*/  HMMA.1688.F32.TF32 R136, R208, R16, R244 ;  /* 0x00000010d088723c */ /* 0x004fe600000810f4 */
[----:B------:R-:W2:-:S15]  /*90cd0*/  LDL.LU R244, [R1+0xe80] ;  /* 0x000e800001f47983 */ /* 0x000e9e0000300800 */
[----:B------:R-:W-:Y:S01]  /*90ce0*/  NOP ;  /* 0x0000000000007918 */ /* 0x000fe20000000000 */
[----:B------:R-:W-:Y:S04]  /*90cf0*/  STL.64 [R1+0x50], R136 ;  /* 0x0000508801007387 */ /* 0x000fe80000100a00 */
[----:B------:R1:W-:Y:S04]  /*90d00*/  STL.64 [R1+0x58], R138 ;  /* 0x0000588a01007387 */ /* 0x0003e80000100a00 */
[----:B------:R-:W2:Y:S04]  /*90d10*/  LDL.LU R245, [R1+0xe84] ;  /* 0x000e840001f57983 */ /* 0x000ea80000300800 */
[----:B------:R-:W2:Y:S04]  /*90d20*/  LDL.LU R246, [R1+0xe88] ;  /* 0x000e880001f67983 */ /* 0x000ea80000300800 */
[----:B------:R-:W2:Y:S01]  /*90d30*/  LDL.LU R247, [R1+0xe8c] ;  /* 0x000e8c0001f77983 */ /* 0x000ea20000300800 */
[C---:B----4-:R-:W-:Y:S08]  /*90d40*/  HMMA.1688.F32.TF32 R144, R208.reuse, R8, R144 ;  /* 0x00000008d090723c */ /* 0x050ff00000081090 */
        /* <DEDUP_REMOVED lines=13> */
[----:B------:R-:W-:Y:S04]  /*90e20*/  STL.64 [R1], R140 ;  /* 0x0000008c01007387 */ /* 0x000fe80000100a00 */
        /* <DEDUP_REMOVED lines=50> */
[----:B------:R-:W4:Y:S01]  /*91150*/  LDL.LU R214, [R1+0xe78] ;  /* 0x000e780001d67983 */ /* 0x000f220000300800 */
[----:B---3--:R-:W-:Y:S03]  /*91160*/  HMMA.1688.F32.TF32 R136, R208, R52, R236 ;  /* 0x00000034d088723c */ /* 0x008fe600000810ec */
[----:B------:R-:W4:Y:S04]  /*91170*/  LDL.LU R215, [R1+0xe7c] ;  /* 0x000e7c0001d77983 */ /* 0x000f280000300800 */
[----:B------:R-:W3:-:S12]  /*91180*/  LDL.LU R216, [R1+0xe60] ;  /* 0x000e600001d87983 */ /* 0x000ed80000300800 */
[----:B------:R-:W-:Y:S04]  /*91190*/  STL.64 [R1+0xa0], R136 ;  /* 0x0000a08801007387 */ /* 0x000fe80000100a00 */
        /* <DEDUP_REMOVED lines=19> */
[----:B------:R-:W1:Y:S01]  /*912d0*/  LDL.LU R239, [R1+0x153c] ;  /* 0x00153c0001ef7983 */ /* 0x000e620000300800 */
        /* <DEDUP_REMOVED lines=8> */
[----:B------:R-:W-:Y:S01]  /*91360*/  STL [R1+0x6458], R191 ;  /* 0x006458bf01007387 */ /* 0x000fe20000100800 */
[----:B----4-:R-:W-:-:S15]  /*91370*/  HMMA.1688.F32.TF32 R192, R208, R32, R212 ;  /* 0x00000020d0c0723c */ /* 0x010fde00000810d4 */
[----:B------:R-:W-:-:S04]  /*91380*/  NOP ;  /* 0x0000000000007918 */ /* 0x000fc80000000000 */
[----:B------:R-:W-:Y:S01]  /*91390*/  STL [R1+0x6474], R192 ;  /* 0x006474c001007387 */ /* 0x000fe20000100800 */
[C---:B---3--:R-:W-:Y:S03]  /*913a0*/  HMMA.1688.F32.TF32 R196, R208.reuse, R28, R216 ;  /* 0x0000001cd0c4723c */ /* 0x048fe600000810d8 */
[----:B------:R-:W-:Y:S05]  /*913b0*/  STL [R1+0x6470], R193 ;  /* 0x006470c101007387 */ /* 0x000fea0000100800 */
[C---:B------:R-:W-:Y:S01]  /*913c0*/  HMMA.1688.F32.TF32 R200, R208.reuse, R24, R224 ;  /* 0x00000018d0c8723c */ /* 0x040fe200000810e0 */
[----:B------:R-:W-:Y:S04]  /*913d0*/  STL [R1+0x646c], R194 ;  /* 0x00646cc201007387 */ /* 0x000fe80000100800 */
[----:B------:R-:W-:Y:S03]  /*913e0*/  STL [R1+0x6468], R195 ;  /* 0x006468c301007387 */ /* 0x000fe60000100800 */
[C---:B------:R-:W-:Y:S03]  /*913f0*/  HMMA.1688.F32.TF32 R204, R208.reuse, R20, R228 ;  /* 0x00000014d0cc723c */ /* 0x040fe600000810e4 */
[----:B------:R-:W-:Y:S04]  /*91400*/  STL [R1+0x6484], R196 ;  /* 0x006484c401007387 */ /* 0x000fe80000100800 */
[----:B------:R-:W-:Y:S01]  /*91410*/  STL [R1+0x6480], R197 ;  /* 0x006480c501007387 */ /* 0x000fe20000100800 */
[----:B------:R-:W-:Y:S03]  /*91420*/  HMMA.1688.F32.TF32 R208, R208, R12, R232 ;  /* 0x0000000cd0d0723c */ /* 0x000fe600000810e8 */
[----:B------:R-:W-:Y:S04]  /*91430*/  STL [R1+0x647c], R198 ;  /* 0x00647cc601007387 */ /* 0x000fe80000100800 */
[----:B------:R-:W-:Y:S01]  /*91440*/  STL [R1+0x6478], R199 ;  /* 0x006478c701007387 */ /* 0x000fe20000100800 */
[C---:B-1----:R-:W-:Y:S03]  /*91450*/  HMMA.1688.F32.TF32 R136, R132.reuse, R48, R236 ;  /* 0x000000308488723c */ /* 0x042fe600000810ec */
        /* <DEDUP_REMOVED lines=9> */
[----:B------:R-:W-:Y:S04]  /*914f0*/  STL.64 [R1+0x64a8], R208 ;  /* 0x0064a8d001007387 */ /* 0x000fe80000100a00 */
[----:B------:R-:W-:Y:S04]  /*91500*/  STL.64 [R1+0x350], R136 ;  /* 0x0003508801007387 */ /* 0x000fe80000100a00 */
[----:B------:R2:W-:Y:S04]  /*91510*/  STL.64 [R1+0x358], R138 ;  /* 0x0003588a01007387 */ /* 0x0005e80000100a00 */
[----:B------:R-:W3:Y:S04]  /*91520*/  LDL.LU R184, [R1+0x1700] ;  /* 0x0017000001b87983 */ /* 0x000ee80000300800 */
[----:B------:R-:W3:Y:S04]  /*91530*/  LDL.LU R185, [R1+0x1704] ;  /* 0x0017040001b97983 */ /* 0x000ee80000300800 */
[----:B------:R-:W3:Y:S04]  /*91540*/  LDL.LU R186, [R1+0x1708] ;  /* 0x0017080001ba7983 */ /* 0x000ee80000300800 */
[----:B------:R-:W3:Y:S04]  /*91550*/  LDL.LU R187, [R1+0x170c] ;  /* 0x00170c0001bb7983 */ /* 0x000ee80000300800 */
        /* <DEDUP_REMOVED lines=32> */
[----:B------:R-:W-:-:S05]  /*91760*/  IMAD.MOV.U32 R199, RZ, RZ, R139 ;  /* 0x000000ffffc77224 */ /* 0x000fca00078e008b */
[----:B------:R-:W-:Y:S04]  /*91770*/  STL.64 [R1+0x64c0], R198 ;  /* 0x0064c0c601007387 */ /* 0x000fe80000100a00 */
[----:B------:R-:W-:Y:S01]  /*91780*/  STL.64 [R1+0x64b8], R196 ;  /* 0x0064b8c401007387 */ /* 0x000fe20000100a00 */
        /* <DEDUP_REMOVED lines=19> */
[----:B------:R-:W-:Y:S04]  /*918c0*/  STL.64 [R1+0x64d0], R202 ;  /* 0x0064d0ca01007387 */ /* 0x000fe80000100a00 */
[----:B------:R-:W-:-:S14]  /*918d0*/  STL.64 [R1+0x64c8], R200 ;  /* 0x0064c8c801007387 */ /* 0x000fdc0000100a00 */
[----:B------:R-:W-:Y:S01]  /*918e0*/  IMAD.MOV.U32 R188, RZ, RZ, R136 ;  /* 0x000000ffffbc7224 */ /* 0x000fe200078e0088 */
[----:B------:R-:W-:Y:S01]  /*918f0*/  MOV R189, R137 ;  /* 0x0000008900bd7202 */ /* 0x000fe20000000f00 */
[----:B------:R-:W-:Y:S02]  /*91900*/  IMAD.MOV.U32 R190, RZ, RZ, R138 ;  /* 0x000000ffffbe7224 */ /* 0x000fe400078e008a */
[----:B------:R-:W-:Y:S02]  /*91910*/  IMAD.MOV.U32 R191, RZ, RZ, R139 ;  /* 0x000000ffffbf7224 */ /* 0x000fe400078e008b */
[C---:B------:R-:W-:Y:S01]  /*91920*/  HMMA.1688.F32.TF32 R136, R132.reuse, R128, R228 ;  /* 0x000000808488723c */ /* 0x040fe200000810e4 */
[----:B------:R-:W-:Y:S04]  /*91930*/  STL.64 [R1+0x64e0], R206 ;  /* 0x0064e0ce01007387 */ /* 0x000fe80000100a00 */
[----:B------:R-:W-:Y:S03]  /*91940*/  STL.64 [R1+0x64d8], R204 ;  /* 0x0064d8cc01007387 */ /* 0x000fe60000100a00 */
[C---:B------:R-:W-:Y:S01]  /*91950*/  HMMA.1688.F32.TF32 R144, R132.reuse, R124, R232 ;  /* 0x0000007c8490723c */ /* 0x040fe200000810e8 */
[----:B------:R-:W-:Y:S04]  /*91960*/  STL.64 [R1+0x64f0], R194 ;  /* 0x0064f0c201007387 */ /* 0x000fe80000100a00 */
[----:B------:R-:W-:Y:S04]  /*91970*/  STL.64 [R1+0x64e8], R192 ;  /* 0x0064e8c001007387 */ /* 0x000fe80000100a00 */
[----:B------:R-:W-:Y:S01]  /*91980*/  STL.64 [R1+0x6500], R190 ;  /* 0x006500be01007387 */ /* 0x000fe20000100a00 */
[C---:B------:R-:W-:Y:S03]  /*91990*/  HMMA.1688.F32.TF32 R140, R132.reuse, R120, R236 ;  /* 0x00000078848c723c */ /* 0x040fe600000810ec */
[----:B------:R-:W-:Y:S04]  /*919a0*/  STL.64 [R1+0x64f8], R188 ;  /* 0x0064f8bc01007387 */ /* 0x000fe80000100a00 */
[----:B------:R-:W-:Y:S04]  /*919b0*/  STL.64 [R1+0x2f0], R136 ;  /* 0x0002f08801007387 */ /* 0x000fe80000100a00 */
[----:B------:R1:W-:Y:S02]  /*919c0*/  STL.64 [R1+0x2f8], R138 ;  /* 0x0002f88a01007387 */ /* 0x0003e40000100a00 */
[C---:B-1----:R-:W-:Y:S02]  /*919d0*/  HMMA.1688.F32.TF32 R136, R132.reuse, R116, R244 ;  /* 0x000000748488723c */ /* 0x042fe400000810f4 */
[----:B------:R1:W-:Y:S04]  /*919e0*/  STL.64 [R1+0x2e0], R144 ;  /* 0x0002e09001007387 */ /* 0x0003e80000100a00 */
[----:B------:R2:W-:Y:S04]  /*919f0*/  STL.64 [R1+0x2e8], R146 ;  /* 0x0002e89201007387 */ /* 0x0005e80000100a00 */
[----:B------:R-:W3:Y:S04]  /*91a00*/  LDL.LU R232, [R1+0x11e0] ;  /* 0x0011e00001e87983 */ /* 0x000ee80000300800 */
[----:B------:R4:W-:Y:S04]  /*91a10*/  STL.64 [R1+0x2d0], R140 ;  /* 0x0002d08c01007387 */ /* 0x0009e80000100a00 */
[----:B------:R1:W-:Y:S04]  /*91a20*/  STL.64 [R1+0x2d8], R142 ;  /* 0x0002d88e01007387 */ /* 0x0003e80000100a00 */
[----:B------:R1:W-:Y:S04]  /*91a30*/  STL.64 [R1+0x2c0], R136 ;  /* 0x0002c08801007387 */ /* 0x0003e80000100a00 */
        /* <DEDUP_REMOVED lines=44> */
[----:B-1----:R-:W3:Y:S04]  /*91d00*/  LDL.LU R144, [R1+0x15f0] ;  /* 0x0015f00001907983 */ /* 0x002ee80000300800 */
[----:B------:R-:W3:Y:S04]  /*91d10*/  LDL.LU R145, [R1+0x15f4] ;  /* 0x0015f40001917983 */ /* 0x000ee80000300800 */
[----:B--2---:R-:W3:Y:S04]  /*91d20*/  LDL.LU R146, [R1+0x15f8] ;  /* 0x0015f80001927983 */ /* 0x004ee80000300800 */
[----:B------:R-:W3:Y:S04]  /*91d30*/  LDL.LU R147, [R1+0x15fc] ;  /* 0x0015fc0001937983 */ /* 0x000ee80000300800 */
[----:B----4-:R-:W2:Y:S04]  /*91d40*/  LDL.LU R140, [R1+0x1600] ;  /* 0x00160000018c7983 */ /* 0x010ea80000300800 */
        /* <DEDUP_REMOVED lines=60> */
[C---:B------:R-:W-:Y:S11]  /*92110*/  HMMA.1688.F32.TF32 R192, R132.reuse, R108, R204 ;  /* 0x0000006c84c0723c */ /* 0x040ff600000810cc */
[----:B------:R-:W-:Y:S04]  /*92120*/  STL.64 [R1+0x2b0], R188 ;  /* 0x0002b0bc01007387 */ /* 0x000fe80000100a00 */
[----:B------:R3:W-:Y:S02]  /*92130*/  STL.64 [R1+0x2b8], R190 ;  /* 0x0002b8be01007387 */ /* 0x0007e40000100a00 */
[C---:B---3--:R-:W-:Y:S02]  /*92140*/  HMMA.1688.F32.TF32 R188, R132.reuse, R104, R200 ;  /* 0x0000006884bc723c */ /* 0x048fe400000810c8 */
[----:B------:R-:W-:Y:S04]  /*92150*/  STL.64 [R1+0x2a0], R192 ;  /* 0x0002a0c001007387 */ /* 0x000fe80000100a00 */
[----:B------:R1:W-:Y:S02]  /*92160*/  STL.64 [R1+0x2a8], R194 ;  /* 0x0002a8c201007387 */ /* 0x0003e40000100a00 */
[C---:B------:R-:W-:Y:S08]  /*92170*/  HMMA.1688.F32.TF32 R196, R132.reuse, R100, R196 ;  /* 0x0000006484c4723c */ /* 0x040ff000000810c4 */
[C---:B-1----:R-:W-:Y:S03]  /*92180*/  HMMA.1688.F32.TF32 R192, R132.reuse, R96, R208 ;  /* 0x0000006084c0723c */ /* 0x042fe600000810d0 */
        /* <DEDUP_REMOVED lines=11> */
[C---:B------:R-:W-:Y:S08]  /*92240*/  HMMA.1688.F32.TF32 R136, R132.reuse, R76, R144 ;  /* 0x0000004c8488723c */ /* 0x040ff00000081090 */
[C---:B-1----:R-:W-:Y:S08]  /*92250*/  HMMA.1688.F32.TF32 R188, R132.reuse, R80, R140 ;  /* 0x0000005084bc723c */ /* 0x042ff0000008108c */
[C---:B------:R-:W-:Y:S01]  /*92260*/  HMMA.1688.F32.TF32 R140, R132.reuse, R72, R148 ;  /* 0x00000048848c723c */ /* 0x040fe20000081094 */
        /* <DEDUP_REMOVED lines=38> */
[----:B--2---:R-:W-:Y:S08]  /*924d0*/  HMMA.1688.F32.TF32 R136, R132, R12, R216 ;  /* 0x0000000c8488723c */ /* 0x004ff000000810d8 */
[C---:B-1----:R-:W-:Y:S03]  /*924e0*/  HMMA.1688.F32.TF32 R140, R240.reuse, R48, R224 ;  /* 0x00000030f08c723c */ /* 0x042fe600000810e0 */
        /* <DEDUP_REMOVED lines=8> */
[C---:B--2---:R-:W-:Y:S11]  /*92570*/  HMMA.1688.F32.TF32 R140, R240.reuse, R16, R236 ;  /* 0x00000010f08c723c */ /* 0x044ff600000810ec */
[----:B------:R-:W-:Y:S04]  /*92580*/  STL.64 [R1+0x6310], R138 ;  /* 0x0063108a01007387 */ /* 0x000fe80000100a00 */
[----:B------:R-:W-:Y:S04]  /*92590*/  STL.64 [R1+0x130], R132 ;  /* 0x0001308401007387 */ /* 0x000fe80000100a00 */
[----:B------:R1:W-:Y:S04]  /*925a0*/  STL.64 [R1+0x138], R134 ;  /* 0x0001388601007387 */ /* 0x0003e80000100a00 */
        /* <DEDUP_REMOVED lines=43> */
[C---:B------:R-:W-:Y:S03]  /*92860*/  HMMA.1688.F32.TF32 R144, R240.reuse, R8, R244 ;  /* 0x00000008f090723c */ /* 0x040fe600000810f4 */
[----:B------:R-:W1:Y:S04]  /*92870*/  LDL.LU R244, [R1+0x1110] ;  /* 0x0011100001f47983 */ /* 0x000e680000300800 */
[----:B------:R-:W1:Y:S04]  /*92880*/  LDL.LU R245, [R1+0x1114] ;  /* 0x0011140001f57983 */ /* 0x000e680000300800 */
[----:B------:R-:W1:Y:S04]  /*92890*/  LDL.LU R246, [R1+0x1118] ;  /* 0x0011180001f67983 */ /* 0x000e680000300800 */
[----:B------:R-:W1:Y:S04]  /*928a0*/  LDL.LU R247, [R1+0x111c] ;  /* 0x00111c0001f77983 */ /* 0x000e680000300800 */
[----:B------:R-:W-:Y:S04]  /*928b0*/  STL.64 [R1+0x6330], R146 ;  /* 0x0063309201007387 */ /* 0x000fe80000100a00 */
[----:B------:R-:W-:Y:S01]  /*928c0*/  STL.64 [R1+0x6328], R144 ;  /* 0x0063289001007387 */ /* 0x000fe20000100a00 */
[C---:B---3--:R-:W-:Y:S08]  /*928d0*/  HMMA.1688.F32.TF32 R168, R240.reuse, R112, R216 ;  /* 0x00000070f0a8723c */ /* 0x048ff000000810d8 */
[C---:B----4-:R-:W-:Y:S08]  /*928e0*/  HMMA.1688.F32.TF32 R152, R240.reuse, R128, R176 ;  /* 0x00000080f098723c */ /* 0x050ff000000810b0 */
[C---:B--2---:R-:W-:Y:S08]  /*928f0*/  HMMA.1688.F32.TF32 R148, R240.reuse, R4, R172 ;  /* 0x00000004f094723c */ /* 0x044ff000000810ac */
[C---:B------:R-:W-:Y:S11]  /*92900*/  HMMA.1688.F32.TF32 R156, R240.reuse, R124, R180 ;  /* 0x0000007cf09c723c */ /* 0x040ff600000810b4 */
[----:B------:R-:W-:Y:S01]  /*92910*/  STL.64 [R1+0x6340], R150 ;  /* 0x0063409601007387 */ /* 0x000fe20000100a00 */
[C---:B------:R-:W-:Y:S03]  /*92920*/  HMMA.1688.F32.TF32 R160, R240.reuse, R120, R184 ;  /* 0x00000078f0a0723c */ /* 0x040fe600000810b8 */
[----:B------:R-:W-:Y:S05]  /*92930*/  STL.64 [R1+0x6338], R148 ;  /* 0x0063389401007387 */ /* 0x000fea0000100a00 */
[C---:B------:R-:W-:Y:S01]  /*92940*/  HMMA.1688.F32.TF32 R164, R240.reuse, R116, R212 ;  /* 0x00000074f0a4723c */ /* 0x040fe200000810d4 */
[----:B------:R-:W-:Y:S07]  /*92950*/  STL.64 [R1+0x6350], R154 ;  /* 0x0063509a01007387 */ /* 0x000fee0000100a00 */
[C---:B------:R-:W-:Y:S08]  /*92960*/  HMMA.1688.F32.TF32 R184, R240.reuse, R96, R236 ;  /* 0x00000060f0b8723c */ /* 0x040ff000000810ec */
        /* <DEDUP_REMOVED lines=44> */
[C---:B-1----:R-:W-:Y:S03]  /*92c30*/  HMMA.1688.F32.TF32 R132, R240.reuse, R92, R244 ;  /* 0x0000005cf084723c */ /* 0x042fe600000810f4 */
[----:B------:R-:W4:Y:S04]  /*92c40*/  LDL.LU R236, [R1+0x10a0] ;  /* 0x0010a00001ec7983 */ /* 0x000f280000300800 */
[----:B------:R-:W4:Y:S04]  /*92c50*/  LDL.LU R237, [R1+0x10a4] ;  /* 0x0010a40001ed7983 */ /* 0x000f280000300800 */
[----:B------:R-:W4:Y:S04]  /*92c60*/  LDL.LU R238, [R1+0x10a8] ;  /* 0x0010a80001ee7983 */ /* 0x000f280000300800 */
[----:B------:R-:W4:Y:S04]  /*92c70*/  LDL.LU R239, [R1+0x10ac] ;  /* 0x0010ac0001ef7983 */ /* 0x000f280000300800 */
[----:B------:R-:W-:Y:S04]  /*92c80*/  STL.64 [R1+0x63e0], R134 ;  /* 0x0063e08601007387 */ /* 0x000fe80000100a00 */
[----:B------:R1:W-:Y:S04]  /*92c90*/  STL.64 [R1+0x63d8], R132 ;  /* 0x0063d88401007387 */ /* 0x0003e80000100a00 */
[----:B------:R-:W1:Y:S04]  /*92ca0*/  LDL.LU R208, [R1+0x1090] ;  /* 0x0010900001d07983 */ /* 0x000e680000300800 */
[----:B------:R-:W1:Y:S04]  /*92cb0*/  LDL.LU R209, [R1+0x1094] ;  /* 0x0010940001d17983 */ /* 0x000e680000300800 */
[----:B------:R-:W1:Y:S04]  /*92cc0*/  LDL.LU R210, [R1+0x1098] ;  /* 0x0010980001d27983 */ /* 0x000e680000300800 */
[----:B------:R-:W1:Y:S04]  /*92cd0*/  LDL.LU R211, [R1+0x109c] ;  /* 0x00109c0001d37983 */ /* 0x000e680000300800 */
[----:B------:R-:W-:Y:S04]  /*92ce0*/  LDS R244, [R0+UR18+0x85000] ;  /* 0x0850001200f47984 */ /* 0x000fe80008000800 */
[----:B------:R-:W-:Y:S04]  /*92cf0*/  LDS R246, [R0+UR18+0x85800] ;  /* 0x0858001200f67984 */ /* 0x000fe80008000800 */
[----:B------:R-:W-:Y:S04]  /*92d00*/  LDS R245, [R3+UR18+0x85000] ;  /* 0x0850001203f57984 */ /* 0x000fe80008000800 */
[----:B------:R-:W1:Y:S01]  /*92d10*/  LDS R247, [R3+UR18+0x85800] ;  /* 0x0858001203f77984 */ /* 0x000e620008000800 */
[C---:B--2---:R-:W-:Y:S08]  /*92d20*/  HMMA.1688.F32.TF32 R212, R240.reuse, R88, R212 ;  /* 0x00000058f0d4723c */ /* 0x044ff000000810d4 */
[C---:B---3--:R-:W-:Y:S08]  /*92d30*/  HMMA.1688.F32.TF32 R216, R240.reuse, R84, R216 ;  /* 0x00000054f0d8723c */ /* 0x048ff000000810d8 */
[C---:B----4-:R-:W-:Y:S03]  /*92d40*/  HMMA.1688.F32.TF32 R220, R240.reuse, R80, R248 ;  /* 0x00000050f0dc723c */ /* 0x050fe600000810f8 */
        /* <DEDUP_REMOVED lines=10> */
[C---:B------:R-:W-:Y:S08]  /*92df0*/  HMMA.1688.F32.TF32 R224, R240.reuse, R76, R224 ;  /* 0x0000004cf0e0723c */ /* 0x040ff000000810e0 */
[C---:B------:R-:W-:Y:S08]  /*92e00*/  HMMA.1688.F32.TF32 R228, R240.reuse, R72, R228 ;  /* 0x00000048f0e4723c */ /* 0x040ff000000810e4 */
[C---:B------:R-:W-:Y:S03]  /*92e10*/  HMMA.1688.F32.TF32 R232, R240.reuse, R68, R232 ;  /* 0x00000044f0e8723c */ /* 0x040fe600000810e8 */
        /* <DEDUP_REMOVED lines=10> */
[C---:B------:R-:W-:Y:S03]  /*92ec0*/  HMMA.1688.F32.TF32 R236, R240.reuse, R64, R236 ;  /* 0x00000040f0ec723c */ /* 0x040fe600000810ec */
[----:B------:R-:W4:Y:S04]  /*92ed0*/  LDL.LU R196, [R1+0x1060] ;  /* 0x0010600001c47983 */ /* 0x000f280000300800 */
[----:B------:R-:W4:Y:S04]  /*92ee0*/  LDL.LU R197, [R1+0x1064] ;  /* 0x0010640001c57983 */ /* 0x000f280000300800 */
[----:B------:R-:W4:Y:S04]  /*92ef0*/  LDL.LU R198, [R1+0x1068] ;  /* 0x0010680001c67983 */ /* 0x000f280000300800 */
[----:B------:R-:W4:Y:S01]  /*92f00*/  LDL.LU R199, [R1+0x106c] ;  /* 0x00106c0001c77983 */ /* 0x000f220000300800 */
[----:B-1----:R-:W-:Y:S03]  /*92f10*/  HMMA.1688.F32.TF32 R132, R240, R60, R208 ;  /* 0x0000003cf084723c */ /* 0x002fe600000810d0 */
[----:B------:R-:W-:Y:S04]  /*92f20*/  STL.64 [R1+0x6450], R238 ;  /* 0x006450ee01007387 */ /* 0x000fe80000100a00 */
[----:B------:R-:W-:Y:S04]  /*92f30*/  STL.64 [R1+0x6448], R236 ;  /* 0x006448ec01007387 */ /* 0x000fe80000100a00 */
        /* <DEDUP_REMOVED lines=8> */
[----:B------:R-:W-:Y:S04]  /*92fc0*/  STL [R1+0x62fc], R97 ;  /* 0x0062fc6101007387 */ /* 0x000fe80000100800 */
[----:B------:R-:W-:Y:S04]  /*92fd0*/  STL [R1+0x62f8], R100 ;  /* 0x0062f86401007387 */ /* 0x000fe80000100800 */
[----:B------:R1:W-:Y:S04]  /*92fe0*/  STL [R1+0x62f4], R101 ;  /* 0x0062f46501007387 */ /* 0x0003e80000100800 */
        /* <DEDUP_REMOVED lines=10> */
[----:B------:R1:W-:Y:S04]  /*93090*/  STL [R1+0x6304], R93 ;  /* 0x0063045d01007387 */ /* 0x0003e80000100800 */
[----:B------:R1:W-:Y:S04]  /*930a0*/  STL [R1+0x6300], R96 ;  /* 0x0063006001007387 */ /* 0x0003e80000100800 */
[----:B------:R-:W2:Y:S04]  /*930b0*/  LDL.LU R192, [R1+0x1030] ;  /* 0x0010300001c07983 */ /* 0x000ea80000300800 */
[----:B------:R-:W2:Y:S04]  /*930c0*/  LDL.LU R193, [R1+0x1034] ;  /* 0x0010340001c17983 */ /* 0x000ea80000300800 */
[----:B------:R-:W2:Y:S04]  /*930d0*/  LDL.LU R194, [R1+0x1038] ;  /* 0x0010380001c27983 */ /* 0x000ea80000300800 */
[----:B------:R-:W2:Y:S04]  /*930e0*/  LDL.LU R195, [R1+0x103c] ;  /* 0x00103c0001c37983 */ /* 0x000ea80000300800 */
[----:B------:R-:W2:Y:S04]  /*930f0*/  LDL.LU R204, [R1+0x1020] ;  /* 0x0010200001cc7983 */ /* 0x000ea80000300800 */
[----:B------:R-:W2:Y:S01]  /*93100*/  LDL.LU R205, [R1+0x1024] ;  /* 0x0010240001cd7983 */ /* 0x000ea20000300800 */
[----:B---3--:R-:W-:Y:S03]  /*93110*/  HMMA.1688.F32.TF32 R132, R240, R52, R200 ;  /* 0x00000034f084723c */ /* 0x008fe600000810c8 */
        /* <DEDUP_REMOVED lines=8> */
[----:B------:R-:W3:Y:S01]  /*931a0*/  LDL.LU R203, [R1+0xe3c] ;  /* 0x000e3c0001cb7983 */ /* 0x000ee20000300800 */
[----:B------:R-:W-:-:S02]  /*931b0*/  IMAD.MOV.U32 R81, RZ, RZ, R135 ;  /* 0x000000ffff517224 */ /* 0x000fc400078e0087 */
[----:B----4-:R-:W-:Y:S01]  /*931c0*/  HMMA.1688.F32.TF32 R132, R240, R36, R196 ;  /* 0x00000024f084723c */ /* 0x010fe200000810c4 */
[----:B------:R-:W4:Y:S04]  /*931d0*/  LDL.LU R196, [R1+0x1010] ;  /* 0x0010100001c47983 */ /* 0x000f280000300800 */
[----:B------:R-:W4:Y:S04]  /*931e0*/  LDL.LU R197, [R1+0x1014] ;  /* 0x0010140001c57983 */ /* 0x000f280000300800 */
[----:B------:R-:W4:Y:S04]  /*931f0*/  LDL.LU R198, [R1+0x1018] ;  /* 0x0010180001c67983 */ /* 0x000f280000300800 */
[----:B------:R-:W4:Y:S06]  /*93200*/  LDL.LU R199, [R1+0x101c] ;  /* 0x00101c0001c77983 */ /* 0x000f2c0000300800 */
[----:B------:R-:W-:Y:S01]  /*93210*/  IMAD.MOV.U32 R64, RZ, RZ, R132 ;  /* 0x000000ffff407224 */ /* 0x000fe200078e0084 */
[----:B------:R-:W-:Y:S01]  /*93220*/  MOV R61, R133 ;  /* 0x00000085003d7202 */ /* 0x000fe20000000f00 */
[----:B------:R-:W-:-:S02]  /*93230*/  IMAD.MOV.U32 R60, RZ, RZ, R134 ;  /* 0x000000ffff3c7224 */ /* 0x000fc400078e0086 */
[----:B------:R-:W-:Y:S02]  /*93240*/  IMAD.MOV.U32 R57, RZ, RZ, R135 ;  /* 0x000000ffff397224 */ /* 0x000fe400078e0087 */
[----:B------:R-:W-:Y:S01]  /*93250*/  HMMA.1688.F32.TF32 R132, R240, R32, R208 ;  /* 0x00000020f084723c */ /* 0x000fe200000810d0 */
[----:B------:R-:W4:Y:S01]  /*93260*/  LDL.LU R208, [R1+0x1000] ;  /* 0x0010000001d07983 */ /* 0x000f220000300800 */
[----:B------:R-:W-:Y:S01]  /*93270*/  IMAD.MOV.U32 R209, RZ, RZ, R42 ;  /* 0x000000ffffd17224 */ /* 0x000fe200078e002a */
[----:B------:R-:W-:Y:S01]  /*93280*/  MOV R210, R43 ;  /* 0x0000002b00d27202 */ /* 0x000fe20000000f00 */
[----:B------:R-:W-:Y:S01]  /*93290*/  IMAD.MOV.U32 R211, RZ, RZ, R46 ;  /* 0x000000ffffd37224 */ /* 0x000fe200078e002e */
        /* <DEDUP_REMOVED lines=8> */
[----:B------:R-:W-:Y:S01]  /*93320*/  IMAD.MOV.U32 R248, RZ, RZ, R47 ;  /* 0x000000fffff87224 */ /* 0x000fe200078e002f */
[----:B------:R-:W-:Y:S01]  /*93330*/  MOV R250, R51 ;  /* 0x0000003300fa7202 */ /* 0x000fe20000000f00 */
[----:B------:R-:W2:Y:S01]  /*93340*/  LDL.LU R47, [R1+0x6758] ;  /* 0x00675800012f7983 */ /* 0x000ea20000300800 */
[----:B------:R-:W-:-:S03]  /*93350*/  IMAD.MOV.U32 R249, RZ, RZ, R50 ;  /* 0x000000fffff97224 */ /* 0x000fc600078e0032 */
[----:B------:R-:W4:Y:S04]  /*93360*/  LDL.LU R50, [R1+0x6754] ;  /* 0x0067540001327983 */ /* 0x000f280000300800 */
[----:B------:R-:W4:Y:S01]  /*93370*/  LDL.LU R51, [R1+0x6750] ;  /* 0x0067500001337983 */ /* 0x000f220000300800 */
[----:B------:R-:W-:-:S03]  /*93380*/  IMAD.MOV.U32 R251, RZ, RZ, R252 ;  /* 0x000000fffffb7224 */ /* 0x000fc600078e00fc */
[----:B------:R-:W2:Y:S04]  /*93390*/  LDL.LU R140, [R1+0xfe0] ;  /* 0x000fe000018c7983 */ /* 0x000ea80000300800 */
[----:B------:R-:W-:Y:S01]  /*933a0*/  IMAD.MOV.U32 R80, RZ, RZ, R132 ;  /* 0x000000ffff507224 */ /* 0x000fe200078e0084 */
[----:B------:R-:W-:Y:S01]  /*933b0*/  MOV R77, R133 ;  /* 0x00000085004d7202 */ /* 0x000fe20000000f00 */
[----:B------:R-:W-:Y:S01]  /*933c0*/  IMAD.MOV.U32 R76, RZ, RZ, R134 ;  /* 0x000000ffff4c7224 */ /* 0x000fe200078e0086 */
[----:B------:R-:W2:Y:S01]  /*933d0*/  LDL.LU R141, [R1+0xfe4] ;  /* 0x000fe400018d7983 */ /* 0x000ea20000300800 */
[----:B------:R-:W-:-:S03]  /*933e0*/  IMAD.MOV.U32 R73, RZ, RZ, R135 ;  /* 0x000000ffff497224 */ /* 0x000fc600078e0087 */
[----:B------:R-:W2:Y:S04]  /*933f0*/  LDL.LU R142, [R1+0xfe8] ;  /* 0x000fe800018e7983 */ /* 0x000ea80000300800 */
[----:B------:R-:W2:Y:S01]  /*93400*/  LDL.LU R143, [R1+0xfec] ;  /* 0x000fec00018f7983 */ /* 0x000ea20000300800 */
[----:B------:R-:W-:Y:S03]  /*93410*/  HMMA.1688.F32.TF32 R132, R240, R24, R192 ;  /* 0x00000018f084723c */ /* 0x000fe600000810c0 */
        /* <DEDUP_REMOVED lines=29> */
[----:B-1----:R-:W-:Y:S01]  /*935f0*/  MOV R101, R134 ;  /* 0x0000008600657202 */ /* 0x002fe20000000f00 */
[----:B------:R-:W-:Y:S02]  /*93600*/  IMAD.MOV.U32 R49, RZ, RZ, R133 ;  /* 0x000000ffff317224 */ /* 0x000fe400078e0085 */
[----:B------:R-:W-:Y:S02]  /*93610*/  IMAD.MOV.U32 R104, RZ, RZ, R135 ;  /* 0x000000ffff687224 */ /* 0x000fe400078e0087 */
[----:B------:R-:W-:Y:S01]  /*93620*/  HMMA.1688.F32.TF32 R132, R244, R42, R248 ;  /* 0x0000002af484723c */ /* 0x000fe200000810f8 */
[----:B------:R-:W-:Y:S01]  /*93630*/  IMAD.MOV.U32 R248, RZ, RZ, R115 ;  /* 0x000000fffff87224 */ /* 0x000fe200078e0073 */
[----:B------:R-:W-:Y:S01]  /*93640*/  MOV R250, R111 ;  /* 0x0000006f00fa7202 */ /* 0x000fe20000000f00 */
[----:B------:R-:W2:Y:S01]  /*93650*/  LDL.LU R115, [R1+0x674c] ;  /* 0x00674c0001737983 */ /* 0x000ea20000300800 */
[----:B------:R-:W-:-:S02]  /*93660*/  IMAD.MOV.U32 R249, RZ, RZ, R114 ;  /* 0x000000fffff97224 */ /* 0x000fc400078e0072 */
[----:B------:R-:W-:Y:S01]  /*93670*/  IMAD.MOV.U32 R251, RZ, RZ, R110 ;  /* 0x000000fffffb7224 */ /* 0x000fe200078e006e */
[----:B------:R-:W3:Y:S04]  /*93680*/  LDL.LU R114, [R1+0x6748] ;  /* 0x0067480001727983 */ /* 0x000ee80000300800 */
        /* <DEDUP_REMOVED lines=20> */
[----:B------:R-:W-:Y:S02]  /*937d0*/  IMAD.MOV.U32 R198, RZ, RZ, R7 ;  /* 0x000000ffffc67224 */ /* 0x000fe400078e0007 */
[----:B--2---:R-:W-:Y:S01]  /*937e0*/  IMAD.MOV.U32 R204, RZ, RZ, R115 ;  /* 0x000000ffffcc7224 */ /* 0x004fe200078e0073 */
[----:B---3--:R-:W-:Y:S01]  /*937f0*/  MOV R195, R114 ;  /* 0x0000007200c37202 */ /* 0x008fe20000000f00 */
[----:B----4-:R-:W-:Y:S02]  /*93800*/  IMAD.MOV.U32 R194, RZ, RZ, R111 ;  /* 0x000000ffffc27224 */ /* 0x010fe400078e006f */
[----:B------:R-:W-:-:S02]  /*93810*/  IMAD.MOV.U32 R193, RZ, RZ, R110 ;  /* 0x000000ffffc17224 */ /* 0x000fc400078e006e */
        /* <DEDUP_REMOVED lines=22> */
[----:B------:R-:W-:Y:S01]  /*93980*/  MOV R199, R2 ;  /* 0x0000000200c77202 */ /* 0x000fe20000000f00 */
        /* <DEDUP_REMOVED lines=31> */
[C---:B----4-:R-:W-:Y:S08]  /*93b80*/  HMMA.1688.F32.TF32 R140, R244.reuse, R118, R196 ;  /* 0x00000076f48c723c */ /* 0x050ff000000810c4 */
[----:B------:R-:W-:Y:S03]  /*93b90*/  HMMA.1688.F32.TF32 R136, R244, R114, R208 ;  /* 0x00000072f488723c */ /* 0x000fe600000810d0 */
[----:B------:R-:W-:Y:S01]  /*93ba0*/  IMAD.MOV.U32 R25, RZ, RZ, R132 ;  /* 0x000000ffff197224 */ /* 0x000fe200078e0084 */
[----:B------:R-:W-:Y:S01]  /*93bb0*/  MOV R20, R135 ;  /* 0x0000008700147202 */ /* 0x000fe20000000f00 */
[----:B------:R-:W-:-:S02]  /*93bc0*/  IMAD.MOV.U32 R24, RZ, RZ, R133 ;  /* 0x000000ffff187224 */ /* 0x000fc400078e0085 */
[----:B------:R-:W-:Y:S02]  /*93bd0*/  IMAD.MOV.U32 R21, RZ, RZ, R134 ;  /* 0x000000ffff157224 */ /* 0x000fe400078e0086 */
[----:B------:R-:W-:Y:S02]  /*93be0*/  HMMA.1688.F32.TF32 R132, R244, R110, R248 ;  /* 0x0000006ef484723c */ /* 0x000fe400000810f8 */
[----:B------:R-:W-:Y:S01]  /*93bf0*/  STL.64 [R1+0x1500], R140 ;  /* 0x0015008c01007387 */ /* 0x000fe20000100a00 */
[----:B------:R-:W-:-:S03]  /*93c00*/  IMAD.MOV.U32 R200, RZ, RZ, R75 ;  /* 0x000000ffffc87224 */ /* 0x000fc600078e004b */
[----:B------:R-:W-:Y:S04]  /*93c10*/  STL.64 [R1+0x1508], R142 ;  /* 0x0015088e01007387 */ /* 0x000fe80000100a00 */
[----:B------:R1:W-:Y:S01]  /*93c20*/  STL.64 [R1+0x14f0], R136 ;  /* 0x0014f08801007387 */ /* 0x0003e20000100a00 */
[----:B------:R-:W-:-:S03]  /*93c30*/  IMAD.MOV.U32 R201, RZ, RZ, R74 ;  /* 0x000000ffffc97224 */ /* 0x000fc600078e004a */
[----:B------:R2:W-:Y:S01]  /*93c40*/  STL.64 [R1+0x14f8], R138 ;  /* 0x0014f88a01007387 */ /* 0x0005e20000100a00 */
[----:B------:R-:W-:-:S03]  /*93c50*/  IMAD.MOV.U32 R202, RZ, RZ, R71 ;  /* 0x000000ffffca7224 */ /* 0x000fc600078e0047 */
[----:B------:R-:W3:Y:S01]  /*93c60*/  LDL.LU R75, [R1+0x66f4] ;  /* 0x0066f400014b7983 */ /* 0x000ee20000300800 */
[----:B------:R-:W-:-:S03]  /*93c70*/  MOV R203, R70 ;  /* 0x0000004600cb7202 */ /* 0x000fc60000000f00 */
[----:B------:R-:W-:Y:S01]  /*93c80*/  STL.64 [R1+0x14e0], R132 ;  /* 0x0014e08401007387 */ /* 0x000fe20000100a00 */
[----:B------:R-:W-:-:S03]  /*93c90*/  IMAD.MOV.U32 R204, RZ, RZ, R15 ;  /* 0x000000ffffcc7224 */ /* 0x000fc600078e000f */
[----:B------:R4:W-:Y:S01]  /*93ca0*/  STL.64 [R1+0x14e8], R134 ;  /* 0x0014e88601007387 */ /* 0x0009e20000100a00 */
        /* <DEDUP_REMOVED lines=9> */
[----:B------:R-:W4:Y:S01]  /*93d40*/  LDL.LU R14, [R1+0x66e0] ;  /* 0x0066e000010e7983 */ /* 0x000f220000300800 */
[----:B------:R-:W-:-:S03]  /*93d50*/  IMAD.MOV.U32 R194, RZ, RZ, R30 ;  /* 0x000000ffffc27224 */ /* 0x000fc600078e001e */
[----:B------:R-:W4:Y:S01]  /*93d60*/  LDL.LU R22, [R1+0x66dc] ;  /* 0x0066dc0001167983 */ /* 0x000f220000300800 */
[----:B------:R-:W-:-:S03]  /*93d70*/  MOV R195, R31 ;  /* 0x0000001f00c37202 */ /* 0x000fc60000000f00 */
[----:B------:R-:W4:Y:S04]  /*93d80*/  LDL.LU R23, [R1+0x66d8] ;  /* 0x0066d80001177983 */ /* 0x000f280000300800 */
[----:B------:R-:W4:Y:S04]  /*93d90*/  LDL.LU R27, [R1+0x66d4] ;  /* 0x0066d400011b7983 */ /* 0x000f280000300800 */
[----:B------:R-:W4:Y:S04]  /*93da0*/  LDL.LU R26, [R1+0x66d0] ;  /* 0x0066d000011a7983 */ /* 0x000f280000300800 */
[----:B------:R-:W4:Y:S04]  /*93db0*/  LDL.LU R30, [R1+0x66cc] ;  /* 0x0066cc00011e7983 */ /* 0x000f280000300800 */
[----:B------:R-:W4:Y:S01]  /*93dc0*/  LDL.LU R31, [R1+0x66c8] ;  /* 0x0066c800011f7983 */ /* 0x000f220000300800 */
[----:B-1----:R-:W-:-:S02]  /*93dd0*/  IMAD.MOV.U32 R136, RZ, RZ, R54 ;  /* 0x000000ffff887224 */ /* 0x002fc400078e0036 */
[----:B------:R-:W-:Y:S01]  /*93de0*/  IMAD.MOV.U32 R137, RZ, RZ, R55 ;  /* 0x000000ffff897224 */ /* 0x000fe200078e0037 */
[----:B------:R-:W4:Y:S01]  /*93df0*/  LDL.LU R54, [R1+0x66c4] ;  /* 0x0066c40001367983 */ /* 0x000f220000300800 */
[----:B--2---:R-:W-:Y:S01]  /*93e00*/  IMAD.MOV.U32 R138, RZ, RZ, R58 ;  /* 0x000000ffff8a7224 */ /* 0x004fe200078e003a */
[----:B------:R-:W-:Y:S02]  /*93e10*/  MOV R139, R59 ;  /* 0x0000003b008b7202 */ /* 0x000fe40000000f00 */
[----:B------:R-:W2:Y:S01]  /*93e20*/  LDL.LU R55, [R1+0x66c0] ;  /* 0x0066c00001377983 */ /* 0x000ea20000300800 */
[----:B------:R-:W-:-:S03]  /*93e30*/  IMAD.MOV.U32 R140, RZ, RZ, R67 ;  /* 0x000000ffff8c7224 */ /* 0x000fc600078e0043 */
[----:B------:R-:W2:Y:S01]  /*93e40*/  LDL.LU R58, [R1+0x66bc] ;  /* 0x0066bc00013a7983 */ /* 0x000ea20000300800 */
[----:B------:R-:W-:-:S03]  /*93e50*/  IMAD.MOV.U32 R141, RZ, RZ, R66 ;  /* 0x000000ffff8d7224 */ /* 0x000fc600078e0042 */
[----:B------:R-:W2:Y:S01]  /*93e60*/  LDL.LU R59, [R1+0x66b8] ;  /* 0x0066b800013b7983 */ /* 0x000ea20000300800 */
[----:B------:R-:W-:Y:S01]  /*93e70*/  IMAD.MOV.U32 R142, RZ, RZ, R63 ;  /* 0x000000ffff8e7224 */ /* 0x000fe200078e003f */
[----:B------:R-:W-:Y:S02]  /*93e80*/  MOV R143, R62 ;  /* 0x0000003e008f7202 */ /* 0x000fe40000000f00 */
[----:B------:R-:W2:Y:S01]  /*93e90*/  LDL.LU R67, [R1+0x66b4] ;  /* 0x0066b40001437983 */ /* 0x000ea20000300800 */
[----:B------:R-:W-:-:S03]  /*93ea0*/  IMAD.MOV.U32 R144, RZ, RZ, R39 ;  /* 0x000000ffff907224 */ /* 0x000fc600078e0027 */
[----:B------:R-:W2:Y:S01]  /*93eb0*/  LDL.LU R66, [R1+0x66b0] ;  /* 0x0066b00001427983 */ /* 0x000ea20000300800 */
[----:B------:R-:W-:-:S03]  /*93ec0*/  IMAD.MOV.U32 R145, RZ, RZ, R38 ;  /* 0x000000ffff917224 */ /* 0x000fc600078e0026 */
[----:B------:R-:W2:Y:S01]  /*93ed0*/  LDL.LU R63, [R1+0x66ac] ;  /* 0x0066ac00013f7983 */ /* 0x000ea20000300800 */
[----:B------:R-:W-:-:S03]  /*93ee0*/  IMAD.MOV.U32 R146, RZ, RZ, R35 ;  /* 0x000000ffff927224 */ /* 0x000fc600078e0023 */
[----:B------:R-:W2:Y:S01]  /*93ef0*/  LDL.LU R62, [R1+0x66a8] ;  /* 0x0066a800013e7983 */ /* 0x000ea20000300800 */
[----:B------:R-:W-:-:S03]  /*93f00*/  MOV R147, R34 ;  /* 0x0000002200937202 */ /* 0x000fc60000000f00 */
[----:B------:R-:W2:Y:S04]  /*93f10*/  LDL.LU R39, [R1+0x66a4] ;  /* 0x0066a40001277983 */ /* 0x000ea80000300800 */
[----:B------:R-:W2:Y:S04]  /*93f20*/  LDL.LU R38, [R1+0x66a0] ;  /* 0x0066a00001267983 */ /* 0x000ea80000300800 */
[----:B------:R-:W2:Y:S04]  /*93f30*/  LDL.LU R35, [R1+0x669c] ;  /* 0x00669c0001237983 */ /* 0x000ea80000300800 */
[----:B------:R-:W2:Y:S01]  /*93f40*/  LDL.LU R34, [R1+0x6698] ;  /* 0x0066980001227983 */ /* 0x000ea20000300800 */
[----:B---3--:R-:W-:Y:S01]  /*93f50*/  MOV R155, R15 ;  /* 0x0000000f009b7202 */ /* 0x008fe20000000f00 */
[----:B----4-:R-:W-:-:S02]  /*93f60*/  IMAD.MOV.U32 R154, RZ, RZ, R14 ;  /* 0x000000ffff9a7224 */ /* 0x010fc400078e000e */
[----:B------:R-:W-:Y:S02]  /*93f70*/  IMAD.MOV.U32 R153, RZ, RZ, R22 ;  /* 0x000000ffff997224 */ /* 0x000fe400078e0016 */
[----:B------:R-:W-:Y:S02]  /*93f80*/  IMAD.MOV.U32 R152, RZ, RZ, R23 ;  /* 0x000000ffff987224 */ /* 0x000fe400078e0017 */
[----:B------:R-:W3:Y:S04]  /*93f90*/  LDL.LU R23, [R1+0x6694] ;  /* 0x0066940001177983 */ /* 0x000ee80000300800 */
        /* <DEDUP_REMOVED lines=11> */
[----:B--2---:R-:W-:Y:S02]  /*94050*/  IMAD.MOV.U32 R165, RZ, RZ, R58 ;  /* 0x000000ffffa57224 */ /* 0x004fe400078e003a */
[----:B------:R-:W-:-:S02]  /*94060*/  IMAD.MOV.U32 R164, RZ, RZ, R59 ;  /* 0x000000ffffa47224 */ /* 0x000fc400078e003b */
[----:B------:R-:W2:Y:S01]  /*94070*/  LDL.LU R59, [R1+0x6674] ;  /* 0x00667400013b7983 */ /* 0x000ea20000300800 */
[----:B------:R-:W-:Y:S01]  /*94080*/  IMAD.MOV.U32 R166, RZ, RZ, R55 ;  /* 0x000000ffffa67224 */ /* 0x000fe200078e0037 */
[----:B------:R-:W-:Y:S02]  /*94090*/  MOV R167, R54 ;  /* 0x0000003600a77202 */ /* 0x000fe40000000f00 */
[----:B------:R-:W2:Y:S04]  /*940a0*/  LDL.LU R58, [R1+0x6670] ;  /* 0x00667000013a7983 */ /* 0x000ea80000300800 */
[----:B------:R-:W2:Y:S04]  /*940b0*/  LDL.LU R55, [R1+0x666c] ;  /* 0x00666c0001377983 */ /* 0x000ea80000300800 */
[----:B------:R-:W2:Y:S01]  /*940c0*/  LDL.LU R54, [R1+0x6668] ;  /* 0x0066680001367983 */ /* 0x000ea20000300800 */
[----:B------:R-:W-:Y:S01]  /*940d0*/  MOV R175, R39 ;  /* 0x0000002700af7202 */ /* 0x000fe20000000f00 */
[----:B------:R-:W-:-:S02]  /*940e0*/  IMAD.MOV.U32 R174, RZ, RZ, R38 ;  /* 0x000000ffffae7224 */ /* 0x000fc400078e0026 */
[----:B------:R-:W-:Y:S02]  /*940f0*/  IMAD.MOV.U32 R173, RZ, RZ, R35 ;  /* 0x000000ffffad7224 */ /* 0x000fe400078e0023 */
[----:B------:R-:W-:Y:S02]  /*94100*/  IMAD.MOV.U32 R172, RZ, RZ, R34 ;  /* 0x000000ffffac7224 */ /* 0x000fe400078e0022 */
        /* <DEDUP_REMOVED lines=74> */
[----:B------:R-:W-:Y:S01]  /*945b0*/  IMAD.MOV.U32 R250, RZ, RZ, R91 ;  /* 0x000000fffffa7224 */ /* 0x000fe200078e005b */
[----:B------:R-:W-:Y:S02]  /*945c0*/  MOV R251, R87 ;  /* 0x0000005700fb7202 */ /* 0x000fe40000000f00 */
[----:B---3--:R-:W-:Y:S01]  /*945d0*/  MOV R227, R23 ;  /* 0x0000001700e37202 */ /* 0x008fe20000000f00 */
[----:B----4-:R-:W-:Y:S02]  /*945e0*/  IMAD.MOV.U32 R226, RZ, RZ, R22 ;  /* 0x000000ffffe27224 */ /* 0x010fe400078e0016 */
[----:B------:R-:W-:Y:S02]  /*945f0*/  IMAD.MOV.U32 R224, RZ, RZ, R14 ;  /* 0x000000ffffe07224 */ /* 0x000fe400078e000e */
[----:B------:R-:W2:Y:S01]  /*94600*/  LDL.LU R14, [R1+0x6604] ;  /* 0x00660400010e7983 */ /* 0x000ea20000300800 */
[----:B------:R-:W-:-:S03]  /*94610*/  IMAD.MOV.U32 R225, RZ, RZ, R15 ;  /* 0x000000ffffe17224 */ /* 0x000fc600078e000f */
[----:B------:R-:W2:Y:S04]  /*94620*/  LDL.LU R15, [R1+0x6600] ;  /* 0x00660000010f7983 */ /* 0x000ea80000300800 */
[----:B------:R-:W3:Y:S01]  /*94630*/  LDL.LU R22, [R1+0x65fc] ;  /* 0x0065fc0001167983 */ /* 0x000ee20000300800 */
[----:B------:R-:W-:Y:S01]  /*94640*/  MOV R231, R31 ;  /* 0x0000001f00e77202 */ /* 0x000fe20000000f00 */
[----:B------:R-:W-:Y:S02]  /*94650*/  IMAD.MOV.U32 R230, RZ, RZ, R30 ;  /* 0x000000ffffe67224 */ /* 0x000fe400078e001e */
[----:B------:R-:W3:Y:S01]  /*94660*/  LDL.LU R23, [R1+0x65f8] ;  /* 0x0065f80001177983 */ /* 0x000ee20000300800 */
[----:B------:R-:W-:-:S03]  /*94670*/  IMAD.MOV.U32 R228, RZ, RZ, R26 ;  /* 0x000000ffffe47224 */ /* 0x000fc600078e001a */
[----:B------:R-:W4:Y:S01]  /*94680*/  LDL.LU R26, [R1+0x65f4] ;  /* 0x0065f400011a7983 */ /* 0x000f220000300800 */
[----:B------:R-:W-:-:S03]  /*94690*/  IMAD.MOV.U32 R229, RZ, RZ, R27 ;  /* 0x000000ffffe57224 */ /* 0x000fc600078e001b */
[----:B------:R-:W4:Y:S04]  /*946a0*/  LDL.LU R27, [R1+0x65f0] ;  /* 0x0065f000011b7983 */ /* 0x000f280000300800 */
        /* <DEDUP_REMOVED lines=34> */
[----:B------:R-:W-:-:S02]  /*948d0*/  LOP3.LUT R163, R0, 0x60, RZ, 0x3c, !PT ;  /* 0x0000006000a37812 */ /* 0x000fc400078e3cff */
[----:B------:R-:W-:-:S03]  /*948e0*/  LOP3.LUT R162, R0, 0x40, RZ, 0x3c, !PT ;  /* 0x0000004000a27812 */ /* 0x000fc600078e3cff */
[----:B------:R-:W-:Y:S04]  /*948f0*/  LDS R241, [R163+UR18+0x85000] ;  /* 0x08500012a3f17984 */ /* 0x000fe80008000800 */
[----:B------:R-:W-:Y:S04]  /*94900*/  LDS R240, [R162+UR18+0x85000] ;  /* 0x08500012a2f07984 */ /* 0x000fe80008000800 */
[----:B------:R-:W-:Y:S04]  /*94910*/  LDS R242, [R162+UR18+0x85800] ;  /* 0x08580012a2f27984 */ /* 0x000fe80008000800 */
[----:B------:R-:W1:Y:S01]  /*94920*/  LDS R243, [R163+UR18+0x85800] ;  /* 0x08580012a3f37984 */ /* 0x000e620008000800 */
[C---:B----4-:R-:W-:Y:S08]  /*94930*/  HMMA.1688.F32.TF32 R136, R244.reuse, R26, R136 ;  /* 0x0000001af488723c */ /* 0x050ff00000081088 */
[C---:B--2---:R-:W-:Y:S08]  /*94940*/  HMMA.1688.F32.TF32 R140, R244.reuse, R30, R140 ;  /* 0x0000001ef48c723c */ /* 0x044ff0000008108c */
        /* <DEDUP_REMOVED lines=24> */
[----:B------:R2:W-:Y:S02]  /*94ad0*/  STL.64 [R1+0x1478], R134 ;  /* 0x0014788601007387 */ /* 0x0005e40000100a00 */
[C---:B--2---:R-:W-:Y:S02]  /*94ae0*/  HMMA.1688.F32.TF32 R132, R244.reuse, R70, R172 ;  /* 0x00000046f484723c */ /* 0x044fe400000810ac */
[----:B------:R-:W-:Y:S04]  /*94af0*/  STL.64 [R1+0x1460], R180 ;  /* 0x001460b401007387 */ /* 0x000fe80000100a00 */
[----:B------:R-:W-:Y:S02]  /*94b00*/  STL.64 [R1+0x1468], R182 ;  /* 0x001468b601007387 */ /* 0x000fe40000100a00 */
[C---:B------:R-:W-:Y:S02]  /*94b10*/  HMMA.1688.F32.TF32 R168, R244.reuse, R66, R168 ;  /* 0x00000042f4a8723c */ /* 0x040fe400000810a8 */
[----:B------:R-:W-:Y:S04]  /*94b20*/  STL.64 [R1+0x1450], R176 ;  /* 0x001450b001007387 */ /* 0x000fe80000100a00 */
[----:B------:R-:W-:Y:S05]  /*94b30*/  STL.64 [R1+0x1458], R178 ;  /* 0x001458b201007387 */ /* 0x000fea0000100a00 */
        /* <DEDUP_REMOVED lines=16> */
[----:B------:R2:W-:Y:S04]  /*94c40*/  STL.64 [R1+0x13e8], R134 ;  /* 0x0013e88601007387 */ /* 0x0005e80000100a00 */
[----:B------:R-:W-:Y:S04]  /*94c50*/  STL.64 [R1+0x13d0], R140 ;  /* 0x0013d08c01007387 */ /* 0x000fe80000100a00 */
[----:B------:R3:W-:Y:S01]  /*94c60*/  STL.64 [R1+0x13d8], R142 ;  /* 0x0013d88e01007387 */ /* 0x0007e20000100a00 */
[C---:B--2---:R-:W-:Y:S03]  /*94c70*/  HMMA.1688.F32.TF32 R132, R244.reuse, R22, R188 ;  /* 0x00000016f484723c */ /* 0x044fe600000810bc */
[----:B------:R-:W-:Y:S04]  /*94c80*/  STL.64 [R1+0x13c0], R136 ;  /* 0x0013c08801007387 */ /* 0x000fe80000100a00 */
[----:B------:R1:W-:Y:S01]  /*94c90*/  STL.64 [R1+0x13c8], R138 ;  /* 0x0013c88a01007387 */ /* 0x0003e20000100a00 */
[----:B---3--:R-:W-:Y:S03]  /*94ca0*/  HMMA.1688.F32.TF32 R140, R244, R14, R192 ;  /* 0x0000000ef48c723c */ /* 0x008fe600000810c0 */
[----:B------:R-:W-:Y:S04]  /*94cb0*/  LDS R244, [R0+UR18+0x85080] ;  /* 0x0850801200f47984 */ /* 0x000fe80008000800 */
[----:B------:R-:W-:Y:S01]  /*94cc0*/  LDS R246, [R0+UR18+0x85880] ;  /* 0x0858801200f67984 */ /* 0x000fe20008000800 */
[C---:B-1----:R-:W-:Y:S03]  /*94cd0*/  HMMA.1688.F32.TF32 R136, R240.reuse, R50, R204 ;  /* 0x00000032f088723c */ /* 0x042fe600000810cc */
[----:B------:R-:W-:Y:S04]  /*94ce0*/  LDS R245, [R3+UR18+0x85080] ;  /* 0x0850801203f57984 */ /* 0x000fe80008000800 */
        /* <DEDUP_REMOVED lines=8> */
[----:B------:R1:W-:Y:S04]  /*94d70*/  STL.64 [R1+0x6558], R44 ;  /* 0x0065582c01007387 */ /* 0x0003e80000100a00 */
[----:B------:R-:W2:Y:S01]  /*94d80*/  LDS R247, [R3+UR18+0x85880] ;  /* 0x0858801203f77984 */ /* 0x000ea20008000800 */
[C---:B-1----:R-:W-:Y:S03]  /*94d90*/  HMMA.1688.F32.TF32 R44, R240.reuse, R42, R196 ;  /* 0x0000002af02c723c */ /* 0x042fe600000810c4 */
[----:B------:R-:W-:Y:S04]  /*94da0*/  STL.64 [R1+0x13a0], R132 ;  /* 0x0013a08401007387 */ /* 0x000fe80000100a00 */
[----:B------:R-:W-:Y:S04]  /*94db0*/  STL.64 [R1+0x13a8], R134 ;  /* 0x0013a88601007387 */ /* 0x000fe80000100a00 */
        /* <DEDUP_REMOVED lines=10> */
[----:B------:R-:W3:Y:S04]  /*94e60*/  LDL.LU R248, [R1+0xaa0] ;  /* 0x000aa00001f87983 */ /* 0x000ee80000300800 */
        /* <DEDUP_REMOVED lines=111> */
[C---:B-1----:R-:W-:Y:S08]  /*95560*/  HMMA.1688.F32.TF32 R16, R240.reuse, R126, R228 ;  /* 0x0000007ef010723c */ /* 0x042ff000000810e4 */
[C---:B--2---:R-:W-:Y:S08]  /*95570*/  HMMA.1688.F32.TF32 R8, R240.reuse, R6, R236 ;  /* 0x00000006f008723c */ /* 0x044ff000000810ec */
[C---:B------:R-:W-:Y:S11]  /*95580*/  HMMA.1688.F32.TF32 R40, R240.reuse, R130, R232 ;  /* 0x00000082f028723c */ /* 0x040ff600000810e8 */
        /* <DEDUP_REMOVED lines=8> */
[----:B------:R1:W-:Y:S01]  /*95610*/  STL.64 [R1+0x1338], R10 ;  /* 0x0013380a01007387 */ /* 0x0003e20000100a00 */
[C---:B---3--:R-:W-:Y:S08]  /*95620*/  HMMA.1688.F32.TF32 R16, R240.reuse, R118, R220 ;  /* 0x00000076f010723c */ /* 0x048ff000000810dc */
[C---:B-1----:R-:W-:Y:S08]  /*95630*/  HMMA.1688.F32.TF32 R8, R240.reuse, R114, R216 ;  /* 0x00000072f008723c */ /* 0x042ff000000810d8 */
        /* <DEDUP_REMOVED lines=24> */
[C---:B--2---:R-:W-:Y:S03]  /*957c0*/  HMMA.1688.F32.TF32 R8, R240.reuse, R78, R156 ;  /* 0x0000004ef008723c */ /* 0x044fe6000008109c */
        /* <DEDUP_REMOVED lines=166> */
[----:B------:R-:W-:Y:S04]  /*96230*/  LDS R240, [R162+UR18+0x85080] ;  /* 0x08508012a2f07984 */ /* 0x000fe80008000800 */
[----:B------:R-:W-:Y:S04]  /*96240*/  LDS R242, [R162+UR18+0x85880] ;  /* 0x08588012a2f27984 */ /* 0x000fe80008000800 */
[----:B------:R-:W-:Y:S04]  /*96250*/  LDS R241, [R163+UR18+0x85080] ;  /* 0x08508012a3f17984 */ /* 0x000fe80008000800 */
[----:B------:R-:W1:Y:S01]  /*96260*/  LDS R243, [R163+UR18+0x85880] ;  /* 0x08588012a3f37984 */ /* 0x000e620008000800 */
[----:B--2---:R-:W-:-:S15]  /*96270*/  HMMA.1688.F32.TF32 R44, R244, R50, R44 ;  /* 0x00000032f42c723c */ /* 0x004fde000008102c */
[----:B------:R-:W-:-:S04]  /*96280*/  NOP ;  /* 0x0000000000007918 */ /* 0x000fc80000000000 */
[----:B------:R-:W-:Y:S04]  /*96290*/  STL.64 [R1+0xa90], R44 ;  /* 0x000a902c01007387 */ /* 0x000fe80000100a00 */
[----:B------:R2:W-:Y:S04]  /*962a0*/  STL.64 [R1+0xa98], R46 ;  /* 0x000a982e01007387 */ /* 0x0005e80000100a00 */
[----:B--2---:R-:W3:Y:S04]  /*962b0*/  LDL.LU.64 R46, [R1+0x6560] ;  /* 0x00656000012e7983 */ /* 0x004ee80000300a00 */
[----:B------:R-:W2:Y:S01]  /*962c0*/  LDL.LU.64 R44, [R1+0x6558] ;  /* 0x00655800012c7983 */ /* 0x000ea20000300a00 */
        /* <DEDUP_REMOVED lines=26> */
[----:B---3--:R-:W-:-:S15]  /*96470*/  HMMA.1688.F32.TF32 R236, R244, R10, R236 ;  /* 0x0000000af4ec723c */ /* 0x008fde00000810ec */
[----:B------:R-:W-:-:S04]  /*96480*/  NOP ;  /* 0x0000000000007918 */ /* 0x000fc80000000000 */
[----:B------:R-:W-:Y:S04]  /*96490*/  STL.64 [R1+0xa80], R236 ;  /* 0x000a80ec01007387 */ /* 0x000fe80000100a00 */
[----:B------:R3:W-:Y:S02]  /*964a0*/  STL.64 [R1+0xa88], R238 ;  /* 0x000a88ee01007387 */ /* 0x0007e40000100a00 */
[C---:B---3--:R-:W-:Y:S08]  /*964b0*/  HMMA.1688.F32.TF32 R236, R244.reuse, R6, R232 ;  /* 0x00000006f4ec723c */ /* 0x048ff000000810e8 */
        /* <DEDUP_REMOVED lines=23> */
[C---:B---3--:R-:W-:Y:S02]  /*96630*/  HMMA.1688.F32.TF32 R132, R244.reuse, R94, R172 ;  /* 0x0000005ef484723c */ /* 0x048fe400000810ac */
[----:B------:R-:W-:Y:S04]  /*96640*/  STL.64 [R1+0x9f0], R180 ;  /* 0x0009f0b401007387 */ /* 0x000fe80000100a00 */
[----:B------:R-:W-:Y:S04]  /*96650*/  STL.64 [R1+0x9f8], R182 ;  /* 0x0009f8b601007387 */ /* 0x000fe80000100a00 */
[----:B------:R-:W-:Y:S04]  /*96660*/  STL.64 [R1+0x9e0], R176 ;  /* 0x0009e0b001007387 */ /* 0x000fe80000100a00 */
[----:B------:R-:W-:Y:S05]  /*96670*/  STL.64 [R1+0x9e8], R178 ;  /* 0x0009e8b201007387 */ /* 0x000fea0000100a00 */
        /* <DEDUP_REMOVED lines=18> */
[----:B------:R3:W-:Y:S04]  /*967a0*/  STL.64 [R1+0x968], R142 ;  /* 0x0009688e01007387 */ /* 0x0007e80000100a00 */
[----:B------:R-:W-:Y:S04]  /*967b0*/  STL.64 [R1+0x950], R136 ;  /* 0x0009508801007387 */ /* 0x000fe80000100a00 */
[----:B------:R1:W-:Y:S01]  /*967c0*/  STL.64 [R1+0x958], R138 ;  /* 0x0009588a01007387 */ /* 0x0003e20000100a00 */
[C---:B---3--:R-:W-:Y:S04]  /*967d0*/  HMMA.1688.F32.TF32 R140, R244.reuse, R54, R192 ;  /* 0x00000036f48c723c */ /* 0x048fe800000810c0 */
[----:B------:R-:W-:Y:S04]  /*967e0*/  STL.64 [R1+0x940], R132 ;  /* 0x0009408401007387 */ /* 0x000fe80000100a00 */
[----:B------:R3:W-:Y:S01]  /*967f0*/  STL.64 [R1+0x948], R134 ;  /* 0x0009488601007387 */ /* 0x0007e20000100a00 */
[C---:B-1----:R-:W-:Y:S08]  /*96800*/  HMMA.1688.F32.TF32 R136, R244.reuse, R38, R204 ;  /* 0x00000026f488723c */ /* 0x042ff000000810cc */
[C---:B---3--:R-:W-:Y:S02]  /*96810*/  HMMA.1688.F32.TF32 R132, R244.reuse, R34, R200 ;  /* 0x00000022f484723c */ /* 0x048fe400000810c8 */
[----:B------:R-:W-:Y:S04]  /*96820*/  STL.64 [R1+0x930], R140 ;  /* 0x0009308c01007387 */ /* 0x000fe80000100a00 */
[----:B------:R1:W-:Y:S05]  /*96830*/  STL.64 [R1+0x938], R142 ;  /* 0x0009388e01007387 */ /* 0x0003ea0000100a00 */
[----:B------:R-:W-:Y:S04]  /*96840*/  STL.64 [R1+0x920], R136 ;  /* 0x0009208801007387 */ /* 0x000fe80000100a00 */
[----:B------:R4:W-:Y:S01]  /*96850*/  STL.64 [R1+0x928], R138 ;  /* 0x0009288a01007387 */ /* 0x0009e20000100a00 */
[C---:B-1----:R-:W-:Y:S03]  /*96860*/  HMMA.1688.F32.TF32 R140, R244.reuse, R30, R196 ;  /* 0x0000001ef48c723c */ /* 0x042fe600000810c4 */
[----:B------:R-:W-:Y:S04]  /*96870*/  STL.64 [R1+0x910], R132 ;  /* 0x0009108401007387 */ /* 0x000fe80000100a00 */
[----:B------:R1:W-:Y:S01]  /*96880*/  STL.64 [R1+0x918], R134 ;  /* 0x0009188601007387 */ /* 0x0003e20000100a00 */
[C---:B----4-:R-:W-:Y:S08]  /*96890*/  HMMA.1688.F32.TF32 R136, R244.reuse, R26, R208 ;  /* 0x0000001af488723c */ /* 0x050ff000000810d0 */
[----:B-1----:R-:W-:Y:S03]  /*968a0*/  HMMA.1688.F32.TF32 R132, R244, R22, R248 ;  /* 0x00000016f484723c */ /* 0x002fe600000810f8 */
[----:B------:R-:W-:Y:S04]  /*968b0*/  STL.64 [R1+0x900], R140 ;  /* 0x0009008c01007387 */ /* 0x000fe80000100a00 */
[----:B------:R-:W-:Y:S04]  /*968c0*/  STL.64 [R1+0x908], R142 ;  /* 0x0009088e01007387 */ /* 0x000fe80000100a00 */
        /* <DEDUP_REMOVED lines=115> */
[----:B------:R-:W-:Y:S08]  /*97000*/  HMMA.1688.F32.TF32 R156, R240, R98, R156 ;  /* 0x00000062f09c723c */ /* 0x000ff0000008109c */
[----:B------:R-:W-:Y:S01]  /*97010*/  HMMA.1688.F32.TF32 R244, R244, R14, R248 ;  /* 0x0000000ef4f4723c */ /* 0x000fe200000810f8 */
[----:B------:R-:W2:Y:S04]  /*97020*/  LDL.LU.64 R250, [R1+0x6520] ;  /* 0x0065200001fa7983 */ /* 0x000ea80000300a00 */
[----:B------:R-:W3:-:S14]  /*97030*/  LDL.LU.64 R248, [R1+0x6518] ;  /* 0x0065180001f87983 */ /* 0x000edc0000300a00 */
        /* <DEDUP_REMOVED lines=11> */
[----:B------:R-:W-:Y:S03]  /*970f0*/  LDS R244, [R0+UR18+0x85100] ;  /* 0x0851001200f47984 */ /* 0x000fe60008000800 */
[C---:B------:R-:W-:Y:S01]  /*97100*/  HMMA.1688.F32.TF32 R212, R240.reuse, R126, R132 ;  /* 0x0000007ef0d4723c */ /* 0x040fe20000081084 */
[----:B------:R-:W-:Y:S04]  /*97110*/  STL.64 [R1+0x1190], R236 ;  /* 0x001190ec01007387 */ /* 0x000fe80000100a00 */
[----:B------:R-:W-:Y:S03]  /*97120*/  LDS R246, [R0+UR18+0x85900] ;  /* 0x0859001200f67984 */ /* 0x000fe60008000800 */
        /* <DEDUP_REMOVED lines=17> */
[----:B------:R-:W-:Y:S04]  /*97240*/  LDS R245, [R3+UR18+0x85100] ;  /* 0x0851001203f57984 */ /* 0x000fe80008000800 */
[----:B------:R-:W4:Y:S01]  /*97250*/  LDS R247, [R3+UR18+0x85900] ;  /* 0x0859001203f77984 */ /* 0x000f220008000800 */
[----:B-1----:R-:W-:Y:S03]  /*97260*/  HMMA.1688.F32.TF32 R132, R240, R114, R176 ;  /* 0x00000072f084723c */ /* 0x002fe600000810b0 */
[----:B------:R-:W-:Y:S04]  /*97270*/  STL.64 [R1+0x8f0], R180 ;  /* 0x0008f0b401007387 */ /* 0x000fe80000100a00 */
[----:B------:R-:W-:-:S12]  /*97280*/  STL.64 [R1+0x8f8], R182 ;  /* 0x0008f8b601007387 */ /* 0x000fd80000100a00 */
[----:B------:R-:W-:Y:S04]  /*97290*/  STL.64 [R1+0x8e0], R132 ;  /* 0x0008e08401007387 */ /* 0x000fe80000100a00 */
[----:B------:R1:W-:Y:S02]  /*972a0*/  STL.64 [R1+0x8e8], R134 ;  /* 0x0008e88601007387 */ /* 0x0003e40000100a00 */
[C---:B-1----:R-:W-:Y:S02]  /*972b0*/  HMMA.1688.F32.TF32 R132, R240.reuse, R102, R164 ;  /* 0x00000066f084723c */ /* 0x042fe400000810a4 */
[----:B------:R-:W-:Y:S04]  /*972c0*/  STL.64 [R1+0x8d0], R172 ;  /* 0x0008d0ac01007387 */ /* 0x000fe80000100a00 */
[----:B------:R-:W-:Y:S04]  /*972d0*/  STL.64 [R1+0x8d8], R174 ;  /* 0x0008d8ae01007387 */ /* 0x000fe80000100a00 */
[----:B------:R-:W-:Y:S04]  /*972e0*/  STL.64 [R1+0x8c0], R168 ;  /* 0x0008c0a801007387 */ /* 0x000fe80000100a00 */
[----:B------:R-:W-:Y:S05]  /*972f0*/  STL.64 [R1+0x8c8], R170 ;  /* 0x0008c8aa01007387 */ /* 0x000fea0000100a00 */
[----:B------:R-:W-:Y:S04]  /*97300*/  STL.64 [R1+0x8b0], R132 ;  /* 0x0008b08401007387 */ /* 0x000fe80000100a00 */
[----:B------:R1:W-:Y:S02]  /*97310*/  STL.64 [R1+0x8b8], R134 ;  /* 0x0008b88601007387 */ /* 0x0003e40000100a00 */
[C---:B-1----:R-:W-:Y:S02]  /*97320*/  HMMA.1688.F32.TF32 R132, R240.reuse, R90, R148 ;  /* 0x0000005af084723c */ /* 0x042fe40000081094 */
[----:B------:R-:W-:Y:S04]  /*97330*/  STL.64 [R1+0x1110], R156 ;  /* 0x0011109c01007387 */ /* 0x000fe80000100a00 */
[----:B------:R-:W-:Y:S02]  /*97340*/  STL.64 [R1+0x1118], R158 ;  /* 0x0011189e01007387 */ /* 0x000fe40000100a00 */
[C---:B------:R-:W-:Y:S02]  /*97350*/  HMMA.1688.F32.TF32 R148, R240.reuse, R86, R144 ;  /* 0x00000056f094723c */ /* 0x040fe40000081090 */
[----:B------:R-:W-:Y:S04]  /*97360*/  STL.64 [R1+0x1100], R152 ;  /* 0x0011009801007387 */ /* 0x000fe80000100a00 */
[----:B------:R-:W-:Y:S02]  /*97370*/  STL.64 [R1+0x1108], R154 ;  /* 0x0011089a01007387 */ /* 0x000fe40000100a00 */
[C---:B------:R-:W-:Y:S03]  /*97380*/  HMMA.1688.F32.TF32 R144, R240.reuse, R82, R140 ;  /* 0x00000052f090723c */ /* 0x040fe6000008108c */
        /* <DEDUP_REMOVED lines=20> */
[----:B-1----:R-:W-:Y:S02]  /*974d0*/  HMMA.1688.F32.TF32 R132, R240, R54, R208 ;  /* 0x00000036f084723c */ /* 0x002fe400000810d0 */
        /* <DEDUP_REMOVED lines=117> */
[C---:B------:R-:W-:Y:S08]  /*97c30*/  HMMA.1688.F32.TF32 R132, R244.reuse, R42, R132 ;  /* 0x0000002af484723c */ /* 0x040ff00000081084 */
[----:B------:R-:W-:Y:S08]  /*97c40*/  HMMA.1688.F32.TF32 R184, R244, R18, R184 ;  /* 0x00000012f4b8723c */ /* 0x000ff000000810b8 */
[----:B------:R-:W-:-:S15]  /*97c50*/  HMMA.1688.F32.TF32 R236, R240, R38, R236 ;  /* 0x00000026f0ec723c */ /* 0x000fde00000810ec */
[----:B------:R-:W-:-:S04]  /*97c60*/  NOP ;  /* 0x0000000000007918 */ /* 0x000fc80000000000 */
[----:B------:R-:W-:Y:S04]  /*97c70*/  STL.64 [R1+0x7d0], R236 ;  /* 0x0007d0ec01007387 */ /* 0x000fe80000100a00 */
[----:B------:R1:W-:Y:S02]  /*97c80*/  STL.64 [R1+0x7d8], R238 ;  /* 0x0007d8ee01007387 */ /* 0x0003e40000100a00 */
[C---:B-1----:R-:W-:Y:S08]  /*97c90*/  HMMA.1688.F32.TF32 R236, R240.reuse, R34, R232 ;  /* 0x00000022f0ec723c */ /* 0x042ff000000810e8 */
[C---:B------:R-:W-:Y:S08]  /*97ca0*/  HMMA.1688.F32.TF32 R232, R240.reuse, R30, R228 ;  /* 0x0000001ef0e8723c */ /* 0x040ff000000810e4 */
[C---:B------:R-:W-:Y:S08]  /*97cb0*/  HMMA.1688.F32.TF32 R228, R240.reuse, R26, R224 ;  /* 0x0000001af0e4723c */ /* 0x040ff000000810e0 */
[----:B------:R-:W-:Y:S08]  /*97cc0*/  HMMA.1688.F32.TF32 R224, R240, R22, R220 ;  /* 0x00000016f0e0723c */ /* 0x000ff000000810dc */
        /* <DEDUP_REMOVED lines=10> */
[----:B------:R-:W-:Y:S08]  /*97d70*/  HMMA.1688.F32.TF32 R180, R244, R10, R180 ;  /* 0x0000000af4b4723c */ /* 0x000ff000000810b4 */
[----:B---3--:R-:W-:Y:S01]  /*97d80*/  HMMA.1688.F32.TF32 R220, R240, R14, R248 ;  /* 0x0000000ef0dc723c */ /* 0x008fe200000810f8 */
[----:B------:R-:W-:Y:S04]  /*97d90*/  LDS R240, [R162+UR18+0x85100] ;  /* 0x08510012a2f07984 */ /* 0x000fe80008000800 */
[----:B------:R-:W-:Y:S03]  /*97da0*/  LDS R242, [R162+UR18+0x85900] ;  /* 0x08590012a2f27984 */ /* 0x000fe60008000800 */
[C---:B------:R-:W-:Y:S01]  /*97db0*/  HMMA.1688.F32.TF32 R156, R244.reuse, R118, R156 ;  /* 0x00000076f49c723c */ /* 0x040fe2000008109c */
[----:B------:R-:W-:Y:S04]  /*97dc0*/  LDS R241, [R163+UR18+0x85100] ;  /* 0x08510012a3f17984 */ /* 0x000fe80008000800 */
[----:B------:R-:W1:Y:S06]  /*97dd0*/  LDS R243, [R163+UR18+0x85900] ;  /* 0x08590012a3f37984 */ /* 0x000e6c0008000800 */
        /* <DEDUP_REMOVED lines=49> */
[----:B--2---:R-:W-:Y:S02]  /*980f0*/  HMMA.1688.F32.TF32 R132, R244, R74, R208 ;  /* 0x0000004af484723c */ /* 0x004fe400000810d0 */
[----:B------:R2:W-:Y:S04]  /*98100*/  STL.64 [R1+0x1090], R140 ;  /* 0x0010908c01007387 */ /* 0x0005e80000100a00 */
[----:B------:R3:W-:Y:S04]  /*98110*/  STL.64 [R1+0x1098], R142 ;  /* 0x0010988e01007387 */ /* 0x0007e80000100a00 */
[----:B--2---:R-:W2:Y:S04]  /*98120*/  LDL.LU R140, [R1+0x370] ;  /* 0x00037000018c7983 */ /* 0x004ea80000300800 */
[----:B------:R-:W-:Y:S04]  /*98130*/  STL.64 [R1+0x660], R136 ;  /* 0x0006608801007387 */ /* 0x000fe80000100a00 */
[----:B------:R-:W-:Y:S04]  /*98140*/  STL.64 [R1+0x668], R138 ;  /* 0x0006688a01007387 */ /* 0x000fe80000100a00 */
[----:B------:R4:W-:Y:S04]  /*98150*/  STL.64 [R1+0x1080], R132 ;  /* 0x0010808401007387 */ /* 0x0009e80000100a00 */
[----:B------:R1:W-:Y:S04]  /*98160*/  STL.64 [R1+0x1088], R134 ;  /* 0x0010888601007387 */ /* 0x0003e80000100a00 */
        /* <DEDUP_REMOVED lines=87> */
[----:B----4-:R-:W4:Y:S04]  /*986e0*/  LDL.LU R132, [R1+0x50] ;  /* 0x0000500001847983 */ /* 0x010f280000300800 */
        /* <DEDUP_REMOVED lines=20> */
[----:B------:R-:W-:Y:S08]  /*98830*/  HMMA.1688.F32.TF32 R176, R240, R130, R176 ;  /* 0x00000082f0b0723c */ /* 0x000ff000000810b0 */
[C---:B---3--:R-:W-:Y:S08]  /*98840*/  HMMA.1688.F32.TF32 R208, R244.reuse, R38, R208 ;  /* 0x00000026f4d0723c */ /* 0x048ff000000810d0 */
[C---:B------:R-:W-:Y:S08]  /*98850*/  HMMA.1688.F32.TF32 R196, R244.reuse, R54, R196 ;  /* 0x00000036f4c4723c */ /* 0x040ff000000810c4 */
        /* <DEDUP_REMOVED lines=33> */
[C---:B------:R-:W-:Y:S08]  /*98a70*/  HMMA.1688.F32.TF32 R232, R244.reuse, R22, R228 ;  /* 0x00000016f4e8723c */ /* 0x040ff000000810e4 */
[----:B------:R-:W-:Y:S01]  /*98a80*/  HMMA.1688.F32.TF32 R228, R244, R14, R224 ;  /* 0x0000000ef4e4723c */ /* 0x000fe200000810e0 */
[----:B------:R-:W-:Y:S04]  /*98a90*/  STL.64 [R1+0x1020], R248 ;  /* 0x001020f801007387 */ /* 0x000fe80000100a00 */
[----:B------:R-:W-:Y:S03]  /*98aa0*/  LDS R244, [R0+UR18+0x85180] ;  /* 0x0851801200f47984 */ /* 0x000fe60008000800 */
[C---:B------:R-:W-:Y:S01]  /*98ab0*/  HMMA.1688.F32.TF32 R224, R240.reuse, R50, R220 ;  /* 0x00000032f0e0723c */ /* 0x040fe200000810dc */
[----:B------:R-:W-:Y:S04]  /*98ac0*/  LDS R246, [R0+UR18+0x85980] ;  /* 0x0859801200f67984 */ /* 0x000fe80008000800 */
[----:B------:R-:W-:Y:S03]  /*98ad0*/  LDS R245, [R3+UR18+0x85180] ;  /* 0x0851801203f57984 */ /* 0x000fe60008000800 */
[C---:B------:R-:W-:Y:S01]  /*98ae0*/  HMMA.1688.F32.TF32 R220, R240.reuse, R46, R216 ;  /* 0x0000002ef0dc723c */ /* 0x040fe200000810d8 */
[----:B------:R-:W1:Y:S07]  /*98af0*/  LDS R247, [R3+UR18+0x85980] ;  /* 0x0859801203f77984 */ /* 0x000e6e0008000800 */
[C---:B------:R-:W-:Y:S01]  /*98b00*/  HMMA.1688.F32.TF32 R216, R240.reuse, R42, R212 ;  /* 0x0000002af0d8723c */ /* 0x040fe200000810d4 */
[----:B------:R-:W-:Y:S07]  /*98b10*/  STL.64 [R1+0x1028], R250 ;  /* 0x001028fa01007387 */ /* 0x000fee0000100a00 */
        /* <DEDUP_REMOVED lines=20> */
[----:B------:R4:W-:Y:S02]  /*98c60*/  STL.64 [R1+0xfb8], R134 ;  /* 0x000fb88601007387 */ /* 0x0009e40000100a00 */
[C---:B----4-:R-:W-:Y:S02]  /*98c70*/  HMMA.1688.F32.TF32 R132, R240.reuse, R122, R168 ;  /* 0x0000007af084723c */ /* 0x050fe400000810a8 */
[----:B------:R-:W-:Y:S04]  /*98c80*/  STL.64 [R1+0xfa0], R176 ;  /* 0x000fa0b001007387 */ /* 0x000fe80000100a00 */
[----:B------:R-:W-:Y:S04]  /*98c90*/  STL.64 [R1+0xfa8], R178 ;  /* 0x000fa8b201007387 */ /* 0x000fe80000100a00 */
[----:B------:R-:W-:Y:S04]  /*98ca0*/  STL.64 [R1+0xf90], R172 ;  /* 0x000f90ac01007387 */ /* 0x000fe80000100a00 */
[----:B------:R-:W-:Y:S05]  /*98cb0*/  STL.64 [R1+0xf98], R174 ;  /* 0x000f98ae01007387 */ /* 0x000fea0000100a00 */
[----:B------:R-:W-:Y:S04]  /*98cc0*/  STL.64 [R1+0x5a0], R132 ;  /* 0x0005a08401007387 */ /* 0x000fe80000100a00 */
[----:B------:R4:W-:Y:S02]  /*98cd0*/  STL.64 [R1+0x5a8], R134 ;  /* 0x0005a88601007387 */ /* 0x0009e40000100a00 */
[C---:B----4-:R-:W-:Y:S08]  /*98ce0*/  HMMA.1688.F32.TF32 R132, R240.reuse, R118, R164 ;  /* 0x00000076f084723c */ /* 0x050ff000000810a4 */
[C---:B------:R-:W-:Y:S08]  /*98cf0*/  HMMA.1688.F32.TF32 R156, R240.reuse, R114, R156 ;  /* 0x00000072f09c723c */ /* 0x040ff0000008109c */
        /* <DEDUP_REMOVED lines=12> */
[----:B----4-:R-:W-:Y:S02]  /*98dc0*/  HMMA.1688.F32.TF32 R132, R240, R94, R136 ;  /* 0x0000005ef084723c */ /* 0x010fe40000081088 */
[----:B------:R-:W-:Y:S04]  /*98dd0*/  STL.64 [R1+0x550], R144 ;  /* 0x0005509001007387 */ /* 0x000fe80000100a00 */
[----:B------:R-:W-:Y:S04]  /*98de0*/  STL.64 [R1+0x558], R146 ;  /* 0x0005589201007387 */ /* 0x000fe80000100a00 */
        /* <DEDUP_REMOVED lines=44> */
[----:B--2---:R-:W-:-:S02]  /*990b0*/  IMAD.MOV.U32 R144, RZ, RZ, R204 ;  /* 0x000000ffff907224 */ /* 0x004fc400078e00cc */
[----:B------:R-:W-:Y:S01]  /*990c0*/  IMAD.MOV.U32 R145, RZ, RZ, R205 ;  /* 0x000000ffff917224 */ /* 0x000fe200078e00cd */
        /* <DEDUP_REMOVED lines=10> */
[----:B------:R-:W2:Y:S04]  /*99170*/  LDL.LU R200, [R1+0x6494] ;  /* 0x0064940001c87983 */ /* 0x000ea80000300800 */
[----:B------:R-:W2:Y:S04]  /*99180*/  LDL.LU R201, [R1+0x6490] ;  /* 0x0064900001c97983 */ /* 0x000ea80000300800 */
[----:B------:R-:W2:Y:S04]  /*99190*/  LDL.LU R202, [R1+0x648c] ;  /* 0x00648c0001ca7983 */ /* 0x000ea80000300800 */
        /* <DEDUP_REMOVED lines=19> */
[----:B------:R-:W2:Y:S04]  /*992d0*/  LDL.LU R194, [R1+0x646c] ;  /* 0x00646c0001c27983 */ /* 0x000ea80000300800 */
[----:B------:R-:W2:Y:S01]  /*992e0*/  LDL.LU R195, [R1+0x6468] ;  /* 0x0064680001c37983 */ /* 0x000ea20000300800 */
[C---:B---3--:R-:W-:Y:S08]  /*992f0*/  HMMA.1688.F32.TF32 R184, R240.reuse, R78, R184 ;  /* 0x0000004ef0b8723c */ /* 0x048ff000000810b8 */
[C---:B----4-:R-:W-:Y:S08]  /*99300*/  HMMA.1688.F32.TF32 R220, R240.reuse, R90, R216 ;  /* 0x0000005af0dc723c */ /* 0x050ff000000810d8 */
[C---:B------:R-:W-:Y:S08]  /*99310*/  HMMA.1688.F32.TF32 R216, R240.reuse, R86, R212 ;  /* 0x00000056f0d8723c */ /* 0x040ff000000810d4 */
[C---:B------:R-:W-:Y:S08]  /*99320*/  HMMA.1688.F32.TF32 R212, R240.reuse, R82, R132 ;  /* 0x00000052f0d4723c */ /* 0x040ff00000081084 */
[----:B------:R-:W-:Y:S01]  /*99330*/  HMMA.1688.F32.TF32 R132, R240, R74, R136 ;  /* 0x0000004af084723c */ /* 0x000fe20000081088 */
[----:B------:R-:W-:Y:S04]  /*99340*/  STL.64 [R1+0x520], R220 ;  /* 0x000520dc01007387 */ /* 0x000fe80000100a00 */
[----:B------:R-:W-:Y:S04]  /*99350*/  STL.64 [R1+0x528], R222 ;  /* 0x000528de01007387 */ /* 0x000fe80000100a00 */
[----:B------:R-:W-:Y:S04]  /*99360*/  STL.64 [R1+0x510], R216 ;  /* 0x000510d801007387 */ /* 0x000fe80000100a00 */
[----:B------:R-:W-:Y:S01]  /*99370*/  STL.64 [R1+0x518], R218 ;  /* 0x000518da01007387 */ /* 0x000fe20000100a00 */
[----:B------:R-:W-:-:S03]  /*99380*/  IMAD.MOV.U32 R136, RZ, RZ, R188 ;  /* 0x000000ffff887224 */ /* 0x000fc600078e00bc */
[----:B------:R-:W-:Y:S04]  /*99390*/  STL.64 [R1+0x500], R212 ;  /* 0x000500d401007387 */ /* 0x000fe80000100a00 */
[----:B------:R-:W-:Y:S04]  /*993a0*/  STL.64 [R1+0x508], R214 ;  /* 0x000508d601007387 */ /* 0x000fe80000100a00 */
[----:B------:R-:W-:Y:S01]  /*993b0*/  STL.64 [R1+0x4f0], R184 ;  /* 0x0004f0b801007387 */ /* 0x000fe20000100a00 */
[----:B------:R-:W-:-:S03]  /*993c0*/  IMAD.MOV.U32 R137, RZ, RZ, R189 ;  /* 0x000000ffff897224 */ /* 0x000fc600078e00bd */
[----:B------:R-:W-:Y:S01]  /*993d0*/  STL.64 [R1+0x4f8], R186 ;  /* 0x0004f8ba01007387 */ /* 0x000fe20000100a00 */
[----:B------:R-:W-:-:S03]  /*993e0*/  IMAD.MOV.U32 R138, RZ, RZ, R190 ;  /* 0x000000ffff8a7224 */ /* 0x000fc600078e00be */
[----:B------:R-:W3:Y:S01]  /*993f0*/  LDL.LU R188, [R1+0x6464] ;  /* 0x0064640001bc7983 */ /* 0x000ee20000300800 */
[----:B------:R-:W-:-:S03]  /*99400*/  MOV R139, R191 ;  /* 0x000000bf008b7202 */ /* 0x000fc60000000f00 */
[----:B------:R-:W-:Y:S04]  /*99410*/  STL.64 [R1+0x4e0], R132 ;  /* 0x0004e08401007387 */ /* 0x000fe80000100a00 */
[----:B------:R1:W-:Y:S04]  /*99420*/  STL.64 [R1+0x4e8], R134 ;  /* 0x0004e88601007387 */ /* 0x0003e80000100a00 */
[----:B------:R-:W3:Y:S04]  /*99430*/  LDL.LU R189, [R1+0x6460] ;  /* 0x0064600001bd7983 */ /* 0x000ee80000300800 */
[----:B------:R-:W3:Y:S04]  /*99440*/  LDL.LU R190, [R1+0x645c] ;  /* 0x00645c0001be7983 */ /* 0x000ee80000300800 */
[----:B------:R-:W3:Y:S01]  /*99450*/  LDL.LU R191, [R1+0x6458] ;  /* 0x0064580001bf7983 */ /* 0x000ee20000300800 */
[C---:B------:R-:W-:Y:S08]  /*99460*/  HMMA.1688.F32.TF32 R180, R240.reuse, R70, R180 ;  /* 0x00000046f0b4723c */ /* 0x040ff000000810b4 */
[C---:B-1----:R-:W-:Y:S08]  /*99470*/  HMMA.1688.F32.TF32 R132, R240.reuse, R66, R176 ;  /* 0x00000042f084723c */ /* 0x042ff000000810b0 */
[C---:B------:R-:W-:Y:S03]  /*99480*/  HMMA.1688.F32.TF32 R176, R240.reuse, R62, R172 ;  /* 0x0000003ef0b0723c */ /* 0x040fe600000810ac */
[----:B------:R-:W-:Y:S04]  /*99490*/  STL.64 [R1+0x4d0], R180 ;  /* 0x0004d0b401007387 */ /* 0x000fe80000100a00 */
[----:B------:R-:W-:Y:S01]  /*994a0*/  STL.64 [R1+0x4d8], R182 ;  /* 0x0004d8b601007387 */ /* 0x000fe20000100a00 */
[C---:B------:R-:W-:Y:S03]  /*994b0*/  HMMA.1688.F32.TF32 R172, R240.reuse, R58, R168 ;  /* 0x0000003af0ac723c */ /* 0x040fe600000810a8 */
[----:B------:R-:W-:Y:S04]  /*994c0*/  STL.64 [R1+0x4c0], R132 ;  /* 0x0004c08401007387 */ /* 0x000fe80000100a00 */
[----:B------:R1:W-:Y:S02]  /*994d0*/  STL.64 [R1+0x4c8], R134 ;  /* 0x0004c88601007387 */ /* 0x0003e40000100a00 */
[C---:B-1----:R-:W-:Y:S02]  /*994e0*/  HMMA.1688.F32.TF32 R132, R240.reuse, R54, R164 ;  /* 0x00000036f084723c */ /* 0x042fe400000810a4 */
[----:B------:R-:W-:Y:S04]  /*994f0*/  STL.64 [R1+0x4b0], R176 ;  /* 0x0004b0b001007387 */ /* 0x000fe80000100a00 */
[----:B------:R-:W-:Y:S04]  /*99500*/  STL.64 [R1+0x4b8], R178 ;  /* 0x0004b8b201007387 */ /* 0x000fe80000100a00 */
[----:B------:R-:W-:Y:S01]  /*99510*/  STL.64 [R1+0x4a0], R172 ;  /* 0x0004a0ac01007387 */ /* 0x000fe20000100a00 */
[C---:B--2---:R-:W-:Y:S03]  /*99520*/  HMMA.1688.F32.TF32 R164, R240.reuse, R34, R192 ;  /* 0x00000022f0a4723c */ /* 0x044fe600000810c0 */
[----:B------:R-:W-:Y:S05]  /*99530*/  STL.64 [R1+0x4a8], R174 ;  /* 0x0004a8ae01007387 */ /* 0x000fea0000100a00 */
[----:B------:R-:W-:Y:S04]  /*99540*/  STL.64 [R1+0x490], R132 ;  /* 0x0004908401007387 */ /* 0x000fe80000100a00 */
[----:B------:R1:W-:Y:S02]  /*99550*/  STL.64 [R1+0x498], R134 ;  /* 0x0004988601007387 */ /* 0x0003e40000100a00 */
[----:B-1----:R-:W-:Y:S08]  /*99560*/  HMMA.1688.F32.TF32 R132, R240, R30, R196 ;  /* 0x0000001ef084723c */ /* 0x002ff000000810c4 */
[C---:B------:R-:W-:Y:S08]  /*99570*/  HMMA.1688.F32.TF32 R148, R244.reuse, R42, R148 ;  /* 0x0000002af494723c */ /* 0x040ff00000081094 */
[----:B------:R-:W-:Y:S08]  /*99580*/  HMMA.1688.F32.TF32 R144, R244, R18, R144 ;  /* 0x00000012f490723c */ /* 0x000ff00000081090 */
[C---:B---3--:R-:W-:Y:S01]  /*99590*/  HMMA.1688.F32.TF32 R168, R240.reuse, R38, R188 ;  /* 0x00000026f0a8723c */ /* 0x048fe200000810bc */
        /* <DEDUP_REMOVED lines=13> */
[----:B------:R-:W-:Y:S04]  /*99670*/  STL.64 [R1+0x450], R168 ;  /* 0x000450a801007387 */ /* 0x000fe80000100a00 */
[----:B------:R-:W-:Y:S01]  /*99680*/  STL.64 [R1+0x458], R170 ;  /* 0x000458aa01007387 */ /* 0x000fe20000100a00 */
[C---:B------:R-:W-:Y:S03]  /*99690*/  HMMA.1688.F32.TF32 R240, R244.reuse, R50, R156 ;  /* 0x00000032f4f0723c */ /* 0x040fe6000008109c */
[----:B------:R-:W-:Y:S04]  /*996a0*/  STL.64 [R1+0x440], R164 ;  /* 0x000440a401007387 */ /* 0x000fe80000100a00 */
[----:B------:R-:W-:Y:S04]  /*996b0*/  STL.64 [R1+0x448], R166 ;  /* 0x000448a601007387 */ /* 0x000fe80000100a00 */
[----:B------:R-:W-:Y:S04]  /*996c0*/  STL.64 [R1+0x160], R132 ;  /* 0x0001608401007387 */ /* 0x000fe80000100a00 */
[----:B------:R2:W-:Y:S02]  /*996d0*/  STL.64 [R1+0x168], R134 ;  /* 0x0001688601007387 */ /* 0x0005e40000100a00 */
[----:B--2---:R-:W-:Y:S02]  /*996e0*/  HMMA.1688.F32.TF32 R132, R244, R46, R152 ;  /* 0x0000002ef484723c */ /* 0x004fe40000081098 */
[----:B------:R-:W-:Y:S04]  /*996f0*/  STL.64 [R1+0x6238], R242 ;  /* 0x006238f201007387 */ /* 0x000fe80000100a00 */
[----:B------:R-:W-:-:S13]  /*99700*/  STL.64 [R1+0x6230], R240 ;  /* 0x006230f001007387 */ /* 0x000fda0000100a00 */
[----:B------:R-:W-:Y:S04]  /*99710*/  STL.64 [R1+0x430], R132 ;  /* 0x0004308401007387 */ /* 0x000fe80000100a00 */
[----:B------:R2:W-:Y:S02]  /*99720*/  STL.64 [R1+0x438], R134 ;  /* 0x0004388601007387 */ /* 0x0005e40000100a00 */
[----:B--2---:R-:W-:Y:S02]  /*99730*/  HMMA.1688.F32.TF32 R132, R244, R10, R140 ;  /* 0x0000000af484723c */ /* 0x004fe4000008108c */
[----:B------:R-:W-:Y:S04]  /*99740*/  STL.64 [R1+0x420], R148 ;  /* 0x0004209401007387 */ /* 0x000fe80000100a00 */
[----:B------:R-:W-:-:S13]  /*99750*/  STL.64 [R1+0x428], R150 ;  /* 0x0004289601007387 */ /* 0x000fda0000100a00 */
[----:B------:R-:W-:Y:S01]  /*99760*/  IMAD.MOV.U32 R243, RZ, RZ, R132 ;  /* 0x000000fffff37224 */ /* 0x000fe200078e0084 */
[----:B------:R-:W-:Y:S01]  /*99770*/  MOV R240, R135 ;  /* 0x0000008700f07202 */ /* 0x000fe20000000f00 */
[----:B------:R-:W-:Y:S02]  /*99780*/  IMAD.MOV.U32 R242, RZ, RZ, R133 ;  /* 0x000000fffff27224 */ /* 0x000fe400078e0085 */
[----:B------:R-:W-:Y:S02]  /*99790*/  IMAD.MOV.U32 R241, RZ, RZ, R134 ;  /* 0x000000fffff17224 */ /* 0x000fe400078e0086 */
[C---:B------:R-:W-:Y:S01]  /*997a0*/  HMMA.1688.F32.TF32 R132, R244.reuse, R6, R136 ;  /* 0x00000006f484723c */ /* 0x040fe20000081088 */
[----:B------:R2:W-:Y:S04]  /*997b0*/  STL.64 [R1+0x410], R144 ;  /* 0x0004109001007387 */ /* 0x0005e80000100a00 */
[----:B------:R3:W-:Y:S04]  /*997c0*/  STL.64 [R1+0x418], R146 ;  /* 0x0004189201007387 */ /* 0x0007e80000100a00 */
[----:B------:R-:W-:Y:S04]  /*997d0*/  STL [R1+0x628c], R240 ;  /* 0x00628cf001007387 */ /* 0x000fe80000100800 */
[----:B------:R-:W-:Y:S04]  /*997e0*/  STL [R1+0x6288], R242 ;  /* 0x006288f201007387 */ /* 0x000fe80000100800 */
[----:B------:R-:W-:Y:S04]  /*997f0*/  STL [R1+0x6284], R243 ;  /* 0x006284f301007387 */ /* 0x000fe80000100800 */
[----:B------:R-:W-:Y:S04]  /*99800*/  STL [R1+0x6280], R241 ;  /* 0x006280f101007387 */ /* 0x000fe80000100800 */
[----:B------:R-:W4:Y:S04]  /*99810*/  LDL.LU R248, [R1+0x130] ;  /* 0x0001300001f87983 */ /* 0x000f280000300800 */
        /* <DEDUP_REMOVED lines=121> */
[----:B------:R-:W-:Y:S03]  /*99fb0*/  HMMA.1688.F32.TF32 R224, R244, R118, R224 ;  /* 0x00000076f4e0723c */ /* 0x000fe600000810e0 */
[----:B------:R-:W-:Y:S01]  /*99fc0*/  IMAD.MOV.U32 R242, RZ, RZ, R237 ;  /* 0x000000fffff27224 */ /* 0x000fe200078e00ed */
[----:B------:R-:W-:Y:S01]  /*99fd0*/  MOV R241, R239 ;  /* 0x000000ef00f17202 */ /* 0x000fe20000000f00 */
[----:B------:R-:W-:-:S02]  /*99fe0*/  IMAD.MOV.U32 R243, RZ, RZ, R238 ;  /* 0x000000fffff37224 */ /* 0x000fc400078e00ee */
[----:B------:R-:W-:Y:S01]  /*99ff0*/  IMAD.MOV.U32 R240, RZ, RZ, R236 ;  /* 0x000000fffff07224 */ /* 0x000fe200078e00ec */
[----:B------:R-:W2:Y:S04]  /*9a000*/  LDL.LU.64 R238, [R1+0x6450] ;  /* 0x0064500001ee7983 */ /* 0x000ea80000300a00 */
[----:B------:R-:W2:Y:S01]  /*9a010*/  LDL.LU.64 R236, [R1+0x6448] ;  /* 0x0064480001ec7983 */ /* 0x000ea20000300a00 */
[C---:B------:R-:W-:Y:S03]  /*9a020*/  HMMA.1688.F32.TF32 R228, R244.reuse, R122, R228 ;  /* 0x0000007af4e4723c */ /* 0x040fe600000810e4 */
[----:B------:R-:W-:Y:S05]  /*9a030*/  STL.64 [R1+0x6298], R242 ;  /* 0x006298f201007387 */ /* 0x000fea0000100a00 */
[C---:B------:R-:W-:Y:S01]  /*9a040*/  HMMA.1688.F32.TF32 R232, R244.reuse, R126, R232 ;  /* 0x0000007ef4e8723c */ /* 0x040fe200000810e8 */
[----:B------:R1:W-:Y:S04]  /*9a050*/  STL.64 [R1+0x6290], R240 ;  /* 0x006290f001007387 */ /* 0x0003e80000100a00 */
[----:B-1----:R-:W3:Y:S03]  /*9a060*/  LDL.LU R240, [R1+0x1a0] ;  /* 0x0001a00001f07983 */ /* 0x002ee60000300800 */
[C---:B------:R-:W-:Y:S01]  /*9a070*/  HMMA.1688.F32.TF32 R220, R244.reuse, R114, R220 ;  /* 0x00000072f4dc723c */ /* 0x040fe200000810dc */
[----:B------:R-:W3:Y:S04]  /*9a080*/  LDL.LU R241, [R1+0x1a4] ;  /* 0x0001a40001f17983 */ /* 0x000ee80000300800 */
[----:B------:R-:W3:Y:S04]  /*9a090*/  LDL.LU R242, [R1+0x1a8] ;  /* 0x0001a80001f27983 */ /* 0x000ee80000300800 */
[----:B------:R-:W3:Y:S04]  /*9a0a0*/  LDL.LU R243, [R1+0x1ac] ;  /* 0x0001ac0001f37983 */ /* 0x000ee80000300800 */
[----:B------:R-:W-:Y:S04]  /*9a0b0*/  STL.64 [R1+0xf70], R232 ;  /* 0x000f70e801007387 */ /* 0x000fe80000100a00 */
[----:B------:R1:W-:Y:S01]  /*9a0c0*/  STL.64 [R1+0xf78], R234 ;  /* 0x000f78ea01007387 */ /* 0x0003e20000100a00 */
[C---:B------:R-:W-:Y:S03]  /*9a0d0*/  HMMA.1688.F32.TF32 R184, R244.reuse, R98, R184 ;  /* 0x00000062f4b8723c */ /* 0x040fe600000810b8 */
        /* <DEDUP_REMOVED lines=82> */
[C---:B---3--:R-:W-:Y:S08]  /*9a600*/  HMMA.1688.F32.TF32 R240, R244.reuse, R34, R240 ;  /* 0x00000022f4f0723c */ /* 0x048ff000000810f0 */
[C---:B------:R-:W-:Y:S11]  /*9a610*/  HMMA.1688.F32.TF32 R208, R244.reuse, R30, R208 ;  /* 0x0000001ef4d0723c */ /* 0x040ff600000810d0 */
[----:B------:R-:W-:Y:S04]  /*9a620*/  STL.64 [R1+0xf40], R240 ;  /* 0x000f40f001007387 */ /* 0x000fe80000100a00 */
[----:B------:R1:W-:Y:S04]  /*9a630*/  STL.64 [R1+0xf48], R242 ;  /* 0x000f48f201007387 */ /* 0x0003e80000100a00 */
[----:B------:R-:W-:Y:S04]  /*9a640*/  STL.64 [R1+0xf30], R208 ;  /* 0x000f30d001007387 */ /* 0x000fe80000100a00 */
[----:B------:R3:W-:Y:S01]  /*9a650*/  STL.64 [R1+0xf38], R210 ;  /* 0x000f38d201007387 */ /* 0x0007e20000100a00 */
[C---:B-1----:R-:W-:Y:S08]  /*9a660*/  HMMA.1688.F32.TF32 R240, R244.reuse, R26, R204 ;  /* 0x0000001af4f0723c */ /* 0x042ff000000810cc */
[C---:B---3--:R-:W-:Y:S08]  /*9a670*/  HMMA.1688.F32.TF32 R208, R244.reuse, R22, R200 ;  /* 0x00000016f4d0723c */ /* 0x048ff000000810c8 */
[----:B------:R-:W-:Y:S08]  /*9a680*/  HMMA.1688.F32.TF32 R204, R244, R14, R196 ;  /* 0x0000000ef4cc723c */ /* 0x000ff000000810c4 */
[C---:B------:R-:W-:Y:S08]  /*9a690*/  HMMA.1688.F32.TF32 R200, R188.reuse, R50, R192 ;  /* 0x00000032bcc8723c */ /* 0x040ff000000810c0 */
        /* <DEDUP_REMOVED lines=11> */
[C---:B--2---:R-:W-:Y:S08]  /*9a750*/  HMMA.1688.F32.TF32 R200, R188.reuse, R114, R168 ;  /* 0x00000072bcc8723c */ /* 0x044ff000000810a8 */
[C---:B----4-:R-:W-:Y:S08]  /*9a760*/  HMMA.1688.F32.TF32 R196, R188.reuse, R118, R164 ;  /* 0x00000076bcc4723c */ /* 0x050ff000000810a4 */
[C---:B------:R-:W-:Y:S08]  /*9a770*/  HMMA.1688.F32.TF32 R204, R188.reuse, R110, R172 ;  /* 0x0000006ebccc723c */ /* 0x040ff000000810ac */
[C---:B------:R-:W-:Y:S08]  /*9a780*/  HMMA.1688.F32.TF32 R208, R188.reuse, R106, R176 ;  /* 0x0000006abcd0723c */ /* 0x040ff000000810b0 */
[C---:B------:R-:W-:Y:S08]  /*9a790*/  HMMA.1688.F32.TF32 R140, R188.reuse, R18, R140 ;  /* 0x00000012bc8c723c */ /* 0x040ff0000008108c */
[C---:B------:R-:W-:Y:S08]  /*9a7a0*/  HMMA.1688.F32.TF32 R192, R188.reuse, R42, R136 ;  /* 0x0000002abcc0723c */ /* 0x040ff00000081088 */
[C---:B------:R-:W-:Y:S08]  /*9a7b0*/  HMMA.1688.F32.TF32 R136, R188.reuse, R10, R144 ;  /* 0x0000000abc88723c */ /* 0x040ff00000081090 */
[C---:B------:R-:W-:Y:S03]  /*9a7c0*/  HMMA.1688.F32.TF32 R144, R188.reuse, R6, R148 ;  /* 0x00000006bc90723c */ /* 0x040fe60000081094 */
[----:B------:R-:W-:Y:S04]  /*9a7d0*/  STL.64 [R1+0xeb0], R192 ;  /* 0x000eb0c001007387 */ /* 0x000fe80000100a00 */
[----:B------:R1:W-:Y:S04]  /*9a7e0*/  STL.64 [R1+0xeb8], R194 ;  /* 0x000eb8c201007387 */ /* 0x0003e80000100a00 */
[----:B------:R-:W-:Y:S04]  /*9a7f0*/  STL.64 [R1+0xea0], R140 ;  /* 0x000ea08c01007387 */ /* 0x000fe80000100a00 */
[----:B------:R2:W-:Y:S04]  /*9a800*/  STL.64 [R1+0xea8], R142 ;  /* 0x000ea88e01007387 */ /* 0x0005e80000100a00 */
[----:B------:R-:W-:Y:S01]  /*9a810*/  STL.64 [R1+0xe90], R136 ;  /* 0x000e908801007387 */ /* 0x000fe20000100a00 */
[C---:B-1----:R-:W-:Y:S03]  /*9a820*/  HMMA.1688.F32.TF32 R192, R188.reuse, R122, R160 ;  /* 0x0000007abcc0723c */ /* 0x042fe600000810a0 */
[----:B------:R1:W-:Y:S05]  /*9a830*/  STL.64 [R1+0xe98], R138 ;  /* 0x000e988a01007387 */ /* 0x0003ea0000100a00 */
[C---:B--2---:R-:W-:Y:S08]  /*9a840*/  HMMA.1688.F32.TF32 R140, R188.reuse, R130, R152 ;  /* 0x00000082bc8c723c */ /* 0x044ff00000081098 */
[----:B-1----:R-:W-:Y:S01]  /*9a850*/  HMMA.1688.F32.TF32 R136, R188, R126, R156 ;  /* 0x0000007ebc88723c */ /* 0x002fe2000008109c */
[----:B------:R-:W-:Y:S04]  /*9a860*/  STL.64 [R1+0xe80], R144 ;  /* 0x000e809001007387 */ /* 0x000fe80000100a00 */
[----:B------:R-:W-:Y:S01]  /*9a870*/  STL.64 [R1+0xe88], R146 ;  /* 0x000e889201007387 */ /* 0x000fe20000100a00 */
[----:B------:R-:W-:Y:S01]  /*9a880*/  MOV R244, R93 ;  /* 0x0000005d00f47202 */ /* 0x000fe20000000f00 */
[----:B------:R-:W-:-:S02]  /*9a890*/  IMAD.MOV.U32 R245, RZ, RZ, R96 ;  /* 0x000000fffff57224 */ /* 0x000fc400078e0060 */
[----:B------:R-:W-:Y:S01]  /*9a8a0*/  IMAD.MOV.U32 R246, RZ, RZ, R97 ;  /* 0x000000fffff67224 */ /* 0x000fe200078e0061 */
[----:B------:R-:W-:Y:S01]  /*9a8b0*/  MOV R50, R101 ;  /* 0x0000006500327202 */ /* 0x000fe20000000f00 */
[----:B------:R-:W-:Y:S04]  /*9a8c0*/  STL.64 [R1+0xe70], R140 ;  /* 0x000e708c01007387 */ /* 0x000fe80000100a00 */
[----:B------:R-:W-:Y:S04]  /*9a8d0*/  STL.64 [R1+0xe78], R142 ;  /* 0x000e788e01007387 */ /* 0x000fe80000100a00 */
[----:B------:R-:W-:Y:S04]  /*9a8e0*/  STL [R1+0x6214], R192 ;  /* 0x006214c001007387 */ /* 0x000fe80000100800 */
[----:B------:R-:W-:Y:S04]  /*9a8f0*/  STL.64 [R1+0xe60], R136 ;  /* 0x000e608801007387 */ /* 0x000fe80000100a00 */
[----:B------:R1:W-:Y:S01]  /*9a900*/  STL.64 [R1+0xe68], R138 ;  /* 0x000e688a01007387 */ /* 0x0003e20000100a00 */
[----:B------:R-:W-:-:S02]  /*9a910*/  IMAD.MOV.U32 R247, RZ, RZ, R100 ;  /* 0x000000fffff77224 */ /* 0x000fc400078e0064 */
[----:B------:R-:W-:Y:S02]  /*9a920*/  IMAD.MOV.U32 R51, RZ, RZ, R104 ;  /* 0x000000ffff337224 */ /* 0x000fe400078e0068 */
[----:B------:R-:W-:Y:S01]  /*9a930*/  IMAD.MOV.U32 R151, RZ, RZ, R113 ;  /* 0x000000ffff977224 */ /* 0x000fe200078e0071 */
[----:B------:R-:W-:Y:S01]  /*9a940*/  MOV R148, R120 ;  /* 0x0000007800947202 */ /* 0x000fe20000000f00 */
[----:B------:R-:W-:Y:S02]  /*9a950*/  IMAD.MOV.U32 R149, RZ, RZ, R117 ;  /* 0x000000ffff957224 */ /* 0x000fe400078e0075 */
[----:B------:R-:W-:Y:S02]  /*9a960*/  IMAD.MOV.U32 R150, RZ, RZ, R116 ;  /* 0x000000ffff967224 */ /* 0x000fe400078e0074 */
[----:B------:R-:W-:Y:S01]  /*9a970*/  IMAD.MOV.U32 R165, RZ, RZ, R61 ;  /* 0x000000ffffa57224 */ /* 0x000fe200078e003d */
[C---:B-1----:R-:W-:Y:S01]  /*9a980*/  HMMA.1688.F32.TF32 R136, R188.reuse, R98, R184 ;  /* 0x00000062bc88723c */ /* 0x042fe200000810b8 */
[----:B------:R-:W-:Y:S04]  /*9a990*/  STL [R1+0x6210], R193 ;  /* 0x006210c101007387 */ /* 0x000fe80000100800 */
[----:B------:R-:W-:Y:S04]  /*9a9a0*/  STL [R1+0x620c], R194 ;  /* 0x00620cc201007387 */ /* 0x000fe80000100800 */
[----:B------:R-:W-:Y:S01]  /*9a9b0*/  STL [R1+0x6208], R195 ;  /* 0x006208c301007387 */ /* 0x000fe20000100800 */
[----:B------:R-:W-:Y:S03]  /*9a9c0*/  HMMA.1688.F32.TF32 R140, R188, R102, R180 ;  /* 0x00000066bc8c723c */ /* 0x000fe600000810b4 */
[----:B------:R1:W-:Y:S04]  /*9a9d0*/  STL [R1+0x6220], R196 ;  /* 0x006220c401007387 */ /* 0x0003e80000100800 */
[----:B------:R2:W-:Y:S04]  /*9a9e0*/  STL [R1+0x621c], R197 ;  /* 0x00621cc501007387 */ /* 0x0005e80000100800 */
[----:B------:R-:W-:Y:S04]  /*9a9f0*/  STL [R1+0x6218], R198 ;  /* 0x006218c601007387 */ /* 0x000fe80000100800 */
[----:B------:R-:W-:Y:S01]  /*9aa00*/  STL [R1+0x6204], R199 ;  /* 0x006204c701007387 */ /* 0x000fe20000100800 */
[----:B-1----:R-:W-:Y:S01]  /*9aa10*/  IMAD.MOV.U32 R196, RZ, RZ, R138 ;  /* 0x000000ffffc47224 */ /* 0x002fe200078e008a */
[----:B--2---:R-:W-:-:S02]  /*9aa20*/  MOV R197, R139 ;  /* 0x0000008b00c57202 */ /* 0x004fc40000000f00 */
[----:B------:R1:W-:Y:S04]  /*9aa30*/  STL [R1+0x6228], R200 ;  /* 0x006228c801007387 */ /* 0x0003e80000100800 */
[----:B------:R2:W-:Y:S01]  /*9aa40*/  STL [R1+0x6224], R201 ;  /* 0x006224c901007387 */ /* 0x0005e20000100800 */
[----:B------:R-:W-:Y:S02]  /*9aa50*/  IMAD.MOV.U32 R166, RZ, RZ, R60 ;  /* 0x000000ffffa67224 */ /* 0x000fe400078e003c */
[----:B------:R-:W-:Y:S02]  /*9aa60*/  IMAD.MOV.U32 R170, RZ, RZ, R92 ;  /* 0x000000ffffaa7224 */ /* 0x000fe400078e005c */
[----:B------:R-:W-:Y:S01]  /*9aa70*/  IMAD.MOV.U32 R171, RZ, RZ, R89 ;  /* 0x000000ffffab7224 */ /* 0x000fe200078e0059 */
[----:B------:R-:W-:Y:S01]  /*9aa80*/  MOV R240, R88 ;  /* 0x0000005800f07202 */ /* 0x000fe20000000f00 */
[----:B-1----:R-:W-:-:S02]  /*9aa90*/  IMAD.MOV.U32 R200, RZ, RZ, R136 ;  /* 0x000000ffffc87224 */ /* 0x002fc400078e0088 */
[----:B------:R-:W-:Y:S02]  /*9aaa0*/  IMAD.MOV.U32 R241, RZ, RZ, R85 ;  /* 0x000000fffff17224 */ /* 0x000fe400078e0055 */
[----:B------:R-:W-:Y:S02]  /*9aab0*/  IMAD.MOV.U32 R242, RZ, RZ, R84 ;  /* 0x000000fffff27224 */ /* 0x000fe400078e0054 */
[----:B------:R-:W-:Y:S01]  /*9aac0*/  IMAD.MOV.U32 R243, RZ, RZ, R81 ;  /* 0x000000fffff37224 */ /* 0x000fe200078e0051 */
[----:B------:R-:W-:Y:S01]  /*9aad0*/  MOV R164, R64 ;  /* 0x0000004000a47202 */ /* 0x000fe20000000f00 */
[----:B--2---:R-:W-:Y:S02]  /*9aae0*/  IMAD.MOV.U32 R201, RZ, RZ, R137 ;  /* 0x000000ffffc97224 */ /* 0x004fe400078e0089 */
[----:B------:R-:W-:Y:S01]  /*9aaf0*/  IMAD.MOV.U32 R167, RZ, RZ, R57 ;  /* 0x000000ffffa77224 */ /* 0x000fe200078e0039 */
[----:B------:R-:W-:Y:S01]  /*9ab00*/  HMMA.1688.F32.TF32 R136, R188, R94, R132 ;  /* 0x0000005ebc88723c */ /* 0x000fe20000081084 */
[----:B------:R-:W-:Y:S01]  /*9ab10*/  STL [R1+0x6200], R202 ;  /* 0x006200ca01007387 */ /* 0x000fe20000100800 */
[----:B------:R-:W-:Y:S01]  /*9ab20*/  MOV R160, R72 ;  /* 0x0000004800a07202 */ /* 0x000fe20000000f00 */
[----:B------:R-:W-:-:S02]  /*9ab30*/  IMAD.MOV.U32 R161, RZ, RZ, R69 ;  /* 0x000000ffffa17224 */ /* 0x000fc400078e0045 */
[----:B------:R-:W-:Y:S01]  /*9ab40*/  IMAD.MOV.U32 R162, RZ, RZ, R68 ;  /* 0x000000ffffa27224 */ /* 0x000fe200078e0044 */
[----:B------:R-:W-:Y:S02]  /*9ab50*/  LDS R130, [R0+UR18+0x86800] ;  /* 0x0868001200827984 */ /* 0x000fe40008000800 */
[C---:B------:R-:W-:Y:S02]  /*9ab60*/  HMMA.1688.F32.TF32 R132, R188.reuse, R82, R220 ;  /* 0x00000052bc84723c */ /* 0x040fe400000810dc */
[----:B------:R-:W-:Y:S04]  /*9ab70*/  STL [R1+0x61fc], R203 ;  /* 0x0061fccb01007387 */ /* 0x000fe80000100800 */
[----:B------:R-:W-:Y:S04]  /*9ab80*/  STL.64 [R1+0x6248], R206 ;  /* 0x006248ce01007387 */ /* 0x000fe80000100a00 */
[----:B------:R-:W-:Y:S01]  /*9ab90*/  STL.64 [R1+0x6240], R204 ;  /* 0x006240cc01007387 */ /* 0x000fe20000100a00 */
[----:B------:R-:W-:Y:S03]  /*9aba0*/  HMMA.1688.F32.TF32 R144, R188, R86, R216 ;  /* 0x00000056bc90723c */ /* 0x000fe600000810d8 */
[----:B------:R-:W-:Y:S04]  /*9abb0*/  STL.64 [R1+0x6258], R210 ;  /* 0x006258d201007387 */ /* 0x000fe80000100a00 */
[----:B------:R-:W-:Y:S04]  /*9abc0*/  STL.64 [R1+0x6250], R208 ;  /* 0x006250d001007387 */ /* 0x000fe80000100a00 */
[----:B------:R-:W-:Y:S04]  /*9abd0*/  STL.64 [R1+0xe50], R140 ;  /* 0x000e508c01007387 */ /* 0x000fe80000100a00 */
[----:B------:R1:W-:Y:S01]  /*9abe0*/  STL.64 [R1+0xe58], R142 ;  /* 0x000e588e01007387 */ /* 0x0003e20000100a00 */
[----:B------:R-:W-:Y:S01]  /*9abf0*/  IMAD.MOV.U32 R198, RZ, RZ, R132 ;  /* 0x000000ffffc67224 */ /* 0x000fe200078e0084 */
[----:B------:R-:W-:Y:S01]  /*9ac00*/  MOV R194, R135 ;  /* 0x0000008700c27202 */ /* 0x000fe20000000f00 */
[----:B------:R-:W-:Y:S01]  /*9ac10*/  IMAD.MOV.U32 R192, RZ, RZ, R133 ;  /* 0x000000ffffc07224 */ /* 0x000fe200078e0085 */
[----:B------:R-:W2:Y:S01]  /*9ac20*/  LDL R251, [R1+0x1e40] ;  /* 0x001e400001fb7983 */ /* 0x000ea20000100800 */
[----:B------:R-:W-:-:S02]  /*9ac30*/  IMAD.MOV.U32 R193, RZ, RZ, R134 ;  /* 0x000000ffffc17224 */ /* 0x000fc400078e0086 */
[C---:B------:R-:W-:Y:S01]  /*9ac40*/  HMMA.1688.F32.TF32 R132, R188.reuse, R78, R224 ;  /* 0x0000004ebc84723c */ /* 0x040fe200000810e0 */
[----:B------:R-:W-:Y:S01]  /*9ac50*/  IMAD.MOV.U32 R163, RZ, RZ, R65 ;  /* 0x000000ffffa37224 */ /* 0x000fe200078e0041 */
[----:B------:R-:W-:Y:S06]  /*9ac60*/  LDS R131, [R3+UR18+0x86800] ;  /* 0x0868001203837984 */ /* 0x000fec0008000800 */
[----:B-1----:R-:W-:Y:S01]  /*9ac70*/  HMMA.1688.F32.TF32 R140, R188, R90, R212 ;  /* 0x0000005abc8c723c */ /* 0x002fe200000810d4 */
[----:B------:R-:W-:Y:S01]  /*9ac80*/  STL.64 [R1+0x6268], R138 ;  /* 0x0062688a01007387 */ /* 0x000fe20000100a00 */
[----:B------:R-:W-:Y:S01]  /*9ac90*/  IMAD.MOV.U32 R202, RZ, RZ, R146 ;  /* 0x000000ffffca7224 */ /* 0x000fe200078e0092 */
[----:B------:R-:W-:Y:S01]  /*9aca0*/  MOV R203, R147 ;  /* 0x0000009300cb7202 */ /* 0x000fe20000000f00 */
[----:B------:R-:W-:Y:S01]  /*9acb0*/  IMAD.MOV.U32 R195, RZ, RZ, R144 ;  /* 0x000000ffffc37224 */ /* 0x000fe200078e0090 */
[----:B------:R-:W-:Y:S01]  /*9acc0*/  STL.64 [R1+0x6260], R136 ;  /* 0x0062608801007387 */ /* 0x000fe20000100a00 */
[----:B------:R-:W-:-:S13]  /*9acd0*/  IMAD.MOV.U32 R199, RZ, RZ, R145 ;  /* 0x000000ffffc77224 */ /* 0x000fda00078e0091 */
[----:B------:R1:W-:Y:S04]  /*9ace0*/  STL [R1+0x61f8], R141 ;  /* 0x0061f88d01007387 */ /* 0x0003e80000100800 */
[----:B------:R3:W-:Y:S04]  /*9acf0*/  STL [R1+0x61f4], R142 ;  /* 0x0061f48e01007387 */ /* 0x0007e80000100800 */
[----:B------:R4:W-:Y:S04]  /*9ad00*/  STL [R1+0x61f0], R143 ;  /* 0x0061f08f01007387 */ /* 0x0009e80000100800 */
[----:B------:R-:W-:Y:S01]  /*9ad10*/  STL.64 [R1+0x6278], R202 ;  /* 0x006278ca01007387 */ /* 0x000fe20000100a00 */
[----:B-1----:R-:W-:-:S02]  /*9ad20*/  IMAD.MOV.U32 R141, RZ, RZ, R132 ;  /* 0x000000ffff8d7224 */ /* 0x002fc400078e0084 */
[----:B---3--:R-:W-:Y:S01]  /*9ad30*/  IMAD.MOV.U32 R142, RZ, RZ, R133 ;  /* 0x000000ffff8e7224 */ /* 0x008fe200078e0085 */
[----:B------:R-:W-:Y:S01]  /*9ad40*/  STL.64 [R1+0x6270], R200 ;  /* 0x006270c801007387 */ /* 0x000fe20000100a00 */
[----:B----4-:R-:W-:-:S03]  /*9ad50*/  IMAD.MOV.U32 R143, RZ, RZ, R134 ;  /* 0x000000ffff8f7224 */ /* 0x010fc600078e0086 */
[----:B------:R-:W-:Y:S04]  /*9ad60*/  STL.64 [R1+0x62b8], R194 ;  /* 0x0062b8c201007387 */ /* 0x000fe80000100a00 */
[----:B------:R-:W-:Y:S04]  /*9ad70*/  STL.64 [R1+0x62b0], R192 ;  /* 0x0062b0c001007387 */ /* 0x000fe80000100a00 */
[----:B------:R-:W-:Y:S04]  /*9ad80*/  STL.64 [R1+0x62a8], R198 ;  /* 0x0062a8c601007387 */ /* 0x000fe80000100a00 */
[----:B------:R-:W-:Y:S04]  /*9ad90*/  STL.64 [R1+0x62a0], R196 ;  /* 0x0062a0c401007387 */ /* 0x000fe80000100a00 */
[----:B------:R1:W-:Y:S04]  /*9ada0*/  STL [R1+0xd8c], R135 ;  /* 0x000d8c8701007387 */ /* 0x0003e80000100800 */
[----:B------:R-:W-:Y:S01]  /*9adb0*/  STL.64 [R1+0x62c8], R142 ;  /* 0x0062c88e01007387 */ /* 0x000fe20000100a00 */
[C---:B------:R-:W-:Y:S03]  /*9adc0*/  HMMA.1688.F32.TF32 R136, R188.reuse, R70, R232 ;  /* 0x00000046bc88723c */ /* 0x040fe600000810e8 */
[----:B------:R3:W-:Y:S05]  /*9add0*/  STL.64 [R1+0x62c0], R140 ;  /* 0x0062c08c01007387 */ /* 0x0007ea0000100a00 */
[C---:B-1----:R-:W-:Y:S08]  /*9ade0*/  HMMA.1688.F32.TF32 R132, R188.reuse, R66, R236 ;  /* 0x00000042bc84723c */ /* 0x042ff000000810ec */
[----:B---3--:R-:W-:-:S15]  /*9adf0*/  HMMA.1688.F32.TF32 R140, R188, R74, R228 ;  /* 0x0000004abc8c723c */ /* 0x008fde00000810e4 */
[----:B------:R-:W-:-:S04]  /*9ae00*/  NOP ;  /* 0x0000000000007918 */ /* 0x000fc80000000000 */
[----:B------:R-:W-:Y:S04]  /*9ae10*/  STL.64 [R1+0xd90], R140 ;  /* 0x000d908c01007387 */ /* 0x000fe80000100a00 */
[----:B------:R-:W-:Y:S04]  /*9ae20*/  STL.64 [R1+0xd98], R142 ;  /* 0x000d988e01007387 */ /* 0x000fe80000100a00 */
[----:B------:R-:W-:Y:S04]  /*9ae30*/  STL.64 [R1+0xdb0], R136 ;  /* 0x000db08801007387 */ /* 0x000fe80000100a00 */
[----:B------:R-:W-:Y:S04]  /*9ae40*/  STL.64 [R1+0xdb8], R138 ;  /* 0x000db88a01007387 */ /* 0x000fe80000100a00 */
[----:B------:R-:W3:Y:S04]  /*9ae50*/  LDL.LU R93, [R1+0x6304] ;  /* 0x00630400015d7983 */ /* 0x000ee80000300800 */
[----:B------:R-:W-:Y:S04]  /*9ae60*/  STL.64 [R1+0xdc0], R132 ;  /* 0x000dc08401007387 */ /* 0x000fe80000100a00 */
[----:B------:R-:W-:Y:S04]  /*9ae70*/  STL.64 [R1+0xdc8], R134 ;  /* 0x000dc88601007387 */ /* 0x000fe80000100a00 */
[----:B------:R-:W4:Y:S04]  /*9ae80*/  LDL.LU R96, [R1+0x6300] ;  /* 0x0063000001607983 */ /* 0x000f280000300800 */
[----:B------:R-:W3:Y:S04]  /*9ae90*/  LDL.LU R97, [R1+0x62fc] ;  /* 0x0062fc0001617983 */ /* 0x000ee80000300800 */
[----:B------:R-:W4:Y:S04]  /*9aea0*/  LDL.LU R100, [R1+0x62f8] ;  /* 0x0062f80001647983 */ /* 0x000f280000300800 */
[----:B------:R-:W4:Y:S04]  /*9aeb0*/  LDL.LU R101, [R1+0x62f4] ;  /* 0x0062f40001657983 */ /* 0x000f280000300800 */
[----:B------:R-:W4:Y:S01]  /*9aec0*/  LDL.LU R104, [R1+0x62f0] ;  /* 0x0062f00001687983 */ /* 0x000f220000300800 */
        /* <DEDUP_REMOVED lines=8> */
[----:B------:R-:W-:Y:S01]  /*9af50*/  IMAD.MOV.U32 R47, RZ, RZ, R129 ;  /* 0x000000ffff2f7224 */ /* 0x000fe200078e0081 */
[----:B------:R-:W-:Y:S04]  /*9af60*/  LDS R128, [R0+UR18+0x86000] ;  /* 0x0860001200807984 */ /* 0x000fe80008000800 */
[----:B------:R-:W-:Y:S01]  /*9af70*/  LDS R129, [R3+UR18+0x86000] ;  /* 0x0860001203817984 */ /* 0x000fe20008000800 */
[----:B------:R-:W-:Y:S01]  /*9af80*/  MOV R156, R80 ;  /* 0x00000050009c7202 */ /* 0x000fe20000000f00 */
[----:B------:R-:W-:-:S02]  /*9af90*/  IMAD.MOV.U32 R157, RZ, RZ, R77 ;  /* 0x000000ffff9d7224 */ /* 0x000fc400078e004d */
[----:B------:R-:W-:Y:S02]  /*9afa0*/  IMAD.MOV.U32 R158, RZ, RZ, R76 ;  /* 0x000000ffff9e7224 */ /* 0x000fe400078e004c */
[----:B------:R-:W-:Y:S02]  /*9afb0*/  IMAD.MOV.U32 R159, RZ, RZ, R73 ;  /* 0x000000ffff9f7224 */ /* 0x000fe400078e0049 */
[----:B------:R-:W-:Y:S01]  /*9afc0*/  IMAD.MOV.U32 R46, RZ, RZ, R252 ;  /* 0x000000ffff2e7224 */ /* 0x000fe200078e00fc */
[----:B--2---:R-:W1:Y:S04]  /*9afd0*/  LDSM.16.M88.4 R124, [R251+UR12+0x80] ;  /* 0x0000800cfb7c783b */ /* 0x004e680008000200 */
[----:B------:R-:W2:Y:S04]  /*9afe0*/  LDSM.16.M88.4 R120, [R251+UR12+0x2080] ;  /* 0x0020800cfb78783b */ /* 0x000ea80008000200 */
[----:B------:R-:W2:Y:S04]  /*9aff0*/  LDSM.16.M88.4 R116, [R251+UR12+0x4080] ;  /* 0x0040800cfb74783b */ /* 0x000ea80008000200 */
[----:B------:R-:W-:Y:S04]  /*9b000*/  LDSM.16.M88.4 R108, [R251+UR12+0x8080] ;  /* 0x0080800cfb6c783b */ /* 0x000fe80008000200 */
[----:B------:R-:W-:Y:S04]  /*9b010*/  LDSM.16.M88.4 R88, [R251+UR12+0x12080] ;  /* 0x0120800cfb58783b */ /* 0x000fe80008000200 */
        /* <DEDUP_REMOVED lines=9> */
[----:B------:R-:W-:Y:S04]  /*9b0b0*/  STL [R1+0x61dc], R118 ;  /* 0x0061dc7601007387 */ /* 0x000fe80000100800 */
[----:B------:R-:W-:Y:S04]  /*9b0c0*/  STL [R1+0x61d8], R119 ;  /* 0x0061d87701007387 */ /* 0x000fe80000100800 */
[----:B------:R-:W-:Y:S01]  /*9b0d0*/  LDSM.16.M88.4 R64, [R251+UR12+0x1e080] ;  /* 0x01e0800cfb40783b */ /* 0x000fe20008000200 */
[----:B---3--:R-:W-:-:S02]  /*9b0e0*/  IMAD.MOV.U32 R115, RZ, RZ, R97 ;  /* 0x000000ffff737224 */ /* 0x008fc400078e0061 */
[----:B----4-:R-:W-:Y:S02]  /*9b0f0*/  IMAD.MOV.U32 R114, RZ, RZ, R100 ;  /* 0x000000ffff727224 */ /* 0x010fe400078e0064 */
[----:B------:R-:W-:Y:S01]  /*9b100*/  IMAD.MOV.U32 R113, RZ, RZ, R101 ;  /* 0x000000ffff717224 */ /* 0x000fe200078e0065 */
[----:B------:R-:W-:Y:S01]  /*9b110*/  MOV R168, R96 ;  /* 0x0000006000a87202 */ /* 0x000fe20000000f00 */
[----:B------:R-:W-:Y:S01]  /*9b120*/  IMAD.MOV.U32 R169, RZ, RZ, R93 ;  /* 0x000000ffffa97224 */ /* 0x000fe200078e005d */
[----:B------:R-:W-:Y:S01]  /*9b130*/  LDSM.16.M88.4 R100, [R251+UR12+0xc080] ;  /* 0x00c0800cfb64783b */ /* 0x000fe20008000200 */
[----:B------:R-:W-:-:S03]  /*9b140*/  MOV R112, R104 ;  /* 0x0000006800707202 */ /* 0x000fc60000000f00 */
[----:B------:R-:W-:Y:S04]  /*9b150*/  LDSM.16.M88.4 R104, [R251+UR12+0xa080] ;  /* 0x00a0800cfb68783b */ /* 0x000fe80008000200 */
[C---:B------:R-:W-:Y:S01]  /*9b160*/  HMMA.1688.F32.TF32 R60, R188.reuse, R62, R112 ;  /* 0x0000003ebc3c723c */ /* 0x040fe20000081070 */
[----:B------:R-:W1:Y:S04]  /*9b170*/  LDSM.16.M88.4 R112, [R251+UR12+0x6080] ;  /* 0x0060800cfb70783b */ /* 0x000e680008000200 */
[----:B------:R-:W2:Y:S04]  /*9b180*/  LDSM.16.M88.4 R92, [R251+UR12+0x10080] ;  /* 0x0100800cfb5c783b */ /* 0x000ea80008000200 */
[----:B------:R-:W-:Y:S04]  /*9b190*/  LDSM.16.M88.4 R96, [R251+UR12+0xe080] ;  /* 0x00e0800cfb60783b */ /* 0x000fe80008000200 */
[----:B-1----:R-:W-:Y:S06]  /*9b1a0*/  STL [R1+0x61e4], R114 ;  /* 0x0061e47201007387 */ /* 0x002fec0000100800 */
[----:B------:R-:W-:Y:S04]  /*9b1b0*/  STL.64 [R1+0xe20], R60 ;  /* 0x000e203c01007387 */ /* 0x000fe80000100a00 */
[----:B------:R1:W-:Y:S02]  /*9b1c0*/  STL.64 [R1+0xe28], R62 ;  /* 0x000e283e01007387 */ /* 0x0003e40000100a00 */
[----:B-1----:R-:W-:Y:S02]  /*9b1d0*/  HMMA.1688.F32.TF32 R60, R188, R58, R168 ;  /* 0x0000003abc3c723c */ /* 0x002fe400000810a8 */
[----:B------:R-:W-:Y:S04]  /*9b1e0*/  STL [R1+0x61e0], R115 ;  /* 0x0061e07301007387 */ /* 0x000fe80000100800 */
[----:B------:R-:W-:-:S13]  /*9b1f0*/  STL [R1+0x61ec], R110 ;  /* 0x0061ec6e01007387 */ /* 0x000fda0000100800 */
[----:B------:R-:W-:Y:S04]  /*9b200*/  STL.64 [R1+0xe30], R60 ;  /* 0x000e303c01007387 */ /* 0x000fe80000100a00 */
[----:B------:R1:W-:Y:S02]  /*9b210*/  STL.64 [R1+0xe38], R62 ;  /* 0x000e383e01007387 */ /* 0x0003e40000100a00 */
[----:B-1----:R-:W-:Y:S01]  /*9b220*/  HMMA.1688.F32.TF32 R60, R188, R54, R240 ;  /* 0x00000036bc3c723c */ /* 0x002fe200000810f0 */
[----:B------:R-:W-:Y:S02]  /*9b230*/  IMAD.MOV.U32 R240, RZ, RZ, R56 ;  /* 0x000000fffff07224 */ /* 0x000fe400078e0038 */
[----:B------:R-:W-:Y:S02]  /*9b240*/  IMAD.MOV.U32 R241, RZ, RZ, R53 ;  /* 0x000000fffff17224 */ /* 0x000fe400078e0035 */
[----:B------:R-:W-:-:S03]  /*9b250*/  IMAD.MOV.U32 R242, RZ, RZ, R52 ;  /* 0x000000fffff27224 */ /* 0x000fc600078e0034 */
[C---:B------:R-:W-:Y:S08]  /*9b260*/  HMMA.1688.F32.TF32 R56, R188.reuse, R38, R164 ;  /* 0x00000026bc38723c */ /* 0x040ff000000810a4 */
[----:B------:R-:W-:Y:S01]  /*9b270*/  HMMA.1688.F32.TF32 R52, R188, R34, R160 ;  /* 0x00000022bc34723c */ /* 0x000fe200000810a0 */
[----:B------:R-:W-:Y:S04]  /*9b280*/  STL [R1+0x61e8], R111 ;  /* 0x0061e86f01007387 */ /* 0x000fe80000100800 */
[----:B------:R-:W-:Y:S04]  /*9b290*/  STL.64 [R1+0xe10], R60 ;  /* 0x000e103c01007387 */ /* 0x000fe80000100a00 */
[----:B------:R1:W-:Y:S01]  /*9b2a0*/  STL [R1+0xe18], R62 ;  /* 0x000e183e01007387 */ /* 0x0003e20000100800 */
[----:B------:R-:W-:-:S03]  /*9b2b0*/  MOV R252, R63 ;  /* 0x0000003f00fc7202 */ /* 0x000fc60000000f00 */
[----:B------:R-:W-:Y:S04]  /*9b2c0*/  STL [R1+0x6010], R106 ;  /* 0x0060106a01007387 */ /* 0x000fe80000100800 */
[----:B------:R-:W-:Y:S01]  /*9b2d0*/  STL [R1+0x600c], R107 ;  /* 0x00600c6b01007387 */ /* 0x000fe20000100800 */
[C---:B-1----:R-:W-:Y:S03]  /*9b2e0*/  HMMA.1688.F32.TF32 R60, R188.reuse, R30, R156 ;  /* 0x0000001ebc3c723c */ /* 0x042fe6000008109c */
[----:B------:R-:W-:Y:S04]  /*9b2f0*/  STL.64 [R1+0xe00], R56 ;  /* 0x000e003801007387 */ /* 0x000fe80000100a00 */
[----:B------:R1:W-:Y:S04]  /*9b300*/  STL.64 [R1+0xe08], R58 ;  /* 0x000e083a01007387 */ /* 0x0003e80000100a00 */
[----:B------:R-:W-:Y:S04]  /*9b310*/  STL.64 [R1+0xdf0], R52 ;  /* 0x000df03401007387 */ /* 0x000fe80000100a00 */
[----:B------:R3:W-:Y:S01]  /*9b320*/  STL.64 [R1+0xdf8], R54 ;  /* 0x000df83601007387 */ /* 0x0007e20000100a00 */
[C---:B-1----:R-:W-:Y:S08]  /*9b330*/  HMMA.1688.F32.TF32 R56, R188.reuse, R26, R152 ;  /* 0x0000001abc38723c */ /* 0x042ff00000081098 */
[----:B---3--:R-:W-:Y:S01]  /*9b340*/  HMMA.1688.F32.TF32 R52, R188, R22, R148 ;  /* 0x00000016bc34723c */ /* 0x008fe20000081094 */
[----:B------:R-:W-:Y:S04]  /*9b350*/  STL.64 [R1+0xde0], R60 ;  /* 0x000de03c01007387 */ /* 0x000fe80000100a00 */
[----:B------:R-:W-:Y:S01]  /*9b360*/  STL.64 [R1+0xde8], R62 ;  /* 0x000de83e01007387 */ /* 0x000fe20000100a00 */
[----:B------:R-:W-:-:S03]  /*9b370*/  MOV R243, R2 ;  /* 0x0000000200f37202 */ /* 0x000fc60000000f00 */
[----:B------:R-:W1:Y:S10]  /*9b380*/  LDSM.16.M88.4 R60, [R251+UR12+0x20080] ;  /* 0x0200800cfb3c783b */ /* 0x000e740008000200 */
[----:B------:R-:W-:Y:S01]  /*9b390*/  STL.64 [R1+0xda0], R52 ;  /* 0x000da03401007387 */ /* 0x000fe20000100a00 */
[----:B------:R-:W-:-:S03]  /*9b3a0*/  IMAD.MOV.U32 R2, RZ, RZ, R55 ;  /* 0x000000ffff027224 */ /* 0x000fc600078e0037 */
[----:B------:R-:W-:Y:S04]  /*9b3b0*/  STL.64 [R1+0xdd0], R56 ;  /* 0x000dd03801007387 */ /* 0x000fe80000100a00 */
[----:B------:R3:W-:Y:S04]  /*9b3c0*/  STL.64 [R1+0xdd8], R58 ;  /* 0x000dd83a01007387 */ /* 0x0007e80000100a00 */
[----:B------:R4:W-:Y:S01]  /*9b3d0*/  STL [R1+0xda8], R54 ;  /* 0x000da83601007387 */ /* 0x0009e20000100800 */
[----:B---3--:R-:W-:Y:S08]  /*9b3e0*/  HMMA.1688.F32.TF32 R56, R188, R14, R144 ;  /* 0x0000000ebc38723c */ /* 0x008ff00000081090 */
[C---:B----4-:R-:W-:Y:S08]  /*9b3f0*/  HMMA.1688.F32.TF32 R52, R128.reuse, R124, R44 ;  /* 0x0000007c8034723c */ /* 0x050ff0000008102c */
[C---:B------:R-:W-:Y:S01]  /*9b400*/  HMMA.1688.F32.TF32 R44, R128.reuse, R120, R48 ;  /* 0x00000078802c723c */ /* 0x040fe20000081030 */
[----:B------:R-:W-:Y:S04]  /*9b410*/  LDSM.16.M88.4 R48, [R251+UR12+0x26080] ;  /* 0x0260800cfb30783b */ /* 0x000fe80008000200 */
[----:B------:R-:W-:Y:S04]  /*9b420*/  STL.64 [R1+0xd70], R56 ;  /* 0x000d703801007387 */ /* 0x000fe80000100a00 */
[----:B------:R-:W-:Y:S04]  /*9b430*/  STL.64 [R1+0xd78], R58 ;  /* 0x000d783a01007387 */ /* 0x000fe80000100a00 */
[----:B------:R-:W-:Y:S04]  /*9b440*/  STL.64 [R1+0xd60], R52 ;  /* 0x000d603401007387 */ /* 0x000fe80000100a00 */
[----:B------:R-:W-:Y:S04]  /*9b450*/  STL.64 [R1+0xd68], R54 ;  /* 0x000d683601007387 */ /* 0x000fe80000100a00 */
[----:B------:R-:W-:Y:S04]  /*9b460*/  STL.64 [R1+0xd50], R44 ;  /* 0x000d502c01007387 */ /* 0x000fe80000100a00 */
[----:B------:R3:W-:Y:S04]  /*9b470*/  STL.64 [R1+0xd58], R46 ;  /* 0x000d582e01007387 */ /* 0x0007e80000100a00 */
[----:B------:R-:W4:Y:S04]  /*9b480*/  LDSM.16.M88.4 R56, [R251+UR12+0x22080] ;  /* 0x0220800cfb38783b */ /* 0x000f280008000200 */
[----:B------:R-:W1:Y:S01]  /*9b490*/  LDSM.16.M88.4 R52, [R251+UR12+0x24080] ;  /* 0x0240800cfb34783b */ /* 0x000e620008000200 */
[----:B---3--:R-:W-:Y:S01]  /*9b4a0*/  HMMA.1688.F32.TF32 R44, R128, R116, R244 ;  /* 0x00000074802c723c */ /* 0x008fe200000810f4 */
[----:B------:R-:W-:-:S02]  /*9b4b0*/  IMAD.MOV.U32 R246, RZ, RZ, R37 ;  /* 0x000000fffff67224 */ /* 0x000fc400078e0025 */
[----:B------:R-:W-:-:S05]  /*9b4c0*/  IMAD.MOV.U32 R247, RZ, RZ, R36 ;  /* 0x000000fffff77224 */ /* 0x000fca00078e0024 */
[----:B------:R-:W-:Y:S01]  /*9b4d0*/  HMMA.1688.F32.TF32 R36, R128, R112, R240 ;  /* 0x000000708024723c */ /* 0x000fe200000810f0 */
[----:B------:R-:W-:Y:S01]  /*9b4e0*/  MOV R244, R41 ;  /* 0x0000002900f47202 */ /* 0x000fe20000000f00 */
[----:B------:R-:W-:Y:S02]  /*9b4f0*/  IMAD.MOV.U32 R245, RZ, RZ, R40 ;  /* 0x000000fffff57224 */ /* 0x000fe400078e0028 */
[----:B------:R-:W-:Y:S07]  /*9b500*/  LDSM.16.M88.4 R40, [R251+UR12+0x2a080] ;  /* 0x02a0800cfb28783b */ /* 0x000fee0008000200 */
[----:B------:R-:W-:Y:S01]  /*9b510*/  IMAD.MOV.U32 R110, RZ, RZ, R46 ;  /* 0x000000ffff6e7224 */ /* 0x000fe200078e002e */
[----:B------:R-:W-:Y:S01]  /*9b520*/  STL.64 [R1+0xd30], R44 ;  /* 0x000d302c01007387 */ /* 0x000fe20000100a00 */
[----:B------:R-:W-:-:S03]  /*9b530*/  IMAD.MOV.U32 R111, RZ, RZ, R47 ;  /* 0x000000ffff6f7224 */ /* 0x000fc600078e002f */
[----:B------:R-:W3:Y:S03]  /*9b540*/  LDSM.16.M88.4 R44, [R251+UR12+0x28080] ;  /* 0x0280800cfb2c783b */ /* 0x000ee60008000200 */
[----:B------:R-:W-:Y:S01]  /*9b550*/  MOV R114, R36 ;  /* 0x0000002400727202 */ /* 0x000fe20000000f00 */
[----:B------:R-:W-:Y:S02]  /*9b560*/  IMAD.MOV.U32 R115, RZ, RZ, R37 ;  /* 0x000000ffff737224 */ /* 0x000fe400078e0025 */
[----:B------:R-:W-:Y:S02]  /*9b570*/  IMAD.MOV.U32 R118, RZ, RZ, R38 ;  /* 0x000000ffff767224 */ /* 0x000fe400078e0026 */
[----:B------:R-:W-:Y:S02]  /*9b580*/  IMAD.MOV.U32 R119, RZ, RZ, R39 ;  /* 0x000000ffff777224 */ /* 0x000fe400078e0027 */
[----:B------:R-:W1:Y:S01]  /*9b590*/  LDSM.16.M88.4 R36, [R251+UR12+0x2c080] ;  /* 0x02c0800cfb24783b */ /* 0x000e620008000200 */
[----:B------:R-:W-:-:S02]  /*9b5a0*/  IMAD.MOV.U32 R242, RZ, RZ, R29 ;  /* 0x000000fffff27224 */ /* 0x000fc400078e001d */
[----:B------:R-:W-:Y:S02]  /*9b5b0*/  IMAD.MOV.U32 R243, RZ, RZ, R28 ;  /* 0x000000fffff37224 */ /* 0x000fe400078e001c */
[----:B------:R-:W-:Y:S01]  /*9b5c0*/  HMMA.1688.F32.TF32 R28, R128, R108, R244 ;  /* 0x0000006c801c723c */ /* 0x000fe200000810f4 */
[----:B--2---:R-:W-:Y:S01]  /*9b5d0*/  STL [R1+0x5ffc], R94 ;  /* 0x005ffc5e01007387 */ /* 0x004fe20000100800 */
[----:B------:R-:W-:-:S03]  /*9b5e0*/  MOV R240, R33 ;  /* 0x0000002100f07202 */ /* 0x000fc60000000f00 */
[----:B------:R-:W-:Y:S01]  /*9b5f0*/  STL [R1+0x5ff8], R95 ;  /* 0x005ff85f01007387 */ /* 0x000fe20000100800 */
[----:B------:R-:W-:-:S03]  /*9b600*/  IMAD.MOV.U32 R241, RZ, RZ, R32 ;  /* 0x000000fffff17224 */ /* 0x000fc600078e0020 */
        /* <DEDUP_REMOVED lines=8> */
[----:B------:R-:W-:Y:S01]  /*9b690*/  STL [R1+0x6024], R78 ;  /* 0x0060244e01007387 */ /* 0x000fe20000100800 */
[----:B------:R-:W-:Y:S02]  /*9b6a0*/  IMAD.MOV.U32 R126, RZ, RZ, R30 ;  /* 0x000000ffff7e7224 */ /* 0x000fe400078e001e */
[----:B------:R-:W-:Y:S01]  /*9b6b0*/  IMAD.MOV.U32 R127, RZ, RZ, R31 ;  /* 0x000000ffff7f7224 */ /* 0x000fe200078e001f */
[----:B------:R-:W-:Y:S01]  /*9b6c0*/  STL [R1+0x6020], R79 ;  /* 0x0060204f01007387 */ /* 0x000fe20000100800 */
[----:B------:R-:W-:Y:S03]  /*9b6d0*/  HMMA.1688.F32.TF32 R28, R128, R104, R240 ;  /* 0x00000068801c723c */ /* 0x000fe600000810f0 */
[----:B------:R-:W-:Y:S04]  /*9b6e0*/  STL [R1+0x602c], R74 ;  /* 0x00602c4a01007387 */ /* 0x000fe80000100800 */
[----:B------:R-:W-:Y:S04]  /*9b6f0*/  STL [R1+0x6028], R75 ;  /* 0x0060284b01007387 */ /* 0x000fe80000100800 */
[----:B------:R-:W-:Y:S04]  /*9b700*/  STL [R1+0x6034], R70 ;  /* 0x0060344601007387 */ /* 0x000fe80000100800 */
[----:B------:R-:W-:Y:S04]  /*9b710*/  STL [R1+0x6030], R71 ;  /* 0x0060304701007387 */ /* 0x000fe80000100800 */
[----:B------:R-:W-:Y:S04]  /*9b720*/  STL [R1+0x603c], R66 ;  /* 0x00603c4201007387 */ /* 0x000fe80000100800 */
[----:B------:R-:W-:Y:S04]  /*9b730*/  STL [R1+0x6038], R67 ;  /* 0x0060384301007387 */ /* 0x000fe80000100800 */
[----:B-1----:R-:W-:Y:S04]  /*9b740*/  STL [R1+0x6044], R62 ;  /* 0x0060443e01007387 */ /* 0x002fe80000100800 */
[----:B------:R-:W-:Y:S04]  /*9b750*/  STL [R1+0x6040], R63 ;  /* 0x0060403f01007387 */ /* 0x000fe80000100800 */
[----:B----4-:R-:W-:Y:S04]  /*9b760*/  STL [R1+0x604c], R58 ;  /* 0x00604c3a01007387 */ /* 0x010fe80000100800 */
[----:B------:R-:W-:Y:S04]  /*9b770*/  STL [R1+0x6048], R59 ;  /* 0x0060483b01007387 */ /* 0x000fe80000100800 */
[----:B------:R-:W-:Y:S04]  /*9b780*/  STL [R1+0x6054], R54 ;  /* 0x0060543601007387 */ /* 0x000fe80000100800 */
[----:B------:R-:W-:Y:S04]  /*9b790*/  STL [R1+0x6050], R55 ;  /* 0x0060503701007387 */ /* 0x000fe80000100800 */
[----:B------:R-:W-:Y:S04]  /*9b7a0*/  STL [R1+0x605c], R50 ;  /* 0x00605c3201007387 */ /* 0x000fe80000100800 */
[----:B------:R-:W-:Y:S04]  /*9b7b0*/  STL [R1+0x6058], R51 ;  /* 0x0060583301007387 */ /* 0x000fe80000100800 */
[----:B---3--:R-:W-:Y:S04]  /*9b7c0*/  STL [R1+0x6064], R46 ;  /* 0x0060642e01007387 */ /* 0x008fe80000100800 */
        /* <DEDUP_REMOVED lines=19> */
[----:B------:R-:W4:Y:S01]  /*9b900*/  LDSM.16.M88.4 R16, [R251+UR12+0x36080] ;  /* 0x0360800cfb10783b */ /* 0x000f220008000200 */
[----:B------:R-:W-:Y:S01]  /*9b910*/  MOV R240, R9 ;  /* 0x0000000900f07202 */ /* 0x000fe20000000f00 */
[----:B------:R-:W-:-:S02]  /*9b920*/  IMAD.MOV.U32 R241, RZ, RZ, R8 ;  /* 0x000000fffff17224 */ /* 0x000fc400078e0008 */
[----:B------:R-:W4:Y:S01]  /*9b930*/  LDSM.16.M88.4 R12, [R251+UR12+0x38080] ;  /* 0x0380800cfb0c783b */ /* 0x000f220008000200 */
[----:B------:R-:W-:Y:S02]  /*9b940*/  IMAD.MOV.U32 R242, RZ, RZ, R5 ;  /* 0x000000fffff27224 */ /* 0x000fe400078e0005 */
[----:B------:R-:W-:Y:S01]  /*9b950*/  IMAD.MOV.U32 R243, RZ, RZ, R4 ;  /* 0x000000fffff37224 */ /* 0x000fe200078e0004 */
[----:B------:R-:W4:Y:S04]  /*9b960*/  LDSM.16.M88.4 R8, [R251+UR12+0x3a080] ;  /* 0x03a0800cfb08783b */ /* 0x000f280008000200 */
[----:B------:R-:W4:Y:S04]  /*9b970*/  LDSM.16.M88.4 R4, [R251+UR12+0x3c080] ;  /* 0x03c0800cfb04783b */ /* 0x000f280008000200 */
[----:B------:R-:W4:Y:S04]  /*9b980*/  LDSM.16.M88.4 R248, [R251+UR12+0x3e080] ;  /* 0x03e0800cfbf8783b */ /* 0x000f280008000200 */
[----:B-1----:R-:W-:Y:S04]  /*9b990*/  STL [R1+0x607c], R34 ;  /* 0x00607c2201007387 */ /* 0x002fe80000100800 */
[----:B------:R1:W-:Y:S04]  /*9b9a0*/  STL [R1+0x6078], R35 ;  /* 0x0060782301007387 */ /* 0x0003e80000100800 */
[----:B--2---:R2:W-:Y:S04]  /*9b9b0*/  STL [R1+0x6084], R30 ;  /* 0x0060841e01007387 */ /* 0x0045e80000100800 */
[----:B------:R1:W-:Y:S04]  /*9b9c0*/  STL [R1+0x6080], R31 ;  /* 0x0060801f01007387 */ /* 0x0003e80000100800 */
[----:B---3--:R-:W-:Y:S04]  /*9b9d0*/  STL [R1+0x608c], R26 ;  /* 0x00608c1a01007387 */ /* 0x008fe80000100800 */
[----:B------:R3:W-:Y:S04]  /*9b9e0*/  STL [R1+0x6088], R27 ;  /* 0x0060881b01007387 */ /* 0x0007e80000100800 */
[----:B----4-:R4:W-:Y:S04]  /*9b9f0*/  STL [R1+0x6094], R22 ;  /* 0x0060941601007387 */ /* 0x0109e80000100800 */
[----:B------:R1:W-:Y:S04]  /*9ba00*/  STL [R1+0x6090], R23 ;  /* 0x0060901701007387 */ /* 0x0003e80000100800 */
[----:B------:R-:W-:Y:S04]  /*9ba10*/  STL [R1+0x609c], R18 ;  /* 0x00609c1201007387 */ /* 0x000fe80000100800 */
[----:B------:R1:W-:Y:S04]  /*9ba20*/  STL [R1+0x6098], R19 ;  /* 0x0060981301007387 */ /* 0x0003e80000100800 */
[----:B------:R1:W-:Y:S04]  /*9ba30*/  STL [R1+0x60a4], R14 ;  /* 0x0060a40e01007387 */ /* 0x0003e80000100800 */
[----:B------:R1:W-:Y:S04]  /*9ba40*/  STL [R1+0x60a0], R15 ;  /* 0x0060a00f01007387 */ /* 0x0003e80000100800 */
[----:B------:R-:W-:Y:S04]  /*9ba50*/  STL [R1+0x60ac], R10 ;  /* 0x0060ac0a01007387 */ /* 0x000fe80000100800 */
[----:B------:R1:W-:Y:S01]  /*9ba60*/  STL [R1+0x60a8], R11 ;  /* 0x0060a80b01007387 */ /* 0x0003e20000100800 */
[----:B------:R-:W-:Y:S03]  /*9ba70*/  HMMA.1688.F32.TF32 R132, R128, R100, R144 ;  /* 0x000000648084723c */ /* 0x000fe60000081090 */
[----:B------:R1:W-:Y:S04]  /*9ba80*/  STL [R1+0x60b4], R6 ;  /* 0x0060b40601007387 */ /* 0x0003e80000100800 */
[----:B------:R1:W-:Y:S04]  /*9ba90*/  STL [R1+0x60b0], R7 ;  /* 0x0060b00701007387 */ /* 0x0003e80000100800 */
[----:B------:R-:W-:Y:S04]  /*9baa0*/  STL [R1+0x60bc], R250 ;  /* 0x0060bcfa01007387 */ /* 0x000fe80000100800 */
[----:B------:R-:W-:Y:S04]  /*9bab0*/  STL [R1+0x60b8], R251 ;  /* 0x0060b8fb01007387 */ /* 0x000fe80000100800 */
[----:B------:R-:W3:Y:S04]  /*9bac0*/  LDL.LU R144, [R1+0x1500] ;  /* 0x0015000001907983 */ /* 0x000ee80000300800 */
[----:B------:R-:W3:Y:S04]  /*9bad0*/  LDL.LU R145, [R1+0x1504] ;  /* 0x0015040001917983 */ /* 0x000ee80000300800 */
[----:B------:R-:W3:Y:S04]  /*9bae0*/  LDL.LU R146, [R1+0x1508] ;  /* 0x0015080001927983 */ /* 0x000ee80000300800 */
[----:B------:R-:W3:Y:S01]  /*9baf0*/  LDL.LU R147, [R1+0x150c] ;  /* 0x00150c0001937983 */ /* 0x000ee20000300800 */
[----:B------:R-:W-:-:S02]  /*9bb00*/  IMAD.MOV.U32 R43, RZ, RZ, R135 ;  /* 0x000000ffff2b7224 */ /* 0x000fc400078e0087 */
[----:B------:R-:W-:Y:S01]  /*9bb10*/  IMAD.MOV.U32 R42, RZ, RZ, R134 ;  /* 0x000000ffff2a7224 */ /* 0x000fe200078e0086 */
[----:B------:R-:W-:Y:S01]  /*9bb20*/  MOV R38, R132 ;  /* 0x0000008400267202 */ /* 0x000fe20000000f00 */
[----:B------:R-:W-:Y:S01]  /*9bb30*/  IMAD.MOV.U32 R39, RZ, RZ, R133 ;  /* 0x000000ffff277224 */ /* 0x000fe200078e0085 */
[----:B------:R-:W-:Y:S01]  /*9bb40*/  STL [R1+0x60cc], R43 ;  /* 0x0060cc2b01007387 */ /* 0x000fe20000100800 */
[----:B------:R-:W-:Y:S03]  /*9bb50*/  HMMA.1688.F32.TF32 R132, R128, R96, R240 ;  /* 0x000000608084723c */ /* 0x000fe600000810f0 */
[----:B------:R-:W-:Y:S04]  /*9bb60*/  STL [R1+0x60c8], R42 ;  /* 0x0060c82a01007387 */ /* 0x000fe80000100800 */
[----:B------:R1:W-:Y:S04]  /*9bb70*/  STL [R1+0x60c4], R39 ;  /* 0x0060c42701007387 */ /* 0x0003e80000100800 */
        /* <DEDUP_REMOVED lines=18> */
[----:B-1----:R-:W-:-:S02]  /*9bca0*/  IMAD.MOV.U32 R35, RZ, RZ, R135 ;  /* 0x000000ffff237224 */ /* 0x002fc400078e0087 */
[----:B------:R-:W-:Y:S01]  /*9bcb0*/  IMAD.MOV.U32 R34, RZ, RZ, R134 ;  /* 0x000000ffff227224 */ /* 0x000fe200078e0086 */
[----:B--2---:R-:W-:Y:S01]  /*9bcc0*/  MOV R30, R132 ;  /* 0x00000084001e7202 */ /* 0x004fe20000000f00 */
[----:B------:R-:W-:Y:S01]  /*9bcd0*/  IMAD.MOV.U32 R31, RZ, RZ, R133 ;  /* 0x000000ffff1f7224 */ /* 0x000fe200078e0085 */
[----:B------:R-:W-:Y:S04]  /*9bce0*/  STL [R1+0x60ec], R35 ;  /* 0x0060ec2301007387 */ /* 0x000fe80000100800 */
[----:B------:R-:W-:Y:S04]  /*9bcf0*/  STL [R1+0x60e8], R34 ;  /* 0x0060e82201007387 */ /* 0x000fe80000100800 */
[----:B------:R1:W-:Y:S04]  /*9bd00*/  STL [R1+0x60e4], R31 ;  /* 0x0060e41f01007387 */ /* 0x0003e80000100800 */
[----:B------:R2:W-:Y:S01]  /*9bd10*/  STL [R1+0x60e0], R30 ;  /* 0x0060e01e01007387 */ /* 0x0005e20000100800 */
[----:B---3--:R-:W-:Y:S03]  /*9bd20*/  HMMA.1688.F32.TF32 R132, R128, R88, R144 ;  /* 0x000000588084723c */ /* 0x008fe60000081090 */
[----:B------:R-:W3:Y:S04]  /*9bd30*/  LDL.LU R144, [R1+0x14d0] ;  /* 0x0014d00001907983 */ /* 0x000ee80000300800 */
[----:B------:R-:W3:Y:S04]  /*9bd40*/  LDL.LU R145, [R1+0x14d4] ;  /* 0x0014d40001917983 */ /* 0x000ee80000300800 */
[----:B------:R-:W3:Y:S04]  /*9bd50*/  LDL.LU R146, [R1+0x14d8] ;  /* 0x0014d80001927983 */ /* 0x000ee80000300800 */
[----:B------:R-:W3:Y:S04]  /*9bd60*/  LDL.LU R147, [R1+0x14dc] ;  /* 0x0014dc0001937983 */ /* 0x000ee80000300800 */
[----:B------:R-:W-:-:S02]  /*9bd70*/  IMAD.MOV.U32 R27, RZ, RZ, R135 ;  /* 0x000000ffff1b7224 */ /* 0x000fc400078e0087 */
[----:B------:R-:W-:Y:S01]  /*9bd80*/  IMAD.MOV.U32 R26, RZ, RZ, R134 ;  /* 0x000000ffff1a7224 */ /* 0x000fe200078e0086 */
[----:B----4-:R-:W-:Y:S01]  /*9bd90*/  MOV R22, R132 ;  /* 0x0000008400167202 */ /* 0x010fe20000000f00 */
[----:B------:R-:W-:Y:S01]  /*9bda0*/  IMAD.MOV.U32 R23, RZ, RZ, R133 ;  /* 0x000000ffff177224 */ /* 0x000fe200078e0085 */
[----:B------:R-:W-:Y:S04]  /*9bdb0*/  STL [R1+0x60fc], R27 ;  /* 0x0060fc1b01007387 */ /* 0x000fe80000100800 */
[----:B------:R-:W-:Y:S04]  /*9bdc0*/  STL [R1+0x60f8], R26 ;  /* 0x0060f81a01007387 */ /* 0x000fe80000100800 */
[----:B------:R4:W-:Y:S01]  /*9bdd0*/  STL [R1+0x60f4], R23 ;  /* 0x0060f41701007387 */ /* 0x0009e20000100800 */
[----:B------:R-:W-:Y:S03]  /*9bde0*/  HMMA.1688.F32.TF32 R132, R128, R84, R240 ;  /* 0x000000548084723c */ /* 0x000fe600000810f0 */
[----:B------:R1:W-:Y:S04]  /*9bdf0*/  STL [R1+0x60f0], R22 ;  /* 0x0060f01601007387 */ /* 0x0003e80000100800 */
[----:B------:R-:W2:Y:S04]  /*9be00*/  LDL.LU R240, [R1+0x14c0] ;  /* 0x0014c00001f07983 */ /* 0x000ea80000300800 */
[----:B------:R-:W2:Y:S04]  /*9be10*/  LDL.LU R241, [R1+0x14c4] ;  /* 0x0014c40001f17983 */ /* 0x000ea80000300800 */
[----:B------:R-:W2:Y:S04]  /*9be20*/  LDL.LU R242, [R1+0x14c8] ;  /* 0x0014c80001f27983 */ /* 0x000ea80000300800 */
[----:B------:R-:W2:Y:S01]  /*9be30*/  LDL.LU R243, [R1+0x14cc] ;  /* 0x0014cc0001f37983 */ /* 0x000ea20000300800 */
[----:B------:R-:W-:-:S02]  /*9be40*/  IMAD.MOV.U32 R19, RZ, RZ, R135 ;  /* 0x000000ffff137224 */ /* 0x000fc400078e0087 */
[----:B------:R-:W-:Y:S01]  /*9be50*/  IMAD.MOV.U32 R18, RZ, RZ, R134 ;  /* 0x000000ffff127224 */ /* 0x000fe200078e0086 */
[----:B------:R-:W-:Y:S01]  /*9be60*/  MOV R14, R132 ;  /* 0x00000084000e7202 */ /* 0x000fe20000000f00 */
[----:B------:R-:W-:Y:S01]  /*9be70*/  IMAD.MOV.U32 R15, RZ, RZ, R133 ;  /* 0x000000ffff0f7224 */ /* 0x000fe200078e0085 */
[----:B------:R-:W-:Y:S04]  /*9be80*/  STL [R1+0x610c], R19 ;  /* 0x00610c1301007387 */ /* 0x000fe80000100800 */
[----:B------:R-:W-:Y:S04]  /*9be90*/  STL [R1+0x6108], R18 ;  /* 0x0061081201007387 */ /* 0x000fe80000100800 */
[----:B------:R1:W-:Y:S01]  /*9bea0*/  STL [R1+0x6104], R15 ;  /* 0x0061040f01007387 */ /* 0x0003e20000100800 */
[----:B------:R-:W-:Y:S03]  /*9beb0*/  HMMA.1688.F32.TF32 R132, R128, R80, R244 ;  /* 0x000000508084723c */ /* 0x000fe600000810f4 */
        /* <DEDUP_REMOVED lines=34> */
[----:B------:R-:W-:-:S05]  /*9c0e0*/  IMAD.MOV.U32 R251, RZ, RZ, R135 ;  /* 0x000000fffffb7224 */ /* 0x000fca00078e0087 */
[----:B------:R-:W-:Y:S01]  /*9c0f0*/  STL [R1+0x613c], R251 ;  /* 0x00613cfb01007387 */ /* 0x000fe20000100800 */
[----:B----4-:R-:W-:Y:S03]  /*9c100*/  HMMA.1688.F32.TF32 R132, R128, R68, R244 ;  /* 0x000000448084723c */ /* 0x010fe600000810f4 */
        /* <DEDUP_REMOVED lines=36> */
[----:B------:R-:W-:-:S05]  /*9c350*/  IMAD.MOV.U32 R50, RZ, RZ, R135 ;  /* 0x000000ffff327224 */ /* 0x000fca00078e0087 */
[----:B------:R-:W-:Y:S04]  /*9c360*/  STL [R1+0x616c], R50 ;  /* 0x00616c3201007387 */ /* 0x000fe80000100800 */
[----:B------:R-:W-:Y:S01]  /*9c370*/  STL [R1+0x6168], R51 ;  /* 0x0061683301007387 */ /* 0x000fe20000100800 */
[----:B----4-:R-:W-:Y:S03]  /*9c380*/  HMMA.1688.F32.TF32 R132, R128, R56, R244 ;  /* 0x000000388084723c */ /* 0x010fe600000810f4 */
[----:B------:R1:W-:Y:S04]  /*9c390*/  STL [R1+0x6164], R30 ;  /* 0x0061641e01007387 */ /* 0x0003e80000100800 */
[----:B------:R4:W-:Y:S04]  /*9c3a0*/  STL [R1+0x6160], R31 ;  /* 0x0061601f01007387 */ /* 0x0009e80000100800 */
[----:B------:R-:W4:Y:S04]  /*9c3b0*/  LDL.LU R244, [R1+0x1450] ;  /* 0x0014500001f47983 */ /* 0x000f280000300800 */
[----:B------:R-:W4:Y:S04]  /*9c3c0*/  LDL.LU R245, [R1+0x1454] ;  /* 0x0014540001f57983 */ /* 0x000f280000300800 */
[----:B------:R-:W4:Y:S04]  /*9c3d0*/  LDL.LU R246, [R1+0x1458] ;  /* 0x0014580001f67983 */ /* 0x000f280000300800 */
[----:B------:R-:W4:Y:S01]  /*9c3e0*/  LDL.LU R247, [R1+0x145c] ;  /* 0x00145c0001f77983 */ /* 0x000f220000300800 */
[----:B------:R-:W-:Y:S01]  /*9c3f0*/  MOV R23, R132 ;  /* 0x0000008400177202 */ /* 0x000fe20000000f00 */
[----:B------:R-:W-:-:S02]  /*9c400*/  IMAD.MOV.U32 R22, RZ, RZ, R133 ;  /* 0x000000ffff167224 */ /* 0x000fc400078e0085 */
[----:B------:R-:W-:Y:S02]  /*9c410*/  IMAD.MOV.U32 R35, RZ, RZ, R134 ;  /* 0x000000ffff237224 */ /* 0x000fe400078e0086 */
[----:B------:R-:W-:-:S05]  /*9c420*/  IMAD.MOV.U32 R34, RZ, RZ, R135 ;  /* 0x000000ffff227224 */ /* 0x000fca00078e0087 */
[----:B------:R-:W-:Y:S04]  /*9c430*/  STL [R1+0x617c], R34 ;  /* 0x00617c2201007387 */ /* 0x000fe80000100800 */
[----:B------:R-:W-:Y:S04]  /*9c440*/  STL [R1+0x6178], R35 ;  /* 0x0061782301007387 */ /* 0x000fe80000100800 */
[----:B------:R1:W-:Y:S04]  /*9c450*/  STL [R1+0x6174], R22 ;  /* 0x0061741601007387 */ /* 0x0003e80000100800 */
[----:B------:R1:W-:Y:S04]  /*9c460*/  STL [R1+0x6170], R23 ;  /* 0x0061701701007387 */ /* 0x0003e80000100800 */
[----:B------:R-:W4:Y:S04]  /*9c470*/  LDL.LU R152, [R1+0x1440] ;  /* 0x0014400001987983 */ /* 0x000f280000300800 */
[----:B------:R-:W4:Y:S04]  /*9c480*/  LDL.LU R153, [R1+0x1444] ;  /* 0x0014440001997983 */ /* 0x000f280000300800 */
[----:B------:R-:W4:Y:S04]  /*9c490*/  LDL.LU R154, [R1+0x1448] ;  /* 0x00144800019a7983 */ /* 0x000f280000300800 */
[----:B------:R-:W4:Y:S01]  /*9c4a0*/  LDL.LU R155, [R1+0x144c] ;  /* 0x00144c00019b7983 */ /* 0x000f220000300800 */
[----:B---3--:R-:W-:-:S15]  /*9c4b0*/  HMMA.1688.F32.TF32 R132, R128, R52, R144 ;  /* 0x000000348084723c */ /* 0x008fde0000081090 */
[----:B------:R-:W-:-:S04]  /*9c4c0*/  NOP ;  /* 0x0000000000007918 */ /* 0x000fc80000000000 */
[----:B------:R-:W-:Y:S02]  /*9c4d0*/  IMAD.MOV.U32 R26, RZ, RZ, R135 ;  /* 0x000000ffff1a7224 */ /* 0x000fe400078e0087 */
        /* <DEDUP_REMOVED lines=16> */
[----:B------:R-:W-:Y:S01]  /*9c5e0*/  MOV R70, R132 ;  /* 0x0000008400467202 */ /* 0x000fe20000000f00 */
[----:B------:R-:W-:-:S02]  /*9c5f0*/  IMAD.MOV.U32 R71, RZ, RZ, R133 ;  /* 0x000000ffff477224 */ /* 0x000fc400078e0085 */
[----:B------:R-:W-:Y:S02]  /*9c600*/  IMAD.MOV.U32 R74, RZ, RZ, R134 ;  /* 0x000000ffff4a7224 */ /* 0x000fe400078e0086 */
[----:B------:R-:W-:Y:S02]  /*9c610*/  IMAD.MOV.U32 R75, RZ, RZ, R135 ;  /* 0x000000ffff4b7224 */ /* 0x000fe400078e0087 */
[----:B----4-:R-:W-:Y:S03]  /*9c620*/  HMMA.1688.F32.TF32 R132, R128, R44, R244 ;  /* 0x0000002c8084723c */ /* 0x010fe600000810f4 */
[----:B------:R-:W-:Y:S04]  /*9c630*/  STL [R1+0x619c], R75 ;  /* 0x00619c4b01007387 */ /* 0x000fe80000100800 */
[----:B------:R-:W-:Y:S04]  /*9c640*/  STL [R1+0x6198], R74 ;  /* 0x0061984a01007387 */ /* 0x000fe80000100800 */
[----:B------:R4:W-:Y:S04]  /*9c650*/  STL [R1+0x6194], R71 ;  /* 0x0061944701007387 */ /* 0x0009e80000100800 */
[----:B------:R1:W-:Y:S04]  /*9c660*/  STL [R1+0x6190], R70 ;  /* 0x0061904601007387 */ /* 0x0003e80000100800 */
[----:B------:R-:W3:Y:S01]  /*9c670*/  LDL.LU R144, [R1+0x1410] ;  /* 0x0014100001907983 */ /* 0x000ee20000300800 */
[----:B------:R-:W-:Y:S01]  /*9c680*/  MOV R55, R132 ;  /* 0x0000008400377202 */ /* 0x000fe20000000f00 */
[----:B------:R-:W-:-:S02]  /*9c690*/  IMAD.MOV.U32 R54, RZ, RZ, R133 ;  /* 0x000000ffff367224 */ /* 0x000fc400078e0085 */
[----:B------:R-:W3:Y:S01]  /*9c6a0*/  LDL.LU R145, [R1+0x1414] ;  /* 0x0014140001917983 */ /* 0x000ee20000300800 */
[----:B------:R-:W-:Y:S02]  /*9c6b0*/  IMAD.MOV.U32 R19, RZ, RZ, R134 ;  /* 0x000000ffff137224 */ /* 0x000fe400078e0086 */
[----:B------:R-:W-:Y:S01]  /*9c6c0*/  IMAD.MOV.U32 R18, RZ, RZ, R135 ;  /* 0x000000ffff127224 */ /* 0x000fe200078e0087 */
[----:B------:R-:W3:Y:S04]  /*9c6d0*/  LDL.LU R146, [R1+0x1418] ;  /* 0x0014180001927983 */ /* 0x000ee80000300800 */
[----:B------:R-:W3:Y:S04]  /*9c6e0*/  LDL.LU R147, [R1+0x141c] ;  /* 0x00141c0001937983 */ /* 0x000ee80000300800 */
[----:B------:R-:W3:Y:S04]  /*9c6f0*/  LDL.LU R244, [R1+0x1400] ;  /* 0x0014000001f47983 */ /* 0x000ee80000300800 */
[----:B------:R-:W3:Y:S01]  /*9c700*/  LDL.LU R245, [R1+0x1404] ;  /* 0x0014040001f57983 */ /* 0x000ee20000300800 */
[----:B------:R-:W-:Y:S03]  /*9c710*/  HMMA.1688.F32.TF32 R132, R128, R40, R152 ;  /* 0x000000288084723c */ /* 0x000fe60000081098 */
[----:B------:R-:W3:Y:S04]  /*9c720*/  LDL.LU R246, [R1+0x1408] ;  /* 0x0014080001f67983 */ /* 0x000ee80000300800 */
[----:B------:R-:W3:-:S12]  /*9c730*/  LDL.LU R247, [R1+0x140c] ;  /* 0x00140c0001f77983 */ /* 0x000ed80000300800 */
[----:B------:R-:W-:Y:S01]  /*9c740*/  MOV R7, R132 ;  /* 0x0000008400077202 */ /* 0x000fe20000000f00 */
[----:B------:R-:W-:Y:S02]  /*9c750*/  IMAD.MOV.U32 R6, RZ, RZ, R133 ;  /* 0x000000ffff067224 */ /* 0x000fe400078e0085 */
[----:B------:R-:W-:Y:S02]  /*9c760*/  IMAD.MOV.U32 R59, RZ, RZ, R134 ;  /* 0x000000ffff3b7224 */ /* 0x000fe400078e0086 */
[----:B------:R-:W-:Y:S01]  /*9c770*/  IMAD.MOV.U32 R58, RZ, RZ, R135 ;  /* 0x000000ffff3a7224 */ /* 0x000fe200078e0087 */
        /* <DEDUP_REMOVED lines=8> */
[----:B--2---:R-:W-:-:S15]  /*9c800*/  HMMA.1688.F32.TF32 R132, R128, R36, R148 ;  /* 0x000000248084723c */ /* 0x004fde0000081094 */
[----:B------:R-:W-:-:S04]  /*9c810*/  NOP ;  /* 0x0000000000007918 */ /* 0x000fc80000000000 */
[----:B------:R-:W-:Y:S01]  /*9c820*/  IMAD.MOV.U32 R39, RZ, RZ, R133 ;  /* 0x000000ffff277224 */ /* 0x000fe200078e0085 */
[----:B------:R-:W-:Y:S01]  /*9c830*/  MOV R38, R132 ;  /* 0x0000008400267202 */ /* 0x000fe20000000f00 */
[----:B------:R-:W-:Y:S02]  /*9c840*/  IMAD.MOV.U32 R11, RZ, RZ, R134 ;  /* 0x000000ffff0b7224 */ /* 0x000fe400078e0086 */
[----:B------:R-:W-:Y:S01]  /*9c850*/  IMAD.MOV.U32 R10, RZ, RZ, R135 ;  /* 0x000000ffff0a7224 */ /* 0x000fe200078e0087 */
[----:B------:R-:W-:Y:S01]  /*9c860*/  STL [R1+0x61c4], R39 ;  /* 0x0061c42701007387 */ /* 0x000fe20000100800 */
[----:B------:R-:W-:Y:S03]  /*9c870*/  HMMA.1688.F32.TF32 R132, R128, R32, R240 ;  /* 0x000000208084723c */ /* 0x000fe600000810f0 */
[----:B------:R-:W-:Y:S04]  /*9c880*/  STL [R1+0x61c0], R38 ;  /* 0x0061c02601007387 */ /* 0x000fe80000100800 */
        /* <DEDUP_REMOVED lines=14> */
[----:B------:R-:W-:Y:S01]  /*9c970*/  IMAD.MOV.U32 R82, RZ, RZ, R134 ;  /* 0x000000ffff527224 */ /* 0x000fe200078e0086 */
[----:B------:R-:W4:Y:S01]  /*9c980*/  LDL.LU R152, [R1+0x13c0] ;  /* 0x0013c00001987983 */ /* 0x000f220000300800 */
[----:B------:R-:W-:Y:S02]  /*9c990*/  IMAD.MOV.U32 R83, RZ, RZ, R135 ;  /* 0x000000ffff537224 */ /* 0x000fe400078e0087 */
[----:B---3--:R-:W-:Y:S01]  /*9c9a0*/  HMMA.1688.F32.TF32 R132, R128, R28, R144 ;  /* 0x0000001c8084723c */ /* 0x008fe20000081090 */
[----:B------:R-:W3:Y:S04]  /*9c9b0*/  LDL.LU R153, [R1+0x13c4] ;  /* 0x0013c40001997983 */ /* 0x000ee80000300800 */
[----:B------:R-:W3:Y:S04]  /*9c9c0*/  LDL.LU R154, [R1+0x13c8] ;  /* 0x0013c800019a7983 */ /* 0x000ee80000300800 */
[----:B------:R-:W3:Y:S04]  /*9c9d0*/  LDL.LU R155, [R1+0x13cc] ;  /* 0x0013cc00019b7983 */ /* 0x000ee80000300800 */
[----:B------:R-:W3:Y:S04]  /*9c9e0*/  LDL.LU R148, [R1+0x13b0] ;  /* 0x0013b00001947983 */ /* 0x000ee80000300800 */
[----:B------:R-:W3:Y:S02]  /*9c9f0*/  LDL.LU R149, [R1+0x13b4] ;  /* 0x0013b40001957983 */ /* 0x000ee40000300800 */
[----:B------:R-:W-:Y:S01]  /*9ca00*/  MOV R46, R132 ;  /* 0x00000084002e7202 */ /* 0x000fe20000000f00 */
[----:B------:R-:W-:Y:S01]  /*9ca10*/  IMAD.MOV.U32 R47, RZ, RZ, R133 ;  /* 0x000000ffff2f7224 */ /* 0x000fe200078e0085 */
[----:B------:R-:W3:Y:S01]  /*9ca20*/  LDL.LU R150, [R1+0x13b8] ;  /* 0x0013b80001967983 */ /* 0x000ee20000300800 */
[----:B------:R-:W-:-:S02]  /*9ca30*/  IMAD.MOV.U32 R251, RZ, RZ, R134 ;  /* 0x000000fffffb7224 */ /* 0x000fc400078e0086 */
[----:B------:R-:W-:Y:S01]  /*9ca40*/  IMAD.MOV.U32 R250, RZ, RZ, R135 ;  /* 0x000000fffffa7224 */ /* 0x000fe200078e0087 */
[----:B------:R-:W3:Y:S01]  /*9ca50*/  LDL.LU R151, [R1+0x13bc] ;  /* 0x0013bc0001977983 */ /* 0x000ee20000300800 */
[----:B------:R-:W-:Y:S03]  /*9ca60*/  HMMA.1688.F32.TF32 R132, R128, R24, R244 ;  /* 0x000000188084723c */ /* 0x000fe600000810f4 */
[----:B------:R-:W3:Y:S04]  /*9ca70*/  LDL.LU R144, [R1+0xf00] ;  /* 0x000f000001907983 */ /* 0x000ee80000300800 */
[----:B------:R-:W3:Y:S04]  /*9ca80*/  LDL.LU R145, [R1+0xf04] ;  /* 0x000f040001917983 */ /* 0x000ee80000300800 */
[----:B------:R-:W3:Y:S04]  /*9ca90*/  LDL.LU R146, [R1+0xf08] ;  /* 0x000f080001927983 */ /* 0x000ee80000300800 */
[----:B------:R-:W3:Y:S04]  /*9caa0*/  LDL.LU R147, [R1+0xf0c] ;  /* 0x000f0c0001937983 */ /* 0x000ee80000300800 */
[----:B------:R-:W3:Y:S01]  /*9cab0*/  LDL.LU R244, [R1+0xef0] ;  /* 0x000ef00001f47983 */ /* 0x000ee20000300800 */
[----:B------:R-:W-:Y:S01]  /*9cac0*/  MOV R63, R132 ;  /* 0x00000084003f7202 */ /* 0x000fe20000000f00 */
[----:B------:R-:W-:-:S02]  /*9cad0*/  IMAD.MOV.U32 R62, RZ, RZ, R133 ;  /* 0x000000ffff3e7224 */ /* 0x000fc400078e0085 */
[----:B------:R-:W3:Y:S01]  /*9cae0*/  LDL.LU R245, [R1+0xef4] ;  /* 0x000ef40001f57983 */ /* 0x000ee20000300800 */
[----:B------:R-:W-:Y:S02]  /*9caf0*/  IMAD.MOV.U32 R42, RZ, RZ, R134 ;  /* 0x000000ffff2a7224 */ /* 0x000fe400078e0086 */
[----:B------:R-:W-:Y:S01]  /*9cb00*/  IMAD.MOV.U32 R43, RZ, RZ, R135 ;  /* 0x000000ffff2b7224 */ /* 0x000fe200078e0087 */
[----:B------:R-:W3:Y:S04]  /*9cb10*/  LDL.LU R246, [R1+0xef8] ;  /* 0x000ef80001f67983 */ /* 0x000ee80000300800 */
[----:B------:R-:W3:Y:S01]  /*9cb20*/  LDL.LU R247, [R1+0xefc] ;  /* 0x000efc0001f77983 */ /* 0x000ee20000300800 */
        /* <DEDUP_REMOVED lines=8> */
[----:B------:R-:W-:Y:S02]  /*9cbb0*/  IMAD.MOV.U32 R66, RZ, RZ, R135 ;  /* 0x000000ffff427224 */ /* 0x000fe400078e0087 */
[----:B----4-:R-:W-:Y:S01]  /*9cbc0*/  HMMA.1688.F32.TF32 R132, R128, R16, R160 ;  /* 0x000000108084723c */ /* 0x010fe200000810a0 */
[C---:B------:R-:W-:Y:S02]  /*9cbd0*/  LOP3.LUT R179, R0.reuse, 0x60, RZ, 0x3c, !PT ;  /* 0x0000006000b37812 */ /* 0x040fe400078e3cff */
[----:B------:R-:W-:-:S03]  /*9cbe0*/  LOP3.LUT R178, R0, 0x40, RZ, 0x3c, !PT ;  /* 0x0000004000b27812 */ /* 0x000fc600078e3cff */
[----:B------:R-:W-:Y:S04]  /*9cbf0*/  LDS R221, [R179+UR18+0x86000] ;  /* 0x08600012b3dd7984 */ /* 0x000fe80008000800 */
[----:B------:R-:W-:Y:S04]  /*9cc00*/  LDS R220, [R178+UR18+0x86000] ;  /* 0x08600012b2dc7984 */ /* 0x000fe80008000800 */
[----:B------:R-:W-:Y:S04]  /*9cc10*/  LDS R222, [R178+UR18+0x86800] ;  /* 0x08680012b2de7984 */ /* 0x000fe80008000800 */
[----:B------:R-:W1:Y:S01]  /*9cc20*/  LDS R223, [R179+UR18+0x86800] ;  /* 0x08680012b3df7984 */ /* 0x000e620008000800 */
[----:B------:R-:W-:Y:S01]  /*9cc30*/  MOV R86, R132 ;  /* 0x0000008400567202 */ /* 0x000fe20000000f00 */
[----:B------:R-:W-:-:S02]  /*9cc40*/  IMAD.MOV.U32 R106, RZ, RZ, R133 ;  /* 0x000000ffff6a7224 */ /* 0x000fc400078e0085 */
[----:B------:R-:W-:Y:S02]  /*9cc50*/  IMAD.MOV.U32 R107, RZ, RZ, R134 ;  /* 0x000000ffff6b7224 */ /* 0x000fe400078e0086 */
[----:B------:R-:W-:Y:S02]  /*9cc60*/  IMAD.MOV.U32 R87, RZ, RZ, R135 ;  /* 0x000000ffff577224 */ /* 0x000fe400078e0087 */
[----:B------:R-:W-:-:S15]  /*9cc70*/  HMMA.1688.F32.TF32 R132, R128, R12, R156 ;  /* 0x0000000c8084723c */ /* 0x000fde000008109c */
[----:B------:R-:W-:-:S04]  /*9cc80*/  NOP ;  /* 0x0000000000007918 */ /* 0x000fc80000000000 */
[----:B------:R-:W-:Y:S01]  /*9cc90*/  MOV R22, R132 ;  /* 0x0000008400167202 */ /* 0x000fe20000000f00 */
[----:B------:R-:W-:Y:S02]  /*9cca0*/  IMAD.MOV.U32 R23, RZ, RZ, R133 ;  /* 0x000000ffff177224 */ /* 0x000fe400078e0085 */
[----:B------:R-:W-:Y:S02]  /*9ccb0*/  IMAD.MOV.U32 R50, RZ, RZ, R134 ;  /* 0x000000ffff327224 */ /* 0x000fe400078e0086 */
[----:B------:R-:W-:Y:S02]  /*9ccc0*/  IMAD.MOV.U32 R51, RZ, RZ, R135 ;  /* 0x000000ffff337224 */ /* 0x000fe400078e0087 */
[----:B---3--:R-:W-:-:S15]  /*9ccd0*/  HMMA.1688.F32.TF32 R132, R128, R8, R152 ;  /* 0x000000088084723c */ /* 0x008fde0000081098 */
[----:B------:R-:W-:-:S04]  /*9cce0*/  NOP ;  /* 0x0000000000007918 */ /* 0x000fc80000000000 */
[----:B------:R-:W-:Y:S01]  /*9ccf0*/  MOV R14, R132 ;  /* 0x00000084000e7202 */ /* 0x000fe20000000f00 */
[----:B------:R-:W-:Y:S02]  /*9cd00*/  IMAD.MOV.U32 R15, RZ, RZ, R133 ;  /* 0x000000ffff0f7224 */ /* 0x000fe400078e0085 */
[----:B------:R-:W-:Y:S02]  /*9cd10*/  IMAD.MOV.U32 R34, RZ, RZ, R134 ;  /* 0x000000ffff227224 */ /* 0x000fe400078e0086 */
[----:B------:R-:W-:Y:S02]  /*9cd20*/  IMAD.MOV.U32 R35, RZ, RZ, R135 ;  /* 0x000000ffff237224 */ /* 0x000fe400078e0087 */
[C---:B------:R-:W-:Y:S08]  /*9cd30*/  HMMA.1688.F32.TF32 R132, R128.reuse, R4, R148 ;  /* 0x000000048084723c */ /* 0x040ff00000081094 */
[----:B------:R-:W-:Y:S11]  /*9cd40*/  HMMA.1688.F32.TF32 R128, R128, R248, R144 ;  /* 0x000000f88080723c */ /* 0x000ff60000081090 */
[----:B------:R-:W-:Y:S01]  /*9cd50*/  MOV R71, R132 ;  /* 0x0000008400477202 */ /* 0x000fe20000000f00 */
[----:B------:R-:W-:-:S02]  /*9cd60*/  IMAD.MOV.U32 R70, RZ, RZ, R133 ;  /* 0x000000ffff467224 */ /* 0x000fc400078e0085 */
[----:B------:R-:W-:Y:S02]  /*9cd70*/  IMAD.MOV.U32 R26, RZ, RZ, R134 ;  /* 0x000000ffff1a7224 */ /* 0x000fe400078e0086 */
[----:B------:R-:W-:-:S03]  /*9cd80*/  IMAD.MOV.U32 R27, RZ, RZ, R135 ;  /* 0x000000ffff1b7224 */ /* 0x000fc600078e0087 */
[----:B------:R-:W-:Y:S01]  /*9cd90*/  MOV R90, R128 ;  /* 0x00000080005a7202 */ /* 0x000fe20000000f00 */
[----:B------:R-:W-:Y:S02]  /*9cda0*/  IMAD.MOV.U32 R91, RZ, RZ, R129 ;  /* 0x000000ffff5b7224 */ /* 0x000fe400078e0081 */
[----:B------:R-:W-:Y:S02]  /*9cdb0*/  IMAD.MOV.U32 R94, RZ, RZ, R130 ;  /* 0x000000ffff5e7224 */ /* 0x000fe400078e0082 */
[----:B------:R-:W-:Y:S02]  /*9cdc0*/  IMAD.MOV.U32 R95, RZ, RZ, R131 ;  /* 0x000000ffff5f7224 */ /* 0x000fe400078e0083 */
[C---:B-1----:R-:W-:Y:S08]  /*9cdd0*/  HMMA.1688.F32.TF32 R128, R220.reuse, R124, R244 ;  /* 0x0000007cdc80723c */ /* 0x042ff000000810f4 */
[----:B--2---:R-:W-:Y:S01]  /*9cde0*/  HMMA.1688.F32.TF32 R132, R220, R120, R240 ;  /* 0x00000078dc84723c */ /* 0x004fe200000810f0 */
        /* <DEDUP_REMOVED lines=114> */
[----:B------:R-:W-:Y:S01]  /*9d510*/  MOV R39, R188 ;  /* 0x000000bc00277202 */ /* 0x000fe20000000f00 */
[----:B------:R-:W-:Y:S02]  /*9d520*/  IMAD.MOV.U32 R38, RZ, RZ, R189 ;  /* 0x000000ffff267224 */ /* 0x000fe400078e00bd */
[----:B------:R-:W-:Y:S02]  /*9d530*/  IMAD.MOV.U32 R58, RZ, RZ, R190 ;  /* 0x000000ffff3a7224 */ /* 0x000fe400078e00be */
[----:B------:R-:W-:Y:S02]  /*9d540*/  IMAD.MOV.U32 R59, RZ, RZ, R191 ;  /* 0x000000ffff3b7224 */ /* 0x000fe400078e00bf */
[C---:B---3--:R-:W-:Y:S08]  /*9d550*/  HMMA.1688.F32.TF32 R188, R220.reuse, R112, R236 ;  /* 0x00000070dcbc723c */ /* 0x048ff000000810ec */
[C---:B----4-:R-:W-:Y:S08]  /*9d560*/  HMMA.1688.F32.TF32 R232, R220.reuse, R108, R232 ;  /* 0x0000006cdce8723c */ /* 0x050ff000000810e8 */
[C---:B------:R-:W-:Y:S03]  /*9d570*/  HMMA.1688.F32.TF32 R228, R220.reuse, R104, R228 ;  /* 0x00000068dce4723c */ /* 0x040fe600000810e4 */
[----:B------:R-:W-:Y:S04]  /*9d580*/  STL.64 [R1+0x40], R188 ;  /* 0x000040bc01007387 */ /* 0x000fe80000100a00 */
[----:B------:R1:W-:Y:S01]  /*9d590*/  STL.64 [R1+0x48], R190 ;  /* 0x000048be01007387 */ /* 0x0003e20000100a00 */
        /* <DEDUP_REMOVED lines=9> */
[----:B------:R1:W-:Y:S04]  /*9d630*/  STL.64 [R1+0x18], R190 ;  /* 0x000018be01007387 */ /* 0x0003e80000100a00 */
[----:B------:R-:W-:Y:S04]  /*9d640*/  STL [R1+0x5fb4], R244 ;  /* 0x005fb4f401007387 */ /* 0x000fe80000100800 */
[----:B------:R-:W-:Y:S01]  /*9d650*/  STL.64 [R1], R140 ;  /* 0x0000008c01007387 */ /* 0x000fe20000100a00 */
[C---:B-1----:R-:W-:Y:S03]  /*9d660*/  HMMA.1688.F32.TF32 R188, R220.reuse, R84, R192 ;  /* 0x00000054dcbc723c */ /* 0x042fe600000810c0 */
[----:B------:R1:W-:Y:S05]  /*9d670*/  STL.64 [R1+0x8], R142 ;  /* 0x0000088e01007387 */ /* 0x0003ea0000100a00 */
[C---:B-1----:R-:W-:Y:S01]  /*9d680*/  HMMA.1688.F32.TF32 R140, R220.reuse, R80, R200 ;  /* 0x00000050dc8c723c */ /* 0x042fe200000810c8 */
[----:B------:R-:W-:Y:S04]  /*9d690*/  STL [R1+0x5fb0], R245 ;  /* 0x005fb0f501007387 */ /* 0x000fe80000100800 */
[----:B------:R-:W-:Y:S04]  /*9d6a0*/  STL [R1+0x5fac], R246 ;  /* 0x005facf601007387 */ /* 0x000fe80000100800 */
[----:B------:R-:W-:Y:S01]  /*9d6b0*/  STL [R1+0x5fa8], R247 ;  /* 0x005fa8f701007387 */ /* 0x000fe20000100800 */
[C---:B------:R-:W-:Y:S03]  /*9d6c0*/  HMMA.1688.F32.TF32 R192, R220.reuse, R76, R216 ;  /* 0x0000004cdcc0723c */ /* 0x040fe600000810d8 */
[----:B------:R-:W-:Y:S04]  /*9d6d0*/  STL.64 [R1+0xb60], R196 ;  /* 0x000b60c401007387 */ /* 0x000fe80000100a00 */
[----:B------:R-:W-:Y:S04]  /*9d6e0*/  STL.64 [R1+0xb68], R198 ;  /* 0x000b68c601007387 */ /* 0x000fe80000100a00 */
[----:B------:R-:W-:Y:S04]  /*9d6f0*/  STL.64 [R1+0xb50], R188 ;  /* 0x000b50bc01007387 */ /* 0x000fe80000100a00 */
[----:B------:R1:W-:Y:S04]  /*9d700*/  STL.64 [R1+0xb58], R190 ;  /* 0x000b58be01007387 */ /* 0x0003e80000100a00 */
[----:B------:R-:W-:Y:S04]  /*9d710*/  STL.64 [R1+0xb40], R140 ;  /* 0x000b408c01007387 */ /* 0x000fe80000100a00 */
[----:B------:R2:W-:Y:S01]  /*9d720*/  STL.64 [R1+0xb48], R142 ;  /* 0x000b488e01007387 */ /* 0x0005e20000100a00 */
[C---:B-1----:R-:W-:Y:S08]  /*9d730*/  HMMA.1688.F32.TF32 R188, R220.reuse, R72, R212 ;  /* 0x00000048dcbc723c */ /* 0x042ff000000810d4 */
[C---:B--2---:R-:W-:Y:S08]  /*9d740*/  HMMA.1688.F32.TF32 R140, R220.reuse, R68, R136 ;  /* 0x00000044dc8c723c */ /* 0x044ff00000081088 */
        /* <DEDUP_REMOVED lines=66> */
[----:B-1----:R-:W-:Y:S03]  /*9db70*/  HMMA.1688.F32.TF32 R132, R220, R12, R240 ;  /* 0x0000000cdc84723c */ /* 0x002fe600000810f0 */
        /* <DEDUP_REMOVED lines=18> */
[----:B------:R-:W2:Y:S01]  /*9dca0*/  LDL.LU R139, [R1+0xa8c] ;  /* 0x000a8c00018b7983 */ /* 0x000ea20000300800 */
[----:B------:R-:W-:-:S03]  /*9dcb0*/  MOV R244, R132 ;  /* 0x0000008400f47202 */ /* 0x000fc60000000f00 */
[----:B------:R-:W3:Y:S01]  /*9dcc0*/  LDL.LU R212, [R1+0x11c0] ;  /* 0x0011c00001d47983 */ /* 0x000ee20000300800 */
[----:B------:R-:W-:-:S03]  /*9dcd0*/  IMAD.MOV.U32 R245, RZ, RZ, R133 ;  /* 0x000000fffff57224 */ /* 0x000fc600078e0085 */
[----:B------:R-:W3:Y:S01]  /*9dce0*/  LDL.LU R213, [R1+0x11c4] ;  /* 0x0011c40001d57983 */ /* 0x000ee20000300800 */
[----:B------:R-:W-:-:S03]  /*9dcf0*/  IMAD.MOV.U32 R246, RZ, RZ, R134 ;  /* 0x000000fffff67224 */ /* 0x000fc600078e0086 */
[----:B------:R-:W3:Y:S01]  /*9dd00*/  LDL.LU R214, [R1+0x11c8] ;  /* 0x0011c80001d67983 */ /* 0x000ee20000300800 */
[----:B------:R-:W-:-:S03]  /*9dd10*/  IMAD.MOV.U32 R247, RZ, RZ, R135 ;  /* 0x000000fffff77224 */ /* 0x000fc600078e0087 */
        /* <DEDUP_REMOVED lines=44> */
[----:B------:R-:W-:Y:S01]  /*9dfe0*/  LDS R128, [R0+UR18+0x86080] ;  /* 0x0860801200807984 */ /* 0x000fe20008000800 */
[----:B------:R-:W-:-:S03]  /*9dff0*/  IMAD.MOV.U32 R74, RZ, RZ, R131 ;  /* 0x000000ffff4a7224 */ /* 0x000fc600078e0083 */
[----:B------:R-:W-:Y:S04]  /*9e000*/  LDS R130, [R0+UR18+0x86880] ;  /* 0x0868801200827984 */ /* 0x000fe80008000800 */
[----:B------:R-:W-:Y:S04]  /*9e010*/  LDS R129, [R3+UR18+0x86080] ;  /* 0x0860801203817984 */ /* 0x000fe80008000800 */
[----:B------:R-:W1:Y:S04]  /*9e020*/  LDS R131, [R3+UR18+0x86880] ;  /* 0x0868801203837984 */ /* 0x000e680008000800 */
[----:B------:R-:W-:Y:S04]  /*9e030*/  STL.64 [R1+0x5fc0], R246 ;  /* 0x005fc0f601007387 */ /* 0x000fe80000100a00 */
[----:B------:R-:W-:Y:S01]  /*9e040*/  STL.64 [R1+0x5fb8], R244 ;  /* 0x005fb8f401007387 */ /* 0x000fe20000100a00 */
[C---:B--2---:R-:W-:Y:S08]  /*9e050*/  HMMA.1688.F32.TF32 R216, R220.reuse, R4, R216 ;  /* 0x00000004dcd8723c */ /* 0x044ff000000810d8 */
[C---:B---3--:R-:W-:Y:S11]  /*9e060*/  HMMA.1688.F32.TF32 R140, R220.reuse, R8, R224 ;  /* 0x00000008dc8c723c */ /* 0x048ff600000810e0 */
[----:B------:R-:W-:Y:S01]  /*9e070*/  STL.64 [R1+0x5fd0], R218 ;  /* 0x005fd0da01007387 */ /* 0x000fe20000100a00 */
[----:B----4-:R-:W-:Y:S07]  /*9e080*/  HMMA.1688.F32.TF32 R220, R220, R248, R196 ;  /* 0x000000f8dcdc723c */ /* 0x010fee00000810c4 */
[----:B------:R-:W-:Y:S04]  /*9e090*/  STL.64 [R1+0xa0], R140 ;  /* 0x0000a08c01007387 */ /* 0x000fe80000100a00 */
[----:B------:R1:W-:Y:S02]  /*9e0a0*/  STL.64 [R1+0xa8], R142 ;  /* 0x0000a88e01007387 */ /* 0x0003e40000100a00 */
[C---:B-1----:R-:W-:Y:S02]  /*9e0b0*/  HMMA.1688.F32.TF32 R140, R128.reuse, R124, R132 ;  /* 0x0000007c808c723c */ /* 0x042fe40000081084 */
[----:B------:R-:W-:Y:S04]  /*9e0c0*/  STL.64 [R1+0x5fc8], R216 ;  /* 0x005fc8d801007387 */ /* 0x000fe80000100a00 */
[----:B------:R-:W-:Y:S04]  /*9e0d0*/  STL.64 [R1+0x5fe0], R222 ;  /* 0x005fe0de01007387 */ /* 0x000fe80000100a00 */
[----:B------:R-:W-:Y:S01]  /*9e0e0*/  STL.64 [R1+0x5fd8], R220 ;  /* 0x005fd8dc01007387 */ /* 0x000fe20000100a00 */
[C---:B------:R-:W-:Y:S03]  /*9e0f0*/  HMMA.1688.F32.TF32 R188, R128.reuse, R112, R212 ;  /* 0x0000007080bc723c */ /* 0x040fe600000810d4 */
[----:B------:R-:W-:Y:S04]  /*9e100*/  LDS R132, [R178+UR18+0x86080] ;  /* 0x08608012b2847984 */ /* 0x000fe80008000800 */
[----:B------:R-:W-:Y:S04]  /*9e110*/  LDS R134, [R178+UR18+0x86880] ;  /* 0x08688012b2867984 */ /* 0x000fe80008000800 */
[----:B------:R-:W-:Y:S04]  /*9e120*/  STL.64 [R1+0xac0], R140 ;  /* 0x000ac08c01007387 */ /* 0x000fe80000100a00 */
[----:B------:R1:W-:Y:S01]  /*9e130*/  STL.64 [R1+0xac8], R142 ;  /* 0x000ac88e01007387 */ /* 0x0003e20000100a00 */
[C---:B------:R-:W-:Y:S03]  /*9e140*/  HMMA.1688.F32.TF32 R180, R128.reuse, R100, R180 ;  /* 0x0000006480b4723c */ /* 0x040fe600000810b4 */
[----:B------:R-:W-:Y:S04]  /*9e150*/  LDS R133, [R179+UR18+0x86080] ;  /* 0x08608012b3857984 */ /* 0x000fe80008000800 */
[----:B------:R-:W2:Y:S01]  /*9e160*/  LDS R135, [R179+UR18+0x86880] ;  /* 0x08688012b3877984 */ /* 0x000ea20008000800 */
[C---:B-1----:R-:W-:Y:S08]  /*9e170*/  HMMA.1688.F32.TF32 R140, R128.reuse, R120, R192 ;  /* 0x00000078808c723c */ /* 0x042ff000000810c0 */
[C---:B------:R-:W-:Y:S11]  /*9e180*/  HMMA.1688.F32.TF32 R192, R128.reuse, R116, R200 ;  /* 0x0000007480c0723c */ /* 0x040ff600000810c8 */
[----:B------:R-:W-:Y:S04]  /*9e190*/  STL.64 [R1+0xab0], R140 ;  /* 0x000ab08c01007387 */ /* 0x000fe80000100a00 */
[----:B------:R1:W-:Y:S02]  /*9e1a0*/  STL.64 [R1+0xab8], R142 ;  /* 0x000ab88e01007387 */ /* 0x0003e40000100a00 */
        /* <DEDUP_REMOVED lines=49> */
[----:B-1----:R-:W2:Y:S04]  /*9e4c0*/  LDL.LU R148, [R1+0x1140] ;  /* 0x0011400001947983 */ /* 0x002ea80000300800 */
[----:B------:R-:W2:Y:S04]  /*9e4d0*/  LDL.LU R149, [R1+0x1144] ;  /* 0x0011440001957983 */ /* 0x000ea80000300800 */
[----:B---3--:R-:W3:Y:S04]  /*9e4e0*/  LDL.LU R150, [R1+0x1148] ;  /* 0x0011480001967983 */ /* 0x008ee80000300800 */
        /* <DEDUP_REMOVED lines=87> */
[C---:B------:R-:W-:Y:S08]  /*9ea60*/  HMMA.1688.F32.TF32 R220, R128.reuse, R48, R232 ;  /* 0x0000003080dc723c */ /* 0x040ff000000810e8 */
[C---:B----4-:R-:W-:Y:S03]  /*9ea70*/  HMMA.1688.F32.TF32 R216, R128.reuse, R44, R228 ;  /* 0x0000002c80d8723c */ /* 0x050fe600000810e4 */
        /* <DEDUP_REMOVED lines=33> */
[----:B-1----:R-:W-:Y:S08]  /*9ec90*/  HMMA.1688.F32.TF32 R140, R128, R248, R204 ;  /* 0x000000f8808c723c */ /* 0x002ff000000810cc */
[C---:B--2---:R-:W-:Y:S01]  /*9eca0*/  HMMA.1688.F32.TF32 R136, R132.reuse, R124, R172 ;  /* 0x0000007c8488723c */ /* 0x044fe200000810ac */
[----:B------:R-:W-:Y:S04]  /*9ecb0*/  STL.64 [R1+0x2a0], R180 ;  /* 0x0002a0b401007387 */ /* 0x000fe80000100a00 */
[----:B------:R-:W-:Y:S03]  /*9ecc0*/  STL.64 [R1+0x2a8], R182 ;  /* 0x0002a8b601007387 */ /* 0x000fe60000100a00 */
[C---:B------:R-:W-:Y:S01]  /*9ecd0*/  HMMA.1688.F32.TF32 R224, R132.reuse, R92, R240 ;  /* 0x0000005c84e0723c */ /* 0x040fe200000810f0 */
[----:B------:R-:W-:Y:S04]  /*9ece0*/  LDS R128, [R0+UR18+0x86100] ;  /* 0x0861001200807984 */ /* 0x000fe80008000800 */
        /* <DEDUP_REMOVED lines=8> */
[----:B------:R-:W-:Y:S04]  /*9ed70*/  STL.64 [R1+0x62e8], R118 ;  /* 0x0062e87601007387 */ /* 0x000fe80000100a00 */
[----:B------:R-:W1:Y:S04]  /*9ed80*/  LDS R131, [R3+UR18+0x86900] ;  /* 0x0869001203837984 */ /* 0x000e680008000800 */
[----:B------:R-:W-:Y:S04]  /*9ed90*/  STL.64 [R1+0x270], R140 ;  /* 0x0002708c01007387 */ /* 0x000fe80000100a00 */
[----:B------:R-:W-:Y:S04]  /*9eda0*/  STL.64 [R1+0x278], R142 ;  /* 0x0002788e01007387 */ /* 0x000fe80000100a00 */
[----:B------:R2:W-:Y:S04]  /*9edb0*/  STL.64 [R1+0x62e0], R116 ;  /* 0x0062e07401007387 */ /* 0x0005e80000100a00 */
[----:B------:R-:W-:Y:S04]  /*9edc0*/  STL.64 [R1+0x260], R136 ;  /* 0x0002608801007387 */ /* 0x000fe80000100a00 */
[----:B------:R-:W-:Y:S01]  /*9edd0*/  STL.64 [R1+0x268], R138 ;  /* 0x0002688a01007387 */ /* 0x000fe20000100a00 */
[C---:B--2---:R-:W-:Y:S03]  /*9ede0*/  HMMA.1688.F32.TF32 R116, R132.reuse, R112, R160 ;  /* 0x000000708474723c */ /* 0x044fe600000810a0 */
[----:B------:R-:W-:Y:S04]  /*9edf0*/  STL.64 [R1+0x62d8], R114 ;  /* 0x0062d87201007387 */ /* 0x000fe80000100a00 */
[----:B------:R2:W-:Y:S02]  /*9ee00*/  STL.64 [R1+0x62d0], R112 ;  /* 0x0062d07001007387 */ /* 0x0005e40000100a00 */
[C---:B--2---:R-:W-:Y:S10]  /*9ee10*/  HMMA.1688.F32.TF32 R112, R132.reuse, R108, R156 ;  /* 0x0000006c8470723c */ /* 0x044ff4000008109c */
[----:B------:R-:W-:Y:S04]  /*9ee20*/  STL.64 [R1+0x250], R116 ;  /* 0x0002507401007387 */ /* 0x000fe80000100a00 */
[----:B------:R2:W-:Y:S01]  /*9ee30*/  STL.64 [R1+0x258], R118 ;  /* 0x0002587601007387 */ /* 0x0005e20000100a00 */
[C---:B------:R-:W-:Y:S08]  /*9ee40*/  HMMA.1688.F32.TF32 R136, R132.reuse, R104, R152 ;  /* 0x000000688488723c */ /* 0x040ff00000081098 */
[C---:B--2---:R-:W-:Y:S01]  /*9ee50*/  HMMA.1688.F32.TF32 R116, R132.reuse, R100, R148 ;  /* 0x000000648474723c */ /* 0x044fe20000081094 */
[----:B------:R-:W-:Y:S04]  /*9ee60*/  STL.64 [R1+0x240], R112 ;  /* 0x0002407001007387 */ /* 0x000fe80000100a00 */
[----:B------:R2:W-:Y:S03]  /*9ee70*/  STL.64 [R1+0x248], R114 ;  /* 0x0002487201007387 */ /* 0x0005e60000100a00 */
[C---:B--2---:R-:W-:Y:S03]  /*9ee80*/  HMMA.1688.F32.TF32 R112, R132.reuse, R96, R144 ;  /* 0x000000608470723c */ /* 0x044fe60000081090 */
[----:B------:R2:W-:Y:S04]  /*9ee90*/  STL.64 [R1+0x230], R136 ;  /* 0x0002308801007387 */ /* 0x0005e80000100a00 */
[----:B------:R3:W-:Y:S04]  /*9eea0*/  STL.64 [R1+0x238], R138 ;  /* 0x0002388a01007387 */ /* 0x0007e80000100a00 */
[----:B------:R-:W-:Y:S04]  /*9eeb0*/  STL.64 [R1+0x220], R116 ;  /* 0x0002207401007387 */ /* 0x000fe80000100a00 */
[----:B------:R-:W-:Y:S04]  /*9eec0*/  STL.64 [R1+0x228], R118 ;  /* 0x0002287601007387 */ /* 0x000fe80000100a00 */
[----:B------:R-:W1:Y:S04]  /*9eed0*/  LDL.LU R240, [R1+0x5b0] ;  /* 0x0005b00001f07983 */ /* 0x000e680000300800 */
[----:B------:R-:W-:Y:S04]  /*9eee0*/  STL.64 [R1+0x170], R112 ;  /* 0x0001707001007387 */ /* 0x000fe80000100a00 */
[----:B------:R4:W-:Y:S04]  /*9eef0*/  STL.64 [R1+0x178], R114 ;  /* 0x0001787201007387 */ /* 0x0009e80000100a00 */
        /* <DEDUP_REMOVED lines=95> */
[----:B------:R-:W-:Y:S04]  /*9f4f0*/  STL [R1+0x5f74], R224 ;  /* 0x005f74e001007387 */ /* 0x000fe80000100800 */
[----:B------:R-:W-:Y:S04]  /*9f500*/  STL [R1+0x5f70], R225 ;  /* 0x005f70e101007387 */ /* 0x000fe80000100800 */
[----:B------:R-:W-:Y:S04]  /*9f510*/  STL [R1+0x5f6c], R226 ;  /* 0x005f6ce201007387 */ /* 0x000fe80000100800 */
[----:B------:R-:W-:Y:S01]  /*9f520*/  STL [R1+0x5f68], R227 ;  /* 0x005f68e301007387 */ /* 0x000fe20000100800 */
[C---:B----4-:R-:W-:Y:S08]  /*9f530*/  HMMA.1688.F32.TF32 R188, R132.reuse, R84, R188 ;  /* 0x0000005484bc723c */ /* 0x050ff000000810bc */
[C---:B------:R-:W-:Y:S08]  /*9f540*/  HMMA.1688.F32.TF32 R112, R132.reuse, R88, R244 ;  /* 0x000000588470723c */ /* 0x040ff000000810f4 */
[C---:B------:R-:W-:Y:S11]  /*9f550*/  HMMA.1688.F32.TF32 R116, R132.reuse, R80, R236 ;  /* 0x000000508474723c */ /* 0x040ff600000810ec */
[----:B------:R-:W-:Y:S04]  /*9f560*/  STL.64 [R1+0x8f0], R112 ;  /* 0x0008f07001007387 */ /* 0x000fe80000100a00 */
[----:B------:R4:W-:Y:S02]  /*9f570*/  STL.64 [R1+0x8f8], R114 ;  /* 0x0008f87201007387 */ /* 0x0009e40000100a00 */
[C---:B----4-:R-:W-:Y:S02]  /*9f580*/  HMMA.1688.F32.TF32 R112, R132.reuse, R76, R232 ;  /* 0x0000004c8470723c */ /* 0x050fe400000810e8 */
[----:B------:R-:W-:Y:S04]  /*9f590*/  STL.64 [R1+0x8e0], R188 ;  /* 0x0008e0bc01007387 */ /* 0x000fe80000100a00 */
[----:B------:R4:W-:Y:S04]  /*9f5a0*/  STL.64 [R1+0x8e8], R190 ;  /* 0x0008e8be01007387 */ /* 0x0009e80000100a00 */
[----:B------:R-:W-:Y:S04]  /*9f5b0*/  STL.64 [R1+0x8d0], R116 ;  /* 0x0008d07401007387 */ /* 0x000fe80000100a00 */
[----:B------:R1:W-:Y:S01]  /*9f5c0*/  STL.64 [R1+0x8d8], R118 ;  /* 0x0008d87601007387 */ /* 0x0003e20000100a00 */
[C---:B----4-:R-:W-:Y:S03]  /*9f5d0*/  HMMA.1688.F32.TF32 R188, R132.reuse, R72, R228 ;  /* 0x0000004884bc723c */ /* 0x050fe600000810e4 */
[----:B------:R-:W-:Y:S04]  /*9f5e0*/  LDS R232, [R178+UR18+0x86100] ;  /* 0x08610012b2e87984 */ /* 0x000fe80008000800 */
[----:B------:R-:W-:Y:S01]  /*9f5f0*/  STL.64 [R1+0x8c0], R112 ;  /* 0x0008c07001007387 */ /* 0x000fe20000100a00 */
[C---:B-1----:R-:W-:Y:S03]  /*9f600*/  HMMA.1688.F32.TF32 R116, R132.reuse, R68, R140 ;  /* 0x000000448474723c */ /* 0x042fe6000008108c */
[----:B------:R1:W-:Y:S04]  /*9f610*/  STL.64 [R1+0x8c8], R114 ;  /* 0x0008c87201007387 */ /* 0x0003e80000100a00 */
[----:B------:R-:W-:Y:S01]  /*9f620*/  LDS R234, [R178+UR18+0x86900] ;  /* 0x08690012b2ea7984 */ /* 0x000fe20008000800 */
[C---:B--2---:R-:W-:Y:S03]  /*9f630*/  HMMA.1688.F32.TF32 R136, R132.reuse, R48, R136 ;  /* 0x000000308488723c */ /* 0x044fe60000081088 */
[----:B------:R-:W-:Y:S04]  /*9f640*/  LDS R233, [R179+UR18+0x86100] ;  /* 0x08610012b3e97984 */ /* 0x000fe80008000800 */
[----:B------:R-:W2:Y:S01]  /*9f650*/  LDS R235, [R179+UR18+0x86900] ;  /* 0x08690012b3eb7984 */ /* 0x000ea20008000800 */
        /* <DEDUP_REMOVED lines=9> */
[C---:B----4-:R-:W-:Y:S01]  /*9f6f0*/  HMMA.1688.F32.TF32 R112, R132.reuse, R52, R212 ;  /* 0x000000348470723c */ /* 0x050fe200000810d4 */
[----:B------:R-:W-:Y:S04]  /*9f700*/  STL.64 [R1+0x880], R140 ;  /* 0x0008808c01007387 */ /* 0x000fe80000100a00 */
[----:B------:R-:W-:Y:S06]  /*9f710*/  STL.64 [R1+0x888], R142 ;  /* 0x0008888e01007387 */ /* 0x000fec0000100a00 */
[----:B------:R-:W-:Y:S04]  /*9f720*/  STL.64 [R1+0x870], R116 ;  /* 0x0008707401007387 */ /* 0x000fe80000100a00 */
[----:B------:R1:W-:Y:S04]  /*9f730*/  STL.64 [R1+0x878], R118 ;  /* 0x0008787601007387 */ /* 0x0003e80000100a00 */
[----:B------:R-:W-:Y:S04]  /*9f740*/  STL.64 [R1+0x860], R112 ;  /* 0x0008607001007387 */ /* 0x000fe80000100a00 */
[----:B------:R4:W-:Y:S01]  /*9f750*/  STL.64 [R1+0x868], R114 ;  /* 0x0008687201007387 */ /* 0x0009e20000100a00 */
[C---:B-1----:R-:W-:Y:S08]  /*9f760*/  HMMA.1688.F32.TF32 R116, R132.reuse, R44, R184 ;  /* 0x0000002c8474723c */ /* 0x042ff000000810b8 */
        /* <DEDUP_REMOVED lines=12> */
[----:B------:R-:W-:Y:S04]  /*9f830*/  STL.64 [R1+0x810], R116 ;  /* 0x0008107401007387 */ /* 0x000fe80000100a00 */
[----:B------:R1:W-:Y:S04]  /*9f840*/  STL.64 [R1+0x818], R118 ;  /* 0x0008187601007387 */ /* 0x0003e80000100a00 */
[----:B------:R-:W-:Y:S01]  /*9f850*/  MOV R224, R112 ;  /* 0x0000007000e07202 */ /* 0x000fe20000000f00 */
[----:B------:R-:W-:-:S02]  /*9f860*/  IMAD.MOV.U32 R225, RZ, RZ, R113 ;  /* 0x000000ffffe17224 */ /* 0x000fc400078e0071 */
[----:B------:R-:W-:Y:S02]  /*9f870*/  IMAD.MOV.U32 R226, RZ, RZ, R114 ;  /* 0x000000ffffe27224 */ /* 0x000fe400078e0072 */
[----:B------:R-:W-:Y:S01]  /*9f880*/  IMAD.MOV.U32 R227, RZ, RZ, R115 ;  /* 0x000000ffffe37224 */ /* 0x000fe200078e0073 */
[C---:B-1----:R-:W-:Y:S08]  /*9f890*/  HMMA.1688.F32.TF32 R116, R132.reuse, R24, R168 ;  /* 0x000000188474723c */ /* 0x042ff000000810a8 */
[C---:B------:R-:W-:Y:S01]  /*9f8a0*/  HMMA.1688.F32.TF32 R112, R132.reuse, R20, R164 ;  /* 0x000000148470723c */ /* 0x040fe200000810a4 */
        /* <DEDUP_REMOVED lines=10> */
[----:B------:R1:W-:Y:S06]  /*9f950*/  STL.64 [R1+0x7d8], R138 ;  /* 0x0007d88a01007387 */ /* 0x0003ec0000100a00 */
[----:B------:R-:W-:Y:S04]  /*9f960*/  STL.64 [R1+0x7c0], R116 ;  /* 0x0007c07401007387 */ /* 0x000fe80000100a00 */
[----:B------:R3:W-:Y:S01]  /*9f970*/  STL.64 [R1+0x7c8], R118 ;  /* 0x0007c87601007387 */ /* 0x0007e20000100a00 */
[C---:B-1----:R-:W-:Y:S03]  /*9f980*/  HMMA.1688.F32.TF32 R136, R132.reuse, R4, R148 ;  /* 0x000000048488723c */ /* 0x042fe60000081094 */
[----:B------:R-:W-:Y:S04]  /*9f990*/  STL.64 [R1+0x7b0], R112 ;  /* 0x0007b07001007387 */ /* 0x000fe80000100a00 */
[----:B------:R1:W-:Y:S01]  /*9f9a0*/  STL.64 [R1+0x7b8], R114 ;  /* 0x0007b87201007387 */ /* 0x0003e20000100a00 */
[----:B---3--:R-:W-:Y:S08]  /*9f9b0*/  HMMA.1688.F32.TF32 R116, R132, R248, R144 ;  /* 0x000000f88474723c */ /* 0x008ff00000081090 */
[C---:B-1----:R-:W-:Y:S03]  /*9f9c0*/  HMMA.1688.F32.TF32 R112, R128.reuse, R124, R240 ;  /* 0x0000007c8070723c */ /* 0x042fe600000810f0 */
        /* <DEDUP_REMOVED lines=135> */
[C---:B------:R-:W-:Y:S08]  /*a0240*/  HMMA.1688.F32.TF32 R196, R128.reuse, R104, R196 ;  /* 0x0000006880c4723c */ /* 0x040ff000000810c4 */
[C---:B------:R-:W-:Y:S08]  /*a0250*/  HMMA.1688.F32.TF32 R240, R128.reuse, R100, R240 ;  /* 0x0000006480f0723c */ /* 0x040ff000000810f0 */
[C---:B---3--:R-:W-:Y:S08]  /*a0260*/  HMMA.1688.F32.TF32 R132, R128.reuse, R96, R132 ;  /* 0x000000608084723c */ /* 0x048ff00000081084 */
        /* <DEDUP_REMOVED lines=45> */
[C---:B-1----:R-:W-:Y:S08]  /*a0540*/  HMMA.1688.F32.TF32 R188, R128.reuse, R60, R212 ;  /* 0x0000003c80bc723c */ /* 0x042ff000000810d4 */
[C---:B----4-:R-:W-:Y:S01]  /*a0550*/  HMMA.1688.F32.TF32 R132, R128.reuse, R56, R136 ;  /* 0x000000388084723c */ /* 0x050fe20000081088 */
[----:B------:R-:W-:Y:S04]  /*a0560*/  STL.64 [R1+0x6a0], R200 ;  /* 0x0006a0c801007387 */ /* 0x000fe80000100a00 */
[----:B------:R-:W-:Y:S06]  /*a0570*/  STL.64 [R1+0x6a8], R202 ;  /* 0x0006a8ca01007387 */ /* 0x000fec0000100a00 */
[----:B------:R-:W-:Y:S01]  /*a0580*/  STL.64 [R1+0x690], R188 ;  /* 0x000690bc01007387 */ /* 0x000fe20000100a00 */
[C---:B------:R-:W-:Y:S03]  /*a0590*/  HMMA.1688.F32.TF32 R136, R128.reuse, R48, R180 ;  /* 0x000000308088723c */ /* 0x040fe600000810b4 */
[----:B------:R-:W-:Y:S04]  /*a05a0*/  STL.64 [R1+0x698], R190 ;  /* 0x000698be01007387 */ /* 0x000fe80000100a00 */
[----:B------:R-:W-:Y:S04]  /*a05b0*/  STL.64 [R1+0x680], R132 ;  /* 0x0006808401007387 */ /* 0x000fe80000100a00 */
[----:B------:R1:W-:Y:S02]  /*a05c0*/  STL.64 [R1+0x688], R134 ;  /* 0x0006888601007387 */ /* 0x0003e40000100a00 */
[C---:B-1----:R-:W-:Y:S02]  /*a05d0*/  HMMA.1688.F32.TF32 R132, R128.reuse, R44, R208 ;  /* 0x0000002c8084723c */ /* 0x042fe400000810d0 */
[----:B------:R-:W-:Y:S04]  /*a05e0*/  STL.64 [R1+0x670], R184 ;  /* 0x000670b801007387 */ /* 0x000fe80000100a00 */
[----:B------:R-:W-:Y:S02]  /*a05f0*/  STL.64 [R1+0x678], R186 ;  /* 0x000678ba01007387 */ /* 0x000fe40000100a00 */
[C---:B------:R-:W-:Y:S02]  /*a0600*/  HMMA.1688.F32.TF32 R180, R128.reuse, R40, R204 ;  /* 0x0000002880b4723c */ /* 0x040fe400000810cc */
        /* <DEDUP_REMOVED lines=23> */
[----:B------:R-:W-:Y:S04]  /*a0780*/  STL.64 [R1+0x5e8], R154 ;  /* 0x0005e89a01007387 */ /* 0x000fe80000100a00 */
[----:B------:R-:W4:Y:S04]  /*a0790*/  LDL.LU R148, [R1+0x550] ;  /* 0x0005500001947983 */ /* 0x000f280000300800 */
[----:B------:R1:W-:Y:S04]  /*a07a0*/  STL.64 [R1+0x5d0], R136 ;  /* 0x0005d08801007387 */ /* 0x0003e80000100a00 */
[----:B------:R1:W-:Y:S04]  /*a07b0*/  STL.64 [R1+0x5d8], R138 ;  /* 0x0005d88a01007387 */ /* 0x0003e80000100a00 */
[----:B------:R-:W-:Y:S04]  /*a07c0*/  STL.64 [R1+0x5c0], R132 ;  /* 0x0005c08401007387 */ /* 0x000fe80000100a00 */
        /* <DEDUP_REMOVED lines=69> */
[----:B---3--:R-:W-:Y:S08]  /*a0c20*/  HMMA.1688.F32.TF32 R188, R128, R4, R236 ;  /* 0x0000000480bc723c */ /* 0x008ff000000810ec */
[C---:B----4-:R-:W-:Y:S01]  /*a0c30*/  HMMA.1688.F32.TF32 R128, R232.reuse, R124, R156 ;  /* 0x0000007ce880723c */ /* 0x050fe2000008109c */
[----:B------:R-:W-:Y:S10]  /*a0c40*/  LDS R156, [R0+UR18+0x86180] ;  /* 0x08618012009c7984 */ /* 0x000ff40008000800 */
[----:B------:R-:W-:Y:S04]  /*a0c50*/  STL.64 [R1+0x5b0], R188 ;  /* 0x0005b0bc01007387 */ /* 0x000fe80000100a00 */
[----:B------:R-:W-:Y:S04]  /*a0c60*/  STL.64 [R1+0x5b8], R190 ;  /* 0x0005b8be01007387 */ /* 0x000fe80000100a00 */
[----:B------:R-:W-:Y:S04]  /*a0c70*/  STL.64 [R1+0x200], R132 ;  /* 0x0002008401007387 */ /* 0x000fe80000100a00 */
[----:B------:R-:W-:Y:S04]  /*a0c80*/  STL.64 [R1+0x208], R134 ;  /* 0x0002088601007387 */ /* 0x000fe80000100a00 */
[----:B------:R-:W-:Y:S04]  /*a0c90*/  STL.64 [R1+0x1f0], R128 ;  /* 0x0001f08001007387 */ /* 0x000fe80000100a00 */
[----:B------:R1:W-:Y:S04]  /*a0ca0*/  STL.64 [R1+0x1f8], R130 ;  /* 0x0001f88201007387 */ /* 0x0003e80000100a00 */
[----:B------:R-:W-:Y:S04]  /*a0cb0*/  LDS R158, [R0+UR18+0x86980] ;  /* 0x08698012009e7984 */ /* 0x000fe80008000800 */
[----:B------:R-:W-:Y:S01]  /*a0cc0*/  LDS R157, [R3+UR18+0x86180] ;  /* 0x08618012039d7984 */ /* 0x000fe20008000800 */
[C---:B-1----:R-:W-:Y:S03]  /*a0cd0*/  HMMA.1688.F32.TF32 R128, R232.reuse, R120, R200 ;  /* 0x00000078e880723c */ /* 0x042fe600000810c8 */
[----:B------:R-:W1:Y:S05]  /*a0ce0*/  LDS R159, [R3+UR18+0x86980] ;  /* 0x08698012039f7984 */ /* 0x000e6a0008000800 */
[C---:B------:R-:W-:Y:S08]  /*a0cf0*/  HMMA.1688.F32.TF32 R188, R232.reuse, R116, R212 ;  /* 0x00000074e8bc723c */ /* 0x040ff000000810d4 */
        /* <DEDUP_REMOVED lines=8> */
[----:B------:R2:W-:Y:S02]  /*a0d80*/  STL.64 [R1+0x1c8], R134 ;  /* 0x0001c88601007387 */ /* 0x0005e40000100a00 */
[C---:B------:R-:W-:Y:S03]  /*a0d90*/  HMMA.1688.F32.TF32 R228, R232.reuse, R92, R172 ;  /* 0x0000005ce8e4723c */ /* 0x040fe600000810ac */
[----:B------:R-:W-:Y:S04]  /*a0da0*/  STL.64 [R1+0x1b0], R128 ;  /* 0x0001b08001007387 */ /* 0x000fe80000100a00 */
[----:B------:R3:W-:Y:S01]  /*a0db0*/  STL.64 [R1+0x1b8], R130 ;  /* 0x0001b88201007387 */ /* 0x0007e20000100a00 */
[C---:B--2---:R-:W-:Y:S08]  /*a0dc0*/  HMMA.1688.F32.TF32 R132, R232.reuse, R100, R208 ;  /* 0x00000064e884723c */ /* 0x044ff000000810d0 */
[C---:B---3--:R-:W-:Y:S01]  /*a0dd0*/  HMMA.1688.F32.TF32 R128, R232.reuse, R96, R204 ;  /* 0x00000060e880723c */ /* 0x048fe200000810cc */
[----:B------:R-:W-:Y:S04]  /*a0de0*/  STL.64 [R1+0x1a0], R136 ;  /* 0x0001a08801007387 */ /* 0x000fe80000100a00 */
[----:B------:R-:W-:Y:S06]  /*a0df0*/  STL.64 [R1+0x1a8], R138 ;  /* 0x0001a88a01007387 */ /* 0x000fec0000100a00 */
[----:B------:R-:W-:Y:S04]  /*a0e00*/  STL.64 [R1+0x190], R132 ;  /* 0x0001908401007387 */ /* 0x000fe80000100a00 */
[----:B------:R-:W-:Y:S04]  /*a0e10*/  STL.64 [R1+0x198], R134 ;  /* 0x0001988601007387 */ /* 0x000fe80000100a00 */
[----:B------:R-:W-:Y:S04]  /*a0e20*/  STL [R1+0x5f44], R228 ;  /* 0x005f44e401007387 */ /* 0x000fe80000100800 */
[----:B------:R-:W-:Y:S04]  /*a0e30*/  STL.64 [R1+0x180], R128 ;  /* 0x0001808001007387 */ /* 0x000fe80000100a00 */
[----:B------:R2:W-:Y:S02]  /*a0e40*/  STL.64 [R1+0x188], R130 ;  /* 0x0001888201007387 */ /* 0x0005e40000100a00 */
[C---:B--2---:R-:W-:Y:S02]  /*a0e50*/  HMMA.1688.F32.TF32 R128, R232.reuse, R84, R164 ;  /* 0x00000054e880723c */ /* 0x044fe400000810a4 */
[----:B------:R2:W-:Y:S04]  /*a0e60*/  STL [R1+0x5f40], R229 ;  /* 0x005f40e501007387 */ /* 0x0005e80000100800 */
[----:B------:R3:W-:Y:S02]  /*a0e70*/  STL [R1+0x5f3c], R230 ;  /* 0x005f3ce601007387 */ /* 0x0007e40000100800 */
[----:B------:R-:W-:Y:S02]  /*a0e80*/  HMMA.1688.F32.TF32 R132, R232, R88, R168 ;  /* 0x00000058e884723c */ /* 0x000fe400000810a8 */
[----:B------:R4:W-:Y:S09]  /*a0e90*/  STL [R1+0x5f38], R231 ;  /* 0x005f38e701007387 */ /* 0x0009f20000100800 */
[----:B------:R-:W-:Y:S01]  /*a0ea0*/  MOV R228, R128 ;  /* 0x0000008000e47202 */ /* 0x000fe20000000f00 */
[----:B--2---:R-:W-:-:S02]  /*a0eb0*/  IMAD.MOV.U32 R229, RZ, RZ, R129 ;  /* 0x000000ffffe57224 */ /* 0x004fc400078e0081 */
[----:B---3--:R-:W-:Y:S02]  /*a0ec0*/  IMAD.MOV.U32 R230, RZ, RZ, R130 ;  /* 0x000000ffffe67224 */ /* 0x008fe400078e0082 */
[----:B----4-:R-:W-:Y:S02]  /*a0ed0*/  IMAD.MOV.U32 R231, RZ, RZ, R131 ;  /* 0x000000ffffe77224 */ /* 0x010fe400078e0083 */
[C---:B------:R-:W-:Y:S01]  /*a0ee0*/  HMMA.1688.F32.TF32 R128, R232.reuse, R80, R160 ;  /* 0x00000050e880723c */ /* 0x040fe200000810a0 */
[----:B------:R-:W-:Y:S04]  /*a0ef0*/  STL.64 [R1+0x5a0], R132 ;  /* 0x0005a08401007387 */ /* 0x000fe80000100a00 */
[----:B------:R2:W-:Y:S03]  /*a0f00*/  STL.64 [R1+0x5a8], R134 ;  /* 0x0005a88601007387 */ /* 0x0005e60000100a00 */
[C---:B------:R-:W-:Y:S01]  /*a0f10*/  HMMA.1688.F32.TF32 R136, R232.reuse, R76, R152 ;  /* 0x0000004ce888723c */ /* 0x040fe20000081098 */
[----:B------:R-:W-:Y:S04]  /*a0f20*/  STL.64 [R1+0x5f50], R230 ;  /* 0x005f50e601007387 */ /* 0x000fe80000100a00 */
[----:B------:R-:W-:Y:S03]  /*a0f30*/  STL.64 [R1+0x5f48], R228 ;  /* 0x005f48e401007387 */ /* 0x000fe60000100a00 */
[C---:B--2---:R-:W-:Y:S03]  /*a0f40*/  HMMA.1688.F32.TF32 R132, R232.reuse, R72, R148 ;  /* 0x00000048e884723c */ /* 0x044fe60000081094 */
[----:B------:R-:W-:Y:S04]  /*a0f50*/  STL.64 [R1+0x580], R128 ;  /* 0x0005808001007387 */ /* 0x000fe80000100a00 */
[----:B------:R2:W-:Y:S02]  /*a0f60*/  STL.64 [R1+0x588], R130 ;  /* 0x0005888201007387 */ /* 0x0005e40000100a00 */
[----:B--2---:R-:W-:Y:S02]  /*a0f70*/  HMMA.1688.F32.TF32 R128, R232, R68, R144 ;  /* 0x00000044e880723c */ /* 0x004fe40000081090 */
[----:B------:R-:W-:Y:S01]  /*a0f80*/  STL.64 [R1+0x570], R136 ;  /* 0x0005708801007387 */ /* 0x000fe20000100a00 */
[----:B------:R-:W-:-:S03]  /*a0f90*/  MOV R148, R240 ;  /* 0x000000f000947202 */ /* 0x000fc60000000f00 */
[----:B------:R-:W-:Y:S04]  /*a0fa0*/  STL.64 [R1+0x578], R138 ;  /* 0x0005788a01007387 */ /* 0x000fe80000100a00 */
[----:B------:R2:W-:Y:S01]  /*a0fb0*/  STL.64 [R1+0x560], R132 ;  /* 0x0005608401007387 */ /* 0x0005e20000100a00 */
[----:B------:R-:W-:-:S03]  /*a0fc0*/  IMAD.MOV.U32 R149, RZ, RZ, R242 ;  /* 0x000000ffff957224 */ /* 0x000fc600078e00f2 */
[----:B------:R3:W-:Y:S01]  /*a0fd0*/  STL.64 [R1+0x568], R134 ;  /* 0x0005688601007387 */ /* 0x0007e20000100a00 */
[----:B------:R-:W-:-:S03]  /*a0fe0*/  IMAD.MOV.U32 R150, RZ, RZ, R243 ;  /* 0x000000ffff967224 */ /* 0x000fc600078e00f3 */
[----:B------:R-:W4:Y:S01]  /*a0ff0*/  LDL.LU R240, [R1+0x628c] ;  /* 0x00628c0001f07983 */ /* 0x000f220000300800 */
[----:B------:R-:W-:-:S03]  /*a1000*/  IMAD.MOV.U32 R151, RZ, RZ, R241 ;  /* 0x000000ffff977224 */ /* 0x000fc600078e00f1 */
        /* <DEDUP_REMOVED lines=45> */
[----:B----4-:R-:W-:-:S03]  /*a12e0*/  IMAD.MOV.U32 R163, RZ, RZ, R240 ;  /* 0x000000ffffa37224 */ /* 0x010fc600078e00f0 */
[----:B------:R-:W4:Y:S01]  /*a12f0*/  LDL.LU R240, [R1+0x4f0] ;  /* 0x0004f00001f07983 */ /* 0x000f220000300800 */
[----:B------:R-:W-:Y:S01]  /*a1300*/  IMAD.MOV.U32 R161, RZ, RZ, R242 ;  /* 0x000000ffffa17224 */ /* 0x000fe200078e00f2 */
[----:B------:R-:W-:Y:S01]  /*a1310*/  MOV R160, R243 ;  /* 0x000000f300a07202 */ /* 0x000fe20000000f00 */
[----:B------:R-:W-:Y:S02]  /*a1320*/  IMAD.MOV.U32 R162, RZ, RZ, R241 ;  /* 0x000000ffffa27224 */ /* 0x000fe400078e00f1 */
        /* <DEDUP_REMOVED lines=49> */
[C---:B---3--:R-:W-:Y:S08]  /*a1640*/  HMMA.1688.F32.TF32 R136, R232.reuse, R60, R136 ;  /* 0x0000003ce888723c */ /* 0x048ff00000081088 */
[C---:B------:R-:W-:Y:S08]  /*a1650*/  HMMA.1688.F32.TF32 R200, R232.reuse, R64, R200 ;  /* 0x00000040e8c8723c */ /* 0x040ff000000810c8 */
[C---:B------:R-:W-:Y:S11]  /*a1660*/  HMMA.1688.F32.TF32 R208, R232.reuse, R56, R208 ;  /* 0x00000038e8d0723c */ /* 0x040ff600000810d0 */
        /* <DEDUP_REMOVED lines=44> */
[----:B------:R1:W-:Y:S02]  /*a1930*/  STL.64 [R1+0x488], R130 ;  /* 0x0004888201007387 */ /* 0x0003e40000100a00 */
[C---:B-1----:R-:W-:Y:S08]  /*a1940*/  HMMA.1688.F32.TF32 R132, R232.reuse, R8, R212 ;  /* 0x00000008e884723c */ /* 0x042ff000000810d4 */
[C---:B------:R-:W-:Y:S08]  /*a1950*/  HMMA.1688.F32.TF32 R128, R232.reuse, R4, R184 ;  /* 0x00000004e880723c */ /* 0x040ff000000810b8 */
[----:B------:R-:W-:Y:S01]  /*a1960*/  HMMA.1688.F32.TF32 R232, R232, R248, R180 ;  /* 0x000000f8e8e8723c */ /* 0x000fe200000810b4 */
[----:B------:R-:W-:Y:S04]  /*a1970*/  STL.64 [R1+0x470], R188 ;  /* 0x000470bc01007387 */ /* 0x000fe80000100a00 */
[----:B------:R-:W-:Y:S04]  /*a1980*/  STL.64 [R1+0x478], R190 ;  /* 0x000478be01007387 */ /* 0x000fe80000100a00 */
[----:B------:R-:W-:Y:S04]  /*a1990*/  STL.64 [R1+0x460], R132 ;  /* 0x0004608401007387 */ /* 0x000fe80000100a00 */
[----:B------:R1:W-:Y:S06]  /*a19a0*/  STL.64 [R1+0x468], R134 ;  /* 0x0004688601007387 */ /* 0x0003ec0000100a00 */
[----:B------:R-:W-:Y:S04]  /*a19b0*/  STL.64 [R1+0x5f60], R234 ;  /* 0x005f60ea01007387 */ /* 0x000fe80000100a00 */
[----:B------:R-:W-:Y:S04]  /*a19c0*/  STL.64 [R1+0x450], R128 ;  /* 0x0004508001007387 */ /* 0x000fe80000100a00 */
[----:B------:R2:W-:Y:S04]  /*a19d0*/  STL.64 [R1+0x458], R130 ;  /* 0x0004588201007387 */ /* 0x0005e80000100a00 */
[----:B------:R-:W-:Y:S01]  /*a19e0*/  STL.64 [R1+0x5f58], R232 ;  /* 0x005f58e801007387 */ /* 0x000fe20000100a00 */
[C---:B------:R-:W-:Y:S08]  /*a19f0*/  HMMA.1688.F32.TF32 R168, R156.reuse, R116, R168 ;  /* 0x000000749ca8723c */ /* 0x040ff000000810a8 */
[C---:B-1----:R-:W-:Y:S08]  /*a1a00*/  HMMA.1688.F32.TF32 R132, R156.reuse, R112, R164 ;  /* 0x000000709c84723c */ /* 0x042ff000000810a4 */
[C---:B------:R-:W-:Y:S08]  /*a1a10*/  HMMA.1688.F32.TF32 R152, R156.reuse, R104, R152 ;  /* 0x000000689c98723c */ /* 0x040ff00000081098 */
[C---:B--2---:R-:W-:Y:S01]  /*a1a20*/  HMMA.1688.F32.TF32 R128, R156.reuse, R124, R240 ;  /* 0x0000007c9c80723c */ /* 0x044fe200000810f0 */
[----:B------:R-:W-:Y:S04]  /*a1a30*/  LDS R240, [R178+UR18+0x86180] ;  /* 0x08618012b2f07984 */ /* 0x000fe80008000800 */
[----:B------:R-:W-:Y:S04]  /*a1a40*/  LDS R242, [R178+UR18+0x86980] ;  /* 0x08698012b2f27984 */ /* 0x000fe80008000800 */
[----:B------:R-:W-:Y:S04]  /*a1a50*/  LDS R241, [R179+UR18+0x86180] ;  /* 0x08618012b3f17984 */ /* 0x000fe80008000800 */
[----:B------:R-:W1:Y:S06]  /*a1a60*/  LDS R243, [R179+UR18+0x86980] ;  /* 0x08698012b3f37984 */ /* 0x000e6c0008000800 */
[----:B------:R-:W-:Y:S04]  /*a1a70*/  STL.64 [R1+0x440], R128 ;  /* 0x0004408001007387 */ /* 0x000fe80000100a00 */
[----:B------:R2:W-:Y:S02]  /*a1a80*/  STL.64 [R1+0x448], R130 ;  /* 0x0004488201007387 */ /* 0x0005e40000100a00 */
[----:B--2---:R-:W-:-:S15]  /*a1a90*/  HMMA.1688.F32.TF32 R128, R156, R120, R172 ;  /* 0x000000789c80723c */ /* 0x004fde00000810ac */
[----:B------:R-:W-:-:S04]  /*a1aa0*/  NOP ;  /* 0x0000000000007918 */ /* 0x000fc80000000000 */
[----:B------:R-:W-:Y:S04]  /*a1ab0*/  STL.64 [R1+0x430], R128 ;  /* 0x0004308001007387 */ /* 0x000fe80000100a00 */
[----:B------:R2:W-:Y:S02]  /*a1ac0*/  STL.64 [R1+0x438], R130 ;  /* 0x0004388201007387 */ /* 0x0005e40000100a00 */
[C---:B--2---:R-:W-:Y:S02]  /*a1ad0*/  HMMA.1688.F32.TF32 R128, R156.reuse, R108, R160 ;  /* 0x0000006c9c80723c */ /* 0x044fe400000810a0 */
[----:B------:R-:W-:Y:S04]  /*a1ae0*/  STL.64 [R1+0x420], R168 ;  /* 0x000420a801007387 */ /* 0x000fe80000100a00 */
[----:B------:R-:W-:Y:S04]  /*a1af0*/  STL.64 [R1+0x428], R170 ;  /* 0x000428aa01007387 */ /* 0x000fe80000100a00 */
[----:B------:R-:W-:Y:S04]  /*a1b00*/  STL.64 [R1+0x410], R132 ;  /* 0x0004108401007387 */ /* 0x000fe80000100a00 */
[----:B------:R2:W-:Y:S05]  /*a1b10*/  STL.64 [R1+0x418], R134 ;  /* 0x0004188601007387 */ /* 0x0005ea0000100a00 */
[----:B------:R-:W-:Y:S04]  /*a1b20*/  STL.64 [R1+0x400], R128 ;  /* 0x0004008001007387 */ /* 0x000fe80000100a00 */
[----:B------:R1:W-:Y:S01]  /*a1b30*/  STL.64 [R1+0x408], R130 ;  /* 0x0004088201007387 */ /* 0x0003e20000100a00 */
[C---:B--2---:R-:W-:Y:S08]  /*a1b40*/  HMMA.1688.F32.TF32 R132, R156.reuse, R100, R148 ;  /* 0x000000649c84723c */ /* 0x044ff00000081094 */
[C---:B-1----:R-:W-:Y:S01]  /*a1b50*/  HMMA.1688.F32.TF32 R128, R156.reuse, R96, R144 ;  /* 0x000000609c80723c */ /* 0x042fe20000081090 */
        /* <DEDUP_REMOVED lines=92> */
[----:B----4-:R-:W-:-:S15]  /*a2120*/  HMMA.1688.F32.TF32 R152, R156, R92, R152 ;  /* 0x0000005c9c98723c */ /* 0x010fde0000081098 */
[----:B------:R-:W-:-:S04]  /*a2130*/  NOP ;  /* 0x0000000000007918 */ /* 0x000fc80000000000 */
[----:B------:R-:W-:Y:S04]  /*a2140*/  STL.64 [R1+0x3c0], R152 ;  /* 0x0003c09801007387 */ /* 0x000fe80000100a00 */
[----:B------:R1:W-:Y:S02]  /*a2150*/  STL.64 [R1+0x3c8], R154 ;  /* 0x0003c89a01007387 */ /* 0x0003e40000100a00 */
[C---:B-1----:R-:W-:Y:S02]  /*a2160*/  HMMA.1688.F32.TF32 R152, R156.reuse, R88, R148 ;  /* 0x000000589c98723c */ /* 0x042fe40000081094 */
[----:B------:R-:W2:Y:S06]  /*a2170*/  LDL.LU R148, [R1+0xf20] ;  /* 0x000f200001947983 */ /* 0x000eac0000300800 */
[C---:B------:R-:W-:Y:S11]  /*a2180*/  HMMA.1688.F32.TF32 R232, R156.reuse, R84, R232 ;  /* 0x000000549ce8723c */ /* 0x040ff600000810e8 */
[----:B------:R1:W-:Y:S04]  /*a2190*/  STL.64 [R1+0x3b0], R152 ;  /* 0x0003b09801007387 */ /* 0x0003e80000100a00 */
[----:B------:R3:W-:Y:S04]  /*a21a0*/  STL.64 [R1+0x3b8], R154 ;  /* 0x0003b89a01007387 */ /* 0x0007e80000100a00 */
[----:B------:R-:W2:Y:S04]  /*a21b0*/  LDL.LU R149, [R1+0xf24] ;  /* 0x000f240001957983 */ /* 0x000ea80000300800 */
[----:B------:R-:W2:Y:S04]  /*a21c0*/  LDL.LU R150, [R1+0xf28] ;  /* 0x000f280001967983 */ /* 0x000ea80000300800 */
[----:B------:R-:W2:Y:S04]  /*a21d0*/  LDL.LU R151, [R1+0xf2c] ;  /* 0x000f2c0001977983 */ /* 0x000ea80000300800 */
[----:B-1----:R-:W4:Y:S04]  /*a21e0*/  LDL.LU R152, [R1+0xf10] ;  /* 0x000f100001987983 */ /* 0x002f280000300800 */
[----:B------:R-:W4:Y:S04]  /*a21f0*/  LDL.LU R153, [R1+0xf14] ;  /* 0x000f140001997983 */ /* 0x000f280000300800 */
[----:B---3--:R-:W4:Y:S04]  /*a2200*/  LDL.LU R154, [R1+0xf18] ;  /* 0x000f1800019a7983 */ /* 0x008f280000300800 */
[----:B------:R-:W4:Y:S04]  /*a2210*/  LDL.LU R155, [R1+0xf1c] ;  /* 0x000f1c00019b7983 */ /* 0x000f280000300800 */
[----:B------:R-:W-:Y:S04]  /*a2220*/  STL.64 [R1+0x3a0], R232 ;  /* 0x0003a0e801007387 */ /* 0x000fe80000100a00 */
[----:B------:R1:W-:Y:S01]  /*a2230*/  STL.64 [R1+0x3a8], R234 ;  /* 0x0003a8ea01007387 */ /* 0x0003e20000100a00 */
[C---:B------:R-:W-:Y:S08]  /*a2240*/  HMMA.1688.F32.TF32 R132, R156.reuse, R72, R132 ;  /* 0x000000489c84723c */ /* 0x040ff00000081084 */
[C---:B-1----:R-:W-:Y:S08]  /*a2250*/  HMMA.1688.F32.TF32 R232, R156.reuse, R80, R228 ;  /* 0x000000509ce8723c */ /* 0x042ff000000810e4 */
[C---:B------:R-:W-:Y:S08]  /*a2260*/  HMMA.1688.F32.TF32 R228, R156.reuse, R76, R128 ;  /* 0x0000004c9ce4723c */ /* 0x040ff00000081080 */
[C---:B------:R-:W-:Y:S03]  /*a2270*/  HMMA.1688.F32.TF32 R128, R156.reuse, R68, R224 ;  /* 0x000000449c80723c */ /* 0x040fe600000810e0 */
[----:B------:R-:W-:Y:S04]  /*a2280*/  STL.64 [R1+0x390], R232 ;  /* 0x000390e801007387 */ /* 0x000fe80000100a00 */
[----:B------:R-:W-:Y:S01]  /*a2290*/  STL.64 [R1+0x398], R234 ;  /* 0x000398ea01007387 */ /* 0x000fe20000100a00 */
        /* <DEDUP_REMOVED lines=19> */
[----:B------:R-:W-:Y:S06]  /*a23d0*/  STL.64 [R1+0x328], R190 ;  /* 0x000328be01007387 */ /* 0x000fec0000100a00 */
        /* <DEDUP_REMOVED lines=8> */
[----:B------:R-:W-:Y:S01]  /*a2460*/  STL.64 [R1+0x2e0], R132 ;  /* 0x0002e08401007387 */ /* 0x000fe20000100a00 */
[C---:B------:R-:W-:Y:S03]  /*a2470*/  HMMA.1688.F32.TF32 R212, R156.reuse, R16, R160 ;  /* 0x000000109cd4723c */ /* 0x040fe600000810a0 */
[----:B------:R1:W-:Y:S04]  /*a2480*/  STL.64 [R1+0x2e8], R134 ;  /* 0x0002e88601007387 */ /* 0x0003e80000100a00 */
[----:B------:R-:W-:Y:S04]  /*a2490*/  STL.64 [R1+0x2d0], R128 ;  /* 0x0002d08001007387 */ /* 0x000fe80000100a00 */
[----:B------:R3:W-:Y:S01]  /*a24a0*/  STL.64 [R1+0x2d8], R130 ;  /* 0x0002d88201007387 */ /* 0x0007e20000100a00 */
[C---:B-1----:R-:W-:Y:S08]  /*a24b0*/  HMMA.1688.F32.TF32 R132, R156.reuse, R24, R168 ;  /* 0x000000189c84723c */ /* 0x042ff000000810a8 */
[C---:B---3--:R-:W-:Y:S01]  /*a24c0*/  HMMA.1688.F32.TF32 R128, R156.reuse, R20, R164 ;  /* 0x000000149c80723c */ /* 0x048fe200000810a4 */
[----:B------:R1:W-:Y:S04]  /*a24d0*/  STL.64 [R1+0x2c0], R172 ;  /* 0x0002c0ac01007387 */ /* 0x0003e80000100a00 */
[----:B------:R3:W-:Y:S06]  /*a24e0*/  STL.64 [R1+0x2c8], R174 ;  /* 0x0002c8ae01007387 */ /* 0x0007ec0000100a00 */
[----:B------:R-:W-:Y:S04]  /*a24f0*/  STL.64 [R1+0x160], R132 ;  /* 0x0001608401007387 */ /* 0x000fe80000100a00 */
[----:B------:R-:W-:Y:S04]  /*a2500*/  STL.64 [R1+0x168], R134 ;  /* 0x0001688601007387 */ /* 0x000fe80000100a00 */
[----:B------:R-:W-:Y:S04]  /*a2510*/  STL.64 [R1+0x5df0], R214 ;  /* 0x005df0d601007387 */ /* 0x000fe80000100a00 */
[----:B------:R-:W-:Y:S04]  /*a2520*/  STL.64 [R1+0x150], R128 ;  /* 0x0001508001007387 */ /* 0x000fe80000100a00 */
[----:B------:R1:W-:Y:S04]  /*a2530*/  STL.64 [R1+0x158], R130 ;  /* 0x0001588201007387 */ /* 0x0003e80000100a00 */
[----:B------:R-:W-:Y:S04]  /*a2540*/  STL.64 [R1+0x5de8], R212 ;  /* 0x005de8d401007387 */ /* 0x000fe80000100a00 */
[----:B------:R-:W3:Y:S04]  /*a2550*/  LDL.LU R184, [R1+0xee0] ;  /* 0x000ee00001b87983 */ /* 0x000ee80000300800 */
[----:B------:R-:W3:Y:S04]  /*a2560*/  LDL.LU R185, [R1+0xee4] ;  /* 0x000ee40001b97983 */ /* 0x000ee80000300800 */
[----:B------:R-:W3:Y:S04]  /*a2570*/  LDL.LU R186, [R1+0xee8] ;  /* 0x000ee80001ba7983 */ /* 0x000ee80000300800 */
[----:B------:R-:W3:Y:S01]  /*a2580*/  LDL.LU R187, [R1+0xeec] ;  /* 0x000eec0001bb7983 */ /* 0x000ee20000300800 */
[----:B------:R-:W-:-:S15]  /*a2590*/  HMMA.1688.F32.TF32 R144, R156, R12, R144 ;  /* 0x0000000c9c90723c */ /* 0x000fde0000081090 */
[----:B------:R-:W-:-:S04]  /*a25a0*/  NOP ;  /* 0x0000000000007918 */ /* 0x000fc80000000000 */
[----:B------:R-:W-:Y:S04]  /*a25b0*/  STL.64 [R1+0x5e00], R146 ;  /* 0x005e009201007387 */ /* 0x000fe80000100a00 */
[----:B------:R-:W-:Y:S01]  /*a25c0*/  STL.64 [R1+0x5df8], R144 ;  /* 0x005df89001007387 */ /* 0x000fe20000100a00 */
[----:B--2---:R-:W-:-:S15]  /*a25d0*/  HMMA.1688.F32.TF32 R148, R156, R8, R148 ;  /* 0x000000089c94723c */ /* 0x004fde0000081094 */
[----:B------:R-:W-:-:S04]  /*a25e0*/  NOP ;  /* 0x0000000000007918 */ /* 0x000fc80000000000 */
[----:B------:R-:W-:Y:S04]  /*a25f0*/  STL.64 [R1+0x5e10], R150 ;  /* 0x005e109601007387 */ /* 0x000fe80000100a00 */
[----:B------:R-:W-:Y:S04]  /*a2600*/  STL.64 [R1+0x5e08], R148 ;  /* 0x005e089401007387 */ /* 0x000fe80000100a00 */
[----:B------:R-:W2:Y:S04]  /*a2610*/  LDL.LU R160, [R1+0xed0] ;  /* 0x000ed00001a07983 */ /* 0x000ea80000300800 */
[----:B------:R-:W2:Y:S01]  /*a2620*/  LDL.LU R161, [R1+0xed4] ;  /* 0x000ed40001a17983 */ /* 0x000ea20000300800 */
[C---:B----4-:R-:W-:Y:S03]  /*a2630*/  HMMA.1688.F32.TF32 R152, R156.reuse, R4, R152 ;  /* 0x000000049c98723c */ /* 0x050fe60000081098 */
        /* <DEDUP_REMOVED lines=23> */
[----:B------:R-:W-:Y:S01]  /*a27b0*/  STL.64 [R1+0x5e18], R152 ;  /* 0x005e189801007387 */ /* 0x000fe20000100a00 */
[----:B------:R-:W-:Y:S03]  /*a27c0*/  HMMA.1688.F32.TF32 R156, R156, R248, R184 ;  /* 0x000000f89c9c723c */ /* 0x000fe600000810b8 */
        /* <DEDUP_REMOVED lines=10> */
[----:B------:R-:W-:Y:S01]  /*a2870*/  MOV R220, R198 ;  /* 0x000000c600dc7202 */ /* 0x000fe20000000f00 */
[----:B------:R-:W-:-:S02]  /*a2880*/  IMAD.MOV.U32 R221, RZ, RZ, R192 ;  /* 0x000000ffffdd7224 */ /* 0x000fc400078e00c0 */
[----:B------:R-:W-:Y:S01]  /*a2890*/  IMAD.MOV.U32 R222, RZ, RZ, R193 ;  /* 0x000000ffffde7224 */ /* 0x000fe200078e00c1 */
[C---:B--2---:R-:W-:Y:S08]  /*a28a0*/  HMMA.1688.F32.TF32 R160, R240.reuse, R124, R160 ;  /* 0x0000007cf0a0723c */ /* 0x044ff000000810a0 */
[C---:B----4-:R-:W-:Y:S08]  /*a28b0*/  HMMA.1688.F32.TF32 R164, R240.reuse, R120, R164 ;  /* 0x00000078f0a4723c */ /* 0x050ff000000810a4 */
[C---:B------:R-:W-:Y:S03]  /*a28c0*/  HMMA.1688.F32.TF32 R168, R240.reuse, R116, R168 ;  /* 0x00000074f0a8723c */ /* 0x040fe600000810a8 */
[----:B------:R-:W-:Y:S05]  /*a28d0*/  STL.64 [R1+0x5e40], R162 ;  /* 0x005e40a201007387 */ /* 0x000fea0000100a00 */
[C---:B---3--:R-:W-:Y:S01]  /*a28e0*/  HMMA.1688.F32.TF32 R172, R240.reuse, R112, R172 ;  /* 0x00000070f0ac723c */ /* 0x048fe200000810ac */
[----:B------:R-:W-:Y:S04]  /*a28f0*/  STL.64 [R1+0x5e38], R160 ;  /* 0x005e38a001007387 */ /* 0x000fe80000100a00 */
[----:B------:R-:W-:Y:S03]  /*a2900*/  STL.64 [R1+0x5e50], R166 ;  /* 0x005e50a601007387 */ /* 0x000fe60000100a00 */
[C---:B------:R-:W-:Y:S01]  /*a2910*/  HMMA.1688.F32.TF32 R176, R240.reuse, R108, R176 ;  /* 0x0000006cf0b0723c */ /* 0x040fe200000810b0 */
[----:B------:R-:W-:Y:S04]  /*a2920*/  STL.64 [R1+0x5e48], R164 ;  /* 0x005e48a401007387 */ /* 0x000fe80000100a00 */
[----:B------:R-:W-:Y:S03]  /*a2930*/  STL.64 [R1+0x5e60], R170 ;  /* 0x005e60aa01007387 */ /* 0x000fe60000100a00 */
[----:B------:R-:W-:Y:S01]  /*a2940*/  HMMA.1688.F32.TF32 R180, R240, R104, R180 ;  /* 0x00000068f0b4723c */ /* 0x000fe200000810b4 */
[----:B------:R-:W-:Y:S04]  /*a2950*/  STL.64 [R1+0x5e58], R168 ;  /* 0x005e58a801007387 */ /* 0x000fe80000100a00 */
        /* <DEDUP_REMOVED lines=12> */
[----:B------:R-:W-:Y:S01]  /*a2a20*/  STL.64 [R1+0x5ff0], R102 ;  /* 0x005ff06601007387 */ /* 0x000fe20000100a00 */
[----:B------:R-:W-:Y:S01]  /*a2a30*/  IMAD.MOV.U32 R223, RZ, RZ, R194 ;  /* 0x000000ffffdf7224 */ /* 0x000fe200078e00c2 */
[----:B------:R-:W-:Y:S01]  /*a2a40*/  MOV R216, R195 ;  /* 0x000000c300d87202 */ /* 0x000fe20000000f00 */
[----:B------:R-:W-:-:S02]  /*a2a50*/  IMAD.MOV.U32 R217, RZ, RZ, R199 ;  /* 0x000000ffffd97224 */ /* 0x000fc400078e00c7 */
[----:B------:R-:W-:Y:S02]  /*a2a60*/  IMAD.MOV.U32 R218, RZ, RZ, R202 ;  /* 0x000000ffffda7224 */ /* 0x000fe400078e00ca */
[----:B------:R-:W-:Y:S01]  /*a2a70*/  IMAD.MOV.U32 R219, RZ, RZ, R203 ;  /* 0x000000ffffdb7224 */ /* 0x000fe200078e00cb */
[----:B------:R-:W-:-:S15]  /*a2a80*/  HMMA.1688.F32.TF32 R184, R240, R100, R184 ;  /* 0x00000064f0b8723c */ /* 0x000fde00000810b8 */
[----:B------:R-:W-:-:S04]  /*a2a90*/  NOP ;  /* 0x0000000000007918 */ /* 0x000fc80000000000 */
[----:B------:R-:W-:Y:S04]  /*a2aa0*/  STL [R1+0x5dd4], R184 ;  /* 0x005dd4b801007387 */ /* 0x000fe80000100800 */
[----:B------:R-:W-:Y:S04]  /*a2ab0*/  STL [R1+0x5dd0], R185 ;  /* 0x005dd0b901007387 */ /* 0x000fe80000100800 */
[----:B------:R-:W-:Y:S01]  /*a2ac0*/  STL [R1+0x5dcc], R186 ;  /* 0x005dccba01007387 */ /* 0x000fe20000100800 */
[----:B------:R-:W-:Y:S03]  /*a2ad0*/  HMMA.1688.F32.TF32 R188, R240, R96, R236 ;  /* 0x00000060f0bc723c */ /* 0x000fe600000810ec */
[----:B------:R-:W-:Y:S01]  /*a2ae0*/  STL [R1+0x5d98], R187 ;  /* 0x005d98bb01007387 */ /* 0x000fe20000100800 */
        /* <DEDUP_REMOVED lines=8> */
[----:B------:R-:W3:Y:S04]  /*a2b70*/  LDL.LU R200, [R1+0x6228] ;  /* 0x0062280001c87983 */ /* 0x000ee80000300800 */
[----:B------:R-:W3:Y:S04]  /*a2b80*/  LDL.LU R201, [R1+0x6224] ;  /* 0x0062240001c97983 */ /* 0x000ee80000300800 */
[----:B------:R-:W4:Y:S04]  /*a2b90*/  LDL.LU R196, [R1+0x6220] ;  /* 0x0062200001c47983 */ /* 0x000f280000300800 */
[----:B------:R-:W4:Y:S04]  /*a2ba0*/  LDL.LU R197, [R1+0x621c] ;  /* 0x00621c0001c57983 */ /* 0x000f280000300800 */
[----:B------:R-:W4:Y:S04]  /*a2bb0*/  LDL.LU R198, [R1+0x6218] ;  /* 0x0062180001c67983 */ /* 0x000f280000300800 */
[----:B------:R-:W3:Y:S04]  /*a2bc0*/  LDL.LU R192, [R1+0x6214] ;  /* 0x0062140001c07983 */ /* 0x000ee80000300800 */
[----:B------:R-:W3:Y:S04]  /*a2bd0*/  LDL.LU R193, [R1+0x6210] ;  /* 0x0062100001c17983 */ /* 0x000ee80000300800 */
[----:B------:R-:W3:Y:S04]  /*a2be0*/  LDL.LU R194, [R1+0x620c] ;  /* 0x00620c0001c27983 */ /* 0x000ee80000300800 */
[----:B------:R-:W3:Y:S04]  /*a2bf0*/  LDL.LU R195, [R1+0x6208] ;  /* 0x0062080001c37983 */ /* 0x000ee80000300800 */
[----:B------:R-:W4:Y:S04]  /*a2c00*/  LDL.LU R199, [R1+0x6204] ;  /* 0x0062040001c77983 */ /* 0x000f280000300800 */
[----:B------:R-:W4:Y:S04]  /*a2c10*/  LDL.LU R202, [R1+0x6200] ;  /* 0x0062000001ca7983 */ /* 0x000f280000300800 */
[----:B------:R-:W4:Y:S01]  /*a2c20*/  LDL.LU R203, [R1+0x61fc] ;  /* 0x0061fc0001cb7983 */ /* 0x000f220000300800 */
[C---:B------:R-:W-:Y:S08]  /*a2c30*/  HMMA.1688.F32.TF32 R204, R240.reuse, R80, R204 ;  /* 0x00000050f0cc723c */ /* 0x040ff000000810cc */
[C---:B------:R-:W-:Y:S01]  /*a2c40*/  HMMA.1688.F32.TF32 R208, R240.reuse, R76, R208 ;  /* 0x0000004cf0d0723c */ /* 0x040fe200000810d0 */
[----:B------:R1:W-:Y:S04]  /*a2c50*/  STL.64 [R1+0x5fe8], R98 ;  /* 0x005fe86201007387 */ /* 0x0003e80000100a00 */
[----:B------:R-:W-:Y:S04]  /*a2c60*/  STL [R1+0x5de0], R189 ;  /* 0x005de0bd01007387 */ /* 0x000fe80000100800 */
[----:B------:R-:W-:Y:S04]  /*a2c70*/  STL [R1+0x5ddc], R190 ;  /* 0x005ddcbe01007387 */ /* 0x000fe80000100800 */
[----:B------:R-:W-:Y:S01]  /*a2c80*/  STL [R1+0x5dd8], R191 ;  /* 0x005dd8bf01007387 */ /* 0x000fe20000100800 */
[----:B--2---:R-:W-:Y:S01]  /*a2c90*/  HMMA.1688.F32.TF32 R128, R240, R72, R244 ;  /* 0x00000048f080723c */ /* 0x004fe200000810f4 */
[----:B------:R-:W-:Y:S01]  /*a2ca0*/  MOV R244, R141 ;  /* 0x0000008d00f47202 */ /* 0x000fe20000000f00 */
[----:B------:R-:W-:-:S02]  /*a2cb0*/  IMAD.MOV.U32 R245, RZ, RZ, R142 ;  /* 0x000000fffff57224 */ /* 0x000fc400078e008e */
[----:B------:R-:W-:-:S04]  /*a2cc0*/  IMAD.MOV.U32 R246, RZ, RZ, R143 ;  /* 0x000000fffff67224 */ /* 0x000fc800078e008f */
[C---:B---3--:R-:W-:Y:S08]  /*a2cd0*/  HMMA.1688.F32.TF32 R192, R240.reuse, R92, R192 ;  /* 0x0000005cf0c0723c */ /* 0x048ff000000810c0 */
[C---:B----4-:R-:W-:Y:S08]  /*a2ce0*/  HMMA.1688.F32.TF32 R196, R240.reuse, R88, R196 ;  /* 0x00000058f0c4723c */ /* 0x050ff000000810c4 */
[C---:B------:R-:W-:Y:S03]  /*a2cf0*/  HMMA.1688.F32.TF32 R200, R240.reuse, R84, R200 ;  /* 0x00000054f0c8723c */ /* 0x040fe600000810c8 */
        /* <DEDUP_REMOVED lines=15> */
[----:B------:R-:W3:Y:S01]  /*a2df0*/  LDL.LU R247, [R1+0xd8c] ;  /* 0x000d8c0001f77983 */ /* 0x000ee20000300800 */
[C---:B------:R-:W-:Y:S03]  /*a2e00*/  HMMA.1688.F32.TF32 R132, R240.reuse, R68, R236 ;  /* 0x00000044f084723c */ /* 0x040fe600000810ec */
[----:B------:R-:W-:Y:S04]  /*a2e10*/  LDS R236, [R0+UR18+0x87000] ;  /* 0x0870001200ec7984 */ /* 0x000fe80008000800 */
[----:B------:R-:W-:Y:S01]  /*a2e20*/  LDS R238, [R0+UR18+0x87800] ;  /* 0x0878001200ee7984 */ /* 0x000fe20008000800 */
[C---:B------:R-:W-:Y:S03]  /*a2e30*/  HMMA.1688.F32.TF32 R136, R240.reuse, R64, R136 ;  /* 0x00000040f088723c */ /* 0x040fe60000081088 */
[----:B------:R-:W-:Y:S04]  /*a2e40*/  LDS R237, [R3+UR18+0x87000] ;  /* 0x0870001203ed7984 */ /* 0x000fe80008000800 */
[----:B------:R-:W4:Y:S01]  /*a2e50*/  LDS R239, [R3+UR18+0x87800] ;  /* 0x0878001203ef7984 */ /* 0x000f220008000800 */
[C---:B-1----:R-:W-:Y:S03]  /*a2e60*/  HMMA.1688.F32.TF32 R96, R240.reuse, R56, R216 ;  /* 0x00000038f060723c */ /* 0x042fe600000810d8 */
        /* <DEDUP_REMOVED lines=31> */
[----:B---3--:R-:W-:Y:S01]  /*a3060*/  HMMA.1688.F32.TF32 R96, R240, R48, R244 ;  /* 0x00000030f060723c */ /* 0x008fe200000810f4 */
[----:B------:R-:W3:Y:S04]  /*a3070*/  LDL.LU R244, [R1+0xe30] ;  /* 0x000e300001f47983 */ /* 0x000ee80000300800 */
[----:B------:R-:W3:Y:S04]  /*a3080*/  LDL.LU R245, [R1+0xe34] ;  /* 0x000e340001f57983 */ /* 0x000ee80000300800 */
[----:B------:R-:W3:Y:S04]  /*a3090*/  LDL.LU R246, [R1+0xe38] ;  /* 0x000e380001f67983 */ /* 0x000ee80000300800 */
[----:B------:R-:W3:Y:S06]  /*a30a0*/  LDL.LU R247, [R1+0xe3c] ;  /* 0x000e3c0001f77983 */ /* 0x000eec0000300800 */
[----:B------:R-:W-:Y:S01]  /*a30b0*/  IMAD.MOV.U32 R173, RZ, RZ, R96 ;  /* 0x000000ffffad7224 */ /* 0x000fe200078e0060 */
[----:B------:R-:W-:Y:S01]  /*a30c0*/  MOV R174, R97 ;  /* 0x0000006100ae7202 */ /* 0x000fe20000000f00 */
[----:B------:R-:W-:-:S02]  /*a30d0*/  IMAD.MOV.U32 R175, RZ, RZ, R98 ;  /* 0x000000ffffaf7224 */ /* 0x000fc400078e0062 */
[----:B------:R-:W-:-:S05]  /*a30e0*/  IMAD.MOV.U32 R179, RZ, RZ, R99 ;  /* 0x000000ffffb37224 */ /* 0x000fca00078e0063 */
[----:B------:R-:W-:Y:S04]  /*a30f0*/  STL.64 [R1+0x5f10], R178 ;  /* 0x005f10b201007387 */ /* 0x000fe80000100a00 */
[----:B------:R-:W-:Y:S04]  /*a3100*/  STL.64 [R1+0x5f08], R176 ;  /* 0x005f08b001007387 */ /* 0x000fe80000100a00 */
[----:B------:R-:W-:Y:S04]  /*a3110*/  STL.64 [R1+0x5f00], R174 ;  /* 0x005f00ae01007387 */ /* 0x000fe80000100a00 */
[----:B------:R-:W-:Y:S01]  /*a3120*/  STL.64 [R1+0x5ef8], R172 ;  /* 0x005ef8ac01007387 */ /* 0x000fe20000100a00 */
[----:B--2---:R-:W-:Y:S03]  /*a3130*/  HMMA.1688.F32.TF32 R96, R240, R44, R216 ;  /* 0x0000002cf060723c */ /* 0x004fe600000810d8 */
[----:B------:R-:W2:Y:S01]  /*a3140*/  LDL.LU R216, [R1+0xe10] ;  /* 0x000e100001d87983 */ /* 0x000ea20000300800 */
[----:B------:R-:W-:-:S03]  /*a3150*/  IMAD.MOV.U32 R219, RZ, RZ, R252 ;  /* 0x000000ffffdb7224 */ /* 0x000fc600078e00fc */
[----:B------:R-:W2:Y:S04]  /*a3160*/  LDL.LU R217, [R1+0xe14] ;  /* 0x000e140001d97983 */ /* 0x000ea80000300800 */
[----:B------:R-:W2:Y:S08]  /*a3170*/  LDL.LU R218, [R1+0xe18] ;  /* 0x000e180001da7983 */ /* 0x000eb00000300800 */
[----:B------:R-:W-:Y:S01]  /*a3180*/  IMAD.MOV.U32 R185, RZ, RZ, R96 ;  /* 0x000000ffffb97224 */ /* 0x000fe200078e0060 */
[----:B------:R-:W-:Y:S01]  /*a3190*/  MOV R186, R97 ;  /* 0x0000006100ba7202 */ /* 0x000fe20000000f00 */
[----:B------:R-:W-:-:S02]  /*a31a0*/  IMAD.MOV.U32 R180, RZ, RZ, R98 ;  /* 0x000000ffffb47224 */ /* 0x000fc400078e0062 */
[----:B------:R-:W-:Y:S02]  /*a31b0*/  IMAD.MOV.U32 R181, RZ, RZ, R99 ;  /* 0x000000ffffb57224 */ /* 0x000fe400078e0063 */
[----:B----4-:R-:W-:-:S15]  /*a31c0*/  HMMA.1688.F32.TF32 R96, R240, R40, R228 ;  /* 0x00000028f060723c */ /* 0x010fde00000810e4 */
[----:B------:R-:W-:-:S04]  /*a31d0*/  NOP ;  /* 0x0000000000007918 */ /* 0x000fc80000000000 */
[----:B------:R-:W-:Y:S01]  /*a31e0*/  MOV R189, R96 ;  /* 0x0000006000bd7202 */ /* 0x000fe20000000f00 */
[----:B------:R-:W-:Y:S02]  /*a31f0*/  IMAD.MOV.U32 R190, RZ, RZ, R97 ;  /* 0x000000ffffbe7224 */ /* 0x000fe400078e0061 */
[----:B------:R-:W-:Y:S02]  /*a3200*/  IMAD.MOV.U32 R191, RZ, RZ, R98 ;  /* 0x000000ffffbf7224 */ /* 0x000fe400078e0062 */
[----:B------:R-:W-:Y:S02]  /*a3210*/  IMAD.MOV.U32 R184, RZ, RZ, R99 ;  /* 0x000000ffffb87224 */ /* 0x000fe400078e0063 */
[----:B------:R-:W-:Y:S01]  /*a3220*/  HMMA.1688.F32.TF32 R96, R240, R36, R224 ;  /* 0x00000024f060723c */ /* 0x000fe200000810e0 */
[----:B------:R-:W-:Y:S04]  /*a3230*/  STL.64 [R1+0x5f20], R190 ;  /* 0x005f20be01007387 */ /* 0x000fe80000100a00 */
[----:B------:R-:W-:-:S14]  /*a3240*/  STL.64 [R1+0x5f18], R188 ;  /* 0x005f18bc01007387 */ /* 0x000fdc0000100a00 */
[----:B------:R-:W-:Y:S01]  /*a3250*/  MOV R182, R96 ;  /* 0x0000006000b67202 */ /* 0x000fe20000000f00 */
[----:B------:R-:W-:Y:S02]  /*a3260*/  IMAD.MOV.U32 R183, RZ, RZ, R97 ;  /* 0x000000ffffb77224 */ /* 0x000fe400078e0061 */
[----:B------:R-:W-:Y:S02]  /*a3270*/  IMAD.MOV.U32 R187, RZ, RZ, R98 ;  /* 0x000000ffffbb7224 */ /* 0x000fe400078e0062 */
[----:B------:R-:W-:Y:S02]  /*a3280*/  IMAD.MOV.U32 R252, RZ, RZ, R99 ;  /* 0x000000fffffc7224 */ /* 0x000fe400078e0063 */
[C---:B------:R-:W-:Y:S01]  /*a3290*/  HMMA.1688.F32.TF32 R96, R240.reuse, R32, R220 ;  /* 0x00000020f060723c */ /* 0x040fe200000810dc */
[----:B------:R-:W-:Y:S04]  /*a32a0*/  STL.64 [R1+0x5f90], R186 ;  /* 0x005f90ba01007387 */ /* 0x000fe80000100a00 */
[----:B------:R-:W-:Y:S04]  /*a32b0*/  STL.64 [R1+0x5f88], R184 ;  /* 0x005f88b801007387 */ /* 0x000fe80000100a00 */
[----:B------:R-:W-:Y:S04]  /*a32c0*/  STL.64 [R1+0x5f30], R182 ;  /* 0x005f30b601007387 */ /* 0x000fe80000100a00 */
[----:B------:R-:W-:Y:S04]  /*a32d0*/  STL.64 [R1+0x5f28], R180 ;  /* 0x005f28b401007387 */ /* 0x000fe80000100a00 */
[----:B------:R-:W4:Y:S04]  /*a32e0*/  LDL.LU R224, [R1+0xe00] ;  /* 0x000e000001e07983 */ /* 0x000f280000300800 */
[----:B------:R-:W-:Y:S04]  /*a32f0*/  STL.64 [R1+0xe20], R96 ;  /* 0x000e206001007387 */ /* 0x000fe80000100a00 */
[----:B------:R3:W-:Y:S04]  /*a3300*/  STL.64 [R1+0xe28], R98 ;  /* 0x000e286201007387 */ /* 0x0007e80000100a00 */
[----:B------:R-:W4:Y:S04]  /*a3310*/  LDL.LU R225, [R1+0xe04] ;  /* 0x000e040001e17983 */ /* 0x000f280000300800 */
[----:B------:R-:W4:Y:S04]  /*a3320*/  LDL.LU R226, [R1+0xe08] ;  /* 0x000e080001e27983 */ /* 0x000f280000300800 */
[----:B------:R-:W4:Y:S01]  /*a3330*/  LDL.LU R227, [R1+0xe0c] ;  /* 0x000e0c0001e37983 */ /* 0x000f220000300800 */
        /* <DEDUP_REMOVED lines=26> */
[----:B------:R-:W-:Y:S04]  /*a34e0*/  STL [R1+0x5d70], R52 ;  /* 0x005d703401007387 */ /* 0x000fe80000100800 */
[----:B------:R1:W-:Y:S04]  /*a34f0*/  STL [R1+0x5d5c], R53 ;  /* 0x005d5c3501007387 */ /* 0x0003e80000100800 */
[----:B------:R1:W-:Y:S04]  /*a3500*/  STL [R1+0x5d58], R56 ;  /* 0x005d583801007387 */ /* 0x0003e80000100800 */
[----:B------:R1:W-:Y:S01]  /*a3510*/  STL [R1+0x5d54], R57 ;  /* 0x005d543901007387 */ /* 0x0003e20000100800 */
[----:B----4-:R-:W-:-:S15]  /*a3520*/  HMMA.1688.F32.TF32 R96, R240, R20, R224 ;  /* 0x00000014f060723c */ /* 0x010fde00000810e0 */
[----:B------:R-:W-:-:S04]  /*a3530*/  NOP ;  /* 0x0000000000007918 */ /* 0x000fc80000000000 */
[----:B------:R-:W-:Y:S02]  /*a3540*/  IMAD.MOV.U32 R44, RZ, RZ, R99 ;  /* 0x000000ffff2c7224 */ /* 0x000fe400078e0063 */
[----:B------:R-:W-:Y:S01]  /*a3550*/  IMAD.MOV.U32 R45, RZ, RZ, R98 ;  /* 0x000000ffff2d7224 */ /* 0x000fe200078e0062 */
[----:B------:R-:W-:Y:S01]  /*a3560*/  MOV R49, R96 ;  /* 0x0000006000317202 */ /* 0x000fe20000000f00 */
[----:B------:R-:W-:Y:S01]  /*a3570*/  IMAD.MOV.U32 R48, RZ, RZ, R97 ;  /* 0x000000ffff307224 */ /* 0x000fe200078e0061 */
[----:B------:R-:W-:Y:S01]  /*a3580*/  STL [R1+0x5d80], R44 ;  /* 0x005d802c01007387 */ /* 0x000fe20000100800 */
[----:B---3--:R-:W-:Y:S03]  /*a3590*/  HMMA.1688.F32.TF32 R96, R240, R16, R244 ;  /* 0x00000010f060723c */ /* 0x008fe600000810f4 */
[----:B------:R3:W-:Y:S04]  /*a35a0*/  STL [R1+0x5d7c], R45 ;  /* 0x005d7c2d01007387 */ /* 0x0007e80000100800 */
[----:B------:R4:W-:Y:S04]  /*a35b0*/  STL [R1+0x5d78], R48 ;  /* 0x005d783001007387 */ /* 0x0009e80000100800 */
[----:B------:R1:W-:Y:S04]  /*a35c0*/  STL [R1+0x5d74], R49 ;  /* 0x005d743101007387 */ /* 0x0003e80000100800 */
[----:B------:R-:W3:Y:S04]  /*a35d0*/  LDL.LU R244, [R1+0xda0] ;  /* 0x000da00001f47983 */ /* 0x000ee80000300800 */
[----:B------:R-:W3:Y:S04]  /*a35e0*/  LDL.LU R245, [R1+0xda4] ;  /* 0x000da40001f57983 */ /* 0x000ee80000300800 */
[----:B------:R-:W3:Y:S01]  /*a35f0*/  LDL.LU R246, [R1+0xda8] ;  /* 0x000da80001f67983 */ /* 0x000ee20000300800 */
[----:B------:R-:W-:Y:S01]  /*a3600*/  MOV R65, R96 ;  /* 0x0000006000417202 */ /* 0x000fe20000000f00 */
[----:B------:R-:W-:-:S02]  /*a3610*/  IMAD.MOV.U32 R64, RZ, RZ, R97 ;  /* 0x000000ffff407224 */ /* 0x000fc400078e0061 */
[----:B------:R-:W-:Y:S02]  /*a3620*/  IMAD.MOV.U32 R61, RZ, RZ, R98 ;  /* 0x000000ffff3d7224 */ /* 0x000fe400078e0062 */
[----:B------:R-:W-:Y:S02]  /*a3630*/  IMAD.MOV.U32 R60, RZ, RZ, R99 ;  /* 0x000000ffff3c7224 */ /* 0x000fe400078e0063 */
[----:B------:R-:W-:Y:S01]  /*a3640*/  HMMA.1688.F32.TF32 R96, R240, R12, R220 ;  /* 0x0000000cf060723c */ /* 0x000fe200000810dc */
[----:B------:R-:W-:Y:S02]  /*a3650*/  MOV R247, R2 ;  /* 0x0000000200f77202 */ /* 0x000fe40000000f00 */
[----:B------:R-:W-:Y:S04]  /*a3660*/  STL [R1+0x5d90], R60 ;  /* 0x005d903c01007387 */ /* 0x000fe80000100800 */
[----:B------:R-:W-:Y:S04]  /*a3670*/  STL [R1+0x5d8c], R61 ;  /* 0x005d8c3d01007387 */ /* 0x000fe80000100800 */
[----:B------:R-:W-:Y:S04]  /*a3680*/  STL [R1+0x5d88], R64 ;  /* 0x005d884001007387 */ /* 0x000fe80000100800 */
[----:B------:R2:W-:Y:S04]  /*a3690*/  STL [R1+0x5d84], R65 ;  /* 0x005d844101007387 */ /* 0x0005e80000100800 */
[----:B-1----:R-:W-:Y:S01]  /*a36a0*/  IMAD.MOV.U32 R53, RZ, RZ, R96 ;  /* 0x000000ffff357224 */ /* 0x002fe200078e0060 */
[----:B------:R-:W-:Y:S01]  /*a36b0*/  MOV R2, R99 ;  /* 0x0000006300027202 */ /* 0x000fe20000000f00 */
[----:B------:R-:W-:Y:S01]  /*a36c0*/  IMAD.MOV.U32 R56, RZ, RZ, R97 ;  /* 0x000000ffff387224 */ /* 0x000fe200078e0061 */
[----:B------:R-:W4:Y:S01]  /*a36d0*/  LDL.LU R232, [R1+0xd70] ;  /* 0x000d700001e87983 */ /* 0x000f220000300800 */
[----:B------:R-:W-:-:S03]  /*a36e0*/  IMAD.MOV.U32 R57, RZ, RZ, R98 ;  /* 0x000000ffff397224 */ /* 0x000fc600078e0062 */
[----:B------:R-:W4:Y:S04]  /*a36f0*/  LDL.LU R233, [R1+0xd74] ;  /* 0x000d740001e97983 */ /* 0x000f280000300800 */
[----:B------:R-:W4:Y:S04]  /*a3700*/  LDL.LU R234, [R1+0xd78] ;  /* 0x000d780001ea7983 */ /* 0x000f280000300800 */
[----:B------:R-:W4:Y:S04]  /*a3710*/  LDL.LU R235, [R1+0xd7c] ;  /* 0x000d7c0001eb7983 */ /* 0x000f280000300800 */
[----:B------:R1:W-:Y:S04]  /*a3720*/  STL [R1+0x5d94], R53 ;  /* 0x005d943501007387 */ /* 0x0003e80000100800 */
[----:B------:R-:W4:Y:S04]  /*a3730*/  LDL.LU R228, [R1+0xd60] ;  /* 0x000d600001e47983 */ /* 0x000f280000300800 */
[----:B------:R-:W4:Y:S04]  /*a3740*/  LDL.LU R229, [R1+0xd64] ;  /* 0x000d640001e57983 */ /* 0x000f280000300800 */
[----:B------:R-:W4:Y:S04]  /*a3750*/  LDL.LU R230, [R1+0xd68] ;  /* 0x000d680001e67983 */ /* 0x000f280000300800 */
        /* <DEDUP_REMOVED lines=11> */
[----:B--2---:R-:W-:Y:S01]  /*a3810*/  HMMA.1688.F32.TF32 R96, R240, R8, R216 ;  /* 0x00000008f060723c */ /* 0x004fe200000810d8 */
[----:B------:R-:W-:Y:S01]  /*a3820*/  IMAD.MOV.U32 R216, RZ, RZ, R114 ;  /* 0x000000ffffd87224 */ /* 0x000fe200078e0072 */
[----:B------:R-:W-:Y:S01]  /*a3830*/  MOV R217, R115 ;  /* 0x0000007300d97202 */ /* 0x000fe20000000f00 */
[----:B------:R-:W2:Y:S01]  /*a3840*/  LDL.LU R114, [R1+0x61e4] ;  /* 0x0061e40001727983 */ /* 0x000ea20000300800 */
[----:B------:R-:W-:-:S02]  /*a3850*/  IMAD.MOV.U32 R218, RZ, RZ, R118 ;  /* 0x000000ffffda7224 */ /* 0x000fc400078e0076 */
        /* <DEDUP_REMOVED lines=9> */
[----:B------:R-:W-:Y:S01]  /*a38f0*/  IMAD.MOV.U32 R244, RZ, RZ, R122 ;  /* 0x000000fffff47224 */ /* 0x000fe200078e007a */
[----:B------:R-:W-:Y:S01]  /*a3900*/  MOV R245, R123 ;  /* 0x0000007b00f57202 */ /* 0x000fe20000000f00 */
[----:B------:R-:W3:Y:S01]  /*a3910*/  LDL.LU R122, [R1+0x61d4] ;  /* 0x0061d400017a7983 */ /* 0x000ee20000300800 */
[----:B------:R-:W-:Y:S02]  /*a3920*/  IMAD.MOV.U32 R246, RZ, RZ, R126 ;  /* 0x000000fffff67224 */ /* 0x000fe400078e007e */
[----:B------:R-:W-:Y:S01]  /*a3930*/  IMAD.MOV.U32 R247, RZ, RZ, R127 ;  /* 0x000000fffff77224 */ /* 0x000fe200078e007f */
[----:B------:R-:W3:Y:S04]  /*a3940*/  LDL.LU R123, [R1+0x61d0] ;  /* 0x0061d000017b7983 */ /* 0x000ee80000300800 */
[----:B------:R-:W2:Y:S04]  /*a3950*/  LDL.LU R126, [R1+0x61cc] ;  /* 0x0061cc00017e7983 */ /* 0x000ea80000300800 */
[----:B------:R-:W2:Y:S04]  /*a3960*/  LDL.LU R127, [R1+0x61c8] ;  /* 0x0061c800017f7983 */ /* 0x000ea80000300800 */
[----:B------:R-:W-:Y:S01]  /*a3970*/  IMAD.MOV.U32 R45, RZ, RZ, R96 ;  /* 0x000000ffff2d7224 */ /* 0x000fe200078e0060 */
[----:B----4-:R-:W-:Y:S01]  /*a3980*/  MOV R48, R97 ;  /* 0x0000006100307202 */ /* 0x010fe20000000f00 */
        /* <DEDUP_REMOVED lines=14> */
[----:B---3--:R-:W-:Y:S01]  /*a3a70*/  HMMA.1688.F32.TF32 R96, R236, R122, R224 ;  /* 0x0000007aec60723c */ /* 0x008fe200000810e0 */
[----:B------:R-:W-:Y:S01]  /*a3a80*/  IMAD.MOV.U32 R224, RZ, RZ, R39 ;  /* 0x000000ffffe07224 */ /* 0x000fe200078e0027 */
[----:B------:R-:W-:Y:S01]  /*a3a90*/  MOV R225, R38 ;  /* 0x0000002600e17202 */ /* 0x000fe20000000f00 */
[----:B------:R-:W2:Y:S04]  /*a3aa0*/  LDL.LU R39, [R1+0x61c4] ;  /* 0x0061c40001277983 */ /* 0x000ea80000300800 */
[----:B------:R-:W3:Y:S01]  /*a3ab0*/  LDL.LU R38, [R1+0x61c0] ;  /* 0x0061c00001267983 */ /* 0x000ee20000300800 */
[----:B------:R-:W-:-:S02]  /*a3ac0*/  IMAD.MOV.U32 R226, RZ, RZ, R58 ;  /* 0x000000ffffe27224 */ /* 0x000fc400078e003a */
[----:B------:R-:W-:Y:S01]  /*a3ad0*/  IMAD.MOV.U32 R227, RZ, RZ, R59 ;  /* 0x000000ffffe37224 */ /* 0x000fe200078e003b */
[----:B------:R-:W4:Y:S01]  /*a3ae0*/  LDL.LU R58, [R1+0x61bc] ;  /* 0x0061bc00013a7983 */ /* 0x000f220000300800 */
[----:B------:R-:W-:Y:S01]  /*a3af0*/  IMAD.MOV.U32 R228, RZ, RZ, R6 ;  /* 0x000000ffffe47224 */ /* 0x000fe200078e0006 */
[----:B------:R-:W-:Y:S02]  /*a3b00*/  MOV R229, R7 ;  /* 0x0000000700e57202 */ /* 0x000fe40000000f00 */
[----:B------:R-:W4:Y:S01]  /*a3b10*/  LDL.LU R59, [R1+0x61b8] ;  /* 0x0061b800013b7983 */ /* 0x000f220000300800 */
[----:B------:R-:W-:-:S03]  /*a3b20*/  IMAD.MOV.U32 R230, RZ, RZ, R18 ;  /* 0x000000ffffe67224 */ /* 0x000fc600078e0012 */
[----:B------:R-:W4:Y:S01]  /*a3b30*/  LDL.LU R6, [R1+0x61b4] ;  /* 0x0061b40001067983 */ /* 0x000f220000300800 */
[----:B------:R-:W-:-:S03]  /*a3b40*/  IMAD.MOV.U32 R231, RZ, RZ, R19 ;  /* 0x000000ffffe77224 */ /* 0x000fc600078e0013 */
        /* <DEDUP_REMOVED lines=58> */
[----:B------:R-:W4:Y:S01]  /*a3ef0*/  LDL.LU R250, [R1+0x6138] ;  /* 0x0061380001fa7983 */ /* 0x000f220000300800 */
[----:B--2---:R-:W-:Y:S01]  /*a3f00*/  MOV R197, R39 ;  /* 0x0000002700c57202 */ /* 0x004fe20000000f00 */
[----:B---3--:R-:W-:-:S02]  /*a3f10*/  IMAD.MOV.U32 R196, RZ, RZ, R38 ;  /* 0x000000ffffc47224 */ /* 0x008fc400078e0026 */
[----:B------:R-:W2:Y:S04]  /*a3f20*/  LDL.LU R38, [R1+0x6134] ;  /* 0x0061340001267983 */ /* 0x000ea80000300800 */
[----:B------:R-:W3:Y:S01]  /*a3f30*/  LDL.LU R39, [R1+0x6130] ;  /* 0x0061300001277983 */ /* 0x000ee20000300800 */
[----:B------:R-:W-:Y:S02]  /*a3f40*/  IMAD.MOV.U32 R198, RZ, RZ, R11 ;  /* 0x000000ffffc67224 */ /* 0x000fe400078e000b */
[----:B------:R-:W-:Y:S01]  /*a3f50*/  IMAD.MOV.U32 R199, RZ, RZ, R10 ;  /* 0x000000ffffc77224 */ /* 0x000fe200078e000a */
[----:B------:R-:W3:Y:S01]  /*a3f60*/  LDL.LU R11, [R1+0x612c] ;  /* 0x00612c00010b7983 */ /* 0x000ee20000300800 */
[----:B----4-:R-:W-:Y:S01]  /*a3f70*/  IMAD.MOV.U32 R202, RZ, RZ, R59 ;  /* 0x000000ffffca7224 */ /* 0x010fe200078e003b */
[----:B------:R-:W-:-:S02]  /*a3f80*/  MOV R201, R6 ;  /* 0x0000000600c97202 */ /* 0x000fc40000000f00 */
[----:B------:R-:W4:Y:S01]  /*a3f90*/  LDL.LU R10, [R1+0x6128] ;  /* 0x00612800010a7983 */ /* 0x000f220000300800 */
[----:B------:R-:W-:-:S03]  /*a3fa0*/  IMAD.MOV.U32 R200, RZ, RZ, R7 ;  /* 0x000000ffffc87224 */ /* 0x000fc600078e0007 */
[----:B------:R-:W4:Y:S01]  /*a3fb0*/  LDL.LU R7, [R1+0x6124] ;  /* 0x0061240001077983 */ /* 0x000f220000300800 */
[----:B------:R-:W-:-:S03]  /*a3fc0*/  IMAD.MOV.U32 R203, RZ, RZ, R58 ;  /* 0x000000ffffcb7224 */ /* 0x000fc600078e003a */
[----:B------:R-:W4:Y:S04]  /*a3fd0*/  LDL.LU R6, [R1+0x6120] ;  /* 0x0061200001067983 */ /* 0x000f280000300800 */
[----:B------:R-:W4:Y:S01]  /*a3fe0*/  LDL.LU R59, [R1+0x611c] ;  /* 0x00611c00013b7983 */ /* 0x000f220000300800 */
[----:B------:R-:W-:Y:S01]  /*a3ff0*/  IMAD.MOV.U32 R206, RZ, RZ, R19 ;  /* 0x000000ffffce7224 */ /* 0x000fe200078e0013 */
[----:B------:R-:W-:Y:S02]  /*a4000*/  MOV R205, R54 ;  /* 0x0000003600cd7202 */ /* 0x000fe40000000f00 */
[----:B------:R-:W4:Y:S01]  /*a4010*/  LDL.LU R58, [R1+0x6118] ;  /* 0x00611800013a7983 */ /* 0x000f220000300800 */
[----:B------:R-:W-:-:S03]  /*a4020*/  IMAD.MOV.U32 R204, RZ, RZ, R55 ;  /* 0x000000ffffcc7224 */ /* 0x000fc600078e0037 */
[----:B------:R-:W4:Y:S01]  /*a4030*/  LDL.LU R55, [R1+0x6114] ;  /* 0x0061140001377983 */ /* 0x000f220000300800 */
[----:B------:R-:W-:-:S03]  /*a4040*/  IMAD.MOV.U32 R207, RZ, RZ, R18 ;  /* 0x000000ffffcf7224 */ /* 0x000fc600078e0012 */
[----:B------:R-:W4:Y:S04]  /*a4050*/  LDL.LU R54, [R1+0x6110] ;  /* 0x0061100001367983 */ /* 0x000f280000300800 */
[----:B------:R-:W4:Y:S04]  /*a4060*/  LDL.LU R19, [R1+0x610c] ;  /* 0x00610c0001137983 */ /* 0x000f280000300800 */
[----:B------:R-:W4:Y:S01]  /*a4070*/  LDL.LU R18, [R1+0x6108] ;  /* 0x0061080001127983 */ /* 0x000f220000300800 */
[----:B------:R-:W-:Y:S02]  /*a4080*/  IMAD.MOV.U32 R131, RZ, RZ, R26 ;  /* 0x000000ffff837224 */ /* 0x000fe400078e001a */
[----:B------:R-:W-:Y:S01]  /*a4090*/  IMAD.MOV.U32 R130, RZ, RZ, R27 ;  /* 0x000000ffff827224 */ /* 0x000fe200078e001b */
[----:B------:R-:W-:Y:S01]  /*a40a0*/  MOV R129, R14 ;  /* 0x0000000e00817202 */ /* 0x000fe20000000f00 */
[----:B------:R-:W-:-:S02]  /*a40b0*/  IMAD.MOV.U32 R128, RZ, RZ, R15 ;  /* 0x000000ffff807224 */ /* 0x000fc400078e000f */
[----:B------:R-:W4:Y:S04]  /*a40c0*/  LDL.LU R15, [R1+0x6104] ;  /* 0x00610400010f7983 */ /* 0x000f280000300800 */
        /* <DEDUP_REMOVED lines=42> */
[----:B------:R-:W-:Y:S02]  /*a4370*/  IMAD.MOV.U32 R174, RZ, RZ, R250 ;  /* 0x000000ffffae7224 */ /* 0x000fe400078e00fa */
[----:B------:R-:W3:Y:S01]  /*a4380*/  LDL.LU R250, [R1+0x60bc] ;  /* 0x0060bc0001fa7983 */ /* 0x000ee20000300800 */
[----:B------:R-:W-:Y:S01]  /*a4390*/  IMAD.MOV.U32 R175, RZ, RZ, R251 ;  /* 0x000000ffffaf7224 */ /* 0x000fe200078e00fb */
[----:B----4-:R-:W-:Y:S01]  /*a43a0*/  MOV R189, R7 ;  /* 0x0000000700bd7202 */ /* 0x010fe20000000f00 */
[----:B------:R-:W-:Y:S01]  /*a43b0*/  IMAD.MOV.U32 R188, RZ, RZ, R6 ;  /* 0x000000ffffbc7224 */ /* 0x000fe200078e0006 */
[----:B------:R-:W4:Y:S01]  /*a43c0*/  LDL.LU R251, [R1+0x60b8] ;  /* 0x0060b80001fb7983 */ /* 0x000f220000300800 */
[----:B------:R-:W-:-:S03]  /*a43d0*/  IMAD.MOV.U32 R190, RZ, RZ, R10 ;  /* 0x000000ffffbe7224 */ /* 0x000fc600078e000a */
[----:B------:R-:W4:Y:S01]  /*a43e0*/  LDL.LU R6, [R1+0x60b4] ;  /* 0x0060b40001067983 */ /* 0x000f220000300800 */
[----:B------:R-:W-:-:S03]  /*a43f0*/  IMAD.MOV.U32 R191, RZ, RZ, R11 ;  /* 0x000000ffffbf7224 */ /* 0x000fc600078e000b */
[----:B------:R-:W4:Y:S04]  /*a4400*/  LDL.LU R7, [R1+0x60b0] ;  /* 0x0060b00001077983 */ /* 0x000f280000300800 */
[----:B------:R-:W-:Y:S01]  /*a4410*/  IMAD.MOV.U32 R25, RZ, RZ, R96 ;  /* 0x000000ffff197224 */ /* 0x000fe200078e0060 */
[----:B------:R-:W-:Y:S01]  /*a4420*/  MOV R24, R97 ;  /* 0x0000006100187202 */ /* 0x000fe20000000f00 */
[----:B------:R-:W-:Y:S01]  /*a4430*/  IMAD.MOV.U32 R21, RZ, RZ, R98 ;  /* 0x000000ffff157224 */ /* 0x000fe200078e0062 */
[----:B------:R-:W4:Y:S01]  /*a4440*/  LDL.LU R10, [R1+0x60ac] ;  /* 0x0060ac00010a7983 */ /* 0x000f220000300800 */
[----:B------:R-:W-:Y:S02]  /*a4450*/  IMAD.MOV.U32 R20, RZ, RZ, R99 ;  /* 0x000000ffff147224 */ /* 0x000fe400078e0063 */
[----:B------:R-:W-:Y:S01]  /*a4460*/  HMMA.1688.F32.TF32 R96, R236, R110, R244 ;  /* 0x0000006eec60723c */ /* 0x000fe200000810f4 */
[----:B------:R-:W4:Y:S01]  /*a4470*/  LDL.LU R11, [R1+0x60a8] ;  /* 0x0060a800010b7983 */ /* 0x000f220000300800 */
[----:B------:R-:W-:Y:S01]  /*a4480*/  IMAD.MOV.U32 R180, RZ, RZ, R14 ;  /* 0x000000ffffb47224 */ /* 0x000fe200078e000e */
[----:B------:R-:W-:Y:S01]  /*a4490*/  MOV R181, R15 ;  /* 0x0000000f00b57202 */ /* 0x000fe20000000f00 */
[----:B------:R-:W-:Y:S01]  /*a44a0*/  IMAD.MOV.U32 R182, RZ, RZ, R18 ;  /* 0x000000ffffb67224 */ /* 0x000fe200078e0012 */
        /* <DEDUP_REMOVED lines=53> */
[----:B------:R-:W-:Y:S01]  /*a4800*/  IMAD.MOV.U32 R158, RZ, RZ, R107 ;  /* 0x000000ffff9e7224 */ /* 0x000fe200078e006b */
[----:B--2---:R-:W-:Y:S01]  /*a4810*/  MOV R97, R39 ;  /* 0x0000002700617202 */ /* 0x004fe20000000f00 */
[----:B---3--:R-:W-:Y:S02]  /*a4820*/  IMAD.MOV.U32 R96, RZ, RZ, R38 ;  /* 0x000000ffff607224 */ /* 0x008fe400078e0026 */
[----:B------:R-:W2:Y:S04]  /*a4830*/  LDL.LU R38, [R1+0x6074] ;  /* 0x0060740001267983 */ /* 0x000ea80000300800 */
[----:B------:R-:W2:Y:S04]  /*a4840*/  LDL.LU R39, [R1+0x6070] ;  /* 0x0060700001277983 */ /* 0x000ea80000300800 */
        /* <DEDUP_REMOVED lines=24> */
[----:B------:R-:W4:Y:S01]  /*a49d0*/  LDL.LU R107, [R1+0x600c] ;  /* 0x00600c00016b7983 */ /* 0x000f220000300800 */
[----:B------:R-:W-:Y:S01]  /*a49e0*/  IMAD.MOV.U32 R159, RZ, RZ, R87 ;  /* 0x000000ffff9f7224 */ /* 0x000fe200078e0057 */
[----:B------:R-:W-:Y:S01]  /*a49f0*/  MOV R213, R91 ;  /* 0x0000005b00d57202 */ /* 0x000fe20000000f00 */
[----:B------:R-:W-:Y:S01]  /*a4a00*/  IMAD.MOV.U32 R212, RZ, RZ, R90 ;  /* 0x000000ffffd47224 */ /* 0x000fe200078e005a */
[----:B------:R-:W2:Y:S01]  /*a4a10*/  LDL.LU R87, [R1+0x6008] ;  /* 0x0060080001577983 */ /* 0x000ea20000300800 */
[----:B------:R-:W-:-:S03]  /*a4a20*/  IMAD.MOV.U32 R214, RZ, RZ, R94 ;  /* 0x000000ffffd67224 */ /* 0x000fc600078e005e */
[----:B------:R-:W2:Y:S01]  /*a4a30*/  LDL.LU R90, [R1+0x6004] ;  /* 0x00600400015a7983 */ /* 0x000ea20000300800 */
[----:B------:R-:W-:-:S03]  /*a4a40*/  IMAD.MOV.U32 R215, RZ, RZ, R95 ;  /* 0x000000ffffd77224 */ /* 0x000fc600078e005f */
[----:B------:R-:W2:Y:S04]  /*a4a50*/  LDL.LU R91, [R1+0x6000] ;  /* 0x00600000015b7983 */ /* 0x000ea80000300800 */
[----:B------:R-:W2:Y:S04]  /*a4a60*/  LDL.LU R94, [R1+0x5ffc] ;  /* 0x005ffc00015e7983 */ /* 0x000ea80000300800 */
[----:B------:R-:W2:Y:S01]  /*a4a70*/  LDL.LU R95, [R1+0x5ff8] ;  /* 0x005ff800015f7983 */ /* 0x000ea20000300800 */
[----:B----4-:R-:W-:-:S15]  /*a4a80*/  HMMA.1688.F32.TF32 R100, R236, R106, R100 ;  /* 0x0000006aec64723c */ /* 0x010fde0000081064 */
[----:B------:R-:W-:-:S04]  /*a4a90*/  NOP ;  /* 0x0000000000007918 */ /* 0x000fc80000000000 */
[----:B------:R-:W-:Y:S02]  /*a4aa0*/  IMAD.MOV.U32 R5, RZ, RZ, R102 ;  /* 0x000000ffff057224 */ /* 0x000fe400078e0066 */
[----:B------:R-:W-:Y:S02]  /*a4ab0*/  IMAD.MOV.U32 R4, RZ, RZ, R103 ;  /* 0x000000ffff047224 */ /* 0x000fe400078e0067 */
[----:B------:R-:W4:Y:S02]  /*a4ac0*/  LDL.LU.64 R102, [R1+0x5ff0] ;  /* 0x005ff00001667983 */ /* 0x000f240000300a00 */
[----:B----4-:R-:W-:-:S15]  /*a4ad0*/  HMMA.1688.F32.TF32 R96, R236, R102, R96 ;  /* 0x00000066ec60723c */ /* 0x010fde0000081060 */
[----:B------:R-:W-:-:S04]  /*a4ae0*/  NOP ;  /* 0x0000000000007918 */ /* 0x000fc80000000000 */
[----:B------:R-:W-:Y:S04]  /*a4af0*/  STL.64 [R1+0x19c0], R96 ;  /* 0x0019c06001007387 */ /* 0x000fe80000100a00 */
[----:B------:R1:W-:Y:S04]  /*a4b00*/  STL.64 [R1+0x19c8], R98 ;  /* 0x0019c86201007387 */ /* 0x0003e80000100a00 */
[----:B-1----:R-:W4:Y:S01]  /*a4b10*/  LDL.LU.64 R98, [R1+0x5fe8] ;  /* 0x005fe80001627983 */ /* 0x002f220000300a00 */
[C---:B--2---:R-:W-:Y:S08]  /*a4b20*/  HMMA.1688.F32.TF32 R216, R236.reuse, R94, R216 ;  /* 0x0000005eecd8723c */ /* 0x044ff000000810d8 */
[C---:B------:R-:W-:Y:S08]  /*a4b30*/  HMMA.1688.F32.TF32 R244, R236.reuse, R90, R244 ;  /* 0x0000005aecf4723c */ /* 0x040ff000000810f4 */
[C---:B------:R-:W-:Y:S08]  /*a4b40*/  HMMA.1688.F32.TF32 R180, R236.reuse, R86, R180 ;  /* 0x00000056ecb4723c */ /* 0x040ff000000810b4 */
[C---:B------:R-:W-:Y:S08]  /*a4b50*/  HMMA.1688.F32.TF32 R140, R236.reuse, R66, R140 ;  /* 0x00000042ec8c723c */ /* 0x040ff0000008108c */
[C---:B------:R-:W-:Y:S08]  /*a4b60*/  HMMA.1688.F32.TF32 R136, R236.reuse, R62, R136 ;  /* 0x0000003eec88723c */ /* 0x040ff00000081088 */
[C---:B------:R-:W-:Y:S08]  /*a4b70*/  HMMA.1688.F32.TF32 R132, R236.reuse, R58, R132 ;  /* 0x0000003aec84723c */ /* 0x040ff00000081084 */
[----:B------:R-:W-:Y:S01]  /*a4b80*/  HMMA.1688.F32.TF32 R128, R236, R54, R128 ;  /* 0x00000036ec80723c */ /* 0x000fe20000081080 */
[----:B------:R-:W-:-:S02]  /*a4b90*/  LOP3.LUT R125, R0, 0x60, RZ, 0x3c, !PT ;  /* 0x00000060007d7812 */ /* 0x000fc400078e3cff */
[----:B------:R-:W-:-:S03]  /*a4ba0*/  LOP3.LUT R124, R0, 0x40, RZ, 0x3c, !PT ;  /* 0x00000040007c7812 */ /* 0x000fc600078e3cff */
[----:B------:R-:W-:Y:S04]  /*a4bb0*/  LDS R241, [R125+UR18+0x87000] ;  /* 0x087000127df17984 */ /* 0x000fe80008000800 */
[----:B------:R-:W-:Y:S04]  /*a4bc0*/  LDS R240, [R124+UR18+0x87000] ;  /* 0x087000127cf07984 */ /* 0x000fe80008000800 */
[----:B------:R-:W-:Y:S04]  /*a4bd0*/  LDS R242, [R124+UR18+0x87800] ;  /* 0x087800127cf27984 */ /* 0x000fe80008000800 */
[----:B------:R-:W1:Y:S01]  /*a4be0*/  LDS R243, [R125+UR18+0x87800] ;  /* 0x087800127df37984 */ /* 0x000e620008000800 */
[----:B----4-:R-:W-:-:S15]  /*a4bf0*/  HMMA.1688.F32.TF32 R220, R236, R98, R220 ;  /* 0x00000062ecdc723c */ /* 0x010fde00000810dc */
[----:B------:R-:W-:-:S04]  /*a4c00*/  NOP ;  /* 0x0000000000007918 */ /* 0x000fc80000000000 */
[----:B------:R-:W-:Y:S04]  /*a4c10*/  STL.64 [R1+0x19b0], R220 ;  /* 0x0019b0dc01007387 */ /* 0x000fe80000100a00 */
[----:B------:R2:W-:Y:S04]  /*a4c20*/  STL.64 [R1+0x19b8], R222 ;  /* 0x0019b8de01007387 */ /* 0x0005e80000100a00 */
[----:B--2---:R-:W2:Y:S04]  /*a4c30*/  LDL.LU.64 R222, [R1+0x5fe0] ;  /* 0x005fe00001de7983 */ /* 0x004ea80000300a00 */
[----:B------:R-:W2:Y:S04]  /*a4c40*/  LDL.LU.64 R220, [R1+0x5fd8] ;  /* 0x005fd80001dc7983 */ /* 0x000ea80000300a00 */
[----:B------:R-:W-:Y:S04]  /*a4c50*/  STL.64 [R1+0x19a0], R216 ;  /* 0x0019a0d801007387 */ /* 0x000fe80000100a00 */
[----:B------:R4:W-:Y:S04]  /*a4c60*/  STL.64 [R1+0x19a8], R218 ;  /* 0x0019a8da01007387 */ /* 0x0009e80000100a00 */
[----:B----4-:R-:W4:Y:S04]  /*a4c70*/  LDL.LU.64 R218, [R1+0x5fd0] ;  /* 0x005fd00001da7983 */ /* 0x010f280000300a00 */
[----:B------:R-:W4:Y:S04]  /*a4c80*/  LDL.LU.64 R216, [R1+0x5fc8] ;  /* 0x005fc80001d87983 */ /* 0x000f280000300a00 */
[----:B------:R-:W-:Y:S04]  /*a4c90*/  STL.64 [R1+0x1990], R244 ;  /* 0x001990f401007387 */ /* 0x000fe80000100a00 */
[----:B------:R1:W-:Y:S04]  /*a4ca0*/  STL.64 [R1+0x1998], R246 ;  /* 0x001998f601007387 */ /* 0x0003e80000100a00 */
[----:B-1----:R-:W2:Y:S04]  /*a4cb0*/  LDL.LU.64 R246, [R1+0x5fc0] ;  /* 0x005fc00001f67983 */ /* 0x002ea80000300a00 */
[----:B------:R-:W2:Y:S04]  /*a4cc0*/  LDL.LU.64 R244, [R1+0x5fb8] ;  /* 0x005fb80001f47983 */ /* 0x000ea80000300a00 */
[----:B------:R-:W-:Y:S04]  /*a4cd0*/  STL.64 [R1+0x1980], R180 ;  /* 0x001980b401007387 */ /* 0x000fe80000100a00 */
[----:B------:R1:W-:Y:S02]  /*a4ce0*/  STL.64 [R1+0x1988], R182 ;  /* 0x001988b601007387 */ /* 0x0003e40000100a00 */
[C---:B-1----:R-:W-:Y:S08]  /*a4cf0*/  HMMA.1688.F32.TF32 R180, R236.reuse, R82, R184 ;  /* 0x00000052ecb4723c */ /* 0x042ff000000810b8 */
[C---:B------:R-:W-:Y:S11]  /*a4d00*/  HMMA.1688.F32.TF32 R184, R236.reuse, R78, R188 ;  /* 0x0000004eecb8723c */ /* 0x040ff600000810bc */
[----:B------:R-:W-:Y:S04]  /*a4d10*/  STL.64 [R1+0x1970], R180 ;  /* 0x001970b401007387 */ /* 0x000fe80000100a00 */
[----:B------:R1:W-:Y:S02]  /*a4d20*/  STL.64 [R1+0x1978], R182 ;  /* 0x001978b601007387 */ /* 0x0003e40000100a00 */
[C---:B-1----:R-:W-:Y:S08]  /*a4d30*/  HMMA.1688.F32.TF32 R180, R236.reuse, R74, R172 ;  /* 0x0000004aecb4723c */ /* 0x042ff000000810ac */
[C---:B------:R-:W-:Y:S01]  /*a4d40*/  HMMA.1688.F32.TF32 R172, R236.reuse, R70, R176 ;  /* 0x00000046ecac723c */ /* 0x040fe200000810b0 */
[----:B------:R-:W-:Y:S04]  /*a4d50*/  STL.64 [R1+0x1960], R184 ;  /* 0x001960b801007387 */ /* 0x000fe80000100a00 */
[----:B------:R-:W-:Y:S06]  /*a4d60*/  STL.64 [R1+0x1968], R186 ;  /* 0x001968ba01007387 */ /* 0x000fec0000100a00 */
        /* <DEDUP_REMOVED lines=46> */
[----:B------:R1:W-:Y:S04]  /*a5050*/  STL.64 [R1+0x1858], R134 ;  /* 0x0018588601007387 */ /* 0x0003e80000100a00 */
[----:B------:R-:W-:Y:S04]  /*a5060*/  STL.64 [R1+0x90], R128 ;  /* 0x0000908001007387 */ /* 0x000fe80000100a00 */
[----:B------:R3:W-:Y:S01]  /*a5070*/  STL.64 [R1+0x98], R130 ;  /* 0x0000988201007387 */ /* 0x0007e20000100a00 */
[C---:B-1----:R-:W-:Y:S03]  /*a5080*/  HMMA.1688.F32.TF32 R132, R240.reuse, R126, R232 ;  /* 0x0000007ef084723c */ /* 0x042fe600000810e8 */
[----:B------:R-:W-:Y:S04]  /*a5090*/  STL.64 [R1+0x80], R136 ;  /* 0x0000808801007387 */ /* 0x000fe80000100a00 */
[----:B------:R-:W-:Y:S01]  /*a50a0*/  STL.64 [R1+0x88], R138 ;  /* 0x0000888a01007387 */ /* 0x000fe20000100a00 */
[C---:B---3--:R-:W-:Y:S03]  /*a50b0*/  HMMA.1688.F32.TF32 R128, R240.reuse, R122, R228 ;  /* 0x0000007af080723c */ /* 0x048fe600000810e4 */
[----:B------:R1:W-:Y:S05]  /*a50c0*/  STL.64 [R1+0x5fa0], R122 ;  /* 0x005fa07a01007387 */ /* 0x0003ea0000100a00 */
[----:B-1----:R-:W-:Y:S03]  /*a50d0*/  HMMA.1688.F32.TF32 R120, R240, R118, R224 ;  /* 0x00000076f078723c */ /* 0x002fe600000810e0 */
[----:B------:R-:W-:Y:S04]  /*a50e0*/  STL.64 [R1+0x70], R132 ;  /* 0x0000708401007387 */ /* 0x000fe80000100a00 */
[----:B------:R-:W-:Y:S04]  /*a50f0*/  STL.64 [R1+0x78], R134 ;  /* 0x0000788601007387 */ /* 0x000fe80000100a00 */
[----:B------:R1:W-:Y:S04]  /*a5100*/  STL.64 [R1+0x60], R128 ;  /* 0x0000608001007387 */ /* 0x0003e80000100a00 */
[----:B------:R3:W-:Y:S04]  /*a5110*/  STL.64 [R1+0x68], R130 ;  /* 0x0000688201007387 */ /* 0x0007e80000100a00 */
[----:B------:R-:W2:Y:S04]  /*a5120*/  LDL.LU R224, [R1+0xa0] ;  /* 0x0000a00001e07983 */ /* 0x000ea80000300800 */
        /* <DEDUP_REMOVED lines=57> */
[----:B------:R-:W3:Y:S04]  /*a54c0*/  LDL.LU R172, [R1] ;  /* 0x0000000001ac7983 */ /* 0x000ee80000300800 */
        /* <DEDUP_REMOVED lines=43> */
[----:B--2---:R-:W-:Y:S01]  /*a5780*/  IMAD.MOV.U32 R228, RZ, RZ, R244 ;  /* 0x000000ffffe47224 */ /* 0x004fe200078e00f4 */
[----:B------:R-:W-:-:S02]  /*a5790*/  MOV R229, R245 ;  /* 0x000000f500e57202 */ /* 0x000fc40000000f00 */
[----:B------:R-:W2:Y:S04]  /*a57a0*/  LDL.LU R244, [R1+0x5fb4] ;  /* 0x005fb40001f47983 */ /* 0x000ea80000300800 */
[----:B------:R-:W2:Y:S01]  /*a57b0*/  LDL.LU R245, [R1+0x5fb0] ;  /* 0x005fb00001f57983 */ /* 0x000ea20000300800 */
[----:B------:R-:W-:Y:S02]  /*a57c0*/  IMAD.MOV.U32 R230, RZ, RZ, R246 ;  /* 0x000000ffffe67224 */ /* 0x000fe400078e00f6 */
[----:B------:R-:W-:Y:S01]  /*a57d0*/  IMAD.MOV.U32 R231, RZ, RZ, R247 ;  /* 0x000000ffffe77224 */ /* 0x000fe200078e00f7 */
[----:B------:R-:W2:Y:S04]  /*a57e0*/  LDL.LU R246, [R1+0x5fac] ;  /* 0x005fac0001f67983 */ /* 0x000ea80000300800 */
[----:B------:R-:W2:Y:S04]  /*a57f0*/  LDL.LU R247, [R1+0x5fa8] ;  /* 0x005fa80001f77983 */ /* 0x000ea80000300800 */
[----:B------:R3:W-:Y:S02]  /*a5800*/  STL.64 [R1+0x5f98], R118 ;  /* 0x005f987601007387 */ /* 0x0007e40000100a00 */
[C---:B---3--:R-:W-:Y:S08]  /*a5810*/  HMMA.1688.F32.TF32 R116, R240.reuse, R106, R184 ;  /* 0x0000006af074723c */ /* 0x048ff000000810b8 */
[C---:B----4-:R-:W-:Y:S08]  /*a5820*/  HMMA.1688.F32.TF32 R236, R240.reuse, R114, R236 ;  /* 0x00000072f0ec723c */ /* 0x050ff000000810ec */
[C---:B------:R-:W-:Y:S08]  /*a5830*/  HMMA.1688.F32.TF32 R120, R240.reuse, R110, R180 ;  /* 0x0000006ef078723c */ /* 0x040ff000000810b4 */
[C---:B------:R-:W-:Y:S03]  /*a5840*/  HMMA.1688.F32.TF32 R180, R240.reuse, R102, R188 ;  /* 0x00000066f0b4723c */ /* 0x040fe600000810bc */
[----:B------:R-:W-:Y:S04]  /*a5850*/  STL.64 [R1+0x40], R236 ;  /* 0x000040ec01007387 */ /* 0x000fe80000100a00 */
[----:B------:R-:W-:Y:S04]  /*a5860*/  STL.64 [R1+0x48], R238 ;  /* 0x000048ee01007387 */ /* 0x000fe80000100a00 */
[----:B------:R-:W-:Y:S04]  /*a5870*/  STL.64 [R1+0x30], R120 ;  /* 0x0000307801007387 */ /* 0x000fe80000100a00 */
[----:B------:R1:W-:Y:S04]  /*a5880*/  STL.64 [R1+0x38], R122 ;  /* 0x0000387a01007387 */ /* 0x0003e80000100a00 */
[----:B------:R-:W-:Y:S04]  /*a5890*/  STL.64 [R1+0x20], R116 ;  /* 0x0000207401007387 */ /* 0x000fe80000100a00 */
[----:B------:R2:W-:Y:S01]  /*a58a0*/  STL.64 [R1+0x28], R118 ;  /* 0x0000287601007387 */ /* 0x0005e20000100a00 */
[C---:B------:R-:W-:Y:S03]  /*a58b0*/  HMMA.1688.F32.TF32 R136, R240.reuse, R82, R136 ;  /* 0x00000052f088723c */ /* 0x040fe60000081088 */
[----:B------:R-:W-:Y:S04]  /*a58c0*/  LDS R236, [R0+UR18+0x87080] ;  /* 0x0870801200ec7984 */ /* 0x000fe80008000800 */
[----:B------:R-:W-:Y:S04]  /*a58d0*/  LDS R238, [R0+UR18+0x87880] ;  /* 0x0878801200ee7984 */ /* 0x000fe80008000800 */
[----:B------:R-:W-:Y:S04]  /*a58e0*/  LDS R237, [R3+UR18+0x87080] ;  /* 0x0870801203ed7984 */ /* 0x000fe80008000800 */
[----:B------:R-:W3:Y:S01]  /*a58f0*/  LDS R239, [R3+UR18+0x87880] ;  /* 0x0878801203ef7984 */ /* 0x000ee20008000800 */
[C---:B-1----:R-:W-:Y:S08]  /*a5900*/  HMMA.1688.F32.TF32 R120, R240.reuse, R98, R172 ;  /* 0x00000062f078723c */ /* 0x042ff000000810ac */
[C---:B--2---:R-:W-:Y:S01]  /*a5910*/  HMMA.1688.F32.TF32 R116, R240.reuse, R94, R244 ;  /* 0x0000005ef074723c */ /* 0x044fe200000810f4 */
[----:B------:R-:W-:Y:S04]  /*a5920*/  STL.64 [R1+0x10], R180 ;  /* 0x000010b401007387 */ /* 0x000fe80000100a00 */
[----:B------:R-:W-:Y:S06]  /*a5930*/  STL.64 [R1+0x18], R182 ;  /* 0x000018b601007387 */ /* 0x000fec0000100a00 */
[----:B------:R-:W-:Y:S04]  /*a5940*/  STL.64 [R1], R120 ;  /* 0x0000007801007387 */ /* 0x000fe80000100a00 */
[----:B------:R1:W-:Y:S04]  /*a5950*/  STL.64 [R1+0x8], R122 ;  /* 0x0000087a01007387 */ /* 0x0003e80000100a00 */
[----:B------:R-:W-:Y:S04]  /*a5960*/  STL.64 [R1+0x1840], R116 ;  /* 0x0018407401007387 */ /* 0x000fe80000100a00 */
[----:B------:R2:W-:Y:S01]  /*a5970*/  STL.64 [R1+0x1848], R118 ;  /* 0x0018487601007387 */ /* 0x0005e20000100a00 */
[C---:B-1----:R-:W-:Y:S08]  /*a5980*/  HMMA.1688.F32.TF32 R120, R240.reuse, R90, R176 ;  /* 0x0000005af078723c */ /* 0x042ff000000810b0 */
[C---:B--2---:R-:W-:Y:S11]  /*a5990*/  HMMA.1688.F32.TF32 R116, R240.reuse, R86, R140 ;  /* 0x00000056f074723c */ /* 0x044ff6000008108c */
        /* <DEDUP_REMOVED lines=16> */
[----:B------:R1:W-:Y:S03]  /*a5aa0*/  STL.64 [R1+0x17e8], R130 ;  /* 0x0017e88201007387 */ /* 0x0003e60000100a00 */
[C---:B-1----:R-:W-:Y:S03]  /*a5ab0*/  HMMA.1688.F32.TF32 R128, R240.reuse, R58, R196 ;  /* 0x0000003af080723c */ /* 0x042fe600000810c4 */
        /* <DEDUP_REMOVED lines=41> */
[----:B--2---:R-:W-:Y:S01]  /*a5d50*/  HMMA.1688.F32.TF32 R116, R240, R250, R220 ;  /* 0x000000faf074723c */ /* 0x004fe200000810dc */
[----:B------:R1:W-:Y:S04]  /*a5d60*/  STL.64 [R1+0x16f0], R128 ;  /* 0x0016f08001007387 */ /* 0x0003e80000100a00 */
[----:B------:R2:W-:Y:S04]  /*a5d70*/  STL.64 [R1+0x16f8], R130 ;  /* 0x0016f88201007387 */ /* 0x0005e80000100a00 */
[----:B------:R-:W4:Y:S04]  /*a5d80*/  LDL.LU R228, [R1+0x2b0] ;  /* 0x0002b00001e47983 */ /* 0x000f280000300800 */
[----:B------:R-:W-:Y:S04]  /*a5d90*/  LDS R216, [R124+UR18+0x87080] ;  /* 0x087080127cd87984 */ /* 0x000fe80008000800 */
[----:B------:R-:W-:Y:S04]  /*a5da0*/  LDS R218, [R124+UR18+0x87880] ;  /* 0x087880127cda7984 */ /* 0x000fe80008000800 */
[----:B------:R-:W-:Y:S04]  /*a5db0*/  LDS R217, [R125+UR18+0x87080] ;  /* 0x087080127dd97984 */ /* 0x000fe80008000800 */
[----:B------:R-:W1:Y:S04]  /*a5dc0*/  LDS R219, [R125+UR18+0x87880] ;  /* 0x087880127ddb7984 */ /* 0x000e680008000800 */
[----:B------:R1:W-:Y:S04]  /*a5dd0*/  STL.64 [R1+0x16e0], R120 ;  /* 0x0016e07801007387 */ /* 0x0003e80000100a00 */
[----:B------:R1:W-:Y:S04]  /*a5de0*/  STL.64 [R1+0x16e8], R122 ;  /* 0x0016e87a01007387 */ /* 0x0003e80000100a00 */
        /* <DEDUP_REMOVED lines=51> */
[----:B--2---:R-:W2:Y:S04]  /*a6120*/  LDL.LU R130, [R1+0x9e8] ;  /* 0x0009e80001827983 */ /* 0x004ea80000300800 */
        /* <DEDUP_REMOVED lines=72> */
[----:B------:R-:W-:Y:S01]  /*a65b0*/  STL.64 [R1+0xc20], R120 ;  /* 0x000c207801007387 */ /* 0x000fe20000100a00 */
[----:B------:R-:W-:-:S03]  /*a65c0*/  MOV R76, R123 ;  /* 0x0000007b004c7202 */ /* 0x000fc60000000f00 */
[----:B------:R-:W2:Y:S02]  /*a65d0*/  LDL.LU.64 R122, [R1+0x5fa0] ;  /* 0x005fa000017a7983 */ /* 0x000ea40000300a00 */
[----:B--2---:R-:W-:-:S15]  /*a65e0*/  HMMA.1688.F32.TF32 R116, R236, R122, R116 ;  /* 0x0000007aec74723c */ /* 0x004fde0000081074 */
[----:B------:R-:W-:-:S04]  /*a65f0*/  NOP ;  /* 0x0000000000007918 */ /* 0x000fc80000000000 */
[----:B------:R-:W-:Y:S04]  /*a6600*/  STL.64 [R1+0x16d0], R116 ;  /* 0x0016d07401007387 */ /* 0x000fe80000100a00 */
[----:B------:R1:W-:Y:S04]  /*a6610*/  STL.64 [R1+0x16d8], R118 ;  /* 0x0016d87601007387 */ /* 0x0003e80000100a00 */
[----:B-1----:R-:W2:Y:S01]  /*a6620*/  LDL.LU.64 R118, [R1+0x5f98] ;  /* 0x005f980001767983 */ /* 0x002ea20000300a00 */
        /* <DEDUP_REMOVED lines=20> */
[----:B------:R-:W-:Y:S04]  /*a6770*/  STL.64 [R1+0x1690], R220 ;  /* 0x001690dc01007387 */ /* 0x000fe80000100a00 */
[----:B------:R4:W-:Y:S01]  /*a6780*/  STL.64 [R1+0x1698], R222 ;  /* 0x001698de01007387 */ /* 0x0009e20000100a00 */
[C---:B-1----:R-:W-:Y:S08]  /*a6790*/  HMMA.1688.F32.TF32 R240, R236.reuse, R102, R244 ;  /* 0x00000066ecf0723c */ /* 0x042ff000000810f4 */
[C---:B----4-:R-:W-:Y:S08]  /*a67a0*/  HMMA.1688.F32.TF32 R220, R236.reuse, R98, R180 ;  /* 0x00000062ecdc723c */ /* 0x050ff000000810b4 */
        /* <DEDUP_REMOVED lines=17> */
[----:B------:R4:W-:Y:S04]  /*a68c0*/  STL.64 [R1+0x1618], R134 ;  /* 0x0016188601007387 */ /* 0x0009e80000100a00 */
[----:B------:R-:W-:Y:S04]  /*a68d0*/  STL.64 [R1+0x1600], R128 ;  /* 0x0016008001007387 */ /* 0x000fe80000100a00 */
[----:B------:R4:W-:Y:S01]  /*a68e0*/  STL.64 [R1+0x1608], R130 ;  /* 0x0016088201007387 */ /* 0x0009e20000100a00 */
[C---:B-1----:R-:W-:Y:S08]  /*a68f0*/  HMMA.1688.F32.TF32 R136, R236.reuse, R66, R208 ;  /* 0x00000042ec88723c */ /* 0x042ff000000810d0 */
[C---:B----4-:R-:W-:Y:S08]  /*a6900*/  HMMA.1688.F32.TF32 R132, R236.reuse, R62, R204 ;  /* 0x0000003eec84723c */ /* 0x050ff000000810cc */
[C---:B------:R-:W-:Y:S03]  /*a6910*/  HMMA.1688.F32.TF32 R128, R236.reuse, R58, R200 ;  /* 0x0000003aec80723c */ /* 0x040fe600000810c8 */
        /* <DEDUP_REMOVED lines=35> */
[----:B---3--:R-:W-:Y:S03]  /*a6b50*/  HMMA.1688.F32.TF32 R128, R236, R10, R228 ;  /* 0x0000000aec80723c */ /* 0x008fe600000810e4 */
        /* <DEDUP_REMOVED lines=48> */
[----:B----4-:R-:W3:Y:S04]  /*a6e60*/  LDL.LU R134, [R1+0x178] ;  /* 0x0001780001867983 */ /* 0x010ee80000300800 */
        /* <DEDUP_REMOVED lines=59> */
[----:B------:R-:W2:Y:S04]  /*a7220*/  LDL.LU R224, [R1+0x5f74] ;  /* 0x005f740001e07983 */ /* 0x000ea80000300800 */
[----:B------:R-:W2:Y:S01]  /*a7230*/  LDL.LU R225, [R1+0x5f70] ;  /* 0x005f700001e17983 */ /* 0x000ea20000300800 */
[----:B------:R-:W-:Y:S01]  /*a7240*/  IMAD.MOV.U32 R230, RZ, RZ, R226 ;  /* 0x000000ffffe67224 */ /* 0x000fe200078e00e2 */
[----:B------:R-:W-:Y:S02]  /*a7250*/  MOV R231, R227 ;  /* 0x000000e300e77202 */ /* 0x000fe40000000f00 */
[----:B------:R-:W2:Y:S04]  /*a7260*/  LDL.LU R226, [R1+0x5f6c] ;  /* 0x005f6c0001e27983 */ /* 0x000ea80000300800 */
[----:B------:R-:W2:Y:S01]  /*a7270*/  LDL.LU R227, [R1+0x5f68] ;  /* 0x005f680001e37983 */ /* 0x000ea20000300800 */
[----:B---3--:R-:W-:Y:S08]  /*a7280*/  HMMA.1688.F32.TF32 R240, R236, R6, R240 ;  /* 0x00000006ecf0723c */ /* 0x008ff000000810f0 */
[C---:B------:R-:W-:Y:S08]  /*a7290*/  HMMA.1688.F32.TF32 R188, R216.reuse, R118, R188 ;  /* 0x00000076d8bc723c */ /* 0x040ff000000810bc */
[----:B----4-:R-:W-:Y:S03]  /*a72a0*/  HMMA.1688.F32.TF32 R176, R216, R110, R176 ;  /* 0x0000006ed8b0723c */ /* 0x010fe600000810b0 */
[----:B------:R-:W-:Y:S04]  /*a72b0*/  STL.64 [R1+0x2b0], R240 ;  /* 0x0002b0f001007387 */ /* 0x000fe80000100a00 */
[----:B------:R1:W-:Y:S02]  /*a72c0*/  STL.64 [R1+0x2b8], R242 ;  /* 0x0002b8f201007387 */ /* 0x0003e40000100a00 */
[----:B-1----:R-:W-:Y:S08]  /*a72d0*/  HMMA.1688.F32.TF32 R240, R236, R250, R220 ;  /* 0x000000faecf0723c */ /* 0x002ff000000810dc */
[C---:B------:R-:W-:Y:S08]  /*a72e0*/  HMMA.1688.F32.TF32 R236, R216.reuse, R126, R244 ;  /* 0x0000007ed8ec723c */ /* 0x040ff000000810f4 */
[C---:B------:R-:W-:Y:S08]  /*a72f0*/  HMMA.1688.F32.TF32 R220, R216.reuse, R122, R180 ;  /* 0x0000007ad8dc723c */ /* 0x040ff000000810b4 */
[C---:B------:R-:W-:Y:S08]  /*a7300*/  HMMA.1688.F32.TF32 R180, R216.reuse, R114, R172 ;  /* 0x00000072d8b4723c */ /* 0x040ff000000810ac */
[C---:B------:R-:W-:Y:S08]  /*a7310*/  HMMA.1688.F32.TF32 R172, R216.reuse, R106, R140 ;  /* 0x0000006ad8ac723c */ /* 0x040ff0000008108c */
[C---:B------:R-:W-:Y:S08]  /*a7320*/  HMMA.1688.F32.TF32 R140, R216.reuse, R102, R136 ;  /* 0x00000066d88c723c */ /* 0x040ff00000081088 */
[C---:B------:R-:W-:Y:S08]  /*a7330*/  HMMA.1688.F32.TF32 R136, R216.reuse, R98, R132 ;  /* 0x00000062d888723c */ /* 0x040ff00000081084 */
[C---:B--2---:R-:W-:Y:S08]  /*a7340*/  HMMA.1688.F32.TF32 R132, R216.reuse, R94, R224 ;  /* 0x0000005ed884723c */ /* 0x044ff000000810e0 */
        /* <DEDUP_REMOVED lines=22> */
[----:B------:R3:W-:Y:S04]  /*a74b0*/  STL.64 [R1+0x14e8], R130 ;  /* 0x0014e88201007387 */ /* 0x0007e80000100a00 */
[----:B------:R-:W-:Y:S04]  /*a74c0*/  LDS R220, [R0+UR18+0x87100] ;  /* 0x0871001200dc7984 */ /* 0x000fe80008000800 */
[----:B------:R-:W-:Y:S04]  /*a74d0*/  LDS R222, [R0+UR18+0x87900] ;  /* 0x0879001200de7984 */ /* 0x000fe80008000800 */
[----:B------:R-:W-:Y:S04]  /*a74e0*/  LDS R221, [R3+UR18+0x87100] ;  /* 0x0871001203dd7984 */ /* 0x000fe80008000800 */
[----:B------:R-:W4:Y:S01]  /*a74f0*/  LDS R223, [R3+UR18+0x87900] ;  /* 0x0879001203df7984 */ /* 0x000f220008000800 */
[C---:B-1----:R-:W-:Y:S08]  /*a7500*/  HMMA.1688.F32.TF32 R136, R216.reuse, R86, R208 ;  /* 0x00000056d888723c */ /* 0x042ff000000810d0 */
[C---:B--2---:R-:W-:Y:S08]  /*a7510*/  HMMA.1688.F32.TF32 R132, R216.reuse, R82, R204 ;  /* 0x00000052d884723c */ /* 0x044ff000000810cc */
[C---:B---3--:R-:W-:Y:S03]  /*a7520*/  HMMA.1688.F32.TF32 R128, R216.reuse, R78, R200 ;  /* 0x0000004ed880723c */ /* 0x048fe600000810c8 */
[----:B------:R-:W-:Y:S04]  /*a7530*/  STL.64 [R1+0x14d0], R136 ;  /* 0x0014d08801007387 */ /* 0x000fe80000100a00 */
[----:B------:R1:W-:Y:S04]  /*a7540*/  STL.64 [R1+0x14d8], R138 ;  /* 0x0014d88a01007387 */ /* 0x0003e80000100a00 */
[----:B------:R-:W-:Y:S04]  /*a7550*/  STL.64 [R1+0x14c0], R132 ;  /* 0x0014c08401007387 */ /* 0x000fe80000100a00 */
[----:B------:R2:W-:Y:S04]  /*a7560*/  STL.64 [R1+0x14c8], R134 ;  /* 0x0014c88601007387 */ /* 0x0005e80000100a00 */
[----:B------:R-:W-:Y:S04]  /*a7570*/  STL.64 [R1+0x14b0], R128 ;  /* 0x0014b08001007387 */ /* 0x000fe80000100a00 */
[----:B------:R3:W-:Y:S01]  /*a7580*/  STL.64 [R1+0x14b8], R130 ;  /* 0x0014b88201007387 */ /* 0x0007e20000100a00 */
        /* <DEDUP_REMOVED lines=146> */
[C---:B----4-:R-:W-:Y:S11]  /*a7eb0*/  HMMA.1688.F32.TF32 R224, R216.reuse, R18, R224 ;  /* 0x00000012d8e0723c */ /* 0x050ff600000810e0 */
[----:B------:R-:W-:Y:S04]  /*a7ec0*/  STL.64 [R1+0x13e0], R232 ;  /* 0x0013e0e801007387 */ /* 0x000fe80000100a00 */
[----:B------:R1:W-:Y:S04]  /*a7ed0*/  STL.64 [R1+0x13e8], R234 ;  /* 0x0013e8ea01007387 */ /* 0x0003e80000100a00 */
[----:B-1----:R-:W2:Y:S04]  /*a7ee0*/  LDL.LU.64 R234, [R1+0x5f60] ;  /* 0x005f600001ea7983 */ /* 0x002ea80000300a00 */
[----:B------:R-:W2:Y:S04]  /*a7ef0*/  LDL.LU.64 R232, [R1+0x5f58] ;  /* 0x005f580001e87983 */ /* 0x000ea80000300a00 */
[----:B------:R-:W-:Y:S04]  /*a7f00*/  STL.64 [R1+0x13d0], R228 ;  /* 0x0013d0e401007387 */ /* 0x000fe80000100a00 */
[----:B------:R1:W-:Y:S04]  /*a7f10*/  STL.64 [R1+0x13d8], R230 ;  /* 0x0013d8e601007387 */ /* 0x0003e80000100a00 */
[----:B-1----:R-:W3:Y:S04]  /*a7f20*/  LDL.LU.64 R230, [R1+0x5f50] ;  /* 0x005f500001e67983 */ /* 0x002ee80000300a00 */
[----:B------:R-:W4:Y:S04]  /*a7f30*/  LDL.LU.64 R228, [R1+0x5f48] ;  /* 0x005f480001e47983 */ /* 0x000f280000300a00 */
[----:B------:R-:W-:Y:S04]  /*a7f40*/  STL.64 [R1+0x13c0], R224 ;  /* 0x0013c0e001007387 */ /* 0x000fe80000100a00 */
[----:B------:R1:W-:Y:S02]  /*a7f50*/  STL.64 [R1+0x13c8], R226 ;  /* 0x0013c8e201007387 */ /* 0x0003e40000100a00 */
[C---:B-1----:R-:W-:Y:S08]  /*a7f60*/  HMMA.1688.F32.TF32 R224, R216.reuse, R14, R236 ;  /* 0x0000000ed8e0723c */ /* 0x042ff000000810ec */
[C---:B------:R-:W-:Y:S08]  /*a7f70*/  HMMA.1688.F32.TF32 R236, R216.reuse, R10, R240 ;  /* 0x0000000ad8ec723c */ /* 0x040ff000000810f0 */
[C---:B------:R-:W-:Y:S03]  /*a7f80*/  HMMA.1688.F32.TF32 R180, R216.reuse, R250, R180 ;  /* 0x000000fad8b4723c */ /* 0x040fe600000810b4 */
[----:B------:R-:W-:Y:S04]  /*a7f90*/  STL.64 [R1+0x13b0], R224 ;  /* 0x0013b0e001007387 */ /* 0x000fe80000100a00 */
[----:B------:R1:W-:Y:S02]  /*a7fa0*/  STL.64 [R1+0x13b8], R226 ;  /* 0x0013b8e201007387 */ /* 0x0003e40000100a00 */
[----:B-1----:R-:W-:Y:S02]  /*a7fb0*/  HMMA.1688.F32.TF32 R224, R216, R6, R244 ;  /* 0x00000006d8e0723c */ /* 0x002fe400000810f4 */
[----:B------:R-:W-:Y:S04]  /*a7fc0*/  STL.64 [R1+0x13a0], R236 ;  /* 0x0013a0ec01007387 */ /* 0x000fe80000100a00 */
[----:B------:R-:W-:Y:S02]  /*a7fd0*/  STL.64 [R1+0x13a8], R238 ;  /* 0x0013a8ee01007387 */ /* 0x000fe40000100a00 */
[C---:B------:R-:W-:Y:S08]  /*a7fe0*/  HMMA.1688.F32.TF32 R188, R220.reuse, R126, R188 ;  /* 0x0000007edcbc723c */ /* 0x040ff000000810bc */
[C---:B------:R-:W-:Y:S01]  /*a7ff0*/  HMMA.1688.F32.TF32 R176, R220.reuse, R118, R176 ;  /* 0x00000076dcb0723c */ /* 0x040fe200000810b0 */
[----:B------:R-:W-:Y:S04]  /*a8000*/  LDS R216, [R124+UR18+0x87100] ;  /* 0x087100127cd87984 */ /* 0x000fe80008000800 */
[----:B------:R-:W-:Y:S04]  /*a8010*/  LDS R218, [R124+UR18+0x87900] ;  /* 0x087900127cda7984 */ /* 0x000fe80008000800 */
[----:B------:R-:W-:Y:S04]  /*a8020*/  LDS R217, [R125+UR18+0x87100] ;  /* 0x087100127dd97984 */ /* 0x000fe80008000800 */
[----:B------:R-:W1:Y:S04]  /*a8030*/  LDS R219, [R125+UR18+0x87900] ;  /* 0x087900127ddb7984 */ /* 0x000e680008000800 */
[----:B------:R-:W-:Y:S04]  /*a8040*/  STL.64 [R1+0x1390], R224 ;  /* 0x001390e001007387 */ /* 0x000fe80000100a00 */
[----:B------:R-:W-:Y:S04]  /*a8050*/  STL.64 [R1+0x1398], R226 ;  /* 0x001398e201007387 */ /* 0x000fe80000100a00 */
        /* <DEDUP_REMOVED lines=34> */
[C---:B------:R-:W-:Y:S08]  /*a8280*/  HMMA.1688.F32.TF32 R132, R220.reuse, R78, R168 ;  /* 0x0000004edc84723c */ /* 0x040ff000000810a8 */
[C---:B--2---:R-:W-:Y:S03]  /*a8290*/  HMMA.1688.F32.TF32 R128, R220.reuse, R74, R164 ;  /* 0x0000004adc80723c */ /* 0x044fe600000810a4 */
        /* <DEDUP_REMOVED lines=118> */
[----:B---3--:R-:W-:Y:S08]  /*a8a00*/  HMMA.1688.F32.TF32 R128, R220, R6, R152 ;  /* 0x00000006dc80723c */ /* 0x008ff00000081098 */
[----:B------:R-:W-:Y:S01]  /*a8a10*/  HMMA.1688.F32.TF32 R244, R216, R126, R168 ;  /* 0x0000007ed8f4723c */ /* 0x000fe200000810a8 */
        /* <DEDUP_REMOVED lines=18> */
[----:B-1----:R-:W-:Y:S03]  /*a8b40*/  HMMA.1688.F32.TF32 R128, R220, R250, R192 ;  /* 0x000000fadc80723c */ /* 0x002fe600000810c0 */
[----:B------:R-:W-:Y:S05]  /*a8b50*/  STL.64 [R1+0x5c30], R246 ;  /* 0x005c30f601007387 */ /* 0x000fea0000100a00 */
[C---:B------:R-:W-:Y:S08]  /*a8b60*/  HMMA.1688.F32.TF32 R136, R216.reuse, R118, R148 ;  /* 0x00000076d888723c */ /* 0x040ff00000081094 */
[C---:B------:R-:W-:Y:S01]  /*a8b70*/  HMMA.1688.F32.TF32 R132, R216.reuse, R114, R144 ;  /* 0x00000072d884723c */ /* 0x040fe20000081090 */
[----:B------:R-:W-:Y:S01]  /*a8b80*/  IMAD.MOV.U32 R9, RZ, RZ, R100 ;  /* 0x000000ffff097224 */ /* 0x000fe200078e0064 */
[----:B------:R-:W-:Y:S01]  /*a8b90*/  MOV R8, R101 ;  /* 0x0000006500087202 */ /* 0x000fe20000000f00 */
[----:B------:R-:W-:Y:S04]  /*a8ba0*/  LDS R220, [R0+UR18+0x87180] ;  /* 0x0871801200dc7984 */ /* 0x000fe80008000800 */
[----:B------:R-:W-:Y:S04]  /*a8bb0*/  LDS R222, [R0+UR18+0x87980] ;  /* 0x0879801200de7984 */ /* 0x000fe80008000800 */
[----:B------:R-:W-:Y:S04]  /*a8bc0*/  LDS R221, [R3+UR18+0x87180] ;  /* 0x0871801203dd7984 */ /* 0x000fe80008000800 */
[----:B------:R-:W1:Y:S04]  /*a8bd0*/  LDS R223, [R3+UR18+0x87980] ;  /* 0x0879801203df7984 */ /* 0x000e680008000800 */
[----:B------:R-:W-:Y:S04]  /*a8be0*/  STL.64 [R1+0x200], R128 ;  /* 0x0002008001007387 */ /* 0x000fe80000100a00 */
[----:B------:R1:W-:Y:S02]  /*a8bf0*/  STL.64 [R1+0x208], R130 ;  /* 0x0002088201007387 */ /* 0x0003e40000100a00 */
[----:B-1----:R-:W-:Y:S02]  /*a8c00*/  HMMA.1688.F32.TF32 R128, R216, R122, R164 ;  /* 0x0000007ad880723c */ /* 0x002fe400000810a4 */
[----:B------:R-:W-:Y:S01]  /*a8c10*/  STL.64 [R1+0x5c28], R244 ;  /* 0x005c28f401007387 */ /* 0x000fe20000100a00 */
[----:B------:R-:W-:-:S02]  /*a8c20*/  IMAD.MOV.U32 R144, RZ, RZ, R228 ;  /* 0x000000ffff907224 */ /* 0x000fc400078e00e4 */
[----:B------:R-:W-:Y:S02]  /*a8c30*/  IMAD.MOV.U32 R145, RZ, RZ, R229 ;  /* 0x000000ffff917224 */ /* 0x000fe400078e00e5 */
[----:B------:R-:W-:-:S12]  /*a8c40*/  IMAD.MOV.U32 R146, RZ, RZ, R230 ;  /* 0x000000ffff927224 */ /* 0x000fd800078e00e6 */
[----:B------:R-:W-:Y:S04]  /*a8c50*/  STL.64 [R1+0x1f0], R128 ;  /* 0x0001f08001007387 */ /* 0x000fe80000100a00 */
[----:B------:R1:W-:Y:S04]  /*a8c60*/  STL.64 [R1+0x1f8], R130 ;  /* 0x0001f88201007387 */ /* 0x0003e80000100a00 */
        /* <DEDUP_REMOVED lines=8> */
[----:B-1----:R-:W-:Y:S03]  /*a8cf0*/  HMMA.1688.F32.TF32 R128, R216, R110, R212 ;  /* 0x0000006ed880723c */ /* 0x002fe600000810d4 */
        /* <DEDUP_REMOVED lines=9> */
[----:B------:R-:W-:Y:S02]  /*a8d90*/  IMAD.MOV.U32 R247, RZ, RZ, R128 ;  /* 0x000000fffff77224 */ /* 0x000fe400078e0080 */
[----:B------:R-:W-:Y:S02]  /*a8da0*/  IMAD.MOV.U32 R246, RZ, RZ, R129 ;  /* 0x000000fffff67224 */ /* 0x000fe400078e0081 */
[----:B------:R-:W-:Y:S01]  /*a8db0*/  IMAD.MOV.U32 R245, RZ, RZ, R130 ;  /* 0x000000fffff57224 */ /* 0x000fe200078e0082 */
[----:B------:R-:W-:-:S05]  /*a8dc0*/  MOV R244, R131 ;  /* 0x0000008300f47202 */ /* 0x000fca0000000f00 */
[----:B------:R1:W-:Y:S04]  /*a8dd0*/  STL [R1+0x5c7c], R244 ;  /* 0x005c7cf401007387 */ /* 0x0003e80000100800 */
[----:B------:R1:W-:Y:S04]  /*a8de0*/  STL [R1+0x5c78], R246 ;  /* 0x005c78f601007387 */ /* 0x0003e80000100800 */
[----:B------:R1:W-:Y:S04]  /*a8df0*/  STL [R1+0x5c74], R247 ;  /* 0x005c74f701007387 */ /* 0x0003e80000100800 */
[----:B------:R1:W-:Y:S01]  /*a8e00*/  STL [R1+0x5c70], R245 ;  /* 0x005c70f501007387 */ /* 0x0003e20000100800 */
[C---:B----4-:R-:W-:Y:S08]  /*a8e10*/  HMMA.1688.F32.TF32 R128, R216.reuse, R98, R152 ;  /* 0x00000062d880723c */ /* 0x050ff00000081098 */
[C---:B---3--:R-:W-:Y:S08]  /*a8e20*/  HMMA.1688.F32.TF32 R136, R216.reuse, R106, R160 ;  /* 0x0000006ad888723c */ /* 0x048ff000000810a0 */
[----:B--2---:R-:W-:Y:S03]  /*a8e30*/  HMMA.1688.F32.TF32 R132, R216, R102, R156 ;  /* 0x00000066d884723c */ /* 0x004fe6000008109c */
[----:B-1----:R-:W-:-:S02]  /*a8e40*/  IMAD.MOV.U32 R244, RZ, RZ, R128 ;  /* 0x000000fffff47224 */ /* 0x002fc400078e0080 */
[----:B------:R-:W-:Y:S02]  /*a8e50*/  IMAD.MOV.U32 R246, RZ, RZ, R129 ;  /* 0x000000fffff67224 */ /* 0x000fe400078e0081 */
[----:B------:R-:W-:Y:S01]  /*a8e60*/  IMAD.MOV.U32 R247, RZ, RZ, R130 ;  /* 0x000000fffff77224 */ /* 0x000fe200078e0082 */
[----:B------:R-:W-:-:S03]  /*a8e70*/  MOV R245, R131 ;  /* 0x0000008300f57202 */ /* 0x000fc60000000f00 */
[----:B------:R-:W-:Y:S04]  /*a8e80*/  STL.64 [R1+0x1b0], R136 ;  /* 0x0001b08801007387 */ /* 0x000fe80000100a00 */
[----:B------:R-:W-:Y:S04]  /*a8e90*/  STL.64 [R1+0x1b8], R138 ;  /* 0x0001b88a01007387 */ /* 0x000fe80000100a00 */
[----:B------:R-:W-:Y:S04]  /*a8ea0*/  STL.64 [R1+0x1a0], R132 ;  /* 0x0001a08401007387 */ /* 0x000fe80000100a00 */
[----:B------:R1:W-:Y:S04]  /*a8eb0*/  STL.64 [R1+0x1a8], R134 ;  /* 0x0001a88601007387 */ /* 0x0003e80000100a00 */
[----:B------:R-:W-:Y:S04]  /*a8ec0*/  STL [R1+0x5c8c], R245 ;  /* 0x005c8cf501007387 */ /* 0x000fe80000100800 */
[----:B------:R-:W-:Y:S04]  /*a8ed0*/  STL [R1+0x5c88], R244 ;  /* 0x005c88f401007387 */ /* 0x000fe80000100800 */
[----:B------:R-:W-:Y:S04]  /*a8ee0*/  STL [R1+0x5c84], R246 ;  /* 0x005c84f601007387 */ /* 0x000fe80000100800 */
[----:B------:R-:W-:Y:S01]  /*a8ef0*/  STL [R1+0x5c80], R247 ;  /* 0x005c80f701007387 */ /* 0x000fe20000100800 */
[C---:B-1----:R-:W-:Y:S08]  /*a8f00*/  HMMA.1688.F32.TF32 R132, R216.reuse, R86, R144 ;  /* 0x00000056d884723c */ /* 0x042ff00000081090 */
[----:B------:R-:W-:-:S15]  /*a8f10*/  HMMA.1688.F32.TF32 R128, R216, R94, R228 ;  /* 0x0000005ed880723c */ /* 0x000fde00000810e4 */
[----:B------:R-:W-:-:S04]  /*a8f20*/  NOP ;  /* 0x0000000000007918 */ /* 0x000fc80000000000 */
[----:B------:R-:W-:Y:S01]  /*a8f30*/  IMAD.MOV.U32 R80, RZ, RZ, R128 ;  /* 0x000000ffff507224 */ /* 0x000fe200078e0080 */
[----:B------:R1:W-:Y:S01]  /*a8f40*/  STL.64 [R1+0x188], R130 ;  /* 0x0001888201007387 */ /* 0x0003e20000100a00 */
[----:B------:R-:W-:Y:S02]  /*a8f50*/  IMAD.MOV.U32 R81, RZ, RZ, R129 ;  /* 0x000000ffff517224 */ /* 0x000fe400078e0081 */
[----:B-1----:R-:W-:Y:S03]  /*a8f60*/  HMMA.1688.F32.TF32 R128, R216, R90, R148 ;  /* 0x0000005ad880723c */ /* 0x002fe60000081094 */
[----:B------:R1:W-:Y:S04]  /*a8f70*/  STL [R1+0x5c94], R81 ;  /* 0x005c945101007387 */ /* 0x0003e80000100800 */
[----:B------:R2:W-:-:S12]  /*a8f80*/  STL [R1+0x5c90], R80 ;  /* 0x005c905001007387 */ /* 0x0005d80000100800 */
        /* <DEDUP_REMOVED lines=8> */
[----:B------:R-:W-:Y:S04]  /*a9010*/  STL.64 [R1+0x1190], R132 ;  /* 0x0011908401007387 */ /* 0x000fe80000100a00 */
[----:B------:R1:W-:Y:S04]  /*a9020*/  STL.64 [R1+0x1198], R134 ;  /* 0x0011988601007387 */ /* 0x0003e80000100a00 */
[----:B------:R-:W3:Y:S04]  /*a9030*/  LDL.LU R144, [R1+0x4f0] ;  /* 0x0004f00001907983 */ /* 0x000ee80000300800 */
[----:B------:R-:W3:Y:S04]  /*a9040*/  LDL.LU R145, [R1+0x4f4] ;  /* 0x0004f40001917983 */ /* 0x000ee80000300800 */
[----:B------:R-:W3:Y:S01]  /*a9050*/  LDL.LU R146, [R1+0x4f8] ;  /* 0x0004f80001927983 */ /* 0x000ee20000300800 */
[----:B------:R-:W-:Y:S03]  /*a9060*/  HMMA.1688.F32.TF32 R128, R216, R82, R212 ;  /* 0x00000052d880723c */ /* 0x000fe600000810d4 */
        /* <DEDUP_REMOVED lines=34> */
[----:B------:R-:W-:Y:S02]  /*a9290*/  IMAD.MOV.U32 R245, RZ, RZ, R130 ;  /* 0x000000fffff57224 */ /* 0x000fe400078e0082 */
[----:B-1----:R-:W-:Y:S01]  /*a92a0*/  IMAD.MOV.U32 R81, RZ, RZ, R128 ;  /* 0x000000ffff517224 */ /* 0x002fe200078e0080 */
[----:B--2---:R-:W-:Y:S01]  /*a92b0*/  MOV R80, R129 ;  /* 0x0000008100507202 */ /* 0x004fe20000000f00 */
        /* <DEDUP_REMOVED lines=9> */
[----:B------:R-:W-:Y:S01]  /*a9350*/  IMAD.MOV.U32 R247, RZ, RZ, R128 ;  /* 0x000000fffff77224 */ /* 0x000fe200078e0080 */
[----:B----4-:R-:W-:Y:S01]  /*a9360*/  MOV R85, R129 ;  /* 0x0000008100557202 */ /* 0x010fe20000000f00 */
[----:B------:R-:W-:-:S02]  /*a9370*/  IMAD.MOV.U32 R84, RZ, RZ, R130 ;  /* 0x000000ffff547224 */ /* 0x000fc400078e0082 */
[----:B------:R-:W-:Y:S02]  /*a9380*/  IMAD.MOV.U32 R246, RZ, RZ, R131 ;  /* 0x000000fffff67224 */ /* 0x000fe400078e0083 */
[C---:B------:R-:W-:Y:S08]  /*a9390*/  HMMA.1688.F32.TF32 R128, R216.reuse, R74, R192 ;  /* 0x0000004ad880723c */ /* 0x040ff000000810c0 */
[----:B------:R-:W-:Y:S01]  /*a93a0*/  HMMA.1688.F32.TF32 R132, R216, R70, R168 ;  /* 0x00000046d884723c */ /* 0x000fe200000810a8 */
[----:B------:R-:W-:Y:S04]  /*a93b0*/  STL [R1+0x5cc4], R246 ;  /* 0x005cc4f601007387 */ /* 0x000fe80000100800 */
[----:B------:R-:W-:Y:S04]  /*a93c0*/  STL [R1+0x5cc0], R84 ;  /* 0x005cc05401007387 */ /* 0x000fe80000100800 */
[----:B------:R-:W-:Y:S02]  /*a93d0*/  STL [R1+0x5cbc], R247 ;  /* 0x005cbcf701007387 */ /* 0x000fe40000100800 */
[----:B-1----:R-:W-:Y:S01]  /*a93e0*/  IMAD.MOV.U32 R244, RZ, RZ, R128 ;  /* 0x000000fffff47224 */ /* 0x002fe200078e0080 */
[----:B--2---:R-:W-:Y:S01]  /*a93f0*/  MOV R245, R129 ;  /* 0x0000008100f57202 */ /* 0x004fe20000000f00 */
[----:B------:R-:W-:-:S02]  /*a9400*/  IMAD.MOV.U32 R81, RZ, RZ, R130 ;  /* 0x000000ffff517224 */ /* 0x000fc400078e0082 */
[----:B------:R-:W-:Y:S02]  /*a9410*/  IMAD.MOV.U32 R80, RZ, RZ, R131 ;  /* 0x000000ffff507224 */ /* 0x000fe400078e0083 */
[C---:B------:R-:W-:Y:S01]  /*a9420*/  HMMA.1688.F32.TF32 R128, R216.reuse, R66, R164 ;  /* 0x00000042d880723c */ /* 0x040fe200000810a4 */
[----:B------:R-:W-:Y:S04]  /*a9430*/  STL [R1+0x5cb8], R85 ;  /* 0x005cb85501007387 */ /* 0x000fe80000100800 */
[----:B------:R-:W-:Y:S03]  /*a9440*/  STL.64 [R1+0x1150], R132 ;  /* 0x0011508401007387 */ /* 0x000fe60000100a00 */
[C---:B------:R-:W-:Y:S01]  /*a9450*/  HMMA.1688.F32.TF32 R136, R216.reuse, R62, R160 ;  /* 0x0000003ed888723c */ /* 0x040fe200000810a0 */
[----:B------:R1:W-:Y:S07]  /*a9460*/  STL.64 [R1+0x1158], R134 ;  /* 0x0011588601007387 */ /* 0x0003ee0000100a00 */
[----:B-1----:R-:W-:Y:S03]  /*a9470*/  HMMA.1688.F32.TF32 R132, R216, R58, R156 ;  /* 0x0000003ad884723c */ /* 0x002fe6000008109c */
[----:B------:R-:W-:Y:S01]  /*a9480*/  IMAD.MOV.U32 R246, RZ, RZ, R128 ;  /* 0x000000fffff67224 */ /* 0x000fe200078e0080 */
[----:B------:R-:W-:Y:S01]  /*a9490*/  MOV R84, R129 ;  /* 0x0000008100547202 */ /* 0x000fe20000000f00 */
[----:B------:R-:W-:-:S02]  /*a94a0*/  IMAD.MOV.U32 R247, RZ, RZ, R130 ;  /* 0x000000fffff77224 */ /* 0x000fc400078e0082 */
[----:B------:R-:W-:Y:S02]  /*a94b0*/  IMAD.MOV.U32 R85, RZ, RZ, R131 ;  /* 0x000000ffff557224 */ /* 0x000fe400078e0083 */
[----:B------:R-:W-:Y:S01]  /*a94c0*/  HMMA.1688.F32.TF32 R128, R216, R54, R152 ;  /* 0x00000036d880723c */ /* 0x000fe20000081098 */
[----:B------:R-:W-:Y:S04]  /*a94d0*/  STL.64 [R1+0x5cd0], R246 ;  /* 0x005cd0f601007387 */ /* 0x000fe80000100a00 */
[----:B------:R-:W-:Y:S04]  /*a94e0*/  STL.64 [R1+0x5cc8], R244 ;  /* 0x005cc8f401007387 */ /* 0x000fe80000100a00 */
[----:B------:R-:W-:Y:S04]  /*a94f0*/  STL.64 [R1+0x1130], R136 ;  /* 0x0011308801007387 */ /* 0x000fe80000100a00 */
[----:B------:R-:W-:Y:S04]  /*a9500*/  STL.64 [R1+0x1138], R138 ;  /* 0x0011388a01007387 */ /* 0x000fe80000100a00 */
[----:B------:R-:W-:Y:S04]  /*a9510*/  STL.64 [R1+0x1120], R132 ;  /* 0x0011208401007387 */ /* 0x000fe80000100a00 */
[----:B------:R1:W-:Y:S01]  /*a9520*/  STL.64 [R1+0x1128], R134 ;  /* 0x0011288601007387 */ /* 0x0003e20000100a00 */
[----:B------:R-:W-:-:S03]  /*a9530*/  IMAD.MOV.U32 R112, RZ, RZ, R128 ;  /* 0x000000ffff707224 */ /* 0x000fc600078e0080 */
[----:B------:R2:W-:Y:S01]  /*a9540*/  STL.64 [R1+0x1118], R130 ;  /* 0x0011188201007387 */ /* 0x0005e20000100a00 */
[----:B------:R-:W-:Y:S01]  /*a9550*/  MOV R113, R129 ;  /* 0x0000008100717202 */ /* 0x000fe20000000f00 */
[C---:B-1----:R-:W-:Y:S08]  /*a9560*/  HMMA.1688.F32.TF32 R132, R216.reuse, R50, R148 ;  /* 0x00000032d884723c */ /* 0x042ff00000081094 */
[----:B--2---:R-:W-:Y:S01]  /*a9570*/  HMMA.1688.F32.TF32 R128, R216, R46, R144 ;  /* 0x0000002ed880723c */ /* 0x004fe20000081090 */
[----:B------:R-:W-:Y:S04]  /*a9580*/  STL [R1+0x5c1c], R113 ;  /* 0x005c1c7101007387 */ /* 0x000fe80000100800 */
[----:B------:R-:W-:Y:S06]  /*a9590*/  STL [R1+0x5c18], R112 ;  /* 0x005c187001007387 */ /* 0x000fec0000100800 */
[----:B------:R-:W-:Y:S04]  /*a95a0*/  STL.64 [R1+0x1100], R132 ;  /* 0x0011008401007387 */ /* 0x000fe80000100a00 */
[----:B------:R-:W-:Y:S04]  /*a95b0*/  STL.64 [R1+0x1108], R134 ;  /* 0x0011088601007387 */ /* 0x000fe80000100a00 */
[----:B------:R-:W-:Y:S01]  /*a95c0*/  IMAD.MOV.U32 R116, RZ, RZ, R128 ;  /* 0x000000ffff747224 */ /* 0x000fe200078e0080 */
[----:B------:R3:W-:Y:S01]  /*a95d0*/  STL.64 [R1+0x10f8], R130 ;  /* 0x0010f88201007387 */ /* 0x0007e20000100a00 */
[----:B------:R-:W-:-:S05]  /*a95e0*/  IMAD.MOV.U32 R117, RZ, RZ, R129 ;  /* 0x000000ffff757224 */ /* 0x000fca00078e0081 */
[----:B------:R-:W-:Y:S04]  /*a95f0*/  STL [R1+0x5c0c], R117 ;  /* 0x005c0c7501007387 */ /* 0x000fe80000100800 */
[----:B------:R-:W-:Y:S04]  /*a9600*/  STL [R1+0x5c08], R116 ;  /* 0x005c087401007387 */ /* 0x000fe80000100800 */
[----:B------:R-:W2:Y:S01]  /*a9610*/  LDL.LU R192, [R1+0x4d0] ;  /* 0x0004d00001c07983 */ /* 0x000ea20000300800 */
[----:B---3--:R-:W-:-:S15]  /*a9620*/  HMMA.1688.F32.TF32 R128, R216, R42, R212 ;  /* 0x0000002ad880723c */ /* 0x008fde00000810d4 */
[----:B------:R-:W-:-:S04]  /*a9630*/  NOP ;  /* 0x0000000000007918 */ /* 0x000fc80000000000 */
        /* <DEDUP_REMOVED lines=46> */
[----:B------:R4:W-:Y:S01]  /*a9920*/  STL.64 [R1+0x10c8], R130 ;  /* 0x0010c88201007387 */ /* 0x0009e20000100a00 */
[----:B------:R-:W-:Y:S02]  /*a9930*/  MOV R125, R129 ;  /* 0x00000081007d7202 */ /* 0x000fe40000000f00 */
[----:B----4-:R-:W-:-:S15]  /*a9940*/  HMMA.1688.F32.TF32 R128, R216, R30, R164 ;  /* 0x0000001ed880723c */ /* 0x010fde00000810a4 */
[----:B------:R-:W-:-:S04]  /*a9950*/  NOP ;  /* 0x0000000000007918 */ /* 0x000fc80000000000 */
[----:B------:R-:W-:Y:S02]  /*a9960*/  IMAD.MOV.U32 R109, RZ, RZ, R128 ;  /* 0x000000ffff6d7224 */ /* 0x000fe400078e0080 */
[----:B------:R-:W-:Y:S02]  /*a9970*/  IMAD.MOV.U32 R108, RZ, RZ, R129 ;  /* 0x000000ffff6c7224 */ /* 0x000fe400078e0081 */
[----:B------:R-:W-:Y:S01]  /*a9980*/  IMAD.MOV.U32 R105, RZ, RZ, R130 ;  /* 0x000000ffff697224 */ /* 0x000fe200078e0082 */
[----:B------:R-:W-:Y:S02]  /*a9990*/  MOV R104, R131 ;  /* 0x0000008300687202 */ /* 0x000fe40000000f00 */
[----:B------:R-:W-:Y:S01]  /*a99a0*/  HMMA.1688.F32.TF32 R128, R216, R26, R160 ;  /* 0x0000001ad880723c */ /* 0x000fe200000810a0 */
[----:B------:R1:W-:-:S15]  /*a99b0*/  STL [R1+0x5c14], R125 ;  /* 0x005c147d01007387 */ /* 0x0003de0000100800 */
[----:B------:R-:W-:-:S03]  /*a99c0*/  NOP ;  /* 0x0000000000007918 */ /* 0x000fc60000000000 */
        /* <DEDUP_REMOVED lines=9> */
[----:B-1----:R-:W-:Y:S01]  /*a9a60*/  IMAD.MOV.U32 R125, RZ, RZ, R130 ;  /* 0x000000ffff7d7224 */ /* 0x002fe200078e0082 */
[----:B--2---:R-:W-:Y:S02]  /*a9a70*/  MOV R124, R131 ;  /* 0x00000083007c7202 */ /* 0x004fe40000000f00 */
[C---:B------:R-:W-:Y:S08]  /*a9a80*/  HMMA.1688.F32.TF32 R128, R216.reuse, R18, R152 ;  /* 0x00000012d880723c */ /* 0x040ff00000081098 */
[----:B------:R-:W-:Y:S11]  /*a9a90*/  HMMA.1688.F32.TF32 R136, R216, R10, R144 ;  /* 0x0000000ad888723c */ /* 0x000ff60000081090 */
[----:B------:R-:W-:-:S02]  /*a9aa0*/  IMAD.MOV.U32 R93, RZ, RZ, R128 ;  /* 0x000000ffff5d7224 */ /* 0x000fc400078e0080 */
[----:B------:R-:W-:Y:S02]  /*a9ab0*/  IMAD.MOV.U32 R92, RZ, RZ, R129 ;  /* 0x000000ffff5c7224 */ /* 0x000fe400078e0081 */
[----:B------:R-:W-:Y:S01]  /*a9ac0*/  IMAD.MOV.U32 R89, RZ, RZ, R130 ;  /* 0x000000ffff597224 */ /* 0x000fe200078e0082 */
[----:B------:R-:W-:Y:S02]  /*a9ad0*/  MOV R88, R131 ;  /* 0x0000008300587202 */ /* 0x000fe40000000f00 */
[C---:B------:R-:W-:Y:S08]  /*a9ae0*/  HMMA.1688.F32.TF32 R128, R216.reuse, R14, R148 ;  /* 0x0000000ed880723c */ /* 0x040ff00000081094 */
[C---:B------:R-:W-:Y:S11]  /*a9af0*/  HMMA.1688.F32.TF32 R132, R216.reuse, R6, R212 ;  /* 0x00000006d884723c */ /* 0x040ff600000810d4 */
[----:B------:R-:W-:Y:S04]  /*a9b00*/  STL.64 [R1+0x1070], R128 ;  /* 0x0010708001007387 */ /* 0x000fe80000100a00 */
[----:B------:R1:W-:Y:S02]  /*a9b10*/  STL.64 [R1+0x1078], R130 ;  /* 0x0010788201007387 */ /* 0x0003e40000100a00 */
[----:B-1----:R-:W-:Y:S02]  /*a9b20*/  HMMA.1688.F32.TF32 R128, R216, R250, R232 ;  /* 0x000000fad880723c */ /* 0x002fe400000810e8 */
        /* <DEDUP_REMOVED lines=121> */
[C---:B------:R-:W-:Y:S01]  /*aa2c0*/  HMMA.1688.F32.TF32 R128, R220.reuse, R98, R128 ;  /* 0x00000062dc80723c */ /* 0x040fe20000081080 */
[----:B------:R-:W-:Y:S04]  /*aa2d0*/  STL.64 [R1+0xb70], R180 ;  /* 0x000b70b401007387 */ /* 0x000fe80000100a00 */
[----:B------:R1:W-:Y:S03]  /*aa2e0*/  STL.64 [R1+0xb78], R182 ;  /* 0x000b78b601007387 */ /* 0x0003e60000100a00 */
[C---:B------:R-:W-:Y:S01]  /*aa2f0*/  HMMA.1688.F32.TF32 R208, R220.reuse, R94, R208 ;  /* 0x0000005edcd0723c */ /* 0x040fe200000810d0 */
[----:B-1----:R-:W2:Y:S04]  /*aa300*/  LDL.LU.64 R182, [R1+0x5f30] ;  /* 0x005f300001b67983 */ /* 0x002ea80000300a00 */
[----:B------:R-:W3:Y:S04]  /*aa310*/  LDL.LU.64 R180, [R1+0x5f28] ;  /* 0x005f280001b47983 */ /* 0x000ee80000300a00 */
[----:B------:R-:W-:Y:S04]  /*aa320*/  STL.64 [R1+0x1040], R188 ;  /* 0x001040bc01007387 */ /* 0x000fe80000100a00 */
[----:B------:R1:W-:Y:S01]  /*aa330*/  STL.64 [R1+0x1048], R190 ;  /* 0x001048be01007387 */ /* 0x0003e20000100a00 */
[C---:B------:R-:W-:Y:S03]  /*aa340*/  HMMA.1688.F32.TF32 R204, R220.reuse, R90, R204 ;  /* 0x0000005adccc723c */ /* 0x040fe600000810cc */
        /* <DEDUP_REMOVED lines=89> */
[C---:B------:R-:W-:Y:S08]  /*aa8e0*/  HMMA.1688.F32.TF32 R232, R220.reuse, R42, R232 ;  /* 0x0000002adce8723c */ /* 0x040ff000000810e8 */
[----:B------:R-:W-:Y:S01]  /*aa8f0*/  HMMA.1688.F32.TF32 R228, R220, R34, R228 ;  /* 0x00000022dce4723c */ /* 0x000fe200000810e4 */
[----:B------:R-:W-:-:S02]  /*aa900*/  LOP3.LUT R218, R0, 0x40, RZ, 0x3c, !PT ;  /* 0x0000004000da7812 */ /* 0x000fc400078e3cff */
[----:B------:R-:W-:-:S05]  /*aa910*/  LOP3.LUT R219, R0, 0x60, RZ, 0x3c, !PT ;  /* 0x0000006000db7812 */ /* 0x000fca00078e3cff */
[C---:B------:R-:W-:Y:S01]  /*aa920*/  HMMA.1688.F32.TF32 R224, R220.reuse, R30, R224 ;  /* 0x0000001edce0723c */ /* 0x040fe200000810e0 */
[----:B------:R-:W-:Y:S04]  /*aa930*/  LDS R216, [R218+UR18+0x87180] ;  /* 0x08718012dad87984 */ /* 0x000fe80008000800 */
[----:B------:R-:W-:Y:S04]  /*aa940*/  LDS R217, [R219+UR18+0x87180] ;  /* 0x08718012dbd97984 */ /* 0x000fe80008000800 */
[----:B------:R-:W-:Y:S04]  /*aa950*/  LDS R218, [R218+UR18+0x87980] ;  /* 0x08798012dada7984 */ /* 0x000fe80008000800 */
[----:B------:R-:W1:Y:S04]  /*aa960*/  LDS R219, [R219+UR18+0x87980] ;  /* 0x08798012dbdb7984 */ /* 0x000e680008000800 */
[----:B------:R-:W-:Y:S04]  /*aa970*/  STL.64 [R1+0xf30], R232 ;  /* 0x000f30e801007387 */ /* 0x000fe80000100a00 */
[----:B------:R4:W-:Y:S02]  /*aa980*/  STL.64 [R1+0xf38], R234 ;  /* 0x000f38ea01007387 */ /* 0x0009e40000100a00 */
[----:B----4-:R-:W-:-:S15]  /*aa990*/  HMMA.1688.F32.TF32 R232, R220, R38, R244 ;  /* 0x00000026dce8723c */ /* 0x010fde00000810f4 */
[----:B------:R-:W-:-:S04]  /*aa9a0*/  NOP ;  /* 0x0000000000007918 */ /* 0x000fc80000000000 */
[----:B------:R-:W-:Y:S04]  /*aa9b0*/  STL.64 [R1+0xf20], R232 ;  /* 0x000f20e801007387 */ /* 0x000fe80000100a00 */
[----:B------:R4:W-:Y:S04]  /*aa9c0*/  STL.64 [R1+0xf28], R234 ;  /* 0x000f28ea01007387 */ /* 0x0009e80000100a00 */
[----:B------:R-:W-:Y:S04]  /*aa9d0*/  STL.64 [R1+0xf10], R228 ;  /* 0x000f10e401007387 */ /* 0x000fe80000100a00 */
[----:B------:R1:W-:Y:S04]  /*aa9e0*/  STL.64 [R1+0xf18], R230 ;  /* 0x000f18e601007387 */ /* 0x0003e80000100a00 */
[----:B------:R-:W-:Y:S04]  /*aa9f0*/  STL.64 [R1+0xf00], R224 ;  /* 0x000f00e001007387 */ /* 0x000fe80000100a00 */
[----:B------:R-:W-:Y:S01]  /*aaa00*/  STL.64 [R1+0xf08], R226 ;  /* 0x000f08e201007387 */ /* 0x000fe20000100a00 */
[C---:B----4-:R-:W-:Y:S08]  /*aaa10*/  HMMA.1688.F32.TF32 R232, R220.reuse, R26, R236 ;  /* 0x0000001adce8723c */ /* 0x050ff000000810ec */
[----:B-1----:R-:W-:Y:S11]  /*aaa20*/  HMMA.1688.F32.TF32 R228, R220, R22, R240 ;  /* 0x00000016dce4723c */ /* 0x002ff600000810f0 */
[----:B------:R-:W-:Y:S04]  /*aaa30*/  STL.64 [R1+0xee0], R232 ;  /* 0x000ee0e801007387 */ /* 0x000fe80000100a00 */
[----:B------:R-:W-:Y:S04]  /*aaa40*/  STL.64 [R1+0xee8], R234 ;  /* 0x000ee8ea01007387 */ /* 0x000fe80000100a00 */
[----:B------:R1:W-:Y:S04]  /*aaa50*/  STL.64 [R1+0xed0], R228 ;  /* 0x000ed0e401007387 */ /* 0x0003e80000100a00 */
[----:B------:R4:W-:Y:S01]  /*aaa60*/  STL.64 [R1+0xed8], R230 ;  /* 0x000ed8e601007387 */ /* 0x0009e20000100a00 */
[----:B--2---:R-:W-:-:S02]  /*aaa70*/  IMAD.MOV.U32 R236, RZ, RZ, R189 ;  /* 0x000000ffffec7224 */ /* 0x004fc400078e00bd */
[----:B------:R-:W-:Y:S02]  /*aaa80*/  IMAD.MOV.U32 R237, RZ, RZ, R190 ;  /* 0x000000ffffed7224 */ /* 0x000fe400078e00be */
[----:B------:R-:W-:Y:S01]  /*aaa90*/  IMAD.MOV.U32 R238, RZ, RZ, R191 ;  /* 0x000000ffffee7224 */ /* 0x000fe200078e00bf */
[----:B------:R-:W-:Y:S01]  /*aaaa0*/  MOV R239, R184 ;  /* 0x000000b800ef7202 */ /* 0x000fe20000000f00 */
[----:B------:R-:W-:Y:S02]  /*aaab0*/  IMAD.MOV.U32 R244, RZ, RZ, R176 ;  /* 0x000000fffff47224 */ /* 0x000fe400078e00b0 */
[----:B------:R-:W-:Y:S02]  /*aaac0*/  IMAD.MOV.U32 R245, RZ, RZ, R177 ;  /* 0x000000fffff57224 */ /* 0x000fe400078e00b1 */
[----:B------:R-:W-:Y:S01]  /*aaad0*/  IMAD.MOV.U32 R246, RZ, RZ, R178 ;  /* 0x000000fffff67224 */ /* 0x000fe200078e00b2 */
[----:B------:R-:W-:Y:S01]  /*aaae0*/  MOV R247, R172 ;  /* 0x000000ac00f77202 */ /* 0x000fe20000000f00 */
[----:B-1----:R-:W-:-:S02]  /*aaaf0*/  IMAD.MOV.U32 R228, RZ, RZ, R173 ;  /* 0x000000ffffe47224 */ /* 0x002fc400078e00ad */
[----:B------:R-:W-:Y:S02]  /*aab00*/  IMAD.MOV.U32 R229, RZ, RZ, R174 ;  /* 0x000000ffffe57224 */ /* 0x000fe400078e00ae */
[----:B----4-:R-:W-:Y:S01]  /*aab10*/  IMAD.MOV.U32 R230, RZ, RZ, R175 ;  /* 0x000000ffffe67224 */ /* 0x010fe200078e00af */
[----:B------:R-:W-:Y:S01]  /*aab20*/  MOV R231, R179 ;  /* 0x000000b300e77202 */ /* 0x000fe20000000f00 */
[----:B------:R-:W-:Y:S02]  /*aab30*/  IMAD.MOV.U32 R240, RZ, RZ, R182 ;  /* 0x000000fffff07224 */ /* 0x000fe400078e00b6 */
[----:B------:R-:W-:Y:S02]  /*aab40*/  IMAD.MOV.U32 R241, RZ, RZ, R183 ;  /* 0x000000fffff17224 */ /* 0x000fe400078e00b7 */
[----:B------:R-:W-:Y:S01]  /*aab50*/  IMAD.MOV.U32 R242, RZ, RZ, R187 ;  /* 0x000000fffff27224 */ /* 0x000fe200078e00bb */
[C---:B---3--:R-:W-:Y:S08]  /*aab60*/  HMMA.1688.F32.TF32 R152, R220.reuse, R6, R152 ;  /* 0x00000006dc98723c */ /* 0x048ff00000081098 */
[C---:B------:R-:W-:Y:S08]  /*aab70*/  HMMA.1688.F32.TF32 R224, R220.reuse, R18, R212 ;  /* 0x00000012dce0723c */ /* 0x040ff000000810d4 */
[C---:B------:R-:W-:Y:S08]  /*aab80*/  HMMA.1688.F32.TF32 R212, R220.reuse, R14, R144 ;  /* 0x0000000edcd4723c */ /* 0x040ff00000081090 */
[C---:B------:R-:W-:Y:S08]  /*aab90*/  HMMA.1688.F32.TF32 R144, R220.reuse, R10, R148 ;  /* 0x0000000adc90723c */ /* 0x040ff00000081094 */
[----:B------:R-:W-:Y:S01]  /*aaba0*/  HMMA.1688.F32.TF32 R148, R220, R250, R156 ;  /* 0x000000fadc94723c */ /* 0x000fe2000008109c */
        /* <DEDUP_REMOVED lines=10> */
[----:B------:R-:W-:Y:S04]  /*aac50*/  STL.64 [R1+0xe70], R148 ;  /* 0x000e709401007387 */ /* 0x000fe80000100a00 */
[----:B------:R-:W-:Y:S01]  /*aac60*/  STL.64 [R1+0xe78], R150 ;  /* 0x000e789601007387 */ /* 0x000fe20000100a00 */
[C---:B-1----:R-:W-:Y:S03]  /*aac70*/  HMMA.1688.F32.TF32 R124, R216.reuse, R122, R164 ;  /* 0x0000007ad87c723c */ /* 0x042fe600000810a4 */
[----:B------:R-:W-:Y:S04]  /*aac80*/  STL.64 [R1+0xe60], R144 ;  /* 0x000e609001007387 */ /* 0x000fe80000100a00 */
[----:B------:R-:W-:Y:S04]  /*aac90*/  STL.64 [R1+0xe68], R146 ;  /* 0x000e689201007387 */ /* 0x000fe80000100a00 */
[----:B------:R1:W-:Y:S02]  /*aaca0*/  STL.64 [R1+0x5c38], R120 ;  /* 0x005c387801007387 */ /* 0x0003e40000100a00 */
[----:B-1----:R-:W-:Y:S06]  /*aacb0*/  HMMA.1688.F32.TF32 R120, R216, R118, R168 ;  /* 0x00000076d878723c */ /* 0x002fec00000810a8 */
[----:B------:R-:W-:Y:S04]  /*aacc0*/  STL.64 [R1+0xe50], R124 ;  /* 0x000e507c01007387 */ /* 0x000fe80000100a00 */
[----:B------:R-:W-:Y:S04]  /*aacd0*/  STL.64 [R1+0xe58], R126 ;  /* 0x000e587e01007387 */ /* 0x000fe80000100a00 */
[----:B------:R-:W2:Y:S01]  /*aace0*/  LDL.LU R189, [R1+0x5de0] ;  /* 0x005de00001bd7983 */ /* 0x000ea20000300800 */
[----:B------:R-:W-:-:S02]  /*aacf0*/  IMAD.MOV.U32 R224, RZ, RZ, R185 ;  /* 0x000000ffffe07224 */ /* 0x000fc400078e00b9 */
[----:B------:R-:W-:Y:S02]  /*aad00*/  IMAD.MOV.U32 R225, RZ, RZ, R186 ;  /* 0x000000ffffe17224 */ /* 0x000fe400078e00ba */
[----:B------:R-:W-:Y:S01]  /*aad10*/  IMAD.MOV.U32 R226, RZ, RZ, R180 ;  /* 0x000000ffffe27224 */ /* 0x000fe200078e00b4 */
[----:B------:R-:W-:Y:S01]  /*aad20*/  MOV R227, R181 ;  /* 0x000000b500e37202 */ /* 0x000fe20000000f00 */
[----:B------:R-:W-:Y:S04]  /*aad30*/  STL.64 [R1+0xe40], R120 ;  /* 0x000e407801007387 */ /* 0x000fe80000100a00 */
[----:B------:R1:W-:Y:S04]  /*aad40*/  STL.64 [R1+0xe48], R122 ;  /* 0x000e487a01007387 */ /* 0x0003e80000100a00 */
[----:B------:R-:W2:Y:S04]  /*aad50*/  LDL.LU R190, [R1+0x5ddc] ;  /* 0x005ddc0001be7983 */ /* 0x000ea80000300800 */
[----:B------:R-:W2:Y:S04]  /*aad60*/  LDL.LU R191, [R1+0x5dd8] ;  /* 0x005dd80001bf7983 */ /* 0x000ea80000300800 */
[----:B------:R-:W3:Y:S04]  /*aad70*/  LDL.LU R184, [R1+0x5dd4] ;  /* 0x005dd40001b87983 */ /* 0x000ee80000300800 */
[----:B------:R-:W3:Y:S04]  /*aad80*/  LDL.LU R185, [R1+0x5dd0] ;  /* 0x005dd00001b97983 */ /* 0x000ee80000300800 */
[----:B------:R-:W3:Y:S04]  /*aad90*/  LDL.LU R186, [R1+0x5dcc] ;  /* 0x005dcc0001ba7983 */ /* 0x000ee80000300800 */
[----:B------:R-:W4:Y:S04]  /*aada0*/  LDL.LU R180, [R1+0x5dc8] ;  /* 0x005dc80001b47983 */ /* 0x000f280000300800 */
[----:B------:R-:W4:Y:S04]  /*aadb0*/  LDL.LU R181, [R1+0x5dc4] ;  /* 0x005dc40001b57983 */ /* 0x000f280000300800 */
[----:B------:R-:W2:Y:S04]  /*aadc0*/  LDL.LU R176, [R1+0x5dc0] ;  /* 0x005dc00001b07983 */ /* 0x000ea80000300800 */
[----:B------:R-:W2:Y:S04]  /*aadd0*/  LDL.LU R177, [R1+0x5dbc] ;  /* 0x005dbc0001b17983 */ /* 0x000ea80000300800 */
[----:B------:R-:W2:Y:S04]  /*aade0*/  LDL.LU R178, [R1+0x5db8] ;  /* 0x005db80001b27983 */ /* 0x000ea80000300800 */
[----:B------:R-:W1:Y:S04]  /*aadf0*/  LDL.LU R172, [R1+0x5db4] ;  /* 0x005db40001ac7983 */ /* 0x000e680000300800 */
[----:B------:R-:W2:Y:S04]  /*aae00*/  LDL.LU R232, [R1+0xd10] ;  /* 0x000d100001e87983 */ /* 0x000ea80000300800 */
[----:B------:R-:W2:Y:S04]  /*aae10*/  LDL.LU R233, [R1+0xd14] ;  /* 0x000d140001e97983 */ /* 0x000ea80000300800 */
[----:B------:R-:W2:Y:S04]  /*aae20*/  LDL.LU R234, [R1+0xd18] ;  /* 0x000d180001ea7983 */ /* 0x000ea80000300800 */
[----:B------:R-:W2:Y:S04]  /*aae30*/  LDL.LU R235, [R1+0xd1c] ;  /* 0x000d1c0001eb7983 */ /* 0x000ea80000300800 */
[----:B------:R-:W1:Y:S04]  /*aae40*/  LDL.LU R173, [R1+0x5db0] ;  /* 0x005db00001ad7983 */ /* 0x000e680000300800 */
[----:B------:R-:W1:Y:S04]  /*aae50*/  LDL.LU R174, [R1+0x5dac] ;  /* 0x005dac0001ae7983 */ /* 0x000e680000300800 */
[----:B------:R-:W1:Y:S04]  /*aae60*/  LDL.LU R175, [R1+0x5da8] ;  /* 0x005da80001af7983 */ /* 0x000e680000300800 */
[----:B------:R-:W2:Y:S04]  /*aae70*/  LDL.LU R179, [R1+0x5da4] ;  /* 0x005da40001b37983 */ /* 0x000ea80000300800 */
[----:B------:R-:W4:Y:S04]  /*aae80*/  LDL.LU R182, [R1+0x5da0] ;  /* 0x005da00001b67983 */ /* 0x000f280000300800 */
[----:B------:R-:W4:Y:S04]  /*aae90*/  LDL.LU R183, [R1+0x5d9c] ;  /* 0x005d9c0001b77983 */ /* 0x000f280000300800 */
[----:B------:R-:W3:Y:S04]  /*aaea0*/  LDL.LU R187, [R1+0x5d98] ;  /* 0x005d980001bb7983 */ /* 0x000ee80000300800 */
[----:B------:R2:W-:Y:S04]  /*aaeb0*/  STL.64 [R1+0x5c40], R116 ;  /* 0x005c407401007387 */ /* 0x0005e80000100a00 */
[----:B------:R4:W-:Y:S01]  /*aaec0*/  STL.64 [R1+0x5c48], R112 ;  /* 0x005c487001007387 */ /* 0x0009e20000100a00 */
[C---:B-1----:R-:W-:Y:S08]  /*aaed0*/  HMMA.1688.F32.TF32 R120, R216.reuse, R114, R172 ;  /* 0x00000072d878723c */ /* 0x042ff000000810ac */
[C---:B--2---:R-:W-:Y:S08]  /*aaee0*/  HMMA.1688.F32.TF32 R116, R216.reuse, R110, R176 ;  /* 0x0000006ed874723c */ /* 0x044ff000000810b0 */
[C---:B----4-:R-:W-:Y:S03]  /*aaef0*/  HMMA.1688.F32.TF32 R112, R216.reuse, R106, R180 ;  /* 0x0000006ad870723c */ /* 0x050fe600000810b4 */
[----:B------:R-:W-:Y:S04]  /*aaf00*/  STL.64 [R1+0xd00], R120 ;  /* 0x000d007801007387 */ /* 0x000fe80000100a00 */
[----:B------:R-:W-:Y:S04]  /*aaf10*/  STL.64 [R1+0xd08], R122 ;  /* 0x000d087a01007387 */ /* 0x000fe80000100a00 */
[----:B------:R3:W-:Y:S04]  /*aaf20*/  STL.64 [R1+0x5c50], R108 ;  /* 0x005c506c01007387 */ /* 0x0007e80000100a00 */
[----:B------:R-:W-:Y:S04]  /*aaf30*/  STL.64 [R1+0xcf0], R116 ;  /* 0x000cf07401007387 */ /* 0x000fe80000100a00 */
[----:B------:R-:W-:Y:S04]  /*aaf40*/  STL.64 [R1+0xcf8], R118 ;  /* 0x000cf87601007387 */ /* 0x000fe80000100a00 */
[----:B------:R1:W-:Y:S01]  /*aaf50*/  STL.64 [R1+0x5c58], R104 ;  /* 0x005c586801007387 */ /* 0x0003e20000100a00 */
[C---:B---3--:R-:W-:Y:S08]  /*aaf60*/  HMMA.1688.F32.TF32 R108, R216.reuse, R102, R184 ;  /* 0x00000066d86c723c */ /* 0x048ff000000810b8 */
[C---:B-1----:R-:W-:Y:S01]  /*aaf70*/  HMMA.1688.F32.TF32 R104, R216.reuse, R98, R188 ;  /* 0x00000062d868723c */ /* 0x042fe200000810bc */
        /* <DEDUP_REMOVED lines=8> */
[----:B------:R-:W-:Y:S04]  /*ab000*/  STL.64 [R1+0xcc8], R106 ;  /* 0x000cc86a01007387 */ /* 0x000fe80000100a00 */
[----:B------:R2:W-:Y:S01]  /*ab010*/  STL.64 [R1+0x5cd8], R92 ;  /* 0x005cd85c01007387 */ /* 0x0005e20000100a00 */
[C---:B-1----:R-:W-:Y:S08]  /*ab020*/  HMMA.1688.F32.TF32 R96, R216.reuse, R90, R196 ;  /* 0x0000005ad860723c */ /* 0x042ff000000810c4 */
[C---:B--2---:R-:W-:Y:S01]  /*ab030*/  HMMA.1688.F32.TF32 R92, R216.reuse, R86, R200 ;  /* 0x00000056d85c723c */ /* 0x044fe200000810c8 */
        /* <DEDUP_REMOVED lines=13> */
[----:B------:R1:W-:Y:S03]  /*ab110*/  STL.64 [R1+0xc68], R90 ;  /* 0x000c685a01007387 */ /* 0x0003e60000100a00 */
[----:B-1----:R-:W-:Y:S01]  /*ab120*/  HMMA.1688.F32.TF32 R88, R216, R70, R132 ;  /* 0x00000046d858723c */ /* 0x002fe20000081084 */
[----:B------:R-:W-:Y:S01]  /*ab130*/  MOV R243, R252 ;  /* 0x000000fc00f37202 */ /* 0x000fe20000000f00 */
[----:B------:R-:W-:Y:S01]  /*ab140*/  IMAD.MOV.U32 R213, RZ, RZ, R56 ;  /* 0x000000ffffd57224 */ /* 0x000fe200078e0038 */
[----:B------:R-:W-:Y:S01]  /*ab150*/  MOV R214, R57 ;  /* 0x0000003900d67202 */ /* 0x000fe20000000f00 */
[----:B------:R-:W-:Y:S04]  /*ab160*/  STL.64 [R1+0xc30], R84 ;  /* 0x000c305401007387 */ /* 0x000fe80000100a00 */
[----:B------:R1:W-:Y:S04]  /*ab170*/  STL.64 [R1+0xc38], R86 ;  /* 0x000c385601007387 */ /* 0x0003e80000100a00 */
[----:B------:R-:W-:Y:S04]  /*ab180*/  STL.64 [R1+0xc10], R80 ;  /* 0x000c105001007387 */ /* 0x000fe80000100a00 */
[----:B------:R2:W-:Y:S01]  /*ab190*/  STL.64 [R1+0xc18], R82 ;  /* 0x000c185201007387 */ /* 0x0005e20000100a00 */
[----:B------:R-:W-:-:S03]  /*ab1a0*/  IMAD.MOV.U32 R215, RZ, RZ, R2 ;  /* 0x000000ffffd77224 */ /* 0x000fc600078e0002 */
[----:B------:R-:W-:Y:S04]  /*ab1b0*/  LDS R70, [R0+UR18+0x88800] ;  /* 0x0888001200467984 */ /* 0x000fe80008000800 */
[----:B------:R-:W-:Y:S01]  /*ab1c0*/  LDS R71, [R3+UR18+0x88800] ;  /* 0x0888001203477984 */ /* 0x000fe20008000800 */
        /* <DEDUP_REMOVED lines=13> */
[C---:B-1----:R-:W-:Y:S11]  /*ab2a0*/  HMMA.1688.F32.TF32 R88, R216.reuse, R46, R224 ;  /* 0x0000002ed858723c */ /* 0x042ff600000810e0 */
[----:B------:R-:W-:Y:S04]  /*ab2b0*/  STL.64 [R1+0xba0], R80 ;  /* 0x000ba05001007387 */ /* 0x000fe80000100a00 */
[----:B------:R-:W-:Y:S04]  /*ab2c0*/  STL.64 [R1+0xbb0], R84 ;  /* 0x000bb05401007387 */ /* 0x000fe80000100a00 */
[----:B------:R1:W-:Y:S02]  /*ab2d0*/  STL.64 [R1+0xbb8], R86 ;  /* 0x000bb85601007387 */ /* 0x0003e40000100a00 */
[----:B-1----:R-:W-:Y:S02]  /*ab2e0*/  HMMA.1688.F32.TF32 R84, R216, R42, R236 ;  /* 0x0000002ad854723c */ /* 0x002fe400000810ec */
[----:B------:R1:W-:Y:S04]  /*ab2f0*/  STL [R1+0xba8], R82 ;  /* 0x000ba85201007387 */ /* 0x0003e80000100800 */
[----:B------:R-:W-:Y:S04]  /*ab300*/  STL.64 [R1+0xb90], R88 ;  /* 0x000b905801007387 */ /* 0x000fe80000100a00 */
[----:B------:R-:W-:Y:S01]  /*ab310*/  STL.64 [R1+0xb98], R90 ;  /* 0x000b985a01007387 */ /* 0x000fe20000100a00 */
[----:B------:R-:W-:-:S08]  /*ab320*/  IMAD.MOV.U32 R236, RZ, RZ, R53 ;  /* 0x000000ffffec7224 */ /* 0x000fd000078e0035 */
[----:B------:R-:W-:Y:S04]  /*ab330*/  STL.64 [R1+0xb80], R84 ;  /* 0x000b805401007387 */ /* 0x000fe80000100a00 */
[----:B------:R-:W-:Y:S04]  /*ab340*/  STL.64 [R1+0xb88], R86 ;  /* 0x000b885601007387 */ /* 0x000fe80000100a00 */
[----:B------:R-:W2:Y:S01]  /*ab350*/  LDL.LU R53, [R1+0x5d94] ;  /* 0x005d940001357983 */ /* 0x000ea20000300800 */
[----:B------:R-:W-:Y:S02]  /*ab360*/  IMAD.MOV.U32 R252, RZ, RZ, R83 ;  /* 0x000000fffffc7224 */ /* 0x000fe400078e0053 */
[----:B-1----:R-:W-:Y:S01]  /*ab370*/  HMMA.1688.F32.TF32 R80, R216, R38, R240 ;  /* 0x00000026d850723c */ /* 0x002fe200000810f0 */
        /* <DEDUP_REMOVED lines=8> */
[----:B------:R-:W-:-:S06]  /*ab400*/  IMAD.MOV.U32 R247, RZ, RZ, R52 ;  /* 0x000000fffff77224 */ /* 0x000fcc00078e0034 */
        /* <DEDUP_REMOVED lines=13> */
[----:B------:R-:W4:Y:S04]  /*ab4e0*/  LDL.LU R68, [R1+0x5d6c] ;  /* 0x005d6c0001447983 */ /* 0x000f280000300800 */
[----:B------:R-:W4:Y:S01]  /*ab4f0*/  LDL.LU R69, [R1+0x5d68] ;  /* 0x005d680001457983 */ /* 0x000f220000300800 */
[----:B------:R-:W-:Y:S01]  /*ab500*/  MOV R234, R72 ;  /* 0x0000004800ea7202 */ /* 0x000fe20000000f00 */
[----:B------:R-:W-:Y:S02]  /*ab510*/  IMAD.MOV.U32 R235, RZ, RZ, R73 ;  /* 0x000000ffffeb7224 */ /* 0x000fe400078e0049 */
[----:B------:R-:W4:Y:S04]  /*ab520*/  LDL.LU R72, [R1+0x5d64] ;  /* 0x005d640001487983 */ /* 0x000f280000300800 */
[----:B------:R-:W4:Y:S04]  /*ab530*/  LDL.LU R73, [R1+0x5d60] ;  /* 0x005d600001497983 */ /* 0x000f280000300800 */
[----:B------:R-:W4:Y:S04]  /*ab540*/  LDL.LU R224, [R1+0xe20] ;  /* 0x000e200001e07983 */ /* 0x000f280000300800 */
[----:B------:R-:W4:Y:S04]  /*ab550*/  LDL.LU R225, [R1+0xe24] ;  /* 0x000e240001e17983 */ /* 0x000f280000300800 */
[----:B------:R-:W4:Y:S04]  /*ab560*/  LDL.LU R226, [R1+0xe28] ;  /* 0x000e280001e27983 */ /* 0x000f280000300800 */
[----:B------:R-:W4:Y:S01]  /*ab570*/  LDL.LU R227, [R1+0xe2c] ;  /* 0x000e2c0001e37983 */ /* 0x000f220000300800 */
[----:B--2---:R-:W-:-:S03]  /*ab580*/  IMAD.MOV.U32 R212, RZ, RZ, R53 ;  /* 0x000000ffffd47224 */ /* 0x004fc600078e0035 */
[----:B------:R-:W2:Y:S04]  /*ab590*/  LDL.LU R53, [R1+0x5d5c] ;  /* 0x005d5c0001357983 */ /* 0x000ea80000300800 */
[----:B------:R-:W2:Y:S04]  /*ab5a0*/  LDL.LU R56, [R1+0x5d58] ;  /* 0x005d580001387983 */ /* 0x000ea80000300800 */
[----:B------:R-:W2:Y:S04]  /*ab5b0*/  LDL.LU R57, [R1+0x5d54] ;  /* 0x005d540001397983 */ /* 0x000ea80000300800 */
[----:B------:R-:W2:Y:S01]  /*ab5c0*/  LDL.LU R2, [R1+0x5d50] ;  /* 0x005d500001027983 */ /* 0x000ea20000300800 */
[----:B---3--:R-:W-:-:S02]  /*ab5d0*/  IMAD.MOV.U32 R147, RZ, RZ, R60 ;  /* 0x000000ffff937224 */ /* 0x008fc400078e003c */
[----:B----4-:R-:W-:Y:S02]  /*ab5e0*/  IMAD.MOV.U32 R145, RZ, RZ, R64 ;  /* 0x000000ffff917224 */ /* 0x010fe400078e0040 */
[----:B------:R-:W-:Y:S01]  /*ab5f0*/  IMAD.MOV.U32 R144, RZ, RZ, R65 ;  /* 0x000000ffff907224 */ /* 0x000fe200078e0041 */
[----:B------:R-:W-:Y:S02]  /*ab600*/  MOV R146, R61 ;  /* 0x0000003d00927202 */ /* 0x000fe40000000f00 */
[----:B------:R-:W-:Y:S01]  /*ab610*/  MOV R150, R45 ;  /* 0x0000002d00967202 */ /* 0x000fe20000000f00 */
[----:B------:R-:W-:Y:S02]  /*ab620*/  IMAD.MOV.U32 R151, RZ, RZ, R44 ;  /* 0x000000ffff977224 */ /* 0x000fe400078e002c */
[----:B------:R-:W-:Y:S01]  /*ab630*/  HMMA.1688.F32.TF32 R44, R216, R34, R224 ;  /* 0x00000022d82c723c */ /* 0x000fe200000810e0 */
        /* <DEDUP_REMOVED lines=9> */
[----:B------:R-:W-:Y:S04]  /*ab6d0*/  LDS R68, [R0+UR18+0x88000] ;  /* 0x0880001200447984 */ /* 0x000fe80008000800 */
[----:B------:R-:W-:Y:S01]  /*ab6e0*/  LDS R69, [R3+UR18+0x88000] ;  /* 0x0880001203457984 */ /* 0x000fe20008000800 */
[----:B------:R-:W-:Y:S01]  /*ab6f0*/  HMMA.1688.F32.TF32 R36, R216, R30, R240 ;  /* 0x0000001ed824723c */ /* 0x000fe200000810f0 */
[----:B------:R-:W-:Y:S01]  /*ab700*/  MOV R242, R29 ;  /* 0x0000001d00f27202 */ /* 0x000fe20000000f00 */
[----:B------:R-:W-:-:S02]  /*ab710*/  IMAD.MOV.U32 R243, RZ, RZ, R28 ;  /* 0x000000fffff37224 */ /* 0x000fc400078e001c */
[----:B------:R-:W-:Y:S02]  /*ab720*/  IMAD.MOV.U32 R240, RZ, RZ, R33 ;  /* 0x000000fffff07224 */ /* 0x000fe400078e0021 */
[----:B------:R-:W-:Y:S02]  /*ab730*/  IMAD.MOV.U32 R241, RZ, RZ, R32 ;  /* 0x000000fffff17224 */ /* 0x000fe400078e0020 */
[----:B------:R-:W-:Y:S01]  /*ab740*/  HMMA.1688.F32.TF32 R32, R216, R22, R148 ;  /* 0x00000016d820723c */ /* 0x000fe20000081094 */
[----:B------:R-:W-:Y:S01]  /*ab750*/  MOV R230, R249 ;  /* 0x000000f900e67202 */ /* 0x000fe20000000f00 */
[----:B------:R-:W-:-:S07]  /*ab760*/  IMAD.MOV.U32 R231, RZ, RZ, R248 ;  /* 0x000000ffffe77224 */ /* 0x000fce00078e00f8 */
[C---:B------:R-:W-:Y:S01]  /*ab770*/  HMMA.1688.F32.TF32 R248, R216.reuse, R250, R228 ;  /* 0x000000fad8f8723c */ /* 0x040fe200000810e4 */
[----:B------:R-:W-:Y:S02]  /*ab780*/  IMAD.MOV.U32 R224, RZ, RZ, R41 ;  /* 0x000000ffffe07224 */ /* 0x000fe400078e0029 */
[----:B------:R-:W-:Y:S01]  /*ab790*/  IMAD.MOV.U32 R225, RZ, RZ, R40 ;  /* 0x000000ffffe17224 */ /* 0x000fe200078e0028 */
[----:B--2---:R-:W1:Y:S04]  /*ab7a0*/  LDSM.16.M88.4 R64, [R2+UR12+0x100] ;  /* 0x0001000c0240783b */ /* 0x004e680008000200 */
[----:B------:R-:W2:Y:S01]  /*ab7b0*/  LDSM.16.M88.4 R60, [R2+UR12+0x2100] ;  /* 0x0021000c023c783b */ /* 0x000ea20008000200 */
[----:B------:R-:W-:Y:S02]  /*ab7c0*/  IMAD.MOV.U32 R152, RZ, RZ, R57 ;  /* 0x000000ffff987224 */ /* 0x000fe400078e0039 */
[----:B------:R-:W-:Y:S01]  /*ab7d0*/  IMAD.MOV.U32 R153, RZ, RZ, R56 ;  /* 0x000000ffff997224 */ /* 0x000fe200078e0038 */
[----:B------:R-:W-:Y:S01]  /*ab7e0*/  MOV R154, R53 ;  /* 0x00000035009a7202 */ /* 0x000fe20000000f00 */
[----:B------:R-:W3:Y:S04]  /*ab7f0*/  LDSM.16.M88.4 R56, [R2+UR12+0x4100] ;  /* 0x0041000c0238783b */ /* 0x000ee80008000200 */
[----:B------:R-:W4:Y:S04]  /*ab800*/  LDSM.16.M88.4 R52, [R2+UR12+0x6100] ;  /* 0x0061000c0234783b */ /* 0x000f280008000200 */
[----:B------:R-:W1:Y:S04]  /*ab810*/  LDSM.16.M88.4 R48, [R2+UR12+0x8100] ;  /* 0x0081000c0230783b */ /* 0x000e680008000200 */
[----:B------:R-:W-:Y:S04]  /*ab820*/  LDSM.16.M88.4 R40, [R2+UR12+0xc100] ;  /* 0x00c1000c0228783b */ /* 0x000fe80008000200 */
        /* <DEDUP_REMOVED lines=16> */
[----:B------:R-:W-:Y:S04]  /*ab930*/  STL.64 [R1+0xb50], R44 ;  /* 0x000b502c01007387 */ /* 0x000fe80000100a00 */
[----:B------:R-:W-:Y:S04]  /*ab940*/  STL.64 [R1+0xb58], R46 ;  /* 0x000b582e01007387 */ /* 0x000fe80000100a00 */
[----:B------:R-:W1:Y:S01]  /*ab950*/  LDSM.16.M88.4 R44, [R2+UR12+0xa100] ;  /* 0x00a1000c022c783b */ /* 0x000e620008000200 */
[C---:B------:R-:W-:Y:S03]  /*ab960*/  HMMA.1688.F32.TF32 R28, R216.reuse, R26, R152 ;  /* 0x0000001ad81c723c */ /* 0x040fe60000081098 */
[----:B----4-:R-:W-:Y:S04]  /*ab970*/  STL [R1+0x5b78], R54 ;  /* 0x005b783601007387 */ /* 0x010fe80000100800 */
[----:B------:R-:W-:Y:S04]  /*ab980*/  STL [R1+0x5b74], R55 ;  /* 0x005b743701007387 */ /* 0x000fe80000100800 */
[----:B------:R-:W-:Y:S04]  /*ab990*/  STL.64 [R1+0xb40], R36 ;  /* 0x000b402401007387 */ /* 0x000fe80000100a00 */
[----:B------:R2:W-:Y:S04]  /*ab9a0*/  STL.64 [R1+0xb48], R38 ;  /* 0x000b482601007387 */ /* 0x0005e80000100a00 */
[----:B------:R-:W-:Y:S04]  /*ab9b0*/  STL [R1+0x5b80], R50 ;  /* 0x005b803201007387 */ /* 0x000fe80000100800 */
[----:B------:R-:W-:Y:S01]  /*ab9c0*/  STL [R1+0x5b7c], R51 ;  /* 0x005b7c3301007387 */ /* 0x000fe20000100800 */
[C---:B--2---:R-:W-:Y:S03]  /*ab9d0*/  HMMA.1688.F32.TF32 R36, R216.reuse, R14, R212 ;  /* 0x0000000ed824723c */ /* 0x044fe600000810d4 */
[----:B------:R-:W-:Y:S04]  /*ab9e0*/  LDSM.16.M88.4 R212, [R2+UR12+0x2e100] ;  /* 0x02e1000c02d4783b */ /* 0x000fe80008000200 */
[----:B-1----:R-:W-:Y:S04]  /*ab9f0*/  STL [R1+0x5b84], R46 ;  /* 0x005b842e01007387 */ /* 0x002fe80000100800 */
[----:B------:R-:W-:Y:S04]  /*aba00*/  STL.64 [R1+0xb30], R28 ;  /* 0x000b301c01007387 */ /* 0x000fe80000100a00 */
[----:B------:R1:W-:Y:S02]  /*aba10*/  STL.64 [R1+0xb38], R30 ;  /* 0x000b381e01007387 */ /* 0x0003e40000100a00 */
[C---:B-1----:R-:W-:Y:S02]  /*aba20*/  HMMA.1688.F32.TF32 R28, R216.reuse, R18, R144 ;  /* 0x00000012d81c723c */ /* 0x042fe40000081090 */
[----:B------:R-:W-:Y:S04]  /*aba30*/  STL [R1+0x5b70], R47 ;  /* 0x005b702f01007387 */ /* 0x000fe80000100800 */
[----:B------:R-:W-:Y:S04]  /*aba40*/  STL.64 [R1+0xb20], R32 ;  /* 0x000b202001007387 */ /* 0x000fe80000100a00 */
[----:B------:R1:W-:Y:S02]  /*aba50*/  STL.64 [R1+0xb28], R34 ;  /* 0x000b282201007387 */ /* 0x0003e40000100a00 */
[C---:B-1----:R-:W-:Y:S02]  /*aba60*/  HMMA.1688.F32.TF32 R32, R216.reuse, R10, R232 ;  /* 0x0000000ad820723c */ /* 0x042fe400000810e8 */
[----:B------:R-:W-:Y:S05]  /*aba70*/  LDSM.16.M88.4 R232, [R2+UR12+0x24100] ;  /* 0x0241000c02e8783b */ /* 0x000fea0008000200 */
[----:B------:R-:W-:Y:S04]  /*aba80*/  STL.64 [R1+0xb10], R28 ;  /* 0x000b101c01007387 */ /* 0x000fe80000100a00 */
[----:B------:R1:W-:Y:S02]  /*aba90*/  STL.64 [R1+0xb18], R30 ;  /* 0x000b181e01007387 */ /* 0x0003e40000100a00 */
[----:B-1----:R-:W-:Y:S02]  /*abaa0*/  HMMA.1688.F32.TF32 R28, R216, R6, R244 ;  /* 0x00000006d81c723c */ /* 0x002fe400000810f4 */
[----:B------:R-:W-:Y:S04]  /*abab0*/  STL.64 [R1+0xb00], R36 ;  /* 0x000b002401007387 */ /* 0x000fe80000100a00 */
[----:B------:R-:W-:Y:S04]  /*abac0*/  STL.64 [R1+0xb08], R38 ;  /* 0x000b082601007387 */ /* 0x000fe80000100a00 */
[----:B------:R-:W-:Y:S04]  /*abad0*/  STL.64 [R1+0xaf0], R32 ;  /* 0x000af02001007387 */ /* 0x000fe80000100a00 */
[----:B------:R-:W-:Y:S04]  /*abae0*/  STL.64 [R1+0xaf8], R34 ;  /* 0x000af82201007387 */ /* 0x000fe80000100a00 */
[----:B------:R-:W-:Y:S04]  /*abaf0*/  STL [R1+0x5c04], R248 ;  /* 0x005c04f801007387 */ /* 0x000fe80000100800 */
[----:B------:R-:W1:Y:S04]  /*abb00*/  LDSM.16.M88.4 R36, [R2+UR12+0xe100] ;  /* 0x00e1000c0224783b */ /* 0x000e680008000200 */
[----:B------:R-:W2:Y:S04]  /*abb10*/  LDSM.16.M88.4 R32, [R2+UR12+0x10100] ;  /* 0x0101000c0220783b */ /* 0x000ea80008000200 */
[----:B------:R-:W-:Y:S04]  /*abb20*/  LDSM.16.M88.4 R216, [R2+UR12+0x2c100] ;  /* 0x02c1000c02d8783b */ /* 0x000fe80008000200 */
[----:B------:R-:W-:Y:S04]  /*abb30*/  STL.64 [R1+0xae0], R28 ;  /* 0x000ae01c01007387 */ /* 0x000fe80000100a00 */
[----:B------:R3:W-:Y:S02]  /*abb40*/  STL.64 [R1+0xae8], R30 ;  /* 0x000ae81e01007387 */ /* 0x0007e40000100a00 */
[----:B---3--:R-:W-:Y:S01]  /*abb50*/  HMMA.1688.F32.TF32 R28, R68, R64, R236 ;  /* 0x00000040441c723c */ /* 0x008fe200000810ec */
[----:B------:R-:W-:-:S02]  /*abb60*/  IMAD.MOV.U32 R238, RZ, RZ, R21 ;  /* 0x000000ffffee7224 */ /* 0x000fc400078e0015 */
[----:B------:R-:W-:-:S05]  /*abb70*/  IMAD.MOV.U32 R239, RZ, RZ, R20 ;  /* 0x000000ffffef7224 */ /* 0x000fca00078e0014 */
[----:B------:R-:W-:Y:S01]  /*abb80*/  HMMA.1688.F32.TF32 R20, R68, R60, R224 ;  /* 0x0000003c4414723c */ /* 0x000fe200000810e0 */
[----:B------:R3:W-:Y:S01]  /*abb90*/  STL [R1+0x5c00], R249 ;  /* 0x005c00f901007387 */ /* 0x0007e20000100800 */
[----:B------:R-:W-:Y:S01]  /*abba0*/  MOV R236, R25 ;  /* 0x0000001900ec7202 */ /* 0x000fe20000000f00 */
[----:B------:R-:W-:Y:S02]  /*abbb0*/  IMAD.MOV.U32 R237, RZ, RZ, R24 ;  /* 0x000000ffffed7224 */ /* 0x000fe400078e0018 */
[----:B------:R4:W-:Y:S04]  /*abbc0*/  STL [R1+0x5bfc], R250 ;  /* 0x005bfcfa01007387 */ /* 0x0009e80000100800 */
[----:B------:R1:W-:Y:S04]  /*abbd0*/  STL [R1+0x5bf8], R251 ;  /* 0x005bf8fb01007387 */ /* 0x0003e80000100800 */
[----:B------:R-:W-:Y:S01]  /*abbe0*/  LDSM.16.M88.4 R24, [R2+UR12+0x14100] ;  /* 0x0141000c0218783b */ /* 0x000fe20008000200 */
[----:B------:R-:W-:Y:S01]  /*abbf0*/  MOV R244, R9 ;  /* 0x0000000900f47202 */ /* 0x000fe20000000f00 */
[----:B------:R-:W-:-:S02]  /*abc00*/  IMAD.MOV.U32 R245, RZ, RZ, R8 ;  /* 0x000000fffff57224 */ /* 0x000fc400078e0008 */
[----:B------:R-:W-:Y:S01]  /*abc10*/  IMAD.MOV.U32 R246, RZ, RZ, R5 ;  /* 0x000000fffff67224 */ /* 0x000fe200078e0005 */
[----:B------:R-:W-:Y:S01]  /*abc20*/  LDSM.16.M88.4 R8, [R2+UR12+0x1c100] ;  /* 0x01c1000c0208783b */ /* 0x000fe20008000200 */
[----:B------:R-:W-:-:S03]  /*abc30*/  IMAD.MOV.U32 R247, RZ, RZ, R4 ;  /* 0x000000fffff77224 */ /* 0x000fc600078e0004 */
[----:B------:R-:W-:Y:S04]  /*abc40*/  LDSM.16.M88.4 R4, [R2+UR12+0x1e100] ;  /* 0x01e1000c0204783b */ /* 0x000fe80008000200 */
[----:B------:R-:W-:Y:S01]  /*abc50*/  LDSM.16.M88.4 R224, [R2+UR12+0x28100] ;  /* 0x0281000c02e0783b */ /* 0x000fe20008000200 */
[----:B------:R-:W-:Y:S01]  /*abc60*/  MOV R248, R20 ;  /* 0x0000001400f87202 */ /* 0x000fe20000000f00 */
[----:B---3--:R-:W-:Y:S02]  /*abc70*/  IMAD.MOV.U32 R249, RZ, RZ, R21 ;  /* 0x000000fffff97224 */ /* 0x008fe400078e0015 */
[----:B----4-:R-:W-:Y:S02]  /*abc80*/  IMAD.MOV.U32 R250, RZ, RZ, R22 ;  /* 0x000000fffffa7224 */ /* 0x010fe400078e0016 */
[----:B-1----:R-:W-:-:S02]  /*abc90*/  IMAD.MOV.U32 R251, RZ, RZ, R23 ;  /* 0x000000fffffb7224 */ /* 0x002fc400078e0017 */
[----:B------:R-:W-:Y:S01]  /*abca0*/  HMMA.1688.F32.TF32 R20, R68, R56, R240 ;  /* 0x000000384414723c */ /* 0x000fe200000810f0 */
[----:B------:R-:W-:Y:S02]  /*abcb0*/  IMAD.MOV.U32 R242, RZ, RZ, R13 ;  /* 0x000000fffff27224 */ /* 0x000fe400078e000d */
[----:B------:R-:W-:-:S05]  /*abcc0*/  IMAD.MOV.U32 R243, RZ, RZ, R12 ;  /* 0x000000fffff37224 */ /* 0x000fca00078e000c */
[----:B------:R-:W-:Y:S01]  /*abcd0*/  HMMA.1688.F32.TF32 R12, R68, R52, R236 ;  /* 0x00000034440c723c */ /* 0x000fe200000810ec */
[----:B------:R-:W-:Y:S04]  /*abce0*/  STL.64 [R1+0xad0], R28 ;  /* 0x000ad01c01007387 */ /* 0x000fe80000100a00 */
[----:B------:R-:W-:Y:S01]  /*abcf0*/  STL.64 [R1+0x5d00], R250 ;  /* 0x005d00fa01007387 */ /* 0x000fe20000100a00 */
[----:B------:R-:W-:Y:S02]  /*abd00*/  IMAD.MOV.U32 R58, RZ, RZ, R30 ;  /* 0x000000ffff3a7224 */ /* 0x000fe400078e001e */
[----:B------:R-:W-:Y:S01]  /*abd10*/  IMAD.MOV.U32 R59, RZ, RZ, R31 ;  /* 0x000000ffff3b7224 */ /* 0x000fe200078e001f */
[----:B------:R-:W-:Y:S04]  /*abd20*/  STL.64 [R1+0x5cf8], R248 ;  /* 0x005cf8f801007387 */ /* 0x000fe80000100a00 */
[----:B------:R-:W-:Y:S04]  /*abd30*/  STL [R1+0x5b64], R42 ;  /* 0x005b642a01007387 */ /* 0x000fe80000100800 */
[----:B------:R-:W1:Y:S04]  /*abd40*/  LDSM.16.M88.4 R28, [R2+UR12+0x12100] ;  /* 0x0121000c021c783b */ /* 0x000e680008000200 */
[----:B------:R-:W-:Y:S04]  /*abd50*/  STL [R1+0x5b60], R43 ;  /* 0x005b602b01007387 */ /* 0x000fe80000100800 */
[----:B------:R-:W-:Y:S04]  /*abd60*/  STL [R1+0x5b6c], R38 ;  /* 0x005b6c2601007387 */ /* 0x000fe80000100800 */
[----:B------:R-:W-:Y:S04]  /*abd70*/  STL [R1+0x5b68], R39 ;  /* 0x005b682701007387 */ /* 0x000fe80000100800 */
[----:B--2---:R-:W-:Y:S01]  /*abd80*/  STL [R1+0x5b8c], R34 ;  /* 0x005b8c2201007387 */ /* 0x004fe20000100800 */
[----:B------:R-:W-:Y:S01]  /*abd90*/  MOV R240, R17 ;  /* 0x0000001100f07202 */ /* 0x000fe20000000f00 */
[----:B------:R-:W-:-:S02]  /*abda0*/  IMAD.MOV.U32 R241, RZ, RZ, R16 ;  /* 0x000000fffff17224 */ /* 0x000fc400078e0010 */
[----:B------:R-:W-:Y:S01]  /*abdb0*/  STL [R1+0x5b88], R35 ;  /* 0x005b882301007387 */ /* 0x000fe20000100800 */
[----:B------:R-:W-:Y:S01]  /*abdc0*/  IMAD.MOV.U32 R63, RZ, RZ, R21 ;  /* 0x000000ffff3f7224 */ /* 0x000fe200078e0015 */
[----:B------:R-:W-:Y:S01]  /*abdd0*/  MOV R62, R20 ;  /* 0x00000014003e7202 */ /* 0x000fe20000000f00 */
[----:B------:R-:W-:Y:S02]  /*abde0*/  IMAD.MOV.U32 R66, RZ, RZ, R22 ;  /* 0x000000ffff427224 */ /* 0x000fe400078e0016 */
[----:B------:R-:W-:Y:S01]  /*abdf0*/  IMAD.MOV.U32 R67, RZ, RZ, R23 ;  /* 0x000000ffff437224 */ /* 0x000fe200078e0017 */
[----:B------:R-:W-:Y:S04]  /*abe00*/  LDSM.16.M88.4 R16, [R2+UR12+0x18100] ;  /* 0x0181000c0210783b */ /* 0x000fe80008000200 */
[----:B------:R-:W2:Y:S04]  /*abe10*/  LDSM.16.M88.4 R20, [R2+UR12+0x16100] ;  /* 0x0161000c0214783b */ /* 0x000ea80008000200 */
[----:B------:R-:W-:Y:S04]  /*abe20*/  STL.64 [R1+0xaa0], R12 ;  /* 0x000aa00c01007387 */ /* 0x000fe80000100a00 */
[----:B------:R-:W-:Y:S04]  /*abe30*/  STL.64 [R1+0xaa8], R14 ;  /* 0x000aa80e01007387 */ /* 0x000fe80000100a00 */
[----:B------:R-:W3:Y:S01]  /*abe40*/  LDSM.16.M88.4 R12, [R2+UR12+0x1a100] ;  /* 0x01a1000c020c783b */ /* 0x000ee20008000200 */
[C---:B------:R-:W-:Y:S03]  /*abe50*/  HMMA.1688.F32.TF32 R80, R68.reuse, R48, R240 ;  /* 0x000000304450723c */ /* 0x040fe600000810f0 */
[----:B------:R-:W4:Y:S04]  /*abe60*/  LDSM.16.M88.4 R240, [R2+UR12+0x20100] ;  /* 0x0201000c02f0783b */ /* 0x000f280008000200 */
[----:B------:R-:W4:Y:S04]  /*abe70*/  LDSM.16.M88.4 R236, [R2+UR12+0x22100] ;  /* 0x0221000c02ec783b */ /* 0x000f280008000200 */
[----:B-1----:R-:W-:Y:S04]  /*abe80*/  STL [R1+0x5b94], R30 ;  /* 0x005b941e01007387 */ /* 0x002fe80000100800 */
[----:B------:R-:W-:Y:S04]  /*abe90*/  STL [R1+0x5b90], R31 ;  /* 0x005b901f01007387 */ /* 0x000fe80000100800 */
[----:B------:R-:W-:Y:S04]  /*abea0*/  STL [R1+0x5b9c], R26 ;  /* 0x005b9c1a01007387 */ /* 0x000fe80000100800 */
[----:B------:R-:W-:Y:S04]  /*abeb0*/  STL [R1+0x5b98], R27 ;  /* 0x005b981b01007387 */ /* 0x000fe80000100800 */
[----:B--2---:R-:W-:Y:S04]  /*abec0*/  STL [R1+0x5ba4], R22 ;  /* 0x005ba41601007387 */ /* 0x004fe80000100800 */
        /* <DEDUP_REMOVED lines=12> */
[----:B------:R-:W-:Y:S04]  /*abf90*/  STL [R1+0x5a14], R243 ;  /* 0x005a14f301007387 */ /* 0x000fe80000100800 */
[----:B------:R-:W-:Y:S04]  /*abfa0*/  STL [R1+0x5a1c], R238 ;  /* 0x005a1cee01007387 */ /* 0x000fe80000100800 */
        /* <DEDUP_REMOVED lines=13> */
[----:B------:R-:W-:Y:S04]  /*ac080*/  STL.64 [R1+0xa80], R80 ;  /* 0x000a805001007387 */ /* 0x000fe80000100a00 */
[----:B------:R1:W-:Y:S04]  /*ac090*/  STL.64 [R1+0xa88], R82 ;  /* 0x000a885201007387 */ /* 0x0003e80000100a00 */
[----:B------:R-:W2:Y:S04]  /*ac0a0*/  LDL.LU R145, [R1+0x1994] ;  /* 0x0019940001917983 */ /* 0x000ea80000300800 */
[----:B------:R-:W2:Y:S04]  /*ac0b0*/  LDL.LU R146, [R1+0x1998] ;  /* 0x0019980001927983 */ /* 0x000ea80000300800 */
[----:B------:R-:W2:Y:S04]  /*ac0c0*/  LDL.LU R147, [R1+0x199c] ;  /* 0x00199c0001937983 */ /* 0x000ea80000300800 */
        /* <DEDUP_REMOVED lines=31> */
[C---:B---3--:R-:W-:Y:S08]  /*ac2c0*/  HMMA.1688.F32.TF32 R84, R68.reuse, R40, R152 ;  /* 0x000000284454723c */ /* 0x048ff00000081098 */
[----:B-1----:R-:W-:Y:S11]  /*ac2d0*/  HMMA.1688.F32.TF32 R80, R68, R36, R244 ;  /* 0x000000244450723c */ /* 0x002ff600000810f4 */
[----:B------:R-:W-:Y:S04]  /*ac2e0*/  STL.64 [R1+0xa70], R84 ;  /* 0x000a705401007387 */ /* 0x000fe80000100a00 */
[----:B------:R-:W-:Y:S04]  /*ac2f0*/  STL.64 [R1+0xa78], R86 ;  /* 0x000a785601007387 */ /* 0x000fe80000100a00 */
[----:B------:R-:W3:Y:S04]  /*ac300*/  LDL.LU R244, [R1+0x1980] ;  /* 0x0019800001f47983 */ /* 0x000ee80000300800 */
[----:B------:R-:W3:Y:S04]  /*ac310*/  LDL.LU R245, [R1+0x1984] ;  /* 0x0019840001f57983 */ /* 0x000ee80000300800 */
[----:B------:R-:W3:Y:S04]  /*ac320*/  LDL.LU R246, [R1+0x1988] ;  /* 0x0019880001f67983 */ /* 0x000ee80000300800 */
[----:B------:R-:W3:Y:S01]  /*ac330*/  LDL.LU R247, [R1+0x198c] ;  /* 0x00198c0001f77983 */ /* 0x000ee20000300800 */
[----:B------:R-:W-:Y:S01]  /*ac340*/  MOV R10, R80 ;  /* 0x00000050000a7202 */ /* 0x000fe20000000f00 */
[----:B------:R-:W-:-:S02]  /*ac350*/  IMAD.MOV.U32 R11, RZ, RZ, R81 ;  /* 0x000000ffff0b7224 */ /* 0x000fc400078e0051 */
[----:B------:R-:W-:Y:S02]  /*ac360*/  IMAD.MOV.U32 R14, RZ, RZ, R82 ;  /* 0x000000ffff0e7224 */ /* 0x000fe400078e0052 */
[----:B------:R-:W-:Y:S02]  /*ac370*/  IMAD.MOV.U32 R15, RZ, RZ, R83 ;  /* 0x000000ffff0f7224 */ /* 0x000fe400078e0053 */
[----:B----4-:R-:W-:Y:S03]  /*ac380*/  HMMA.1688.F32.TF32 R80, R68, R32, R148 ;  /* 0x000000204450723c */ /* 0x010fe60000081094 */
        /* <DEDUP_REMOVED lines=8> */
[----:B------:R-:W-:-:S02]  /*ac410*/  IMAD.MOV.U32 R23, RZ, RZ, R83 ;  /* 0x000000ffff177224 */ /* 0x000fc400078e0053 */
[----:B------:R-:W-:Y:S02]  /*ac420*/  IMAD.MOV.U32 R22, RZ, RZ, R82 ;  /* 0x000000ffff167224 */ /* 0x000fe400078e0052 */
[----:B------:R-:W-:Y:S01]  /*ac430*/  IMAD.MOV.U32 R19, RZ, RZ, R81 ;  /* 0x000000ffff137224 */ /* 0x000fe200078e0051 */
[----:B------:R-:W-:Y:S01]  /*ac440*/  MOV R18, R80 ;  /* 0x0000005000127202 */ /* 0x000fe20000000f00 */
        /* <DEDUP_REMOVED lines=21> */
[----:B---3--:R-:W-:Y:S01]  /*ac5a0*/  HMMA.1688.F32.TF32 R80, R68, R24, R244 ;  /* 0x000000184450723c */ /* 0x008fe200000810f4 */
        /* <DEDUP_REMOVED lines=16> */
[----:B----4-:R-:W-:-:S15]  /*ac6b0*/  HMMA.1688.F32.TF32 R80, R68, R20, R124 ;  /* 0x000000144450723c */ /* 0x010fde000008107c */
[----:B------:R-:W-:-:S04]  /*ac6c0*/  NOP ;  /* 0x0000000000007918 */ /* 0x000fc80000000000 */
[----:B------:R-:W-:Y:S01]  /*ac6d0*/  MOV R34, R80 ;  /* 0x0000005000227202 */ /* 0x000fe20000000f00 */
[----:B------:R-:W-:Y:S02]  /*ac6e0*/  IMAD.MOV.U32 R35, RZ, RZ, R81 ;  /* 0x000000ffff237224 */ /* 0x000fe400078e0051 */
[----:B------:R-:W-:Y:S02]  /*ac6f0*/  IMAD.MOV.U32 R46, RZ, RZ, R82 ;  /* 0x000000ffff2e7224 */ /* 0x000fe400078e0052 */
[----:B------:R-:W-:Y:S02]  /*ac700*/  IMAD.MOV.U32 R50, RZ, RZ, R83 ;  /* 0x000000ffff327224 */ /* 0x000fe400078e0053 */
[----:B------:R-:W-:-:S15]  /*ac710*/  HMMA.1688.F32.TF32 R80, R68, R16, R160 ;  /* 0x000000104450723c */ /* 0x000fde00000810a0 */
[----:B------:R-:W-:-:S04]  /*ac720*/  NOP ;  /* 0x0000000000007918 */ /* 0x000fc80000000000 */
[----:B-1----:R-:W-:Y:S01]  /*ac730*/  MOV R15, R80 ;  /* 0x00000050000f7202 */ /* 0x002fe20000000f00 */
[----:B------:R-:W-:Y:S02]  /*ac740*/  IMAD.MOV.U32 R14, RZ, RZ, R81 ;  /* 0x000000ffff0e7224 */ /* 0x000fe400078e0051 */
[----:B------:R-:W-:Y:S02]  /*ac750*/  IMAD.MOV.U32 R11, RZ, RZ, R82 ;  /* 0x000000ffff0b7224 */ /* 0x000fe400078e0052 */
[----:B------:R-:W-:Y:S02]  /*ac760*/  IMAD.MOV.U32 R10, RZ, RZ, R83 ;  /* 0x000000ffff0a7224 */ /* 0x000fe400078e0053 */
[----:B--2---:R-:W-:Y:S01]  /*ac770*/  HMMA.1688.F32.TF32 R80, R68, R12, R144 ;  /* 0x0000000c4450723c */ /* 0x004fe20000081090 */
[----:B------:R-:W2:Y:S04]  /*ac780*/  LDL.LU R144, [R1+0x1900] ;  /* 0x0019000001907983 */ /* 0x000ea80000300800 */
[----:B------:R-:W2:Y:S04]  /*ac790*/  LDL.LU R145, [R1+0x1904] ;  /* 0x0019040001917983 */ /* 0x000ea80000300800 */
[----:B------:R-:W2:Y:S04]  /*ac7a0*/  LDL.LU R146, [R1+0x1908] ;  /* 0x0019080001927983 */ /* 0x000ea80000300800 */
[----:B------:R-:W2:Y:S06]  /*ac7b0*/  LDL.LU R147, [R1+0x190c] ;  /* 0x00190c0001937983 */ /* 0x000eac0000300800 */
[----:B------:R-:W-:Y:S01]  /*ac7c0*/  MOV R23, R80 ;  /* 0x0000005000177202 */ /* 0x000fe20000000f00 */
[----:B------:R-:W-:-:S02]  /*ac7d0*/  IMAD.MOV.U32 R22, RZ, RZ, R81 ;  /* 0x000000ffff167224 */ /* 0x000fc400078e0051 */
[----:B------:R-:W-:Y:S02]  /*ac7e0*/  IMAD.MOV.U32 R19, RZ, RZ, R82 ;  /* 0x000000ffff137224 */ /* 0x000fe400078e0052 */
[----:B------:R-:W-:Y:S02]  /*ac7f0*/  IMAD.MOV.U32 R18, RZ, RZ, R83 ;  /* 0x000000ffff127224 */ /* 0x000fe400078e0053 */
[----:B------:R-:W-:Y:S01]  /*ac800*/  HMMA.1688.F32.TF32 R80, R68, R8, R148 ;  /* 0x000000084450723c */ /* 0x000fe20000081094 */
[----:B------:R-:W4:Y:S04]  /*ac810*/  LDL.LU R148, [R1+0x18f0] ;  /* 0x0018f00001947983 */ /* 0x000f280000300800 */
[----:B------:R-:W4:Y:S04]  /*ac820*/  LDL.LU R149, [R1+0x18f4] ;  /* 0x0018f40001957983 */ /* 0x000f280000300800 */
[----:B------:R-:W4:Y:S04]  /*ac830*/  LDL.LU R150, [R1+0x18f8] ;  /* 0x0018f80001967983 */ /* 0x000f280000300800 */
[----:B------:R-:W4:Y:S06]  /*ac840*/  LDL.LU R151, [R1+0x18fc] ;  /* 0x0018fc0001977983 */ /* 0x000f2c0000300800 */
[----:B------:R-:W-:Y:S01]  /*ac850*/  MOV R38, R80 ;  /* 0x0000005000267202 */ /* 0x000fe20000000f00 */
[----:B------:R-:W-:-:S02]  /*ac860*/  IMAD.MOV.U32 R39, RZ, RZ, R81 ;  /* 0x000000ffff277224 */ /* 0x000fc400078e0051 */
[----:B------:R-:W-:Y:S02]  /*ac870*/  IMAD.MOV.U32 R42, RZ, RZ, R82 ;  /* 0x000000ffff2a7224 */ /* 0x000fe400078e0052 */
[----:B------:R-:W-:Y:S02]  /*ac880*/  IMAD.MOV.U32 R43, RZ, RZ, R83 ;  /* 0x000000ffff2b7224 */ /* 0x000fe400078e0053 */
[C---:B---3--:R-:W-:Y:S08]  /*ac890*/  HMMA.1688.F32.TF32 R80, R68.reuse, R4, R156 ;  /* 0x000000044450723c */ /* 0x048ff0000008109c */
[C---:B------:R-:W-:Y:S11]  /*ac8a0*/  HMMA.1688.F32.TF32 R84, R68.reuse, R240, R152 ;  /* 0x000000f04454723c */ /* 0x040ff60000081098 */
[----:B------:R-:W-:Y:S01]  /*ac8b0*/  IMAD.MOV.U32 R183, RZ, RZ, R83 ;  /* 0x000000ffffb77224 */ /* 0x000fe200078e0053 */
[----:B------:R-:W-:Y:S01]  /*ac8c0*/  MOV R182, R82 ;  /* 0x0000005200b67202 */ /* 0x000fe20000000f00 */
[----:B------:R1:W-:Y:S04]  /*ac8d0*/  STL.64 [R1+0x9e0], R80 ;  /* 0x0009e05001007387 */ /* 0x0003e80000100a00 */
[----:B------:R3:W-:Y:S04]  /*ac8e0*/  STL [R1+0x5a84], R183 ;  /* 0x005a84b701007387 */ /* 0x0007e80000100800 */
[----:B------:R1:W-:Y:S04]  /*ac8f0*/  STL [R1+0x5a80], R182 ;  /* 0x005a80b601007387 */ /* 0x0003e80000100800 */
[----:B------:R-:W-:Y:S04]  /*ac900*/  STL.64 [R1+0x170], R84 ;  /* 0x0001705401007387 */ /* 0x000fe80000100a00 */
[----:B------:R-:W-:Y:S04]  /*ac910*/  STL.64 [R1+0x178], R86 ;  /* 0x0001785601007387 */ /* 0x000fe80000100a00 */
        /* <DEDUP_REMOVED lines=9> */
[----:B------:R-:W-:-:S02]  /*ac9b0*/  IMAD.MOV.U32 R186, RZ, RZ, R80 ;  /* 0x000000ffffba7224 */ /* 0x000fc400078e0050 */
[----:B------:R-:W-:Y:S01]  /*ac9c0*/  IMAD.MOV.U32 R187, RZ, RZ, R81 ;  /* 0x000000ffffbb7224 */ /* 0x000fe200078e0051 */
[----:B------:R-:W-:Y:S01]  /*ac9d0*/  MOV R190, R82 ;  /* 0x0000005200be7202 */ /* 0x000fe20000000f00 */
[----:B------:R-:W-:Y:S02]  /*ac9e0*/  IMAD.MOV.U32 R191, RZ, RZ, R83 ;  /* 0x000000ffffbf7224 */ /* 0x000fe400078e0053 */
[----:B--2---:R-:W-:Y:S03]  /*ac9f0*/  HMMA.1688.F32.TF32 R80, R68, R232, R144 ;  /* 0x000000e84450723c */ /* 0x004fe60000081090 */
[----:B------:R-:W-:Y:S04]  /*aca00*/  STL [R1+0x5a94], R191 ;  /* 0x005a94bf01007387 */ /* 0x000fe80000100800 */
[----:B------:R-:W-:Y:S04]  /*aca10*/  STL [R1+0x5a90], R190 ;  /* 0x005a90be01007387 */ /* 0x000fe80000100800 */
[----:B------:R-:W-:Y:S04]  /*aca20*/  STL [R1+0x5a8c], R187 ;  /* 0x005a8cbb01007387 */ /* 0x000fe80000100800 */
[----:B------:R-:W-:Y:S04]  /*aca30*/  STL [R1+0x5a88], R186 ;  /* 0x005a88ba01007387 */ /* 0x000fe80000100800 */
[----:B------:R4:W-:Y:S04]  /*aca40*/  STL.64 [R1+0x150], R80 ;  /* 0x0001505001007387 */ /* 0x0009e80000100a00 */
[----:B------:R-:W2:Y:S04]  /*aca50*/  LDL.LU R144, [R1+0x18c0] ;  /* 0x0018c00001907983 */ /* 0x000ea80000300800 */
[----:B------:R-:W2:Y:S04]  /*aca60*/  LDL.LU R145, [R1+0x18c4] ;  /* 0x0018c40001917983 */ /* 0x000ea80000300800 */
[----:B------:R-:W2:Y:S04]  /*aca70*/  LDL.LU R146, [R1+0x18c8] ;  /* 0x0018c80001927983 */ /* 0x000ea80000300800 */
[----:B------:R-:W2:Y:S01]  /*aca80*/  LDL.LU R147, [R1+0x18cc] ;  /* 0x0018cc0001937983 */ /* 0x000ea20000300800 */
[----:B---3--:R-:W-:-:S02]  /*aca90*/  IMAD.MOV.U32 R183, RZ, RZ, R82 ;  /* 0x000000ffffb77224 */ /* 0x008fc400078e0052 */
[----:B------:R-:W-:Y:S02]  /*acaa0*/  IMAD.MOV.U32 R182, RZ, RZ, R83 ;  /* 0x000000ffffb67224 */ /* 0x000fe400078e0053 */
[----:B----4-:R-:W-:Y:S03]  /*acab0*/  HMMA.1688.F32.TF32 R80, R68, R228, R148 ;  /* 0x000000e44450723c */ /* 0x010fe60000081094 */
[----:B------:R-:W-:Y:S04]  /*acac0*/  STL [R1+0x5a9c], R182 ;  /* 0x005a9cb601007387 */ /* 0x000fe80000100800 */
        /* <DEDUP_REMOVED lines=8> */
[----:B------:R-:W-:-:S05]  /*acb50*/  IMAD.MOV.U32 R186, RZ, RZ, R83 ;  /* 0x000000ffffba7224 */ /* 0x000fca00078e0053 */
[----:B------:R-:W-:Y:S04]  /*acb60*/  STL [R1+0x5aac], R186 ;  /* 0x005aacba01007387 */ /* 0x000fe80000100800 */
[----:B------:R-:W-:Y:S04]  /*acb70*/  STL [R1+0x5aa8], R187 ;  /* 0x005aa8bb01007387 */ /* 0x000fe80000100800 */
[----:B------:R-:W-:Y:S04]  /*acb80*/  STL [R1+0x5aa4], R191 ;  /* 0x005aa4bf01007387 */ /* 0x000fe80000100800 */
[----:B------:R-:W-:Y:S01]  /*acb90*/  STL [R1+0x5aa0], R190 ;  /* 0x005aa0be01007387 */ /* 0x000fe20000100800 */
[----:B------:R-:W-:-:S15]  /*acba0*/  HMMA.1688.F32.TF32 R80, R68, R224, R152 ;  /* 0x000000e04450723c */ /* 0x000fde0000081098 */
[----:B------:R-:W-:-:S04]  /*acbb0*/  NOP ;  /* 0x0000000000007918 */ /* 0x000fc80000000000 */
[----:B-1----:R-:W-:Y:S01]  /*acbc0*/  IMAD.MOV.U32 R183, RZ, RZ, R83 ;  /* 0x000000ffffb77224 */ /* 0x002fe200078e0053 */
[----:B------:R-:W-:Y:S01]  /*acbd0*/  MOV R182, R82 ;  /* 0x0000005200b67202 */ /* 0x000fe20000000f00 */
[----:B------:R1:W-:Y:S04]  /*acbe0*/  STL.64 [R1+0x130], R80 ;  /* 0x0001305001007387 */ /* 0x0003e80000100a00 */
[----:B------:R-:W-:Y:S04]  /*acbf0*/  STL [R1+0x5ab4], R183 ;  /* 0x005ab4b701007387 */ /* 0x000fe80000100800 */
[----:B------:R4:W-:Y:S01]  /*acc00*/  STL [R1+0x5ab0], R182 ;  /* 0x005ab0b601007387 */ /* 0x0009e20000100800 */
        /* <DEDUP_REMOVED lines=31> */
[----:B----4-:R-:W-:Y:S01]  /*ace00*/  IMAD.MOV.U32 R182, RZ, RZ, R83 ;  /* 0x000000ffffb67224 */ /* 0x010fe200078e0053 */
[----:B------:R-:W-:Y:S01]  /*ace10*/  MOV R183, R82 ;  /* 0x0000005200b77202 */ /* 0x000fe20000000f00 */
[----:B-1----:R-:W-:-:S02]  /*ace20*/  IMAD.MOV.U32 R194, RZ, RZ, R81 ;  /* 0x000000ffffc27224 */ /* 0x002fc400078e0051 */
[----:B------:R-:W-:Y:S01]  /*ace30*/  IMAD.MOV.U32 R195, RZ, RZ, R80 ;  /* 0x000000ffffc37224 */ /* 0x000fe200078e0050 */
[----:B------:R-:W-:Y:S04]  /*ace40*/  STL [R1+0x5ae4], R182 ;  /* 0x005ae4b601007387 */ /* 0x000fe80000100800 */
[----:B------:R-:W-:Y:S04]  /*ace50*/  STL [R1+0x5ae0], R183 ;  /* 0x005ae0b701007387 */ /* 0x000fe80000100800 */
[----:B------:R-:W-:Y:S04]  /*ace60*/  STL [R1+0x5adc], R194 ;  /* 0x005adcc201007387 */ /* 0x000fe80000100800 */
[----:B------:R1:W-:Y:S01]  /*ace70*/  STL [R1+0x5ad8], R195 ;  /* 0x005ad8c301007387 */ /* 0x0003e20000100800 */
[----:B------:R-:W-:Y:S03]  /*ace80*/  HMMA.1688.F32.TF32 R80, R68, R208, R244 ;  /* 0x000000d04450723c */ /* 0x000fe600000810f4 */
        /* <DEDUP_REMOVED lines=12> */
[----:B------:R2:W-:Y:S04]  /*acf50*/  STL [R1+0x5ae8], R187 ;  /* 0x005ae8bb01007387 */ /* 0x0005e80000100800 */
[----:B------:R-:W2:Y:S04]  /*acf60*/  LDL.LU R144, [R1+0x1860] ;  /* 0x0018600001907983 */ /* 0x000ea80000300800 */
[----:B------:R-:W2:Y:S04]  /*acf70*/  LDL.LU R145, [R1+0x1864] ;  /* 0x0018640001917983 */ /* 0x000ea80000300800 */
[----:B------:R-:W2:Y:S04]  /*acf80*/  LDL.LU R146, [R1+0x1868] ;  /* 0x0018680001927983 */ /* 0x000ea80000300800 */
[----:B------:R-:W2:Y:S01]  /*acf90*/  LDL.LU R147, [R1+0x186c] ;  /* 0x00186c0001937983 */ /* 0x000ea20000300800 */
        /* <DEDUP_REMOVED lines=15> */
[----:B-1----:R-:W-:-:S02]  /*ad090*/  IMAD.MOV.U32 R195, RZ, RZ, R81 ;  /* 0x000000ffffc37224 */ /* 0x002fc400078e0051 */
        /* <DEDUP_REMOVED lines=12> */
[----:B--2---:R-:W-:-:S02]  /*ad160*/  IMAD.MOV.U32 R187, RZ, RZ, R81 ;  /* 0x000000ffffbb7224 */ /* 0x004fc400078e0051 */
[----:B------:R-:W-:Y:S01]  /*ad170*/  IMAD.MOV.U32 R186, RZ, RZ, R80 ;  /* 0x000000ffffba7224 */ /* 0x000fe200078e0050 */
        /* <DEDUP_REMOVED lines=8> */
[----:B------:R-:W-:Y:S03]  /*ad200*/  HMMA.1688.F32.TF32 R80, R68, R192, R144 ;  /* 0x000000c04450723c */ /* 0x000fe60000081090 */
[----:B------:R-:W2:Y:S04]  /*ad210*/  LDL.LU R144, [R1+0x70] ;  /* 0x0000700001907983 */ /* 0x000ea80000300800 */
[----:B------:R-:W2:Y:S04]  /*ad220*/  LDL.LU R145, [R1+0x74] ;  /* 0x0000740001917983 */ /* 0x000ea80000300800 */
[----:B------:R-:W2:Y:S04]  /*ad230*/  LDL.LU R146, [R1+0x78] ;  /* 0x0000780001927983 */ /* 0x000ea80000300800 */
[----:B------:R-:W2:Y:S04]  /*ad240*/  LDL.LU R147, [R1+0x7c] ;  /* 0x00007c0001937983 */ /* 0x000ea80000300800 */
[----:B------:R-:W-:-:S02]  /*ad250*/  IMAD.MOV.U32 R203, RZ, RZ, R80 ;  /* 0x000000ffffcb7224 */ /* 0x000fc400078e0050 */
[----:B------:R-:W-:Y:S01]  /*ad260*/  IMAD.MOV.U32 R202, RZ, RZ, R81 ;  /* 0x000000ffffca7224 */ /* 0x000fe200078e0051 */
[----:B------:R-:W-:Y:S01]  /*ad270*/  MOV R198, R82 ;  /* 0x0000005200c67202 */ /* 0x000fe20000000f00 */
[----:B------:R-:W-:Y:S02]  /*ad280*/  IMAD.MOV.U32 R199, RZ, RZ, R83 ;  /* 0x000000ffffc77224 */ /* 0x000fe400078e0053 */
[----:B---3--:R-:W-:Y:S03]  /*ad290*/  HMMA.1688.F32.TF32 R80, R68, R188, R152 ;  /* 0x000000bc4450723c */ /* 0x008fe60000081098 */
[----:B------:R-:W-:Y:S04]  /*ad2a0*/  STL [R1+0x5b34], R199 ;  /* 0x005b34c701007387 */ /* 0x000fe80000100800 */
[----:B------:R-:W-:Y:S04]  /*ad2b0*/  STL [R1+0x5b30], R198 ;  /* 0x005b30c601007387 */ /* 0x000fe80000100800 */
[----:B------:R-:W-:Y:S04]  /*ad2c0*/  STL [R1+0x5b2c], R202 ;  /* 0x005b2cca01007387 */ /* 0x000fe80000100800 */
[----:B------:R-:W-:Y:S04]  /*ad2d0*/  STL [R1+0x5b28], R203 ;  /* 0x005b28cb01007387 */ /* 0x000fe80000100800 */
[----:B------:R-:W-:Y:S01]  /*ad2e0*/  IMAD.MOV.U32 R215, RZ, RZ, R83 ;  /* 0x000000ffffd77224 */ /* 0x000fe200078e0053 */
[----:B------:R-:W-:Y:S01]  /*ad2f0*/  MOV R214, R82 ;  /* 0x0000005200d67202 */ /* 0x000fe20000000f00 */
[----:B------:R-:W-:-:S02]  /*ad300*/  IMAD.MOV.U32 R211, RZ, RZ, R81 ;  /* 0x000000ffffd37224 */ /* 0x000fc400078e0051 */
[----:B------:R-:W-:Y:S01]  /*ad310*/  IMAD.MOV.U32 R210, RZ, RZ, R80 ;  /* 0x000000ffffd27224 */ /* 0x000fe200078e0050 */
[----:B------:R-:W-:Y:S04]  /*ad320*/  STL [R1+0x5b44], R215 ;  /* 0x005b44d701007387 */ /* 0x000fe80000100800 */
[----:B------:R-:W-:Y:S04]  /*ad330*/  STL [R1+0x5b40], R214 ;  /* 0x005b40d601007387 */ /* 0x000fe80000100800 */
[----:B------:R-:W-:Y:S04]  /*ad340*/  STL [R1+0x5b3c], R211 ;  /* 0x005b3cd301007387 */ /* 0x000fe80000100800 */
[----:B------:R-:W-:Y:S01]  /*ad350*/  STL [R1+0x5b38], R210 ;  /* 0x005b38d201007387 */ /* 0x000fe20000100800 */
[----:B----4-:R-:W-:Y:S03]  /*ad360*/  HMMA.1688.F32.TF32 R80, R68, R184, R244 ;  /* 0x000000b84450723c */ /* 0x010fe600000810f4 */
        /* <DEDUP_REMOVED lines=8> */
[----:B------:R-:W-:Y:S01]  /*ad3f0*/  STL [R1+0x5b54], R206 ;  /* 0x005b54ce01007387 */ /* 0x000fe20000100800 */
[----:B--2---:R-:W-:Y:S03]  /*ad400*/  HMMA.1688.F32.TF32 R68, R68, R180, R148 ;  /* 0x000000b44444723c */ /* 0x004fe60000081094 */
[----:B------:R-:W-:Y:S04]  /*ad410*/  STL [R1+0x5b50], R207 ;  /* 0x005b50cf01007387 */ /* 0x000fe80000100800 */
[----:B------:R-:W-:Y:S04]  /*ad420*/  STL [R1+0x5b4c], R194 ;  /* 0x005b4cc201007387 */ /* 0x000fe80000100800 */
[----:B------:R-:W-:Y:S04]  /*ad430*/  STL [R1+0x5b48], R195 ;  /* 0x005b48c301007387 */ /* 0x000fe80000100800 */
[----:B------:R-:W2:Y:S04]  /*ad440*/  LDL.LU R160, [R1+0x50] ;  /* 0x0000500001a07983 */ /* 0x000ea80000300800 */
[----:B------:R-:W2:Y:S04]  /*ad450*/  LDL.LU R161, [R1+0x54] ;  /* 0x0000540001a17983 */ /* 0x000ea80000300800 */
[----:B------:R-:W2:Y:S04]  /*ad460*/  LDL.LU R162, [R1+0x58] ;  /* 0x0000580001a27983 */ /* 0x000ea80000300800 */
[----:B------:R-:W2:Y:S01]  /*ad470*/  LDL.LU R163, [R1+0x5c] ;  /* 0x00005c0001a37983 */ /* 0x000ea20000300800 */
[----:B------:R-:W-:-:S02]  /*ad480*/  IMAD.MOV.U32 R186, RZ, RZ, R69 ;  /* 0x000000ffffba7224 */ /* 0x000fc400078e0045 */
[----:B------:R-:W-:-:S03]  /*ad490*/  IMAD.MOV.U32 R187, RZ, RZ, R68 ;  /* 0x000000ffffbb7224 */ /* 0x000fc600078e0044 */
        /* <DEDUP_REMOVED lines=14> */
[----:B------:R-:W-:-:S02]  /*ad580*/  LOP3.LUT R167, R0, 0x60, RZ, 0x3c, !PT ;  /* 0x0000006000a77812 */ /* 0x000fc400078e3cff */
[----:B------:R-:W-:-:S03]  /*ad590*/  LOP3.LUT R166, R0, 0x40, RZ, 0x3c, !PT ;  /* 0x0000004000a67812 */ /* 0x000fc600078e3cff */
[----:B------:R-:W-:Y:S04]  /*ad5a0*/  LDS R73, [R167+UR18+0x88000] ;  /* 0x08800012a7497984 */ /* 0x000fe80008000800 */
[----:B------:R-:W-:Y:S04]  /*ad5b0*/  LDS R72, [R166+UR18+0x88000] ;  /* 0x08800012a6487984 */ /* 0x000fe80008000800 */
[----:B------:R-:W-:Y:S04]  /*ad5c0*/  LDS R74, [R166+UR18+0x88800] ;  /* 0x08880012a64a7984 */ /* 0x000fe80008000800 */
[----:B------:R-:W1:Y:S01]  /*ad5d0*/  LDS R75, [R167+UR18+0x88800] ;  /* 0x08880012a74b7984 */ /* 0x000e620008000800 */
[----:B------:R-:W-:Y:S01]  /*ad5e0*/  MOV R191, R70 ;  /* 0x0000004600bf7202 */ /* 0x000fe20000000f00 */
[----:B------:R-:W-:-:S02]  /*ad5f0*/  IMAD.MOV.U32 R190, RZ, RZ, R71 ;  /* 0x000000ffffbe7224 */ /* 0x000fc400078e0047 */
[C---:B-1----:R-:W-:Y:S01]  /*ad600*/  HMMA.1688.F32.TF32 R68, R72.reuse, R64, R144 ;  /* 0x000000404844723c */ /* 0x042fe20000081090 */
[----:B------:R-:W4:Y:S04]  /*ad610*/  LDL.LU R144, [R1+0x10] ;  /* 0x0000100001907983 */ /* 0x000f280000300800 */
[----:B------:R-:W4:Y:S04]  /*ad620*/  LDL.LU R145, [R1+0x14] ;  /* 0x0000140001917983 */ /* 0x000f280000300800 */
[----:B------:R-:W4:Y:S04]  /*ad630*/  LDL.LU R146, [R1+0x18] ;  /* 0x0000180001927983 */ /* 0x000f280000300800 */
[----:B------:R-:W4:Y:S01]  /*ad640*/  LDL.LU R147, [R1+0x1c] ;  /* 0x00001c0001937983 */ /* 0x000f220000300800 */
[----:B---3--:R-:W-:Y:S03]  /*ad650*/  HMMA.1688.F32.TF32 R80, R72, R60, R244 ;  /* 0x0000003c4850723c */ /* 0x008fe600000810f4 */
[----:B------:R-:W3:Y:S04]  /*ad660*/  LDL.LU R244, [R1] ;  /* 0x0000000001f47983 */ /* 0x000ee80000300800 */
[----:B------:R-:W3:Y:S04]  /*ad670*/  LDL.LU R245, [R1+0x4] ;  /* 0x0000040001f57983 */ /* 0x000ee80000300800 */
[----:B------:R-:W3:Y:S04]  /*ad680*/  LDL.LU R246, [R1+0x8] ;  /* 0x0000080001f67983 */ /* 0x000ee80000300800 */
[----:B------:R-:W3:Y:S04]  /*ad690*/  LDL.LU R247, [R1+0xc] ;  /* 0x00000c0001f77983 */ /* 0x000ee80000300800 */
[----:B------:R-:W-:-:S02]  /*ad6a0*/  IMAD.MOV.U32 R218, RZ, RZ, R80 ;  /* 0x000000ffffda7224 */ /* 0x000fc400078e0050 */
[----:B------:R-:W-:Y:S01]  /*ad6b0*/  IMAD.MOV.U32 R219, RZ, RZ, R81 ;  /* 0x000000ffffdb7224 */ /* 0x000fe200078e0051 */
[----:B------:R-:W-:Y:S01]  /*ad6c0*/  MOV R222, R82 ;  /* 0x0000005200de7202 */ /* 0x000fe20000000f00 */
[----:B------:R-:W-:Y:S02]  /*ad6d0*/  IMAD.MOV.U32 R223, RZ, RZ, R83 ;  /* 0x000000ffffdf7224 */ /* 0x000fe400078e0053 */
[----:B--2---:R-:W-:Y:S01]  /*ad6e0*/  HMMA.1688.F32.TF32 R80, R72, R56, R160 ;  /* 0x000000384850723c */ /* 0x004fe200000810a0 */
[----:B------:R-:W-:Y:S04]  /*ad6f0*/  STL.64 [R1+0x5d48], R54 ;  /* 0x005d483601007387 */ /* 0x000fe80000100a00 */
[----:B------:R1:W-:Y:S04]  /*ad700*/  STL.64 [R1+0x5d40], R52 ;  /* 0x005d403401007387 */ /* 0x0003e80000100a00 */
[----:B------:R-:W-:Y:S04]  /*ad710*/  STL.64 [R1+0x5d38], R50 ;  /* 0x005d383201007387 */ /* 0x000fe80000100a00 */
[----:B------:R-:W-:Y:S06]  /*ad720*/  STL.64 [R1+0x5d30], R48 ;  /* 0x005d303001007387 */ /* 0x000fec0000100a00 */
[----:B------:R-:W-:-:S02]  /*ad730*/  IMAD.MOV.U32 R211, RZ, RZ, R80 ;  /* 0x000000ffffd37224 */ /* 0x000fc400078e0050 */
[----:B------:R-:W-:Y:S01]  /*ad740*/  IMAD.MOV.U32 R210, RZ, RZ, R81 ;  /* 0x000000ffffd27224 */ /* 0x000fe200078e0051 */
[----:B------:R-:W-:Y:S01]  /*ad750*/  MOV R199, R82 ;  /* 0x0000005200c77202 */ /* 0x000fe20000000f00 */
[----:B------:R-:W-:Y:S02]  /*ad760*/  IMAD.MOV.U32 R198, RZ, RZ, R83 ;  /* 0x000000ffffc67224 */ /* 0x000fe400078e0053 */
[C---:B----4-:R-:W-:Y:S01]  /*ad770*/  HMMA.1688.F32.TF32 R80, R72.reuse, R52, R156 ;  /* 0x000000344850723c */ /* 0x050fe2000008109c */
[----:B------:R-:W-:Y:S07]  /*ad780*/  STL.64 [R1+0x5d28], R46 ;  /* 0x005d282e01007387 */ /* 0x000fee0000100a00 */
[----:B-1----:R-:W-:Y:S01]  /*ad790*/  HMMA.1688.F32.TF32 R52, R72, R44, R148 ;  /* 0x0000002c4834723c */ /* 0x002fe20000081094 */
[----:B------:R3:W-:Y:S04]  /*ad7a0*/  STL.64 [R1+0x5d20], R44 ;  /* 0x005d202c01007387 */ /* 0x0007e80000100a00 */
[----:B------:R-:W2:Y:S04]  /*ad7b0*/  LDL.LU R148, [R1+0xc40] ;  /* 0x000c400001947983 */ /* 0x000ea80000300800 */
[----:B------:R-:W2:Y:S04]  /*ad7c0*/  LDL.LU R149, [R1+0xc44] ;  /* 0x000c440001957983 */ /* 0x000ea80000300800 */
[----:B------:R-:W2:Y:S04]  /*ad7d0*/  LDL.LU R150, [R1+0xc48] ;  /* 0x000c480001967983 */ /* 0x000ea80000300800 */
[----:B------:R-:W2:Y:S01]  /*ad7e0*/  LDL.LU R151, [R1+0xc4c] ;  /* 0x000c4c0001977983 */ /* 0x000ea20000300800 */
[----:B------:R-:W-:-:S02]  /*ad7f0*/  IMAD.MOV.U32 R194, RZ, RZ, R80 ;  /* 0x000000ffffc27224 */ /* 0x000fc400078e0050 */
[----:B------:R-:W-:Y:S01]  /*ad800*/  IMAD.MOV.U32 R195, RZ, RZ, R81 ;  /* 0x000000ffffc37224 */ /* 0x000fe200078e0051 */
[----:B------:R-:W-:Y:S01]  /*ad810*/  MOV R215, R82 ;  /* 0x0000005200d77202 */ /* 0x000fe20000000f00 */
[----:B------:R-:W-:Y:S02]  /*ad820*/  IMAD.MOV.U32 R214, RZ, RZ, R83 ;  /* 0x000000ffffd67224 */ /* 0x000fe400078e0053 */
[----:B------:R-:W-:Y:S01]  /*ad830*/  HMMA.1688.F32.TF32 R80, R72, R48, R152 ;  /* 0x000000304850723c */ /* 0x000fe20000081098 */
        /* <DEDUP_REMOVED lines=58> */
[----:B------:R-:W2:Y:S04]  /*adbe0*/  LDL.LU R82, [R1+0x17f8] ;  /* 0x0017f80001527983 */ /* 0x000ea80000300800 */
[----:B------:R-:W2:Y:S04]  /*adbf0*/  LDL.LU R83, [R1+0x17fc] ;  /* 0x0017fc0001537983 */ /* 0x000ea80000300800 */
[----:B------:R-:W2:Y:S04]  /*adc00*/  LDL.LU R132, [R1+0x1810] ;  /* 0x0018100001847983 */ /* 0x000ea80000300800 */
[----:B------:R-:W2:Y:S04]  /*adc10*/  LDL.LU R133, [R1+0x1814] ;  /* 0x0018140001857983 */ /* 0x000ea80000300800 */
[----:B------:R-:W2:Y:S04]  /*adc20*/  LDL.LU R134, [R1+0x1818] ;  /* 0x0018180001867983 */ /* 0x000ea80000300800 */
[----:B------:R-:W2:Y:S01]  /*adc30*/  LDL.LU R135, [R1+0x181c] ;  /* 0x00181c0001877983 */ /* 0x000ea20000300800 */
[C---:B---3--:R-:W-:Y:S03]  /*adc40*/  HMMA.1688.F32.TF32 R44, R72.reuse, R36, R244 ;  /* 0x00000024482c723c */ /* 0x048fe600000810f4 */
        /* <DEDUP_REMOVED lines=34> */
[----:B------:R-:W4:Y:S01]  /*ade70*/  LDL.LU R145, [R1+0xc24] ;  /* 0x000c240001917983 */ /* 0x000f220000300800 */
[----:B------:R-:W-:-:S02]  /*ade80*/  IMAD.MOV.U32 R146, RZ, RZ, R77 ;  /* 0x000000ffff927224 */ /* 0x000fc400078e004d */
        /* <DEDUP_REMOVED lines=13> */
[C---:B--2---:R-:W-:Y:S08]  /*adf60*/  HMMA.1688.F32.TF32 R44, R72.reuse, R20, R132 ;  /* 0x00000014482c723c */ /* 0x044ff00000081084 */
[C---:B---3--:R-:W-:Y:S01]  /*adf70*/  HMMA.1688.F32.TF32 R76, R72.reuse, R32, R244 ;  /* 0x00000020484c723c */ /* 0x048fe200000810f4 */
[----:B------:R-:W2:Y:S04]  /*adf80*/  LDL.LU R244, [R1+0x16d0] ;  /* 0x0016d00001f47983 */ /* 0x000ea80000300800 */
[----:B------:R-:W2:Y:S04]  /*adf90*/  LDL.LU R245, [R1+0x16d4] ;  /* 0x0016d40001f57983 */ /* 0x000ea80000300800 */
[----:B------:R-:W2:Y:S04]  /*adfa0*/  LDL.LU R246, [R1+0x16d8] ;  /* 0x0016d80001f67983 */ /* 0x000ea80000300800 */
[----:B------:R-:W2:Y:S01]  /*adfb0*/  LDL.LU R247, [R1+0x16dc] ;  /* 0x0016dc0001f77983 */ /* 0x000ea20000300800 */
[C---:B----4-:R-:W-:Y:S08]  /*adfc0*/  HMMA.1688.F32.TF32 R48, R72.reuse, R24, R136 ;  /* 0x000000184830723c */ /* 0x050ff00000081088 */
[----:B------:R-:W-:Y:S01]  /*adfd0*/  HMMA.1688.F32.TF32 R52, R72, R28, R140 ;  /* 0x0000001c4834723c */ /* 0x000fe2000008108c */
[----:B------:R-:W-:Y:S04]  /*adfe0*/  STL.64 [R1+0x5d10], R78 ;  /* 0x005d104e01007387 */ /* 0x000fe80000100a00 */
[----:B------:R-:W-:-:S14]  /*adff0*/  STL.64 [R1+0x5d08], R76 ;  /* 0x005d084c01007387 */ /* 0x000fdc0000100a00 */
[----:B------:R-:W-:Y:S04]  /*ae000*/  STL.64 [R1+0x9d0], R52 ;  /* 0x0009d03401007387 */ /* 0x000fe80000100a00 */
[----:B------:R1:W-:Y:S04]  /*ae010*/  STL.64 [R1+0x9d8], R54 ;  /* 0x0009d83601007387 */ /* 0x0003e80000100a00 */
[----:B------:R-:W-:Y:S04]  /*ae020*/  STL.64 [R1+0x9c0], R48 ;  /* 0x0009c03001007387 */ /* 0x000fe80000100a00 */
[----:B------:R3:W-:Y:S04]  /*ae030*/  STL.64 [R1+0x9c8], R50 ;  /* 0x0009c83201007387 */ /* 0x0007e80000100a00 */
[----:B------:R-:W-:Y:S04]  /*ae040*/  STL.64 [R1+0x9b0], R44 ;  /* 0x0009b02c01007387 */ /* 0x000fe80000100a00 */
[----:B------:R4:W-:Y:S01]  /*ae050*/  STL.64 [R1+0x9b8], R46 ;  /* 0x0009b82e01007387 */ /* 0x0009e20000100a00 */
[C---:B-1----:R-:W-:Y:S08]  /*ae060*/  HMMA.1688.F32.TF32 R52, R72.reuse, R16, R128 ;  /* 0x000000104834723c */ /* 0x042ff00000081080 */
[C---:B---3--:R-:W-:Y:S08]  /*ae070*/  HMMA.1688.F32.TF32 R48, R72.reuse, R12, R80 ;  /* 0x0000000c4830723c */ /* 0x048ff00000081050 */
[C---:B----4-:R-:W-:Y:S03]  /*ae080*/  HMMA.1688.F32.TF32 R44, R72.reuse, R8, R84 ;  /* 0x00000008482c723c */ /* 0x050fe60000081054 */
        /* <DEDUP_REMOVED lines=26> */
[----:B----4-:R-:W-:Y:S01]  /*ae230*/  HMMA.1688.F32.TF32 R44, R72, R212, R172 ;  /* 0x000000d4482c723c */ /* 0x010fe200000810ac */
[----:B------:R-:W-:-:S02]  /*ae240*/  IMAD.MOV.U32 R202, RZ, RZ, R68 ;  /* 0x000000ffffca7224 */ /* 0x000fc400078e0044 */
[----:B------:R-:W-:Y:S01]  /*ae250*/  IMAD.MOV.U32 R203, RZ, RZ, R69 ;  /* 0x000000ffffcb7224 */ /* 0x000fe200078e0045 */
[----:B------:R-:W-:Y:S01]  /*ae260*/  MOV R183, R70 ;  /* 0x0000004600b77202 */ /* 0x000fe20000000f00 */
[----:B------:R-:W-:Y:S01]  /*ae270*/  IMAD.MOV.U32 R182, RZ, RZ, R71 ;  /* 0x000000ffffb67224 */ /* 0x000fe200078e0047 */
[----:B------:R-:W-:Y:S04]  /*ae280*/  LDS R68, [R0+UR18+0x88080] ;  /* 0x0880801200447984 */ /* 0x000fe80008000800 */
[----:B------:R-:W-:Y:S04]  /*ae290*/  LDS R70, [R0+UR18+0x88880] ;  /* 0x0888801200467984 */ /* 0x000fe80008000800 */
[----:B------:R-:W-:Y:S04]  /*ae2a0*/  LDS R69, [R3+UR18+0x88080] ;  /* 0x0880801203457984 */ /* 0x000fe80008000800 */
[----:B------:R-:W1:Y:S04]  /*ae2b0*/  LDS R71, [R3+UR18+0x88880] ;  /* 0x0888801203477984 */ /* 0x000e680008000800 */
[----:B------:R-:W-:Y:S04]  /*ae2c0*/  STL.64 [R1+0x910], R52 ;  /* 0x0009103401007387 */ /* 0x000fe80000100a00 */
[----:B------:R3:W-:Y:S04]  /*ae2d0*/  STL.64 [R1+0x918], R54 ;  /* 0x0009183601007387 */ /* 0x0007e80000100a00 */
[----:B------:R-:W-:Y:S04]  /*ae2e0*/  STL.64 [R1+0x900], R48 ;  /* 0x0009003001007387 */ /* 0x000fe80000100a00 */
[----:B------:R4:W-:Y:S04]  /*ae2f0*/  STL.64 [R1+0x908], R50 ;  /* 0x0009083201007387 */ /* 0x0009e80000100a00 */
[----:B------:R-:W-:Y:S04]  /*ae300*/  STL.64 [R1+0x8f0], R44 ;  /* 0x0008f02c01007387 */ /* 0x000fe80000100a00 */
[----:B------:R1:W-:Y:S01]  /*ae310*/  STL.64 [R1+0x8f8], R46 ;  /* 0x0008f82e01007387 */ /* 0x0003e20000100a00 */
[C---:B---3--:R-:W-:Y:S08]  /*ae320*/  HMMA.1688.F32.TF32 R52, R72.reuse, R208, R116 ;  /* 0x000000d04834723c */ /* 0x048ff00000081074 */
[C---:B----4-:R-:W-:Y:S08]  /*ae330*/  HMMA.1688.F32.TF32 R48, R72.reuse, R204, R168 ;  /* 0x000000cc4830723c */ /* 0x050ff000000810a8 */
[C---:B-1----:R-:W-:Y:S03]  /*ae340*/  HMMA.1688.F32.TF32 R44, R72.reuse, R200, R120 ;  /* 0x000000c8482c723c */ /* 0x042fe60000081078 */
        /* <DEDUP_REMOVED lines=16> */
[----:B---3--:R-:W-:Y:S08]  /*ae450*/  HMMA.1688.F32.TF32 R48, R72, R180, R148 ;  /* 0x000000b44830723c */ /* 0x008ff00000081094 */
[C---:B----4-:R-:W-:Y:S01]  /*ae460*/  HMMA.1688.F32.TF32 R44, R68.reuse, R64, R144 ;  /* 0x00000040442c723c */ /* 0x050fe20000081090 */
[----:B------:R-:W-:Y:S04]  /*ae470*/  LDS R72, [R166+UR18+0x88080] ;  /* 0x08808012a6487984 */ /* 0x000fe80008000800 */
[----:B------:R-:W-:Y:S04]  /*ae480*/  LDS R74, [R166+UR18+0x88880] ;  /* 0x08888012a64a7984 */ /* 0x000fe80008000800 */
[----:B------:R-:W-:Y:S04]  /*ae490*/  LDS R73, [R167+UR18+0x88080] ;  /* 0x08808012a7497984 */ /* 0x000fe80008000800 */
[----:B------:R-:W1:Y:S04]  /*ae4a0*/  LDS R75, [R167+UR18+0x88880] ;  /* 0x08888012a74b7984 */ /* 0x000e680008000800 */
[----:B------:R-:W-:Y:S04]  /*ae4b0*/  STL.64 [R1+0x880], R52 ;  /* 0x0008803401007387 */ /* 0x000fe80000100a00 */
[----:B------:R-:W-:Y:S04]  /*ae4c0*/  STL.64 [R1+0x888], R54 ;  /* 0x0008883601007387 */ /* 0x000fe80000100a00 */
[----:B------:R-:W-:Y:S04]  /*ae4d0*/  STL.64 [R1+0x2d0], R48 ;  /* 0x0002d03001007387 */ /* 0x000fe80000100a00 */
[----:B------:R-:W-:Y:S04]  /*ae4e0*/  STL.64 [R1+0x2d8], R50 ;  /* 0x0002d83201007387 */ /* 0x000fe80000100a00 */
[----:B------:R-:W-:Y:S04]  /*ae4f0*/  STL.64 [R1+0x870], R44 ;  /* 0x0008702c01007387 */ /* 0x000fe80000100a00 */
[----:B------:R2:W-:Y:S04]  /*ae500*/  STL.64 [R1+0x878], R46 ;  /* 0x0008782e01007387 */ /* 0x0005e80000100a00 */
[----:B------:R3:W-:Y:S04]  /*ae510*/  STL.64 [R1+0x5d18], R166 ;  /* 0x005d18a601007387 */ /* 0x0007e80000100a00 */
[----:B------:R-:W4:Y:S01]  /*ae520*/  LDL.LU R144, [R1+0x290] ;  /* 0x0002900001907983 */ /* 0x000f220000300800 */
[----:B--2---:R-:W-:-:S15]  /*ae530*/  HMMA.1688.F32.TF32 R44, R68, R60, R244 ;  /* 0x0000003c442c723c */ /* 0x004fde00000810f4 */
[----:B------:R-:W-:-:S04]  /*ae540*/  NOP ;  /* 0x0000000000007918 */ /* 0x000fc80000000000 */
        /* <DEDUP_REMOVED lines=127> */
[----:B------:R-:W-:Y:S04]  /*aed40*/  STL.64 [R1+0x850], R52 ;  /* 0x0008503401007387 */ /* 0x000fe80000100a00 */
[----:B------:R1:W-:Y:S04]  /*aed50*/  STL.64 [R1+0x858], R54 ;  /* 0x0008583601007387 */ /* 0x0003e80000100a00 */
[----:B-1----:R-:W3:Y:S04]  /*aed60*/  LDL.LU.64 R54, [R1+0x5d48] ;  /* 0x005d480001367983 */ /* 0x002ee80000300a00 */
[----:B------:R-:W2:Y:S02]  /*aed70*/  LDL.LU.64 R52, [R1+0x5d40] ;  /* 0x005d400001347983 */ /* 0x000ea40000300a00 */
        /* <DEDUP_REMOVED lines=13> */
[C---:B----4-:R-:W-:Y:S08]  /*aee50*/  HMMA.1688.F32.TF32 R136, R68.reuse, R28, R136 ;  /* 0x0000001c4488723c */ /* 0x050ff00000081088 */
[C---:B------:R-:W-:Y:S08]  /*aee60*/  HMMA.1688.F32.TF32 R128, R68.reuse, R20, R128 ;  /* 0x000000144480723c */ /* 0x040ff00000081080 */
[C---:B------:R-:W-:Y:S08]  /*aee70*/  HMMA.1688.F32.TF32 R80, R68.reuse, R16, R80 ;  /* 0x000000104450723c */ /* 0x040ff00000081050 */
[----:B--2---:R-:W-:-:S15]  /*aee80*/  HMMA.1688.F32.TF32 R164, R68, R44, R164 ;  /* 0x0000002c44a4723c */ /* 0x004fde00000810a4 */
[----:B------:R-:W-:-:S04]  /*aee90*/  NOP ;  /* 0x0000000000007918 */ /* 0x000fc80000000000 */
[----:B------:R-:W-:Y:S04]  /*aeea0*/  STL.64 [R1+0x820], R164 ;  /* 0x000820a401007387 */ /* 0x000fe80000100a00 */
[----:B------:R1:W-:Y:S02]  /*aeeb0*/  STL.64 [R1+0x828], R166 ;  /* 0x000828a601007387 */ /* 0x0003e40000100a00 */
[C---:B-1----:R-:W-:Y:S08]  /*aeec0*/  HMMA.1688.F32.TF32 R164, R68.reuse, R40, R76 ;  /* 0x0000002844a4723c */ /* 0x042ff0000008104c */
[C---:B------:R-:W-:Y:S11]  /*aeed0*/  HMMA.1688.F32.TF32 R76, R68.reuse, R36, R248 ;  /* 0x00000024444c723c */ /* 0x040ff600000810f8 */
        /* <DEDUP_REMOVED lines=16> */
[----:B------:R1:W-:Y:S02]  /*aefe0*/  STL.64 [R1+0x7b8], R82 ;  /* 0x0007b85201007387 */ /* 0x0003e40000100a00 */
        /* <DEDUP_REMOVED lines=48> */
[----:B-1----:R-:W-:Y:S08]  /*af2f0*/  HMMA.1688.F32.TF32 R76, R68, R180, R144 ;  /* 0x000000b4444c723c */ /* 0x002ff00000081090 */
[C---:B------:R-:W-:Y:S01]  /*af300*/  HMMA.1688.F32.TF32 R68, R72.reuse, R64, R244 ;  /* 0x000000404844723c */ /* 0x040fe200000810f4 */
[----:B------:R1:W-:Y:S04]  /*af310*/  STL.64 [R1+0x6a0], R84 ;  /* 0x0006a05401007387 */ /* 0x0003e80000100a00 */
[----:B------:R2:W-:Y:S04]  /*af320*/  STL.64 [R1+0x6a8], R86 ;  /* 0x0006a85601007387 */ /* 0x0005e80000100a00 */
[----:B------:R4:W-:Y:S04]  /*af330*/  STL.64 [R1+0x690], R80 ;  /* 0x0006905001007387 */ /* 0x0009e80000100a00 */
[----:B------:R1:W-:Y:S04]  /*af340*/  STL.64 [R1+0x698], R82 ;  /* 0x0006985201007387 */ /* 0x0003e80000100a00 */
[----:B------:R-:W3:Y:S04]  /*af350*/  LDL.LU R244, [R1+0x13b0] ;  /* 0x0013b00001f47983 */ /* 0x000ee80000300800 */
[----:B------:R1:W-:Y:S04]  /*af360*/  STL.64 [R1+0x2c0], R76 ;  /* 0x0002c04c01007387 */ /* 0x0003e80000100a00 */
[----:B------:R1:W-:Y:S04]  /*af370*/  STL.64 [R1+0x2c8], R78 ;  /* 0x0002c84e01007387 */ /* 0x0003e80000100a00 */
[----:B------:R-:W-:Y:S04]  /*af380*/  STL.64 [R1+0x2b0], R68 ;  /* 0x0002b04401007387 */ /* 0x000fe80000100a00 */
[----:B------:R-:W-:Y:S04]  /*af390*/  STL.64 [R1+0x2b8], R70 ;  /* 0x0002b84601007387 */ /* 0x000fe80000100a00 */
        /* <DEDUP_REMOVED lines=111> */
[----:B------:R-:W-:Y:S04]  /*afa90*/  LDS R68, [R0+UR18+0x88100] ;  /* 0x0881001200447984 */ /* 0x000fe80008000800 */
[----:B------:R-:W-:Y:S04]  /*afaa0*/  LDS R70, [R0+UR18+0x88900] ;  /* 0x0889001200467984 */ /* 0x000fe80008000800 */
[----:B------:R-:W-:Y:S04]  /*afab0*/  LDS R69, [R3+UR18+0x88100] ;  /* 0x0881001203457984 */ /* 0x000fe80008000800 */
[----:B------:R-:W1:Y:S01]  /*afac0*/  LDS R71, [R3+UR18+0x88900] ;  /* 0x0889001203477984 */ /* 0x000e620008000800 */
[C---:B--2---:R-:W-:Y:S08]  /*afad0*/  HMMA.1688.F32.TF32 R76, R72.reuse, R56, R76 ;  /* 0x00000038484c723c */ /* 0x044ff0000008104c */
[C---:B---3--:R-:W-:Y:S08]  /*afae0*/  HMMA.1688.F32.TF32 R164, R72.reuse, R60, R164 ;  /* 0x0000003c48a4723c */ /* 0x048ff000000810a4 */
[C---:B----4-:R-:W-:Y:S11]  /*afaf0*/  HMMA.1688.F32.TF32 R248, R72.reuse, R52, R248 ;  /* 0x0000003448f8723c */ /* 0x050ff600000810f8 */
[----:B------:R-:W-:Y:S04]  /*afb00*/  STL.64 [R1+0x2a0], R164 ;  /* 0x0002a0a401007387 */ /* 0x000fe80000100a00 */
[----:B------:R2:W-:Y:S04]  /*afb10*/  STL.64 [R1+0x2a8], R166 ;  /* 0x0002a8a601007387 */ /* 0x0005e80000100a00 */
[----:B--2---:R-:W2:Y:S04]  /*afb20*/  LDL.LU.64 R166, [R1+0x5d18] ;  /* 0x005d180001a67983 */ /* 0x004ea80000300a00 */
[----:B------:R-:W-:Y:S04]  /*afb30*/  STL.64 [R1+0x290], R76 ;  /* 0x0002904c01007387 */ /* 0x000fe80000100a00 */
[----:B------:R3:W-:Y:S04]  /*afb40*/  STL.64 [R1+0x298], R78 ;  /* 0x0002984e01007387 */ /* 0x0007e80000100a00 */
[----:B---3--:R-:W3:Y:S04]  /*afb50*/  LDL.LU.64 R78, [R1+0x5d10] ;  /* 0x005d1000014e7983 */ /* 0x008ee80000300a00 */
[----:B------:R-:W3:Y:S04]  /*afb60*/  LDL.LU.64 R76, [R1+0x5d08] ;  /* 0x005d0800014c7983 */ /* 0x000ee80000300a00 */
[----:B------:R-:W-:Y:S04]  /*afb70*/  STL.64 [R1+0x280], R248 ;  /* 0x000280f801007387 */ /* 0x000fe80000100a00 */
[----:B------:R4:W-:Y:S01]  /*afb80*/  STL.64 [R1+0x288], R250 ;  /* 0x000288fa01007387 */ /* 0x0009e20000100a00 */
[C---:B------:R-:W-:Y:S08]  /*afb90*/  HMMA.1688.F32.TF32 R84, R72.reuse, R28, R84 ;  /* 0x0000001c4854723c */ /* 0x040ff00000081054 */
[C---:B----4-:R-:W-:Y:S08]  /*afba0*/  HMMA.1688.F32.TF32 R248, R72.reuse, R48, R140 ;  /* 0x0000003048f8723c */ /* 0x050ff0000008108c */
[C---:B------:R-:W-:Y:S08]  /*afbb0*/  HMMA.1688.F32.TF32 R140, R72.reuse, R44, R136 ;  /* 0x0000002c488c723c */ /* 0x040ff00000081088 */
        /* <DEDUP_REMOVED lines=29> */
[C---:B----4-:R-:W-:Y:S01]  /*afd90*/  HMMA.1688.F32.TF32 R80, R72.reuse, R240, R176 ;  /* 0x000000f04850723c */ /* 0x050fe200000810b0 */
        /* <DEDUP_REMOVED lines=148> */
[----:B----4-:R-:W-:Y:S11]  /*b06e0*/  HMMA.1688.F32.TF32 R72, R72, R180, R84 ;  /* 0x000000b44848723c */ /* 0x010ff60000081054 */
[----:B------:R-:W-:Y:S04]  /*b06f0*/  STL.64 [R1+0x540], R248 ;  /* 0x000540f801007387 */ /* 0x000fe80000100a00 */
[----:B------:R1:W-:Y:S04]  /*b0700*/  STL.64 [R1+0x548], R250 ;  /* 0x000548fa01007387 */ /* 0x0003e80000100a00 */
[----:B-1----:R-:W2:Y:S04]  /*b0710*/  LDL.LU.64 R250, [R1+0x5d00] ;  /* 0x005d000001fa7983 */ /* 0x002ea80000300a00 */
[----:B------:R-:W3:Y:S04]  /*b0720*/  LDL.LU.64 R248, [R1+0x5cf8] ;  /* 0x005cf80001f87983 */ /* 0x000ee80000300a00 */
[----:B------:R1:W-:Y:S04]  /*b0730*/  STL.64 [R1+0x530], R80 ;  /* 0x0005305001007387 */ /* 0x0003e80000100a00 */
[----:B------:R-:W-:Y:S04]  /*b0740*/  STL.64 [R1+0x538], R82 ;  /* 0x0005385201007387 */ /* 0x000fe80000100a00 */
[----:B-1----:R-:W4:Y:S04]  /*b0750*/  LDL.LU.64 R80, [R1+0x5cf0] ;  /* 0x005cf00001507983 */ /* 0x002f280000300a00 */
        /* <DEDUP_REMOVED lines=10> */
[C---:B------:R-:W-:Y:S01]  /*b0800*/  HMMA.1688.F32.TF32 R244, R68.reuse, R52, R244 ;  /* 0x0000003444f4723c */ /* 0x040fe200000810f4 */
[----:B------:R-:W-:Y:S04]  /*b0810*/  STL.64 [R1+0x520], R144 ;  /* 0x0005209001007387 */ /* 0x000fe80000100a00 */
[----:B------:R-:W-:Y:S04]  /*b0820*/  STL.64 [R1+0x528], R146 ;  /* 0x0005289201007387 */ /* 0x000fe80000100a00 */
[----:B------:R1:W-:Y:S04]  /*b0830*/  STL.64 [R1+0x510], R88 ;  /* 0x0005105801007387 */ /* 0x0003e80000100a00 */
[----:B------:R-:W-:Y:S01]  /*b0840*/  STL.64 [R1+0x518], R90 ;  /* 0x0005185a01007387 */ /* 0x000fe20000100a00 */
[C---:B------:R-:W-:Y:S08]  /*b0850*/  HMMA.1688.F32.TF32 R136, R68.reuse, R40, R136 ;  /* 0x000000284488723c */ /* 0x040ff00000081088 */
[C---:B------:R-:W-:Y:S01]  /*b0860*/  HMMA.1688.F32.TF32 R132, R68.reuse, R36, R132 ;  /* 0x000000244484723c */ /* 0x040fe20000081084 */
[----:B------:R-:W-:Y:S04]  /*b0870*/  LDS R144, [R166+UR18+0x88100] ;  /* 0x08810012a6907984 */ /* 0x000fe80008000800 */
[----:B------:R-:W-:Y:S04]  /*b0880*/  LDS R146, [R166+UR18+0x88900] ;  /* 0x08890012a6927984 */ /* 0x000fe80008000800 */
[----:B------:R-:W-:Y:S04]  /*b0890*/  LDS R145, [R167+UR18+0x88100] ;  /* 0x08810012a7917984 */ /* 0x000fe80008000800 */
[----:B------:R-:W2:Y:S04]  /*b08a0*/  LDS R147, [R167+UR18+0x88900] ;  /* 0x08890012a7937984 */ /* 0x000ea80008000800 */
[----:B-1----:R-:W3:Y:S04]  /*b08b0*/  LDL.LU.64 R88, [R1+0x5ce0] ;  /* 0x005ce00001587983 */ /* 0x002ee80000300a00 */
[----:B------:R1:W-:Y:S04]  /*b08c0*/  STL.64 [R1+0x500], R92 ;  /* 0x0005005c01007387 */ /* 0x0003e80000100a00 */
[----:B------:R-:W-:Y:S04]  /*b08d0*/  STL.64 [R1+0x508], R94 ;  /* 0x0005085e01007387 */ /* 0x000fe80000100a00 */
[----:B-1----:R-:W3:Y:S04]  /*b08e0*/  LDL.LU.64 R92, [R1+0x5cd8] ;  /* 0x005cd800015c7983 */ /* 0x002ee80000300a00 */
[----:B------:R-:W-:Y:S04]  /*b08f0*/  STL.64 [R1+0x4f0], R244 ;  /* 0x0004f0f401007387 */ /* 0x000fe80000100a00 */
[----:B------:R1:W-:Y:S04]  /*b0900*/  STL.64 [R1+0x4f8], R246 ;  /* 0x0004f8f601007387 */ /* 0x0003e80000100a00 */
[----:B-1----:R-:W3:Y:S04]  /*b0910*/  LDL.LU.64 R246, [R1+0x5cd0] ;  /* 0x005cd00001f67983 */ /* 0x002ee80000300a00 */
[----:B------:R-:W3:Y:S01]  /*b0920*/  LDL.LU.64 R244, [R1+0x5cc8] ;  /* 0x005cc80001f47983 */ /* 0x000ee20000300a00 */
[----:B--2---:R-:W-:-:S15]  /*b0930*/  HMMA.1688.F32.TF32 R72, R68, R48, R72 ;  /* 0x000000304448723c */ /* 0x004fde0000081048 */
[----:B------:R-:W-:-:S04]  /*b0940*/  NOP ;  /* 0x0000000000007918 */ /* 0x000fc80000000000 */
[----:B------:R-:W-:Y:S04]  /*b0950*/  STL.64 [R1+0x4e0], R72 ;  /* 0x0004e04801007387 */ /* 0x000fe80000100a00 */
[----:B------:R1:W-:Y:S02]  /*b0960*/  STL.64 [R1+0x4e8], R74 ;  /* 0x0004e84a01007387 */ /* 0x0003e40000100a00 */
[----:B-1----:R-:W-:-:S15]  /*b0970*/  HMMA.1688.F32.TF32 R72, R68, R44, R140 ;  /* 0x0000002c4448723c */ /* 0x002fde000008108c */
[----:B------:R-:W-:-:S04]  /*b0980*/  NOP ;  /* 0x0000000000007918 */ /* 0x000fc80000000000 */
        /* <DEDUP_REMOVED lines=47> */
[----:B-1----:R-:W-:Y:S03]  /*b0c80*/  HMMA.1688.F32.TF32 R72, R68, R212, R148 ;  /* 0x000000d44448723c */ /* 0x002fe60000081094 */
[----:B------:R1:W-:Y:S04]  /*b0c90*/  STL.64 [R1+0x3d0], R100 ;  /* 0x0003d06401007387 */ /* 0x0003e80000100a00 */
[----:B------:R2:W-:Y:S04]  /*b0ca0*/  STL.64 [R1+0x3d8], R102 ;  /* 0x0003d86601007387 */ /* 0x0005e80000100a00 */
[----:B------:R1:W-:Y:S01]  /*b0cb0*/  STL.64 [R1+0x3c0], R96 ;  /* 0x0003c06001007387 */ /* 0x0003e20000100a00 */
[----:B---3--:R-:W-:-:S03]  /*b0cc0*/  MOV R152, R246 ;  /* 0x000000f600987202 */ /* 0x008fc60000000f00 */
[----:B------:R3:W-:Y:S04]  /*b0cd0*/  STL.64 [R1+0x3c8], R98 ;  /* 0x0003c86201007387 */ /* 0x0007e80000100a00 */
[----:B------:R-:W2:Y:S01]  /*b0ce0*/  LDL.LU R246, [R1+0x5cc4] ;  /* 0x005cc40001f67983 */ /* 0x000ea20000300800 */
[----:B------:R-:W-:Y:S02]  /*b0cf0*/  IMAD.MOV.U32 R153, RZ, RZ, R84 ;  /* 0x000000ffff997224 */ /* 0x000fe400078e0054 */
[----:B------:R-:W-:Y:S02]  /*b0d00*/  IMAD.MOV.U32 R154, RZ, RZ, R247 ;  /* 0x000000ffff9a7224 */ /* 0x000fe400078e00f7 */
[----:B------:R-:W-:Y:S01]  /*b0d10*/  IMAD.MOV.U32 R155, RZ, RZ, R85 ;  /* 0x000000ffff9b7224 */ /* 0x000fe200078e0055 */
[----:B------:R1:W-:Y:S04]  /*b0d20*/  STL.64 [R1+0x3b0], R72 ;  /* 0x0003b04801007387 */ /* 0x0003e80000100a00 */
[----:B------:R1:W-:Y:S04]  /*b0d30*/  STL.64 [R1+0x3b8], R74 ;  /* 0x0003b84a01007387 */ /* 0x0003e80000100a00 */
[----:B------:R-:W3:Y:S04]  /*b0d40*/  LDL.LU R84, [R1+0x5cc0] ;  /* 0x005cc00001547983 */ /* 0x000ee80000300800 */
[----:B------:R-:W3:Y:S04]  /*b0d50*/  LDL.LU R247, [R1+0x5cbc] ;  /* 0x005cbc0001f77983 */ /* 0x000ee80000300800 */
[----:B------:R-:W3:Y:S01]  /*b0d60*/  LDL.LU R85, [R1+0x5cb8] ;  /* 0x005cb80001557983 */ /* 0x000ee20000300800 */
[----:B------:R-:W-:-:S03]  /*b0d70*/  MOV R160, R244 ;  /* 0x000000f400a07202 */ /* 0x000fc60000000f00 */
[----:B------:R-:W3:Y:S01]  /*b0d80*/  LDL.LU R244, [R1+0x5cb4] ;  /* 0x005cb40001f47983 */ /* 0x000ee20000300800 */
[----:B------:R-:W-:Y:S02]  /*b0d90*/  IMAD.MOV.U32 R161, RZ, RZ, R245 ;  /* 0x000000ffffa17224 */ /* 0x000fe400078e00f5 */
[----:B----4-:R-:W-:Y:S01]  /*b0da0*/  IMAD.MOV.U32 R162, RZ, RZ, R81 ;  /* 0x000000ffffa27224 */ /* 0x010fe200078e0051 */
[----:B------:R-:W4:Y:S04]  /*b0db0*/  LDL.LU R245, [R1+0x5cb0] ;  /* 0x005cb00001f57983 */ /* 0x000f280000300800 */
[----:B------:R-:W4:Y:S01]  /*b0dc0*/  LDL.LU R81, [R1+0x5cac] ;  /* 0x005cac0001517983 */ /* 0x000f220000300800 */
[----:B------:R-:W-:-:S03]  /*b0dd0*/  IMAD.MOV.U32 R163, RZ, RZ, R80 ;  /* 0x000000ffffa37224 */ /* 0x000fc600078e0050 */
[----:B------:R-:W4:Y:S01]  /*b0de0*/  LDL.LU R80, [R1+0x5ca8] ;  /* 0x005ca80001507983 */ /* 0x000f220000300800 */
[----:B--2---:R-:W-:Y:S01]  /*b0df0*/  IMAD.MOV.U32 R171, RZ, RZ, R246 ;  /* 0x000000ffffab7224 */ /* 0x004fe200078e00f6 */
[----:B---3--:R-:W-:Y:S01]  /*b0e00*/  MOV R168, R247 ;  /* 0x000000f700a87202 */ /* 0x008fe20000000f00 */
[----:B------:R-:W-:Y:S01]  /*b0e10*/  IMAD.MOV.U32 R169, RZ, RZ, R85 ;  /* 0x000000ffffa97224 */ /* 0x000fe200078e0055 */
[----:B------:R-:W2:Y:S04]  /*b0e20*/  LDL.LU R247, [R1+0x5ca4] ;  /* 0x005ca40001f77983 */ /* 0x000ea80000300800 */
[----:B------:R-:W3:Y:S01]  /*b0e30*/  LDL.LU R85, [R1+0x5ca0] ;  /* 0x005ca00001557983 */ /* 0x000ee20000300800 */
[----:B------:R-:W-:-:S03]  /*b0e40*/  IMAD.MOV.U32 R170, RZ, RZ, R84 ;  /* 0x000000ffffaa7224 */ /* 0x000fc600078e0054 */
[----:B------:R-:W3:Y:S04]  /*b0e50*/  LDL.LU R84, [R1+0x5c9c] ;  /* 0x005c9c0001547983 */ /* 0x000ee80000300800 */
[----:B------:R-:W3:Y:S01]  /*b0e60*/  LDL.LU R246, [R1+0x5c98] ;  /* 0x005c980001f67983 */ /* 0x000ee20000300800 */
[----:B----4-:R-:W-:Y:S01]  /*b0e70*/  MOV R172, R81 ;  /* 0x0000005100ac7202 */ /* 0x010fe20000000f00 */
[----:B------:R-:W-:Y:S02]  /*b0e80*/  IMAD.MOV.U32 R173, RZ, RZ, R80 ;  /* 0x000000ffffad7224 */ /* 0x000fe400078e0050 */
[----:B------:R-:W4:Y:S04]  /*b0e90*/  LDL.LU R81, [R1+0x5c94] ;  /* 0x005c940001517983 */ /* 0x000f280000300800 */
[----:B------:R-:W4:Y:S01]  /*b0ea0*/  LDL.LU R80, [R1+0x5c90] ;  /* 0x005c900001507983 */ /* 0x000f220000300800 */
[----:B------:R-:W-:-:S02]  /*b0eb0*/  IMAD.MOV.U32 R174, RZ, RZ, R245 ;  /* 0x000000ffffae7224 */ /* 0x000fc400078e00f5 */
[----:B------:R-:W-:Y:S01]  /*b0ec0*/  IMAD.MOV.U32 R175, RZ, RZ, R244 ;  /* 0x000000ffffaf7224 */ /* 0x000fe200078e00f4 */
[----:B------:R-:W4:Y:S04]  /*b0ed0*/  LDL.LU R245, [R1+0x5c8c] ;  /* 0x005c8c0001f57983 */ /* 0x000f280000300800 */
[----:B------:R-:W4:Y:S01]  /*b0ee0*/  LDL.LU R244, [R1+0x5c88] ;  /* 0x005c880001f47983 */ /* 0x000f220000300800 */
[----:B--2---:R-:W-:Y:S01]  /*b0ef0*/  IMAD.MOV.U32 R87, RZ, RZ, R247 ;  /* 0x000000ffff577224 */ /* 0x004fe200078e00f7 */
[----:B---3--:R-:W-:Y:S02]  /*b0f00*/  MOV R86, R246 ;  /* 0x000000f600567202 */ /* 0x008fe40000000f00 */
[----:B------:R-:W2:Y:S04]  /*b0f10*/  LDL.LU R246, [R1+0x5c84] ;  /* 0x005c840001f67983 */ /* 0x000ea80000300800 */
[----:B------:R-:W3:Y:S04]  /*b0f20*/  LDL.LU R247, [R1+0x5c80] ;  /* 0x005c800001f77983 */ /* 0x000ee80000300800 */
[----:B------:R-:W3:Y:S04]  /*b0f30*/  LDL.LU R82, [R1+0x188] ;  /* 0x0001880001527983 */ /* 0x000ee80000300800 */
[----:B------:R-:W3:Y:S01]  /*b0f40*/  LDL.LU R83, [R1+0x18c] ;  /* 0x00018c0001537983 */ /* 0x000ee20000300800 */
[----:B----4-:R-:W-:-:S03]  /*b0f50*/  IMAD.MOV.U32 R128, RZ, RZ, R244 ;  /* 0x000000ffff807224 */ /* 0x010fc600078e00f4 */
[----:B------:R-:W4:Y:S01]  /*b0f60*/  LDL.LU R244, [R1+0x5c7c] ;  /* 0x005c7c0001f47983 */ /* 0x000f220000300800 */
[----:B------:R-:W-:Y:S02]  /*b0f70*/  IMAD.MOV.U32 R131, RZ, RZ, R245 ;  /* 0x000000ffff837224 */ /* 0x000fe400078e00f5 */
[----:B--2---:R-:W-:Y:S01]  /*b0f80*/  IMAD.MOV.U32 R129, RZ, RZ, R246 ;  /* 0x000000ffff817224 */ /* 0x004fe200078e00f6 */
[----:B---3--:R-:W-:Y:S01]  /*b0f90*/  MOV R130, R247 ;  /* 0x000000f700827202 */ /* 0x008fe20000000f00 */
[----:B------:R-:W2:Y:S04]  /*b0fa0*/  LDL.LU R246, [R1+0x5c78] ;  /* 0x005c780001f67983 */ /* 0x000ea80000300800 */
[----:B------:R-:W3:Y:S04]  /*b0fb0*/  LDL.LU R247, [R1+0x5c74] ;  /* 0x005c740001f77983 */ /* 0x000ee80000300800 */
[----:B------:R-:W3:Y:S04]  /*b0fc0*/  LDL.LU R245, [R1+0x5c70] ;  /* 0x005c700001f57983 */ /* 0x000ee80000300800 */
[----:B------:R-:W3:Y:S04]  /*b0fd0*/  LDL.LU R136, [R1+0x1b0] ;  /* 0x0001b00001887983 */ /* 0x000ee80000300800 */
[----:B------:R-:W3:Y:S04]  /*b0fe0*/  LDL.LU R137, [R1+0x1b4] ;  /* 0x0001b40001897983 */ /* 0x000ee80000300800 */
[----:B------:R-:W3:Y:S04]  /*b0ff0*/  LDL.LU R138, [R1+0x1b8] ;  /* 0x0001b800018a7983 */ /* 0x000ee80000300800 */
[----:B------:R-:W3:Y:S01]  /*b1000*/  LDL.LU R139, [R1+0x1bc] ;  /* 0x0001bc00018b7983 */ /* 0x000ee20000300800 */
[----:B----4-:R-:W-:-:S03]  /*b1010*/  IMAD.MOV.U32 R143, RZ, RZ, R244 ;  /* 0x000000ffff8f7224 */ /* 0x010fc600078e00f4 */
[----:B------:R-:W4:Y:S01]  /*b1020*/  LDL.LU R244, [R1+0x200] ;  /* 0x0002000001f47983 */ /* 0x000f220000300800 */
[----:B--2---:R-:W-:Y:S01]  /*b1030*/  IMAD.MOV.U32 R141, RZ, RZ, R246 ;  /* 0x000000ffff8d7224 */ /* 0x004fe200078e00f6 */
[----:B---3--:R-:W-:Y:S01]  /*b1040*/  MOV R142, R245 ;  /* 0x000000f5008e7202 */ /* 0x008fe20000000f00 */
[----:B------:R-:W-:Y:S01]  /*b1050*/  IMAD.MOV.U32 R140, RZ, RZ, R247 ;  /* 0x000000ffff8c7224 */ /* 0x000fe200078e00f7 */
        /* <DEDUP_REMOVED lines=61> */
[C---:B------:R-:W-:Y:S03]  /*b1430*/  HMMA.1688.F32.TF32 R120, R68.reuse, R184, R120 ;  /* 0x000000b84478723c */ /* 0x040fe60000081078 */
[----:B------:R1:W-:Y:S04]  /*b1440*/  STL.64 [R1+0x3a0], R96 ;  /* 0x0003a06001007387 */ /* 0x0003e80000100a00 */
[----:B------:R-:W-:Y:S04]  /*b1450*/  STL.64 [R1+0x3a8], R98 ;  /* 0x0003a86201007387 */ /* 0x000fe80000100a00 */
[----:B-1----:R-:W2:Y:S04]  /*b1460*/  LDL.LU.64 R96, [R1+0x5c68] ;  /* 0x005c680001607983 */ /* 0x002ea80000300a00 */
[----:B------:R1:W-:Y:S04]  /*b1470*/  STL.64 [R1+0x390], R100 ;  /* 0x0003906401007387 */ /* 0x0003e80000100a00 */
[----:B------:R-:W-:Y:S04]  /*b1480*/  STL.64 [R1+0x398], R102 ;  /* 0x0003986601007387 */ /* 0x000fe80000100a00 */
[----:B-1----:R-:W3:Y:S04]  /*b1490*/  LDL.LU.64 R100, [R1+0x5c60] ;  /* 0x005c600001647983 */ /* 0x002ee80000300a00 */
[----:B------:R1:W-:Y:S04]  /*b14a0*/  STL.64 [R1+0x380], R104 ;  /* 0x0003806801007387 */ /* 0x0003e80000100a00 */
[----:B------:R-:W-:Y:S04]  /*b14b0*/  STL.64 [R1+0x388], R106 ;  /* 0x0003886a01007387 */ /* 0x000fe80000100a00 */
[----:B-1----:R-:W4:Y:S04]  /*b14c0*/  LDL.LU.64 R104, [R1+0x5c58] ;  /* 0x005c580001687983 */ /* 0x002f280000300a00 */
[----:B------:R1:W-:Y:S04]  /*b14d0*/  STL.64 [R1+0x370], R108 ;  /* 0x0003706c01007387 */ /* 0x0003e80000100a00 */
[----:B------:R-:W-:Y:S01]  /*b14e0*/  STL.64 [R1+0x378], R110 ;  /* 0x0003786e01007387 */ /* 0x000fe20000100a00 */
[----:B------:R-:W-:Y:S03]  /*b14f0*/  HMMA.1688.F32.TF32 R68, R68, R180, R244 ;  /* 0x000000b44444723c */ /* 0x000fe600000810f4 */
[----:B-1----:R-:W2:Y:S04]  /*b1500*/  LDL.LU.64 R108, [R1+0x5c50] ;  /* 0x005c5000016c7983 */ /* 0x002ea80000300a00 */
[----:B------:R1:W-:Y:S04]  /*b1510*/  STL.64 [R1+0x360], R112 ;  /* 0x0003607001007387 */ /* 0x0003e80000100a00 */
[----:B------:R-:W-:Y:S04]  /*b1520*/  STL.64 [R1+0x368], R114 ;  /* 0x0003687201007387 */ /* 0x000fe80000100a00 */
[----:B-1----:R-:W2:Y:S04]  /*b1530*/  LDL.LU.64 R112, [R1+0x5c48] ;  /* 0x005c480001707983 */ /* 0x002ea80000300a00 */
[----:B------:R1:W-:Y:S04]  /*b1540*/  STL.64 [R1+0x350], R116 ;  /* 0x0003507401007387 */ /* 0x0003e80000100a00 */
[----:B------:R-:W-:Y:S04]  /*b1550*/  STL.64 [R1+0x358], R118 ;  /* 0x0003587601007387 */ /* 0x000fe80000100a00 */
[----:B-1----:R-:W2:Y:S04]  /*b1560*/  LDL.LU.64 R116, [R1+0x5c40] ;  /* 0x005c400001747983 */ /* 0x002ea80000300a00 */
[----:B------:R1:W-:Y:S04]  /*b1570*/  STL.64 [R1+0x340], R120 ;  /* 0x0003407801007387 */ /* 0x0003e80000100a00 */
[----:B------:R-:W-:Y:S04]  /*b1580*/  STL.64 [R1+0x348], R122 ;  /* 0x0003487a01007387 */ /* 0x000fe80000100a00 */
[----:B-1----:R-:W2:Y:S04]  /*b1590*/  LDL.LU.64 R120, [R1+0x5c38] ;  /* 0x005c380001787983 */ /* 0x002ea80000300a00 */
[----:B------:R-:W2:Y:S04]  /*b15a0*/  LDL.LU.64 R246, [R1+0x5c30] ;  /* 0x005c300001f67983 */ /* 0x000ea80000300a00 */
[----:B------:R-:W2:Y:S04]  /*b15b0*/  LDL.LU.64 R244, [R1+0x5c28] ;  /* 0x005c280001f47983 */ /* 0x000ea80000300a00 */
[----:B------:R1:W-:Y:S04]  /*b15c0*/  STL.64 [R1+0x210], R68 ;  /* 0x0002104401007387 */ /* 0x0003e80000100a00 */
[----:B------:R1:W-:Y:S04]  /*b15d0*/  STL.64 [R1+0x218], R70 ;  /* 0x0002184601007387 */ /* 0x0003e80000100a00 */
[----:B-1----:R-:W3:Y:S04]  /*b15e0*/  LDL.LU R68, [R1+0x1e0] ;  /* 0x0001e00001447983 */ /* 0x002ee80000300800 */
[----:B------:R-:W3:Y:S04]  /*b15f0*/  LDL.LU R69, [R1+0x1e4] ;  /* 0x0001e40001457983 */ /* 0x000ee80000300800 */
[----:B------:R-:W3:Y:S04]  /*b1600*/  LDL.LU R70, [R1+0x1e8] ;  /* 0x0001e80001467983 */ /* 0x000ee80000300800 */
[----:B------:R-:W3:Y:S01]  /*b1610*/  LDL.LU R71, [R1+0x1ec] ;  /* 0x0001ec0001477983 */ /* 0x000ee20000300800 */
[C---:B------:R-:W-:Y:S08]  /*b1620*/  HMMA.1688.F32.TF32 R124, R144.reuse, R60, R124 ;  /* 0x0000003c907c723c */ /* 0x040ff0000008107c */
[C---:B------:R-:W-:Y:S08]  /*b1630*/  HMMA.1688.F32.TF32 R132, R144.reuse, R40, R132 ;  /* 0x000000289084723c */ /* 0x040ff00000081084 */
[----:B--2---:R-:W-:-:S15]  /*b1640*/  HMMA.1688.F32.TF32 R244, R144, R64, R244 ;  /* 0x0000004090f4723c */ /* 0x004fde00000810f4 */
[----:B------:R-:W-:-:S04]  /*b1650*/  NOP ;  /* 0x0000000000007918 */ /* 0x000fc80000000000 */
[----:B------:R-:W-:Y:S04]  /*b1660*/  STL.64 [R1+0x200], R244 ;  /* 0x000200f401007387 */ /* 0x000fe80000100a00 */
[----:B------:R-:W-:Y:S04]  /*b1670*/  STL.64 [R1+0x208], R246 ;  /* 0x000208f601007387 */ /* 0x000fe80000100a00 */
[----:B------:R1:W-:Y:S04]  /*b1680*/  STL.64 [R1+0x1f0], R124 ;  /* 0x0001f07c01007387 */ /* 0x0003e80000100a00 */
[----:B------:R-:W-:Y:S01]  /*b1690*/  STL.64 [R1+0x1f8], R126 ;  /* 0x0001f87e01007387 */ /* 0x000fe20000100a00 */
[----:B---3--:R-:W-:Y:S01]  /*b16a0*/  HMMA.1688.F32.TF32 R68, R144, R56, R68 ;  /* 0x000000389044723c */ /* 0x008fe20000081044 */
[----:B------:R-:W-:-:S02]  /*b16b0*/  IMAD.MOV.U32 R122, RZ, RZ, R117 ;  /* 0x000000ffff7a7224 */ /* 0x000fc400078e0075 */
[----:B------:R-:W-:Y:S01]  /*b16c0*/  IMAD.MOV.U32 R123, RZ, RZ, R116 ;  /* 0x000000ffff7b7224 */ /* 0x000fe200078e0074 */
[----:B------:R-:W-:Y:S04]  /*b16d0*/  LDS R244, [R0+UR18+0x88180] ;  /* 0x0881801200f47984 */ /* 0x000fe80008000800 */
[----:B------:R-:W-:Y:S04]  /*b16e0*/  LDS R246, [R0+UR18+0x88980] ;  /* 0x0889801200f67984 */ /* 0x000fe80008000800 */
[----:B------:R-:W-:Y:S04]  /*b16f0*/  LDS R245, [R3+UR18+0x88180] ;  /* 0x0881801203f57984 */ /* 0x000fe80008000800 */
[----:B------:R-:W2:Y:S04]  /*b1700*/  LDS R247, [R3+UR18+0x88980] ;  /* 0x0889801203f77984 */ /* 0x000ea80008000800 */
[----:B-1----:R-:W3:Y:S04]  /*b1710*/  LDL.LU.64 R124, [R1+0x5c20] ;  /* 0x005c2000017c7983 */ /* 0x002ee80000300a00 */
[----:B------:R-:W-:Y:S04]  /*b1720*/  STL.64 [R1+0x1e0], R68 ;  /* 0x0001e04401007387 */ /* 0x000fe80000100a00 */
[----:B------:R1:W-:Y:S02]  /*b1730*/  STL.64 [R1+0x1e8], R70 ;  /* 0x0001e84601007387 */ /* 0x0003e40000100a00 */
[C---:B-1----:R-:W-:Y:S08]  /*b1740*/  HMMA.1688.F32.TF32 R68, R144.reuse, R52, R72 ;  /* 0x000000349044723c */ /* 0x042ff00000081048 */
[C---:B------:R-:W-:Y:S11]  /*b1750*/  HMMA.1688.F32.TF32 R72, R144.reuse, R48, R140 ;  /* 0x000000309048723c */ /* 0x040ff6000008108c */
[----:B------:R-:W-:Y:S04]  /*b1760*/  STL.64 [R1+0x1d0], R68 ;  /* 0x0001d04401007387 */ /* 0x000fe80000100a00 */
[----:B------:R1:W-:Y:S02]  /*b1770*/  STL.64 [R1+0x1d8], R70 ;  /* 0x0001d84601007387 */ /* 0x0003e40000100a00 */
[C---:B-1----:R-:W-:Y:S02]  /*b1780*/  HMMA.1688.F32.TF32 R68, R144.reuse, R44, R136 ;  /* 0x0000002c9044723c */ /* 0x042fe40000081088 */
[----:B------:R-:W-:Y:S04]  /*b1790*/  STL.64 [R1+0x1c0], R72 ;  /* 0x0001c04801007387 */ /* 0x000fe80000100a00 */
[----:B------:R1:W-:Y:S02]  /*b17a0*/  STL.64 [R1+0x1c8], R74 ;  /* 0x0001c84a01007387 */ /* 0x0003e40000100a00 */
[C---:B-1----:R-:W-:Y:S11]  /*b17b0*/  HMMA.1688.F32.TF32 R72, R144.reuse, R36, R128 ;  /* 0x000000249048723c */ /* 0x042ff60000081080 */
[----:B------:R-:W-:Y:S04]  /*b17c0*/  STL.64 [R1+0x1b0], R68 ;  /* 0x0001b04401007387 */ /* 0x000fe80000100a00 */
[----:B------:R1:W-:Y:S02]  /*b17d0*/  STL.64 [R1+0x1b8], R70 ;  /* 0x0001b84601007387 */ /* 0x0003e40000100a00 */
[C---:B-1----:R-:W-:Y:S08]  /*b17e0*/  HMMA.1688.F32.TF32 R68, R144.reuse, R32, R80 ;  /* 0x000000209044723c */ /* 0x042ff00000081050 */
[C---:B------:R-:W-:Y:S01]  /*b17f0*/  HMMA.1688.F32.TF32 R80, R144.reuse, R28, R84 ;  /* 0x0000001c9050723c */ /* 0x040fe20000081054 */
        /* <DEDUP_REMOVED lines=20> */
[----:B------:R-:W-:Y:S04]  /*b1940*/  STL.64 [R1+0x2f0], R72 ;  /* 0x0002f04801007387 */ /* 0x000fe80000100a00 */
[----:B------:R-:W-:Y:S01]  /*b1950*/  STL.64 [R1+0x2f8], R74 ;  /* 0x0002f84a01007387 */ /* 0x000fe20000100a00 */
[----:B------:R-:W-:-:S02]  /*b1960*/  IMAD.MOV.U32 R152, RZ, RZ, R113 ;  /* 0x000000ffff987224 */ /* 0x000fc400078e0071 */
[----:B------:R-:W-:-:S11]  /*b1970*/  IMAD.MOV.U32 R153, RZ, RZ, R112 ;  /* 0x000000ffff997224 */ /* 0x000fd600078e0070 */
[----:B------:R-:W-:Y:S04]  /*b1980*/  STL.64 [R1+0x5830], R82 ;  /* 0x0058305201007387 */ /* 0x000fe80000100a00 */
[----:B------:R-:W-:Y:S04]  /*b1990*/  STL.64 [R1+0x2e0], R68 ;  /* 0x0002e04401007387 */ /* 0x000fe80000100a00 */
[----:B------:R1:W-:Y:S04]  /*b19a0*/  STL.64 [R1+0x2e8], R70 ;  /* 0x0002e84601007387 */ /* 0x0003e80000100a00 */
[----:B------:R-:W-:Y:S04]  /*b19b0*/  STL.64 [R1+0x5828], R80 ;  /* 0x0058285001007387 */ /* 0x000fe80000100a00 */
[----:B------:R-:W2:Y:S04]  /*b19c0*/  LDL.LU R113, [R1+0x5c1c] ;  /* 0x005c1c0001717983 */ /* 0x000ea80000300800 */
[----:B------:R-:W2:Y:S01]  /*b19d0*/  LDL.LU R112, [R1+0x5c18] ;  /* 0x005c180001707983 */ /* 0x000ea20000300800 */
[----:B---3--:R-:W-:Y:S01]  /*b19e0*/  MOV R154, R125 ;  /* 0x0000007d009a7202 */ /* 0x008fe20000000f00 */
[----:B------:R-:W-:-:S02]  /*b19f0*/  IMAD.MOV.U32 R155, RZ, RZ, R124 ;  /* 0x000000ffff9b7224 */ /* 0x000fc400078e007c */
        /* <DEDUP_REMOVED lines=22> */
[----:B------:R-:W-:Y:S01]  /*b1b60*/  HMMA.1688.F32.TF32 R84, R144, R240, R148 ;  /* 0x000000f09054723c */ /* 0x000fe20000081094 */
[----:B------:R-:W-:-:S02]  /*b1b70*/  IMAD.MOV.U32 R150, RZ, RZ, R89 ;  /* 0x000000ffff967224 */ /* 0x000fc400078e0059 */
[----:B------:R-:W-:Y:S01]  /*b1b80*/  IMAD.MOV.U32 R151, RZ, RZ, R88 ;  /* 0x000000ffff977224 */ /* 0x000fe200078e0058 */
[----:B------:R-:W-:Y:S01]  /*b1b90*/  MOV R148, R93 ;  /* 0x0000005d00947202 */ /* 0x000fe20000000f00 */
[----:B------:R-:W-:Y:S02]  /*b1ba0*/  IMAD.MOV.U32 R149, RZ, RZ, R92 ;  /* 0x000000ffff957224 */ /* 0x000fe400078e005c */
[----:B------:R-:W-:Y:S02]  /*b1bb0*/  IMAD.MOV.U32 R158, RZ, RZ, R97 ;  /* 0x000000ffff9e7224 */ /* 0x000fe400078e0061 */
[----:B------:R-:W-:Y:S01]  /*b1bc0*/  IMAD.MOV.U32 R159, RZ, RZ, R96 ;  /* 0x000000ffff9f7224 */ /* 0x000fe200078e0060 */
[----:B------:R-:W-:Y:S01]  /*b1bd0*/  MOV R156, R101 ;  /* 0x00000065009c7202 */ /* 0x000fe20000000f00 */
[----:B------:R-:W-:Y:S01]  /*b1be0*/  IMAD.MOV.U32 R157, RZ, RZ, R100 ;  /* 0x000000ffff9d7224 */ /* 0x000fe200078e0064 */
[----:B------:R-:W-:Y:S01]  /*b1bf0*/  MOV R160, R109 ;  /* 0x0000006d00a07202 */ /* 0x000fe20000000f00 */
[----:B------:R-:W-:-:S02]  /*b1c00*/  IMAD.MOV.U32 R161, RZ, RZ, R108 ;  /* 0x000000ffffa17224 */ /* 0x000fc400078e006c */
[----:B----4-:R-:W-:Y:S02]  /*b1c10*/  IMAD.MOV.U32 R162, RZ, RZ, R105 ;  /* 0x000000ffffa27224 */ /* 0x010fe400078e0069 */
[----:B------:R-:W-:Y:S01]  /*b1c20*/  IMAD.MOV.U32 R163, RZ, RZ, R104 ;  /* 0x000000ffffa37224 */ /* 0x000fe200078e0068 */
[C---:B------:R-:W-:Y:S08]  /*b1c30*/  HMMA.1688.F32.TF32 R108, R144.reuse, R216, R120 ;  /* 0x000000d8906c723c */ /* 0x040ff00000081078 */
[C---:B------:R-:W-:Y:S01]  /*b1c40*/  HMMA.1688.F32.TF32 R120, R144.reuse, R204, R156 ;  /* 0x000000cc9078723c */ /* 0x040fe2000008109c */
[----:B------:R-:W-:Y:S04]  /*b1c50*/  STL.64 [R1+0x5840], R86 ;  /* 0x0058405601007387 */ /* 0x000fe80000100a00 */
[----:B------:R4:W-:Y:S03]  /*b1c60*/  STL.64 [R1+0x5838], R84 ;  /* 0x0058385401007387 */ /* 0x0009e60000100a00 */
[C---:B------:R-:W-:Y:S08]  /*b1c70*/  HMMA.1688.F32.TF32 R128, R144.reuse, R196, R148 ;  /* 0x000000c49080723c */ /* 0x040ff00000081094 */
[C---:B--2---:R-:W-:Y:S08]  /*b1c80*/  HMMA.1688.F32.TF32 R92, R144.reuse, R232, R112 ;  /* 0x000000e8905c723c */ /* 0x044ff00000081070 */
[C---:B---3--:R-:W-:Y:S08]  /*b1c90*/  HMMA.1688.F32.TF32 R88, R144.reuse, R236, R176 ;  /* 0x000000ec9058723c */ /* 0x048ff000000810b0 */
[C---:B------:R-:W-:Y:S08]  /*b1ca0*/  HMMA.1688.F32.TF32 R96, R144.reuse, R228, R172 ;  /* 0x000000e49060723c */ /* 0x040ff000000810ac */
[C---:B------:R-:W-:Y:S08]  /*b1cb0*/  HMMA.1688.F32.TF32 R100, R144.reuse, R224, R116 ;  /* 0x000000e09064723c */ /* 0x040ff00000081074 */
[C---:B------:R-:W-:Y:S08]  /*b1cc0*/  HMMA.1688.F32.TF32 R104, R144.reuse, R220, R168 ;  /* 0x000000dc9068723c */ /* 0x040ff000000810a8 */
[C---:B------:R-:W-:Y:S08]  /*b1cd0*/  HMMA.1688.F32.TF32 R112, R144.reuse, R212, R124 ;  /* 0x000000d49070723c */ /* 0x040ff0000008107c */
[C---:B------:R-:W-:Y:S08]  /*b1ce0*/  HMMA.1688.F32.TF32 R116, R144.reuse, R208, R160 ;  /* 0x000000d09074723c */ /* 0x040ff000000810a0 */
[C---:B------:R-:W-:Y:S01]  /*b1cf0*/  HMMA.1688.F32.TF32 R124, R144.reuse, R200, R152 ;  /* 0x000000c8907c723c */ /* 0x040fe20000081098 */
[----:B------:R-:W-:Y:S04]  /*b1d00*/  STL.64 [R1+0x5850], R90 ;  /* 0x0058505a01007387 */ /* 0x000fe80000100a00 */
[----:B------:R2:W-:Y:S04]  /*b1d10*/  STL.64 [R1+0x5848], R88 ;  /* 0x0058485801007387 */ /* 0x0005e80000100a00 */
[----:B------:R-:W-:Y:S04]  /*b1d20*/  STL.64 [R1+0x5860], R94 ;  /* 0x0058605e01007387 */ /* 0x000fe80000100a00 */
[----:B------:R3:W-:Y:S04]  /*b1d30*/  STL.64 [R1+0x5858], R92 ;  /* 0x0058585c01007387 */ /* 0x0007e80000100a00 */
        /* <DEDUP_REMOVED lines=56> */
[C---:B----4-:R-:W-:Y:S01]  /*b20c0*/  HMMA.1688.F32.TF32 R140, R144.reuse, R184, R176 ;  /* 0x000000b8908c723c */ /* 0x050fe200000810b0 */
[----:B------:R-:W-:Y:S04]  /*b20d0*/  LDS R176, [R166+UR18+0x88180] ;  /* 0x08818012a6b07984 */ /* 0x000fe80008000800 */
[----:B------:R-:W-:Y:S04]  /*b20e0*/  LDS R178, [R166+UR18+0x88980] ;  /* 0x08898012a6b27984 */ /* 0x000fe80008000800 */
[----:B------:R-:W-:Y:S04]  /*b20f0*/  LDS R177, [R167+UR18+0x88180] ;  /* 0x08818012a7b17984 */ /* 0x000fe80008000800 */
[----:B------:R-:W2:Y:S01]  /*b2100*/  LDS R179, [R167+UR18+0x88980] ;  /* 0x08898012a7b37984 */ /* 0x000ea20008000800 */
[----:B------:R-:W-:Y:S08]  /*b2110*/  HMMA.1688.F32.TF32 R144, R144, R180, R172 ;  /* 0x000000b49090723c */ /* 0x000ff000000810ac */
[C---:B-1----:R-:W-:Y:S08]  /*b2120*/  HMMA.1688.F32.TF32 R68, R244.reuse, R64, R168 ;  /* 0x00000040f444723c */ /* 0x042ff000000810a8 */
        /* <DEDUP_REMOVED lines=103> */
[----:B------:R-:W-:-:S15]  /*b27a0*/  HMMA.1688.F32.TF32 R156, R244, R48, R156 ;  /* 0x00000030f49c723c */ /* 0x000fde000008109c */
[----:B------:R-:W-:-:S04]  /*b27b0*/  NOP ;  /* 0x0000000000007918 */ /* 0x000fc80000000000 */
        /* <DEDUP_REMOVED lines=59> */
[----:B------:R1:W-:Y:S04]  /*b2b70*/  STL.64 [R1+0xf10], R88 ;  /* 0x000f105801007387 */ /* 0x0003e80000100a00 */
[----:B------:R2:W-:Y:S04]  /*b2b80*/  STL.64 [R1+0xf18], R90 ;  /* 0x000f185a01007387 */ /* 0x0005e80000100a00 */
        /* <DEDUP_REMOVED lines=108> */
[----:B--2---:R-:W-:Y:S08]  /*b3250*/  HMMA.1688.F32.TF32 R172, R244, R200, R172 ;  /* 0x000000c8f4ac723c */ /* 0x004ff000000810ac */
[----:B----4-:R-:W-:Y:S11]  /*b3260*/  HMMA.1688.F32.TF32 R68, R176, R56, R68 ;  /* 0x00000038b044723c */ /* 0x010ff60000081044 */
[----:B------:R-:W-:Y:S04]  /*b3270*/  STL.64 [R1+0xed0], R172 ;  /* 0x000ed0ac01007387 */ /* 0x000fe80000100a00 */
[----:B------:R1:W-:Y:S02]  /*b3280*/  STL.64 [R1+0xed8], R174 ;  /* 0x000ed8ae01007387 */ /* 0x0003e40000100a00 */
[C---:B-1----:R-:W-:Y:S08]  /*b3290*/  HMMA.1688.F32.TF32 R172, R244.reuse, R196, R168 ;  /* 0x000000c4f4ac723c */ /* 0x042ff000000810a8 */
[C---:B---3--:R-:W-:Y:S08]  /*b32a0*/  HMMA.1688.F32.TF32 R168, R244.reuse, R192, R164 ;  /* 0x000000c0f4a8723c */ /* 0x048ff000000810a4 */
[C---:B------:R-:W-:Y:S08]  /*b32b0*/  HMMA.1688.F32.TF32 R164, R244.reuse, R188, R160 ;  /* 0x000000bcf4a4723c */ /* 0x040ff000000810a0 */
[C---:B------:R-:W-:Y:S08]  /*b32c0*/  HMMA.1688.F32.TF32 R160, R244.reuse, R184, R156 ;  /* 0x000000b8f4a0723c */ /* 0x040ff0000008109c */
[----:B------:R-:W-:Y:S08]  /*b32d0*/  HMMA.1688.F32.TF32 R156, R244, R180, R152 ;  /* 0x000000b4f49c723c */ /* 0x000ff00000081098 */
[C---:B------:R-:W-:Y:S08]  /*b32e0*/  HMMA.1688.F32.TF32 R152, R176.reuse, R64, R72 ;  /* 0x00000040b098723c */ /* 0x040ff00000081048 */
[----:B------:R-:W-:Y:S01]  /*b32f0*/  HMMA.1688.F32.TF32 R72, R176, R60, R148 ;  /* 0x0000003cb048723c */ /* 0x000fe20000081094 */
[----:B------:R-:W-:-:S07]  /*b3300*/  IMAD.MOV.U32 R252, RZ, RZ, R71 ;  /* 0x000000fffffc7224 */ /* 0x000fce00078e0047 */
[C---:B------:R-:W-:Y:S08]  /*b3310*/  HMMA.1688.F32.TF32 R140, R176.reuse, R48, R140 ;  /* 0x00000030b08c723c */ /* 0x040ff0000008108c */
[C---:B------:R-:W-:Y:S08]  /*b3320*/  HMMA.1688.F32.TF32 R128, R176.reuse, R36, R128 ;  /* 0x00000024b080723c */ /* 0x040ff00000081080 */
[C---:B------:R-:W-:Y:S08]  /*b3330*/  HMMA.1688.F32.TF32 R116, R176.reuse, R24, R116 ;  /* 0x00000018b074723c */ /* 0x040ff00000081074 */
        /* <DEDUP_REMOVED lines=21> */
[----:B------:R2:W-:Y:S02]  /*b3490*/  STL [R1+0xde8], R70 ;  /* 0x000de84601007387 */ /* 0x0005e40000100800 */
[C---:B--2---:R-:W-:Y:S08]  /*b34a0*/  HMMA.1688.F32.TF32 R68, R176.reuse, R52, R144 ;  /* 0x00000034b044723c */ /* 0x044ff00000081090 */
[C---:B------:R-:W-:Y:S11]  /*b34b0*/  HMMA.1688.F32.TF32 R72, R176.reuse, R44, R136 ;  /* 0x0000002cb048723c */ /* 0x040ff60000081088 */
[----:B------:R-:W-:Y:S04]  /*b34c0*/  STL.64 [R1+0xdd0], R68 ;  /* 0x000dd04401007387 */ /* 0x000fe80000100a00 */
[----:B------:R2:W-:Y:S02]  /*b34d0*/  STL.64 [R1+0xdd8], R70 ;  /* 0x000dd84601007387 */ /* 0x0005e40000100a00 */
[C---:B--2---:R-:W-:Y:S02]  /*b34e0*/  HMMA.1688.F32.TF32 R68, R176.reuse, R40, R132 ;  /* 0x00000028b044723c */ /* 0x044fe40000081084 */
[----:B------:R-:W-:Y:S04]  /*b34f0*/  STL.64 [R1+0xdc0], R140 ;  /* 0x000dc08c01007387 */ /* 0x000fe80000100a00 */
[----:B------:R-:W-:Y:S04]  /*b3500*/  STL.64 [R1+0xdc8], R142 ;  /* 0x000dc88e01007387 */ /* 0x000fe80000100a00 */
[----:B------:R-:W-:Y:S04]  /*b3510*/  STL.64 [R1+0xdb0], R72 ;  /* 0x000db04801007387 */ /* 0x000fe80000100a00 */
[----:B------:R2:W-:Y:S02]  /*b3520*/  STL.64 [R1+0xdb8], R74 ;  /* 0x000db84a01007387 */ /* 0x0005e40000100a00 */
[C---:B--2---:R-:W-:Y:S03]  /*b3530*/  HMMA.1688.F32.TF32 R72, R176.reuse, R32, R124 ;  /* 0x00000020b048723c */ /* 0x044fe6000008107c */
        /* <DEDUP_REMOVED lines=25> */
[C---:B--2---:R-:W-:Y:S08]  /*b36d0*/  HMMA.1688.F32.TF32 R68, R176.reuse, R240, R92 ;  /* 0x000000f0b044723c */ /* 0x044ff0000008105c */
[C---:B------:R-:W-:Y:S11]  /*b36e0*/  HMMA.1688.F32.TF32 R72, R176.reuse, R232, R84 ;  /* 0x000000e8b048723c */ /* 0x040ff60000081054 */
[----:B------:R-:W-:Y:S04]  /*b36f0*/  STL.64 [R1+0xd00], R68 ;  /* 0x000d004401007387 */ /* 0x000fe80000100a00 */
[----:B------:R2:W-:Y:S02]  /*b3700*/  STL.64 [R1+0xd08], R70 ;  /* 0x000d084601007387 */ /* 0x0005e40000100a00 */
[----:B--2---:R-:W-:Y:S02]  /*b3710*/  HMMA.1688.F32.TF32 R68, R176, R228, R80 ;  /* 0x000000e4b044723c */ /* 0x004fe40000081050 */
[----:B------:R2:W-:Y:S04]  /*b3720*/  STL.64 [R1+0xcf0], R88 ;  /* 0x000cf05801007387 */ /* 0x0005e80000100a00 */
[----:B------:R3:W-:Y:S04]  /*b3730*/  STL.64 [R1+0xcf8], R90 ;  /* 0x000cf85a01007387 */ /* 0x0007e80000100a00 */
        /* <DEDUP_REMOVED lines=50> */
[----:B------:R-:W-:Y:S01]  /*b3a60*/  IMAD.MOV.U32 R85, RZ, RZ, R249 ;  /* 0x000000ffff557224 */ /* 0x000fe200078e00f9 */
[----:B------:R-:W-:Y:S02]  /*b3a70*/  MOV R86, R250 ;  /* 0x000000fa00567202 */ /* 0x000fe40000000f00 */
[----:B------:R-:W4:Y:S04]  /*b3a80*/  LDL.LU R249, [R1+0x5c00] ;  /* 0x005c000001f97983 */ /* 0x000f280000300800 */
[----:B------:R-:W4:Y:S01]  /*b3a90*/  LDL.LU R250, [R1+0x5bfc] ;  /* 0x005bfc0001fa7983 */ /* 0x000f220000300800 */
[----:B------:R-:W-:-:S03]  /*b3aa0*/  IMAD.MOV.U32 R87, RZ, RZ, R251 ;  /* 0x000000ffff577224 */ /* 0x000fc600078e00fb */
[----:B------:R-:W4:Y:S04]  /*b3ab0*/  LDL.LU R251, [R1+0x5bf8] ;  /* 0x005bf80001fb7983 */ /* 0x000f280000300800 */
[----:B--2---:R-:W2:Y:S04]  /*b3ac0*/  LDL.LU R88, [R1+0xad0] ;  /* 0x000ad00001587983 */ /* 0x004ea80000300800 */
[----:B------:R-:W2:Y:S01]  /*b3ad0*/  LDL.LU R89, [R1+0xad4] ;  /* 0x000ad40001597983 */ /* 0x000ea20000300800 */
[----:B---3--:R-:W-:Y:S02]  /*b3ae0*/  IMAD.MOV.U32 R90, RZ, RZ, R58 ;  /* 0x000000ffff5a7224 */ /* 0x008fe400078e003a */
[----:B------:R-:W-:Y:S01]  /*b3af0*/  IMAD.MOV.U32 R91, RZ, RZ, R59 ;  /* 0x000000ffff5b7224 */ /* 0x000fe200078e003b */
[----:B------:R-:W3:Y:S04]  /*b3b00*/  LDL.LU R58, [R1+0x5bf4] ;  /* 0x005bf400013a7983 */ /* 0x000ee80000300800 */
[----:B------:R-:W3:Y:S01]  /*b3b10*/  LDL.LU R59, [R1+0x5bf0] ;  /* 0x005bf000013b7983 */ /* 0x000ee20000300800 */
[----:B------:R-:W-:Y:S01]  /*b3b20*/  MOV R80, R62 ;  /* 0x0000003e00507202 */ /* 0x000fe20000000f00 */
[----:B------:R-:W-:-:S02]  /*b3b30*/  IMAD.MOV.U32 R81, RZ, RZ, R63 ;  /* 0x000000ffff517224 */ /* 0x000fc400078e003f */
[----:B------:R-:W2:Y:S04]  /*b3b40*/  LDL.LU R62, [R1+0x5bec] ;  /* 0x005bec00013e7983 */ /* 0x000ea80000300800 */
[----:B------:R-:W2:Y:S01]  /*b3b50*/  LDL.LU R63, [R1+0x5be8] ;  /* 0x005be800013f7983 */ /* 0x000ea20000300800 */
[----:B------:R-:W-:Y:S02]  /*b3b60*/  IMAD.MOV.U32 R82, RZ, RZ, R66 ;  /* 0x000000ffff527224 */ /* 0x000fe400078e0042 */
[----:B------:R-:W-:Y:S01]  /*b3b70*/  IMAD.MOV.U32 R83, RZ, RZ, R67 ;  /* 0x000000ffff537224 */ /* 0x000fe200078e0043 */
[----:B------:R-:W2:Y:S04]  /*b3b80*/  LDL.LU R66, [R1+0x5be4] ;  /* 0x005be40001427983 */ /* 0x000ea80000300800 */
[----:B------:R-:W2:Y:S01]  /*b3b90*/  LDL.LU R67, [R1+0x5be0] ;  /* 0x005be00001437983 */ /* 0x000ea20000300800 */
[C---:B-1----:R-:W-:Y:S08]  /*b3ba0*/  HMMA.1688.F32.TF32 R68, R176.reuse, R216, R124 ;  /* 0x000000d8b044723c */ /* 0x042ff0000008107c */
[C---:B----4-:R-:W-:Y:S08]  /*b3bb0*/  HMMA.1688.F32.TF32 R132, R176.reuse, R224, R132 ;  /* 0x000000e0b084723c */ /* 0x050ff00000081084 */
[----:B------:R-:W-:Y:S03]  /*b3bc0*/  HMMA.1688.F32.TF32 R72, R176, R220, R128 ;  /* 0x000000dcb048723c */ /* 0x000fe60000081080 */
[----:B------:R-:W-:Y:S01]  /*b3bd0*/  MOV R25, R68 ;  /* 0x0000004400197202 */ /* 0x000fe20000000f00 */
[----:B------:R-:W-:-:S02]  /*b3be0*/  IMAD.MOV.U32 R13, RZ, RZ, R69 ;  /* 0x000000ffff0d7224 */ /* 0x000fc400078e0045 */
[----:B------:R-:W-:Y:S02]  /*b3bf0*/  IMAD.MOV.U32 R12, RZ, RZ, R70 ;  /* 0x000000ffff0c7224 */ /* 0x000fe400078e0046 */
[----:B------:R-:W-:Y:S02]  /*b3c00*/  IMAD.MOV.U32 R9, RZ, RZ, R71 ;  /* 0x000000ffff097224 */ /* 0x000fe400078e0047 */
[C---:B------:R-:W-:Y:S01]  /*b3c10*/  HMMA.1688.F32.TF32 R68, R176.reuse, R212, R120 ;  /* 0x000000d4b044723c */ /* 0x040fe20000081078 */
[----:B------:R-:W-:Y:S04]  /*b3c20*/  STL.64 [R1+0xcc0], R132 ;  /* 0x000cc08401007387 */ /* 0x000fe80000100a00 */
[----:B------:R-:W-:Y:S04]  /*b3c30*/  STL.64 [R1+0xcc8], R134 ;  /* 0x000cc88601007387 */ /* 0x000fe80000100a00 */
[----:B------:R-:W-:Y:S04]  /*b3c40*/  STL.64 [R1+0xcb0], R72 ;  /* 0x000cb04801007387 */ /* 0x000fe80000100a00 */
[----:B------:R1:W-:Y:S02]  /*b3c50*/  STL.64 [R1+0xcb8], R74 ;  /* 0x000cb84a01007387 */ /* 0x0003e40000100a00 */
[----:B-1----:R-:W-:Y:S04]  /*b3c60*/  HMMA.1688.F32.TF32 R72, R176, R208, R116 ;  /* 0x000000d0b048723c */ /* 0x002fe80000081074 */
[----:B------:R-:W-:Y:S01]  /*b3c70*/  MOV R8, R68 ;  /* 0x0000004400087202 */ /* 0x000fe20000000f00 */
[----:B------:R-:W-:-:S02]  /*b3c80*/  IMAD.MOV.U32 R5, RZ, RZ, R69 ;  /* 0x000000ffff057224 */ /* 0x000fc400078e0045 */
[----:B------:R-:W-:Y:S02]  /*b3c90*/  IMAD.MOV.U32 R4, RZ, RZ, R70 ;  /* 0x000000ffff047224 */ /* 0x000fe400078e0046 */
[----:B------:R-:W-:Y:S02]  /*b3ca0*/  IMAD.MOV.U32 R2, RZ, RZ, R71 ;  /* 0x000000ffff027224 */ /* 0x000fe400078e0047 */
[C---:B------:R-:W-:Y:S08]  /*b3cb0*/  HMMA.1688.F32.TF32 R68, R176.reuse, R204, R112 ;  /* 0x000000ccb044723c */ /* 0x040ff00000081070 */
[C---:B------:R-:W-:Y:S01]  /*b3cc0*/  HMMA.1688.F32.TF32 R108, R176.reuse, R200, R108 ;  /* 0x000000c8b06c723c */ /* 0x040fe2000008106c */
[----:B------:R-:W-:Y:S04]  /*b3cd0*/  STL.64 [R1+0xea0], R72 ;  /* 0x000ea04801007387 */ /* 0x000fe80000100a00 */
[----:B------:R1:W-:Y:S06]  /*b3ce0*/  STL.64 [R1+0xea8], R74 ;  /* 0x000ea84a01007387 */ /* 0x0003ec0000100a00 */
[----:B------:R-:W-:Y:S04]  /*b3cf0*/  STL.64 [R1+0xfd0], R68 ;  /* 0x000fd04401007387 */ /* 0x000fe80000100a00 */
[----:B------:R4:W-:Y:S01]  /*b3d00*/  STL.64 [R1+0xfd8], R70 ;  /* 0x000fd84601007387 */ /* 0x0009e20000100a00 */
[C---:B-1----:R-:W-:Y:S08]  /*b3d10*/  HMMA.1688.F32.TF32 R72, R176.reuse, R196, R104 ;  /* 0x000000c4b048723c */ /* 0x042ff00000081068 */
[C---:B----4-:R-:W-:Y:S01]  /*b3d20*/  HMMA.1688.F32.TF32 R68, R176.reuse, R192, R100 ;  /* 0x000000c0b044723c */ /* 0x050fe20000081064 */
        /* <DEDUP_REMOVED lines=8> */
[----:B----4-:R-:W-:Y:S01]  /*b3db0*/  HMMA.1688.F32.TF32 R68, R176, R180, R248 ;  /* 0x000000b4b044723c */ /* 0x010fe200000810f8 */
[----:B------:R-:W-:Y:S04]  /*b3dc0*/  STL.64 [R1+0x1000], R96 ;  /* 0x0010006001007387 */ /* 0x000fe80000100a00 */
[----:B------:R-:W-:Y:S06]  /*b3dd0*/  STL.64 [R1+0x1008], R98 ;  /* 0x0010086201007387 */ /* 0x000fec0000100a00 */
[----:B------:R-:W-:Y:S04]  /*b3de0*/  STL.64 [R1+0xff0], R72 ;  /* 0x000ff04801007387 */ /* 0x000fe80000100a00 */
[----:B------:R2:W-:Y:S04]  /*b3df0*/  STL.64 [R1+0xff8], R74 ;  /* 0x000ff84a01007387 */ /* 0x0005e80000100a00 */
[----:B------:R-:W-:Y:S04]  /*b3e00*/  STL.64 [R1+0xfc0], R68 ;  /* 0x000fc04401007387 */ /* 0x000fe80000100a00 */
[----:B------:R1:W-:Y:S01]  /*b3e10*/  STL.64 [R1+0xfc8], R70 ;  /* 0x000fc84601007387 */ /* 0x0003e20000100a00 */
[C---:B--2---:R-:W-:Y:S08]  /*b3e20*/  HMMA.1688.F32.TF32 R72, R244.reuse, R62, R84 ;  /* 0x0000003ef448723c */ /* 0x044ff00000081054 */
[----:B-1----:R-:W-:Y:S01]  /*b3e30*/  HMMA.1688.F32.TF32 R68, R244, R66, R88 ;  /* 0x00000042f444723c */ /* 0x002fe20000081058 */
[----:B------:R-:W-:-:S02]  /*b3e40*/  IMAD.MOV.U32 R84, RZ, RZ, R23 ;  /* 0x000000ffff547224 */ /* 0x000fc400078e0017 */
[----:B------:R-:W-:Y:S01]  /*b3e50*/  IMAD.MOV.U32 R85, RZ, RZ, R22 ;  /* 0x000000ffff557224 */ /* 0x000fe200078e0016 */
[----:B------:R-:W-:Y:S01]  /*b3e60*/  MOV R86, R19 ;  /* 0x0000001300567202 */ /* 0x000fe20000000f00 */
[----:B------:R-:W-:Y:S02]  /*b3e70*/  IMAD.MOV.U32 R87, RZ, RZ, R18 ;  /* 0x000000ffff577224 */ /* 0x000fe400078e0012 */
[----:B------:R-:W-:Y:S02]  /*b3e80*/  IMAD.MOV.U32 R88, RZ, RZ, R15 ;  /* 0x000000ffff587224 */ /* 0x000fe400078e000f */
[----:B------:R-:W-:Y:S01]  /*b3e90*/  IMAD.MOV.U32 R89, RZ, RZ, R14 ;  /* 0x000000ffff597224 */ /* 0x000fe200078e000e */
[----:B------:R-:W-:Y:S01]  /*b3ea0*/  MOV R90, R11 ;  /* 0x0000000b005a7202 */ /* 0x000fe20000000f00 */
[----:B------:R-:W-:-:S08]  /*b3eb0*/  IMAD.MOV.U32 R91, RZ, RZ, R10 ;  /* 0x000000ffff5b7224 */ /* 0x000fd000078e000a */
[----:B------:R3:W-:Y:S04]  /*b3ec0*/  STL.64 [R1+0xfb0], R68 ;  /* 0x000fb04401007387 */ /* 0x0007e80000100a00 */
[----:B------:R-:W-:Y:S04]  /*b3ed0*/  STL.64 [R1+0xfa0], R72 ;  /* 0x000fa04801007387 */ /* 0x000fe80000100a00 */
[----:B------:R1:W-:Y:S04]  /*b3ee0*/  STL.64 [R1+0xfa8], R74 ;  /* 0x000fa84a01007387 */ /* 0x0003e80000100a00 */
        /* <DEDUP_REMOVED lines=35> */
[----:B------:R-:W-:Y:S01]  /*b4120*/  IMAD.MOV.U32 R99, RZ, RZ, R47 ;  /* 0x000000ffff637224 */ /* 0x000fe200078e002f */
[----:B------:R-:W-:Y:S01]  /*b4130*/  MOV R49, R70 ;  /* 0x0000004600317202 */ /* 0x000fe20000000f00 */
[----:B------:R-:W-:Y:S02]  /*b4140*/  IMAD.MOV.U32 R48, RZ, RZ, R71 ;  /* 0x000000ffff307224 */ /* 0x000fe400078e0047 */
[----:B---3--:R-:W-:Y:S01]  /*b4150*/  HMMA.1688.F32.TF32 R68, R244, R58, R80 ;  /* 0x0000003af444723c */ /* 0x008fe20000081050 */
[----:B------:R-:W-:Y:S02]  /*b4160*/  IMAD.MOV.U32 R80, RZ, RZ, R38 ;  /* 0x000000ffff507224 */ /* 0x000fe400078e0026 */
[----:B------:R-:W-:Y:S01]  /*b4170*/  IMAD.MOV.U32 R81, RZ, RZ, R39 ;  /* 0x000000ffff517224 */ /* 0x000fe200078e0027 */
[----:B------:R-:W-:Y:S01]  /*b4180*/  MOV R82, R42 ;  /* 0x0000002a00527202 */ /* 0x000fe20000000f00 */
[----:B------:R-:W-:-:S02]  /*b4190*/  IMAD.MOV.U32 R83, RZ, RZ, R43 ;  /* 0x000000ffff537224 */ /* 0x000fc400078e002b */
[----:B--2---:R-:W-:Y:S01]  /*b41a0*/  IMAD.MOV.U32 R107, RZ, RZ, R23 ;  /* 0x000000ffff6b7224 */ /* 0x004fe200078e0017 */
[----:B----4-:R-:W-:Y:S01]  /*b41b0*/  MOV R106, R22 ;  /* 0x00000016006a7202 */ /* 0x010fe20000000f00 */
[----:B------:R-:W-:Y:S02]  /*b41c0*/  IMAD.MOV.U32 R105, RZ, RZ, R19 ;  /* 0x000000ffff697224 */ /* 0x000fe400078e0013 */
[----:B------:R-:W-:Y:S02]  /*b41d0*/  IMAD.MOV.U32 R104, RZ, RZ, R18 ;  /* 0x000000ffff687224 */ /* 0x000fe400078e0012 */
[----:B------:R-:W-:Y:S01]  /*b41e0*/  IMAD.MOV.U32 R111, RZ, RZ, R15 ;  /* 0x000000ffff6f7224 */ /* 0x000fe200078e000f */
[----:B------:R-:W-:Y:S01]  /*b41f0*/  MOV R110, R14 ;  /* 0x0000000e006e7202 */ /* 0x000fe20000000f00 */
[----:B------:R-:W-:Y:S02]  /*b4200*/  IMAD.MOV.U32 R109, RZ, RZ, R11 ;  /* 0x000000ffff6d7224 */ /* 0x000fe400078e000b */
        /* <DEDUP_REMOVED lines=18> */
[----:B------:R-:W2:Y:S04]  /*b4330*/  LDL.LU R54, [R1+0x5b78] ;  /* 0x005b780001367983 */ /* 0x000ea80000300800 */
[----:B------:R-:W2:Y:S04]  /*b4340*/  LDL.LU R55, [R1+0x5b74] ;  /* 0x005b740001377983 */ /* 0x000ea80000300800 */
[----:B------:R-:W3:Y:S04]  /*b4350*/  LDL.LU R47, [R1+0x5b70] ;  /* 0x005b7000012f7983 */ /* 0x000ee80000300800 */
        /* <DEDUP_REMOVED lines=8> */
[C---:B-1----:R-:W-:Y:S08]  /*b43e0*/  HMMA.1688.F32.TF32 R72, R244.reuse, R50, R120 ;  /* 0x00000032f448723c */ /* 0x042ff00000081078 */
[C---:B--2---:R-:W-:Y:S08]  /*b43f0*/  HMMA.1688.F32.TF32 R124, R244.reuse, R54, R124 ;  /* 0x00000036f47c723c */ /* 0x044ff0000008107c */
[----:B---3--:R-:W-:Y:S11]  /*b4400*/  HMMA.1688.F32.TF32 R68, R244, R46, R116 ;  /* 0x0000002ef444723c */ /* 0x008ff60000081074 */
[----:B------:R-:W-:Y:S04]  /*b4410*/  STL.64 [R1+0x1070], R124 ;  /* 0x0010707c01007387 */ /* 0x000fe80000100a00 */
[----:B------:R-:W-:Y:S04]  /*b4420*/  STL.64 [R1+0x1078], R126 ;  /* 0x0010787e01007387 */ /* 0x000fe80000100a00 */
[----:B------:R-:W-:Y:S04]  /*b4430*/  STL.64 [R1+0x10f0], R72 ;  /* 0x0010f04801007387 */ /* 0x000fe80000100a00 */
[----:B------:R-:W-:Y:S01]  /*b4440*/  STL.64 [R1+0x10f8], R74 ;  /* 0x0010f84a01007387 */ /* 0x000fe20000100a00 */
[----:B------:R-:W-:-:S02]  /*b4450*/  IMAD.MOV.U32 R65, RZ, RZ, R69 ;  /* 0x000000ffff417224 */ /* 0x000fc400078e0045 */
[----:B------:R-:W-:Y:S01]  /*b4460*/  IMAD.MOV.U32 R64, RZ, RZ, R70 ;  /* 0x000000ffff407224 */ /* 0x000fe200078e0046 */
[----:B------:R4:W-:Y:S01]  /*b4470*/  STL [R1+0x1170], R68 ;  /* 0x0011704401007387 */ /* 0x0009e20000100800 */
[----:B------:R-:W-:Y:S02]  /*b4480*/  MOV R61, R71 ;  /* 0x00000047003d7202 */ /* 0x000fe40000000f00 */
[----:B----4-:R-:W-:-:S15]  /*b4490*/  HMMA.1688.F32.TF32 R68, R244, R42, R112 ;  /* 0x0000002af444723c */ /* 0x010fde0000081070 */
[----:B------:R-:W-:-:S04]  /*b44a0*/  NOP ;  /* 0x0000000000007918 */ /* 0x000fc80000000000 */
[----:B------:R-:W-:Y:S02]  /*b44b0*/  IMAD.MOV.U32 R32, RZ, RZ, R68 ;  /* 0x000000ffff207224 */ /* 0x000fe400078e0044 */
[----:B------:R-:W-:Y:S02]  /*b44c0*/  IMAD.MOV.U32 R29, RZ, RZ, R69 ;  /* 0x000000ffff1d7224 */ /* 0x000fe400078e0045 */
[----:B------:R-:W-:Y:S01]  /*b44d0*/  IMAD.MOV.U32 R28, RZ, RZ, R70 ;  /* 0x000000ffff1c7224 */ /* 0x000fe200078e0046 */
[----:B------:R-:W-:Y:S02]  /*b44e0*/  MOV R24, R71 ;  /* 0x0000004700187202 */ /* 0x000fe40000000f00 */
[----:B------:R-:W-:-:S15]  /*b44f0*/  HMMA.1688.F32.TF32 R68, R244, R38, R108 ;  /* 0x00000026f444723c */ /* 0x000fde000008106c */
[----:B------:R-:W-:-:S04]  /*b4500*/  NOP ;  /* 0x0000000000007918 */ /* 0x000fc80000000000 */
[----:B------:R-:W-:Y:S02]  /*b4510*/  IMAD.MOV.U32 R40, RZ, RZ, R68 ;  /* 0x000000ffff287224 */ /* 0x000fe400078e0044 */
[----:B------:R-:W-:Y:S02]  /*b4520*/  IMAD.MOV.U32 R37, RZ, RZ, R69 ;  /* 0x000000ffff257224 */ /* 0x000fe400078e0045 */
[----:B------:R-:W-:Y:S01]  /*b4530*/  IMAD.MOV.U32 R36, RZ, RZ, R70 ;  /* 0x000000ffff247224 */ /* 0x000fe200078e0046 */
[----:B------:R-:W-:Y:S02]  /*b4540*/  MOV R33, R71 ;  /* 0x0000004700217202 */ /* 0x000fe40000000f00 */
[C---:B------:R-:W-:Y:S08]  /*b4550*/  HMMA.1688.F32.TF32 R68, R244.reuse, R34, R104 ;  /* 0x00000022f444723c */ /* 0x040ff00000081068 */
[----:B------:R-:W-:Y:S11]  /*b4560*/  HMMA.1688.F32.TF32 R72, R244, R26, R96 ;  /* 0x0000001af448723c */ /* 0x000ff60000081060 */
[----:B------:R-:W-:-:S02]  /*b4570*/  IMAD.MOV.U32 R52, RZ, RZ, R68 ;  /* 0x000000ffff347224 */ /* 0x000fc400078e0044 */
[----:B------:R-:W-:Y:S02]  /*b4580*/  IMAD.MOV.U32 R45, RZ, RZ, R69 ;  /* 0x000000ffff2d7224 */ /* 0x000fe400078e0045 */
[----:B------:R-:W-:Y:S01]  /*b4590*/  IMAD.MOV.U32 R44, RZ, RZ, R70 ;  /* 0x000000ffff2c7224 */ /* 0x000fe200078e0046 */
[----:B------:R-:W-:Y:S02]  /*b45a0*/  MOV R41, R71 ;  /* 0x0000004700297202 */ /* 0x000fe40000000f00 */
[C---:B------:R-:W-:Y:S08]  /*b45b0*/  HMMA.1688.F32.TF32 R68, R244.reuse, R30, R100 ;  /* 0x0000001ef444723c */ /* 0x040ff00000081064 */
[----:B------:R-:W-:Y:S01]  /*b45c0*/  HMMA.1688.F32.TF32 R88, R244, R18, R88 ;  /* 0x00000012f458723c */ /* 0x000fe20000081058 */
[----:B------:R-:W-:Y:S10]  /*b45d0*/  STL.64 [R1+0x16f0], R72 ;  /* 0x0016f04801007387 */ /* 0x000ff40000100a00 */
[----:B------:R-:W-:-:S02]  /*b45e0*/  IMAD.MOV.U32 R60, RZ, RZ, R68 ;  /* 0x000000ffff3c7224 */ /* 0x000fc400078e0044 */
[----:B------:R-:W-:Y:S02]  /*b45f0*/  IMAD.MOV.U32 R57, RZ, RZ, R69 ;  /* 0x000000ffff397224 */ /* 0x000fe400078e0045 */
[----:B------:R-:W-:Y:S01]  /*b4600*/  IMAD.MOV.U32 R56, RZ, RZ, R70 ;  /* 0x000000ffff387224 */ /* 0x000fe200078e0046 */
[----:B------:R-:W-:Y:S02]  /*b4610*/  MOV R53, R71 ;  /* 0x0000004700357202 */ /* 0x000fe40000000f00 */
[C---:B------:R-:W-:Y:S01]  /*b4620*/  HMMA.1688.F32.TF32 R68, R244.reuse, R22, R92 ;  /* 0x00000016f444723c */ /* 0x040fe2000008105c */
[----:B------:R1:W-:Y:S07]  /*b4630*/  STL.64 [R1+0x16f8], R74 ;  /* 0x0016f84a01007387 */ /* 0x0003ee0000100a00 */
[C---:B-1----:R-:W-:Y:S11]  /*b4640*/  HMMA.1688.F32.TF32 R72, R244.reuse, R14, R84 ;  /* 0x0000000ef448723c */ /* 0x042ff60000081054 */
[----:B------:R-:W-:Y:S04]  /*b4650*/  STL.64 [R1+0x16e0], R68 ;  /* 0x0016e04401007387 */ /* 0x000fe80000100a00 */
[----:B------:R1:W-:Y:S02]  /*b4660*/  STL.64 [R1+0x16e8], R70 ;  /* 0x0016e84601007387 */ /* 0x0003e40000100a00 */
[----:B-1----:R-:W-:Y:S02]  /*b4670*/  HMMA.1688.F32.TF32 R68, R244, R10, R80 ;  /* 0x0000000af444723c */ /* 0x002fe40000081050 */
[----:B------:R-:W-:Y:S04]  /*b4680*/  STL.64 [R1+0x16d0], R88 ;  /* 0x0016d05801007387 */ /* 0x000fe80000100a00 */
[----:B------:R-:W-:Y:S04]  /*b4690*/  STL.64 [R1+0x16d8], R90 ;  /* 0x0016d85a01007387 */ /* 0x000fe80000100a00 */
[----:B------:R-:W-:Y:S01]  /*b46a0*/  STL.64 [R1+0x16c0], R72 ;  /* 0x0016c04801007387 */ /* 0x000fe20000100a00 */
[----:B------:R-:W-:-:S03]  /*b46b0*/  IMAD.MOV.U32 R92, RZ, RZ, R186 ;  /* 0x000000ffff5c7224 */ /* 0x000fc600078e00ba */
[----:B------:R-:W-:Y:S04]  /*b46c0*/  STL.64 [R1+0x16c8], R74 ;  /* 0x0016c84a01007387 */ /* 0x000fe80000100a00 */
[----:B------:R-:W2:Y:S01]  /*b46d0*/  LDL.LU R186, [R1+0x5b5c] ;  /* 0x005b5c0001ba7983 */ /* 0x000ea20000300800 */
[----:B------:R-:W-:Y:S02]  /*b46e0*/  IMAD.MOV.U32 R93, RZ, RZ, R187 ;  /* 0x000000ffff5d7224 */ /* 0x000fe400078e00bb */
[----:B------:R-:W-:Y:S01]  /*b46f0*/  IMAD.MOV.U32 R94, RZ, RZ, R206 ;  /* 0x000000ffff5e7224 */ /* 0x000fe200078e00ce */
[----:B------:R-:W-:Y:S01]  /*b4700*/  MOV R95, R207 ;  /* 0x000000cf005f7202 */ /* 0x000fe20000000f00 */
[----:B------:R-:W-:Y:S02]  /*b4710*/  IMAD.MOV.U32 R96, RZ, RZ, R194 ;  /* 0x000000ffff607224 */ /* 0x000fe400078e00c2 */
[----:B------:R-:W-:Y:S01]  /*b4720*/  IMAD.MOV.U32 R97, RZ, RZ, R195 ;  /* 0x000000ffff617224 */ /* 0x000fe200078e00c3 */
[----:B------:R-:W-:Y:S04]  /*b4730*/  STL.64 [R1+0x16b0], R68 ;  /* 0x0016b04401007387 */ /* 0x000fe80000100a00 */
[----:B------:R1:W-:Y:S04]  /*b4740*/  STL.64 [R1+0x16b8], R70 ;  /* 0x0016b84601007387 */ /* 0x0003e80000100a00 */
[----:B------:R-:W3:Y:S04]  /*b4750*/  LDL.LU R187, [R1+0x5b58] ;  /* 0x005b580001bb7983 */ /* 0x000ee80000300800 */
[----:B------:R-:W4:Y:S04]  /*b4760*/  LDL.LU R206, [R1+0x5b54] ;  /* 0x005b540001ce7983 */ /* 0x000f280000300800 */
[----:B------:R-:W4:Y:S04]  /*b4770*/  LDL.LU R207, [R1+0x5b50] ;  /* 0x005b500001cf7983 */ /* 0x000f280000300800 */
[----:B------:R-:W4:Y:S04]  /*b4780*/  LDL.LU R194, [R1+0x5b4c] ;  /* 0x005b4c0001c27983 */ /* 0x000f280000300800 */
[----:B------:R-:W4:Y:S01]  /*b4790*/  LDL.LU R195, [R1+0x5b48] ;  /* 0x005b480001c37983 */ /* 0x000f220000300800 */
[----:B------:R-:W-:Y:S01]  /*b47a0*/  IMAD.MOV.U32 R98, RZ, RZ, R215 ;  /* 0x000000ffff627224 */ /* 0x000fe200078e00d7 */
[----:B------:R-:W-:-:S02]  /*b47b0*/  MOV R99, R214 ;  /* 0x000000d600637202 */ /* 0x000fc40000000f00 */
[----:B------:R-:W4:Y:S04]  /*b47c0*/  LDL.LU R215, [R1+0x5b44] ;  /* 0x005b440001d77983 */ /* 0x000f280000300800 */
[----:B------:R-:W4:Y:S01]  /*b47d0*/  LDL.LU R214, [R1+0x5b40] ;  /* 0x005b400001d67983 */ /* 0x000f220000300800 */
[----:B------:R-:W-:Y:S02]  /*b47e0*/  IMAD.MOV.U32 R100, RZ, RZ, R211 ;  /* 0x000000ffff647224 */ /* 0x000fe400078e00d3 */
[----:B------:R-:W-:Y:S01]  /*b47f0*/  IMAD.MOV.U32 R101, RZ, RZ, R210 ;  /* 0x000000ffff657224 */ /* 0x000fe200078e00d2 */
        /* <DEDUP_REMOVED lines=14> */
[----:B------:R-:W-:Y:S01]  /*b48e0*/  IMAD.MOV.U32 R114, RZ, RZ, R191 ;  /* 0x000000ffff727224 */ /* 0x000fe200078e00bf */
[----:B------:R-:W-:Y:S01]  /*b48f0*/  MOV R115, R190 ;  /* 0x000000be00737202 */ /* 0x000fe20000000f00 */
[----:B--2---:R-:W-:Y:S02]  /*b4900*/  IMAD.MOV.U32 R113, RZ, RZ, R186 ;  /* 0x000000ffff717224 */ /* 0x004fe400078e00ba */
[----:B---3--:R-:W-:Y:S02]  /*b4910*/  IMAD.MOV.U32 R112, RZ, RZ, R187 ;  /* 0x000000ffff707224 */ /* 0x008fe400078e00bb */
[----:B------:R-:W2:Y:S04]  /*b4920*/  LDL.LU R187, [R1+0x5b1c] ;  /* 0x005b1c0001bb7983 */ /* 0x000ea80000300800 */
[----:B------:R-:W3:Y:S04]  /*b4930*/  LDL.LU R186, [R1+0x5b18] ;  /* 0x005b180001ba7983 */ /* 0x000ee80000300800 */
[----:B------:R-:W3:Y:S04]  /*b4940*/  LDL.LU R191, [R1+0x5b14] ;  /* 0x005b140001bf7983 */ /* 0x000ee80000300800 */
[----:B------:R-:W3:Y:S01]  /*b4950*/  LDL.LU R190, [R1+0x5b10] ;  /* 0x005b100001be7983 */ /* 0x000ee20000300800 */
[----:B----4-:R-:W-:-:S02]  /*b4960*/  IMAD.MOV.U32 R116, RZ, RZ, R195 ;  /* 0x000000ffff747224 */ /* 0x010fc400078e00c3 */
[----:B------:R-:W-:Y:S01]  /*b4970*/  IMAD.MOV.U32 R117, RZ, RZ, R194 ;  /* 0x000000ffff757224 */ /* 0x000fe200078e00c2 */
[----:B------:R-:W4:Y:S04]  /*b4980*/  LDL.LU R195, [R1+0x5b0c] ;  /* 0x005b0c0001c37983 */ /* 0x000f280000300800 */
[----:B------:R-:W4:Y:S01]  /*b4990*/  LDL.LU R194, [R1+0x5b08] ;  /* 0x005b080001c27983 */ /* 0x000f220000300800 */
[----:B------:R-:W-:Y:S01]  /*b49a0*/  IMAD.MOV.U32 R118, RZ, RZ, R207 ;  /* 0x000000ffff767224 */ /* 0x000fe200078e00cf */
[----:B------:R-:W-:Y:S02]  /*b49b0*/  MOV R119, R206 ;  /* 0x000000ce00777202 */ /* 0x000fe40000000f00 */
        /* <DEDUP_REMOVED lines=8> */
[----:B------:R-:W4:Y:S04]  /*b4a40*/  LDL.LU R198, [R1+0x5af4] ;  /* 0x005af40001c67983 */ /* 0x000f280000300800 */
[----:B------:R-:W4:Y:S01]  /*b4a50*/  LDL.LU R199, [R1+0x5af0] ;  /* 0x005af00001c77983 */ /* 0x000f220000300800 */
[----:B------:R-:W-:Y:S01]  /*b4a60*/  IMAD.MOV.U32 R130, RZ, RZ, R182 ;  /* 0x000000ffff827224 */ /* 0x000fe200078e00b6 */
[----:B------:R-:W-:Y:S01]  /*b4a70*/  MOV R131, R183 ;  /* 0x000000b700837202 */ /* 0x000fe20000000f00 */
[----:B--2---:R-:W-:-:S02]  /*b4a80*/  IMAD.MOV.U32 R129, RZ, RZ, R187 ;  /* 0x000000ffff817224 */ /* 0x004fc400078e00bb */
        /* <DEDUP_REMOVED lines=12> */
[----:B------:R-:W1:Y:S01]  /*b4b50*/  LDL.LU R191, [R1+0x5ad0] ;  /* 0x005ad00001bf7983 */ /* 0x000e620000300800 */
[----:B------:R-:W-:Y:S01]  /*b4b60*/  MOV R143, R198 ;  /* 0x000000c6008f7202 */ /* 0x000fe20000000f00 */
[----:B------:R-:W-:-:S02]  /*b4b70*/  IMAD.MOV.U32 R142, RZ, RZ, R199 ;  /* 0x000000ffff8e7224 */ /* 0x000fc400078e00c7 */
        /* <DEDUP_REMOVED lines=14> */
[----:B-1----:R-:W-:Y:S01]  /*b4c60*/  IMAD.MOV.U32 R70, RZ, RZ, R191 ;  /* 0x000000ffff467224 */ /* 0x002fe200078e00bf */
[----:B------:R-:W-:Y:S01]  /*b4c70*/  MOV R71, R190 ;  /* 0x000000be00477202 */ /* 0x000fe20000000f00 */
[----:B--2---:R-:W-:-:S02]  /*b4c80*/  IMAD.MOV.U32 R69, RZ, RZ, R187 ;  /* 0x000000ffff457224 */ /* 0x004fc400078e00bb */
[----:B---3--:R-:W-:Y:S02]  /*b4c90*/  IMAD.MOV.U32 R68, RZ, RZ, R186 ;  /* 0x000000ffff447224 */ /* 0x008fe400078e00ba */
[----:B------:R-:W2:Y:S04]  /*b4ca0*/  LDL.LU R186, [R1+0x5aac] ;  /* 0x005aac0001ba7983 */ /* 0x000ea80000300800 */
[----:B------:R-:W3:Y:S04]  /*b4cb0*/  LDL.LU R187, [R1+0x5aa8] ;  /* 0x005aa80001bb7983 */ /* 0x000ee80000300800 */
        /* <DEDUP_REMOVED lines=8> */
[----:B--2---:R-:W-:Y:S01]  /*b4d40*/  IMAD.MOV.U32 R152, RZ, RZ, R191 ;  /* 0x000000ffff987224 */ /* 0x004fe200078e00bf */
[----:B---3--:R-:W-:Y:S02]  /*b4d50*/  MOV R153, R190 ;  /* 0x000000be00997202 */ /* 0x008fe40000000f00 */
[----:B------:R-:W2:Y:S04]  /*b4d60*/  LDL.LU R191, [R1+0x5a94] ;  /* 0x005a940001bf7983 */ /* 0x000ea80000300800 */
[----:B------:R-:W3:Y:S01]  /*b4d70*/  LDL.LU R190, [R1+0x5a90] ;  /* 0x005a900001be7983 */ /* 0x000ee20000300800 */
[----:B------:R-:W-:-:S02]  /*b4d80*/  IMAD.MOV.U32 R154, RZ, RZ, R187 ;  /* 0x000000ffff9a7224 */ /* 0x000fc400078e00bb */
[----:B------:R-:W-:Y:S01]  /*b4d90*/  IMAD.MOV.U32 R155, RZ, RZ, R186 ;  /* 0x000000ffff9b7224 */ /* 0x000fe200078e00ba */
[----:B------:R-:W3:Y:S04]  /*b4da0*/  LDL.LU R187, [R1+0x5a8c] ;  /* 0x005a8c0001bb7983 */ /* 0x000ee80000300800 */
[----:B------:R-:W3:Y:S04]  /*b4db0*/  LDL.LU R186, [R1+0x5a88] ;  /* 0x005a880001ba7983 */ /* 0x000ee80000300800 */
[----:B------:R-:W3:Y:S04]  /*b4dc0*/  LDL.LU R156, [R1+0x150] ;  /* 0x00015000019c7983 */ /* 0x000ee80000300800 */
[----:B------:R-:W3:Y:S01]  /*b4dd0*/  LDL.LU R157, [R1+0x154] ;  /* 0x00015400019d7983 */ /* 0x000ee20000300800 */
[----:B----4-:R-:W-:Y:S01]  /*b4de0*/  IMAD.MOV.U32 R158, RZ, RZ, R183 ;  /* 0x000000ffff9e7224 */ /* 0x010fe200078e00b7 */
[----:B------:R-:W-:-:S02]  /*b4df0*/  MOV R159, R182 ;  /* 0x000000b6009f7202 */ /* 0x000fc40000000f00 */
        /* <DEDUP_REMOVED lines=36> */
[----:B--2---:R-:W-:Y:S02]  /*b5040*/  IMAD.MOV.U32 R163, RZ, RZ, R191 ;  /* 0x000000ffffa37224 */ /* 0x004fe400078e00bf */
[----:B---3--:R-:W-:Y:S01]  /*b5050*/  IMAD.MOV.U32 R162, RZ, RZ, R190 ;  /* 0x000000ffffa27224 */ /* 0x008fe200078e00be */
[----:B------:R-:W-:Y:S01]  /*b5060*/  MOV R161, R187 ;  /* 0x000000bb00a17202 */ /* 0x000fe20000000f00 */
[----:B------:R-:W-:Y:S02]  /*b5070*/  IMAD.MOV.U32 R160, RZ, RZ, R186 ;  /* 0x000000ffffa07224 */ /* 0x000fe400078e00ba */
        /* <DEDUP_REMOVED lines=35> */
[----:B------:R-:W4:Y:S01]  /*b52b0*/  LDL.LU R227, [R1+0x59f8] ;  /* 0x0059f80001e37983 */ /* 0x000f220000300800 */
[----:B------:R-:W-:-:S02]  /*b52c0*/  LOP3.LUT R241, R0, 0x40, RZ, 0x3c, !PT ;  /* 0x0000004000f17812 */ /* 0x000fc400078e3cff */
[----:B------:R-:W-:-:S03]  /*b52d0*/  LOP3.LUT R251, R0, 0x60, RZ, 0x3c, !PT ;  /* 0x0000006000fb7812 */ /* 0x000fc600078e3cff */
[----:B------:R-:W-:Y:S04]  /*b52e0*/  LDS R176, [R241+UR18+0x89000] ;  /* 0x08900012f1b07984 */ /* 0x000fe80008000800 */
[----:B------:R-:W-:Y:S04]  /*b52f0*/  LDS R178, [R241+UR18+0x89800] ;  /* 0x08980012f1b27984 */ /* 0x000fe80008000800 */
[----:B------:R-:W-:Y:S04]  /*b5300*/  LDS R177, [R251+UR18+0x89000] ;  /* 0x08900012fbb17984 */ /* 0x000fe80008000800 */
[----:B------:R-:W1:Y:S04]  /*b5310*/  LDS R179, [R251+UR18+0x89800] ;  /* 0x08980012fbb37984 */ /* 0x000e680008000800 */
[----:B------:R-:W-:Y:S04]  /*b5320*/  LDS R249, [R251+UR18+0x89180] ;  /* 0x08918012fbf97984 */ /* 0x000fe80008000800 */
[----:B------:R-:W-:Y:S04]  /*b5330*/  LDS R248, [R241+UR18+0x89180] ;  /* 0x08918012f1f87984 */ /* 0x000fe80008000800 */
[----:B------:R-:W-:Y:S01]  /*b5340*/  LDS R250, [R241+UR18+0x89980] ;  /* 0x08998012f1fa7984 */ /* 0x000fe20008000800 */
[----:B-1----:R-:W-:Y:S08]  /*b5350*/  HMMA.1688.F32.TF32 R100, R176, R58, R100 ;  /* 0x0000003ab064723c */ /* 0x002ff00000081064 */
[C---:B--2---:R-:W-:Y:S08]  /*b5360*/  HMMA.1688.F32.TF32 R172, R244.reuse, R6, R168 ;  /* 0x00000006f4ac723c */ /* 0x044ff000000810a8 */
[C---:B------:R-:W-:Y:S08]  /*b5370*/  HMMA.1688.F32.TF32 R168, R244.reuse, R242, R164 ;  /* 0x000000f2f4a8723c */ /* 0x040ff000000810a4 */
[C---:B---3--:R-:W-:Y:S08]  /*b5380*/  HMMA.1688.F32.TF32 R164, R244.reuse, R238, R160 ;  /* 0x000000eef4a4723c */ /* 0x048ff000000810a0 */
[C---:B------:R-:W-:Y:S08]  /*b5390*/  HMMA.1688.F32.TF32 R160, R244.reuse, R234, R156 ;  /* 0x000000eaf4a0723c */ /* 0x040ff0000008109c */
[C---:B------:R-:W-:Y:S08]  /*b53a0*/  HMMA.1688.F32.TF32 R156, R244.reuse, R230, R152 ;  /* 0x000000e6f49c723c */ /* 0x040ff00000081098 */
        /* <DEDUP_REMOVED lines=15> */
[C---:B------:R-:W-:Y:S08]  /*b54a0*/  HMMA.1688.F32.TF32 R68, R244.reuse, R210, R140 ;  /* 0x000000d2f444723c */ /* 0x040ff0000008108c */
[C---:B-1----:R-:W-:Y:S01]  /*b54b0*/  HMMA.1688.F32.TF32 R72, R244.reuse, R214, R144 ;  /* 0x000000d6f448723c */ /* 0x042fe20000081090 */
[----:B------:R-:W-:Y:S04]  /*b54c0*/  STL.64 [R1+0x120], R152 ;  /* 0x0001209801007387 */ /* 0x000fe80000100a00 */
[----:B------:R-:W-:Y:S04]  /*b54d0*/  STL.64 [R1+0x128], R154 ;  /* 0x0001289a01007387 */ /* 0x000fe80000100a00 */
[----:B------:R-:W-:Y:S04]  /*b54e0*/  STL.64 [R1+0x110], R148 ;  /* 0x0001109401007387 */ /* 0x000fe80000100a00 */
[----:B------:R-:W-:Y:S01]  /*b54f0*/  STL.64 [R1+0x118], R150 ;  /* 0x0001189601007387 */ /* 0x000fe20000100a00 */
[C---:B------:R-:W-:Y:S05]  /*b5500*/  HMMA.1688.F32.TF32 R136, R244.reuse, R206, R136 ;  /* 0x000000cef488723c */ /* 0x040fea0000081088 */
        /* <DEDUP_REMOVED lines=17> */
[----:B------:R-:W-:Y:S03]  /*b5620*/  HMMA.1688.F32.TF32 R112, R244, R182, R112 ;  /* 0x000000b6f470723c */ /* 0x000fe60000081070 */
[----:B------:R-:W-:Y:S04]  /*b5630*/  STL.64 [R1+0xa0], R72 ;  /* 0x0000a04801007387 */ /* 0x000fe80000100a00 */
[----:B------:R1:W-:Y:S04]  /*b5640*/  STL.64 [R1+0xa8], R74 ;  /* 0x0000a84a01007387 */ /* 0x0003e80000100a00 */
[----:B------:R-:W-:Y:S04]  /*b5650*/  STL.64 [R1+0x90], R68 ;  /* 0x0000904401007387 */ /* 0x000fe80000100a00 */
[----:B------:R2:W-:Y:S01]  /*b5660*/  STL.64 [R1+0x98], R70 ;  /* 0x0000984601007387 */ /* 0x0005e20000100a00 */
[C---:B-1----:R-:W-:Y:S08]  /*b5670*/  HMMA.1688.F32.TF32 R72, R176.reuse, R66, R108 ;  /* 0x00000042b048723c */ /* 0x042ff0000008106c */
[C---:B--2---:R-:W-:Y:S01]  /*b5680*/  HMMA.1688.F32.TF32 R68, R176.reuse, R62, R104 ;  /* 0x0000003eb044723c */ /* 0x044fe20000081068 */
[----:B------:R-:W-:Y:S04]  /*b5690*/  STL.64 [R1+0x80], R112 ;  /* 0x0000807001007387 */ /* 0x000fe80000100a00 */
[----:B------:R-:W-:Y:S06]  /*b56a0*/  STL.64 [R1+0x88], R114 ;  /* 0x0000887201007387 */ /* 0x000fec0000100a00 */
[----:B------:R-:W-:Y:S04]  /*b56b0*/  STL.64 [R1+0x70], R72 ;  /* 0x0000704801007387 */ /* 0x000fe80000100a00 */
[----:B------:R1:W-:Y:S04]  /*b56c0*/  STL.64 [R1+0x78], R74 ;  /* 0x0000784a01007387 */ /* 0x0003e80000100a00 */
[----:B------:R-:W-:Y:S04]  /*b56d0*/  STL.64 [R1+0x60], R68 ;  /* 0x0000604401007387 */ /* 0x000fe80000100a00 */
[----:B------:R2:W-:Y:S01]  /*b56e0*/  STL.64 [R1+0x68], R70 ;  /* 0x0000684601007387 */ /* 0x0005e20000100a00 */
[C---:B-1----:R-:W-:Y:S08]  /*b56f0*/  HMMA.1688.F32.TF32 R72, R176.reuse, R54, R96 ;  /* 0x00000036b048723c */ /* 0x042ff00000081060 */
[C---:B--2---:R-:W-:Y:S01]  /*b5700*/  HMMA.1688.F32.TF32 R68, R176.reuse, R50, R92 ;  /* 0x00000032b044723c */ /* 0x044fe2000008105c */
[----:B------:R-:W-:Y:S04]  /*b5710*/  STL.64 [R1+0x50], R100 ;  /* 0x0000506401007387 */ /* 0x000fe80000100a00 */
[----:B------:R-:W-:Y:S04]  /*b5720*/  STL.64 [R1+0x58], R102 ;  /* 0x0000586601007387 */ /* 0x000fe80000100a00 */
[----:B------:R-:W-:Y:S04]  /*b5730*/  STL.64 [R1+0x59f0], R50 ;  /* 0x0059f03201007387 */ /* 0x000fe80000100a00 */
[----:B------:R-:W-:Y:S04]  /*b5740*/  STL.64 [R1+0x40], R72 ;  /* 0x0000404801007387 */ /* 0x000fe80000100a00 */
[----:B------:R-:W-:Y:S04]  /*b5750*/  STL.64 [R1+0x48], R74 ;  /* 0x0000484a01007387 */ /* 0x000fe80000100a00 */
[----:B------:R1:W-:Y:S04]  /*b5760*/  STL.64 [R1+0x59e8], R48 ;  /* 0x0059e83001007387 */ /* 0x0003e80000100a00 */
[----:B------:R-:W-:Y:S04]  /*b5770*/  STL.64 [R1+0x30], R68 ;  /* 0x0000304401007387 */ /* 0x000fe80000100a00 */
[----:B------:R-:W-:Y:S04]  /*b5780*/  STL.64 [R1+0x38], R70 ;  /* 0x0000384601007387 */ /* 0x000fe80000100a00 */
[----:B------:R-:W-:Y:S04]  /*b5790*/  STL.64 [R1+0x59e0], R46 ;  /* 0x0059e02e01007387 */ /* 0x000fe80000100a00 */
[----:B------:R2:W-:Y:S01]  /*b57a0*/  STL.64 [R1+0x59d8], R44 ;  /* 0x0059d82c01007387 */ /* 0x0005e20000100a00 */
[C---:B-1----:R-:W-:Y:S08]  /*b57b0*/  HMMA.1688.F32.TF32 R48, R176.reuse, R46, R88 ;  /* 0x0000002eb030723c */ /* 0x042ff00000081058 */
[C---:B--2---:R-:W-:Y:S11]  /*b57c0*/  HMMA.1688.F32.TF32 R44, R176.reuse, R42, R84 ;  /* 0x0000002ab02c723c */ /* 0x044ff60000081054 */
        /* <DEDUP_REMOVED lines=8> */
[----:B------:R-:W2:Y:S04]  /*b5850*/  LDL.LU R80, [R1+0x850] ;  /* 0x0008500001507983 */ /* 0x000ea80000300800 */
[----:B------:R-:W-:Y:S04]  /*b5860*/  LDS R76, [R0+UR18+0x89080] ;  /* 0x08908012004c7984 */ /* 0x000fe80008000800 */
[----:B------:R-:W-:Y:S04]  /*b5870*/  LDS R78, [R0+UR18+0x89880] ;  /* 0x08988012004e7984 */ /* 0x000fe80008000800 */
[----:B------:R-:W-:Y:S04]  /*b5880*/  LDS R77, [R3+UR18+0x89080] ;  /* 0x08908012034d7984 */ /* 0x000fe80008000800 */
[----:B------:R-:W1:Y:S04]  /*b5890*/  LDS R79, [R3+UR18+0x89880] ;  /* 0x08988012034f7984 */ /* 0x000e680008000800 */
[----:B------:R-:W-:Y:S04]  /*b58a0*/  STL.64 [R1], R44 ;  /* 0x0000002c01007387 */ /* 0x000fe80000100a00 */
        /* <DEDUP_REMOVED lines=106> */
[C---:B---3--:R-:W-:Y:S08]  /*b5f50*/  HMMA.1688.F32.TF32 R40, R176.reuse, R26, R168 ;  /* 0x0000001ab028723c */ /* 0x048ff000000810a8 */
[C---:B--2---:R-:W-:Y:S08]  /*b5f60*/  HMMA.1688.F32.TF32 R44, R176.reuse, R30, R172 ;  /* 0x0000001eb02c723c */ /* 0x044ff000000810ac */
[C---:B----4-:R-:W-:Y:S11]  /*b5f70*/  HMMA.1688.F32.TF32 R48, R176.reuse, R22, R164 ;  /* 0x00000016b030723c */ /* 0x050ff600000810a4 */
[----:B------:R-:W-:Y:S04]  /*b5f80*/  STL.64 [R1+0x1680], R44 ;  /* 0x0016802c01007387 */ /* 0x000fe80000100a00 */
[----:B------:R2:W-:Y:S04]  /*b5f90*/  STL.64 [R1+0x1688], R46 ;  /* 0x0016882e01007387 */ /* 0x0005e80000100a00 */
[----:B------:R-:W-:Y:S04]  /*b5fa0*/  STL.64 [R1+0x1670], R40 ;  /* 0x0016702801007387 */ /* 0x000fe80000100a00 */
[----:B------:R3:W-:Y:S01]  /*b5fb0*/  STL.64 [R1+0x1678], R42 ;  /* 0x0016782a01007387 */ /* 0x0007e20000100a00 */
[C---:B--2---:R-:W-:Y:S08]  /*b5fc0*/  HMMA.1688.F32.TF32 R44, R176.reuse, R18, R160 ;  /* 0x00000012b02c723c */ /* 0x044ff000000810a0 */
[C---:B---3--:R-:W-:Y:S01]  /*b5fd0*/  HMMA.1688.F32.TF32 R40, R176.reuse, R14, R156 ;  /* 0x0000000eb028723c */ /* 0x048fe2000008109c */
[----:B------:R-:W-:Y:S04]  /*b5fe0*/  STL.64 [R1+0x1660], R48 ;  /* 0x0016603001007387 */ /* 0x000fe80000100a00 */
[----:B------:R2:W-:Y:S03]  /*b5ff0*/  STL.64 [R1+0x1668], R50 ;  /* 0x0016683201007387 */ /* 0x0005e60000100a00 */
[C---:B--2---:R-:W-:Y:S03]  /*b6000*/  HMMA.1688.F32.TF32 R48, R176.reuse, R10, R152 ;  /* 0x0000000ab030723c */ /* 0x044fe60000081098 */
        /* <DEDUP_REMOVED lines=50> */
[----:B---3--:R-:W-:Y:S01]  /*b6330*/  HMMA.1688.F32.TF32 R40, R176, R182, R92 ;  /* 0x000000b6b028723c */ /* 0x008fe2000008105c */
[----:B------:R-:W-:Y:S04]  /*b6340*/  STL.64 [R1+0x1540], R48 ;  /* 0x0015403001007387 */ /* 0x000fe80000100a00 */
[----:B------:R1:W-:Y:S04]  /*b6350*/  STL.64 [R1+0x1548], R50 ;  /* 0x0015483201007387 */ /* 0x0003e80000100a00 */
[----:B------:R-:W-:Y:S04]  /*b6360*/  LDS R176, [R241+UR18+0x89080] ;  /* 0x08908012f1b07984 */ /* 0x000fe80008000800 */
[----:B------:R-:W-:Y:S04]  /*b6370*/  LDS R178, [R241+UR18+0x89880] ;  /* 0x08988012f1b27984 */ /* 0x000fe80008000800 */
[----:B------:R-:W-:Y:S04]  /*b6380*/  LDS R177, [R251+UR18+0x89080] ;  /* 0x08908012fbb17984 */ /* 0x000fe80008000800 */
[----:B------:R-:W2:Y:S01]  /*b6390*/  LDS R179, [R251+UR18+0x89880] ;  /* 0x08988012fbb37984 */ /* 0x000ea20008000800 */
[C---:B-1----:R-:W-:Y:S03]  /*b63a0*/  HMMA.1688.F32.TF32 R48, R76.reuse, R66, R88 ;  /* 0x000000424c30723c */ /* 0x042fe60000081058 */
[----:B------:R-:W-:Y:S04]  /*b63b0*/  STL.64 [R1+0x1530], R44 ;  /* 0x0015302c01007387 */ /* 0x000fe80000100a00 */
[----:B------:R1:W-:Y:S04]  /*b63c0*/  STL.64 [R1+0x1538], R46 ;  /* 0x0015382e01007387 */ /* 0x0003e80000100a00 */
[----:B------:R-:W-:Y:S04]  /*b63d0*/  STL.64 [R1+0x1210], R40 ;  /* 0x0012102801007387 */ /* 0x000fe80000100a00 */
[----:B------:R3:W-:Y:S01]  /*b63e0*/  STL.64 [R1+0x1218], R42 ;  /* 0x0012182a01007387 */ /* 0x0007e20000100a00 */
[C---:B-1----:R-:W-:Y:S08]  /*b63f0*/  HMMA.1688.F32.TF32 R44, R76.reuse, R62, R84 ;  /* 0x0000003e4c2c723c */ /* 0x042ff00000081054 */
[C---:B---3--:R-:W-:Y:S01]  /*b6400*/  HMMA.1688.F32.TF32 R40, R76.reuse, R58, R80 ;  /* 0x0000003a4c28723c */ /* 0x048fe20000081050 */
        /* <DEDUP_REMOVED lines=142> */
[----:B-1----:R-:W2:Y:S04]  /*b6cf0*/  LDL.LU.64 R42, [R1+0x59d0] ;  /* 0x0059d000012a7983 */ /* 0x002ea80000300a00 */
[----:B------:R-:W3:Y:S01]  /*b6d00*/  LDL.LU.64 R40, [R1+0x59c8] ;  /* 0x0059c80001287983 */ /* 0x000ee20000300a00 */
        /* <DEDUP_REMOVED lines=36> */
[----:B------:R-:W-:Y:S06]  /*b6f50*/  STL.64 [R1+0x1448], R150 ;  /* 0x0014489601007387 */ /* 0x000fec0000100a00 */
[----:B------:R-:W-:Y:S04]  /*b6f60*/  STL.64 [R1+0x1430], R72 ;  /* 0x0014304801007387 */ /* 0x000fe80000100a00 */
[----:B------:R1:W-:Y:S04]  /*b6f70*/  STL.64 [R1+0x1438], R74 ;  /* 0x0014384a01007387 */ /* 0x0003e80000100a00 */
[----:B------:R-:W-:Y:S04]  /*b6f80*/  STL.64 [R1+0x1420], R68 ;  /* 0x0014204401007387 */ /* 0x000fe80000100a00 */
[----:B------:R2:W-:Y:S01]  /*b6f90*/  STL.64 [R1+0x1428], R70 ;  /* 0x0014284601007387 */ /* 0x0005e20000100a00 */
[C---:B-1----:R-:W-:Y:S08]  /*b6fa0*/  HMMA.1688.F32.TF32 R72, R76.reuse, R230, R132 ;  /* 0x000000e64c48723c */ /* 0x042ff00000081084 */
[----:B--2---:R-:W-:Y:S01]  /*b6fb0*/  HMMA.1688.F32.TF32 R68, R76, R226, R128 ;  /* 0x000000e24c44723c */ /* 0x004fe20000081080 */
[----:B------:R-:W-:Y:S04]  /*b6fc0*/  STL.64 [R1+0x1410], R136 ;  /* 0x0014108801007387 */ /* 0x000fe80000100a00 */
[----:B------:R-:W-:-:S14]  /*b6fd0*/  STL.64 [R1+0x1418], R138 ;  /* 0x0014188a01007387 */ /* 0x000fdc0000100a00 */
[----:B------:R-:W-:Y:S04]  /*b6fe0*/  STL.64 [R1+0x13f0], R68 ;  /* 0x0013f04401007387 */ /* 0x000fe80000100a00 */
[----:B------:R-:W-:Y:S04]  /*b6ff0*/  STL.64 [R1+0x1400], R72 ;  /* 0x0014004801007387 */ /* 0x000fe80000100a00 */
[----:B------:R1:W-:Y:S04]  /*b7000*/  STL.64 [R1+0x1408], R74 ;  /* 0x0014084a01007387 */ /* 0x0003e80000100a00 */
[----:B------:R2:W-:Y:S01]  /*b7010*/  STL [R1+0x13f8], R70 ;  /* 0x0013f84601007387 */ /* 0x0005e20000100800 */
[----:B------:R-:W-:Y:S01]  /*b7020*/  IMAD.MOV.U32 R240, RZ, RZ, R71 ;  /* 0x000000fffff07224 */ /* 0x000fe200078e0047 */
        /* <DEDUP_REMOVED lines=23> */
[----:B---3--:R-:W-:Y:S01]  /*b71a0*/  HMMA.1688.F32.TF32 R68, R76, R182, R84 ;  /* 0x000000b64c44723c */ /* 0x008fe20000081054 */
[----:B------:R1:W-:Y:S04]  /*b71b0*/  STL.64 [R1+0x1360], R92 ;  /* 0x0013605c01007387 */ /* 0x0003e80000100a00 */
[----:B------:R2:W-:Y:S03]  /*b71c0*/  STL.64 [R1+0x1368], R94 ;  /* 0x0013685e01007387 */ /* 0x0005e60000100a00 */
[C---:B------:R-:W-:Y:S01]  /*b71d0*/  HMMA.1688.F32.TF32 R244, R176.reuse, R66, R80 ;  /* 0x00000042b0f4723c */ /* 0x040fe20000081050 */
[----:B------:R-:W-:Y:S04]  /*b71e0*/  LDS R76, [R0+UR18+0x89100] ;  /* 0x08910012004c7984 */ /* 0x000fe80008000800 */
[----:B------:R-:W-:Y:S04]  /*b71f0*/  LDS R78, [R0+UR18+0x89900] ;  /* 0x08990012004e7984 */ /* 0x000fe80008000800 */
[----:B------:R-:W-:Y:S04]  /*b7200*/  LDS R77, [R3+UR18+0x89100] ;  /* 0x08910012034d7984 */ /* 0x000fe80008000800 */
[----:B------:R-:W3:Y:S04]  /*b7210*/  LDS R79, [R3+UR18+0x89900] ;  /* 0x08990012034f7984 */ /* 0x000ee80008000800 */
        /* <DEDUP_REMOVED lines=40> */
[----:B---3--:R-:W-:-:S15]  /*b74a0*/  HMMA.1688.F32.TF32 R68, R176, R62, R108 ;  /* 0x0000003eb044723c */ /* 0x008fde000008106c */
[----:B------:R-:W-:-:S04]  /*b74b0*/  NOP ;  /* 0x0000000000007918 */ /* 0x000fc80000000000 */
[----:B------:R-:W-:Y:S01]  /*b74c0*/  MOV R180, R68 ;  /* 0x0000004400b47202 */ /* 0x000fe20000000f00 */
[----:B------:R4:W-:Y:S01]  /*b74d0*/  STL.64 [R1+0x1348], R70 ;  /* 0x0013484601007387 */ /* 0x0009e20000100a00 */
[----:B------:R-:W-:Y:S02]  /*b74e0*/  IMAD.MOV.U32 R181, RZ, RZ, R69 ;  /* 0x000000ffffb57224 */ /* 0x000fe400078e0045 */
[----:B----4-:R-:W-:-:S15]  /*b74f0*/  HMMA.1688.F32.TF32 R68, R176, R58, R104 ;  /* 0x0000003ab044723c */ /* 0x010fde0000081068 */
[----:B------:R-:W-:-:S04]  /*b7500*/  NOP ;  /* 0x0000000000007918 */ /* 0x000fc80000000000 */
[----:B------:R-:W-:Y:S02]  /*b7510*/  IMAD.MOV.U32 R184, RZ, RZ, R68 ;  /* 0x000000ffffb87224 */ /* 0x000fe400078e0044 */
[----:B------:R-:W-:Y:S01]  /*b7520*/  IMAD.MOV.U32 R185, RZ, RZ, R69 ;  /* 0x000000ffffb97224 */ /* 0x000fe200078e0045 */
[----:B------:R1:W-:Y:S01]  /*b7530*/  STL [R1+0x1338], R70 ;  /* 0x0013384601007387 */ /* 0x0003e20000100800 */
[----:B------:R-:W-:Y:S02]  /*b7540*/  MOV R244, R71 ;  /* 0x0000004700f47202 */ /* 0x000fe40000000f00 */
[----:B-1----:R-:W-:-:S15]  /*b7550*/  HMMA.1688.F32.TF32 R68, R176, R54, R100 ;  /* 0x00000036b044723c */ /* 0x002fde0000081064 */
[----:B------:R-:W-:-:S04]  /*b7560*/  NOP ;  /* 0x0000000000007918 */ /* 0x000fc80000000000 */
[----:B------:R-:W-:Y:S02]  /*b7570*/  IMAD.MOV.U32 R188, RZ, RZ, R68 ;  /* 0x000000ffffbc7224 */ /* 0x000fe400078e0044 */
[----:B------:R-:W-:Y:S02]  /*b7580*/  IMAD.MOV.U32 R189, RZ, RZ, R69 ;  /* 0x000000ffffbd7224 */ /* 0x000fe400078e0045 */
[----:B------:R-:W-:Y:S01]  /*b7590*/  IMAD.MOV.U32 R245, RZ, RZ, R70 ;  /* 0x000000fffff57224 */ /* 0x000fe200078e0046 */
[----:B------:R-:W-:Y:S02]  /*b75a0*/  MOV R246, R71 ;  /* 0x0000004700f67202 */ /* 0x000fe40000000f00 */
[----:B------:R-:W-:-:S15]  /*b75b0*/  HMMA.1688.F32.TF32 R68, R176, R50, R96 ;  /* 0x00000032b044723c */ /* 0x000fde0000081060 */
[----:B------:R-:W-:-:S04]  /*b75c0*/  NOP ;  /* 0x0000000000007918 */ /* 0x000fc80000000000 */
[----:B------:R-:W-:Y:S01]  /*b75d0*/  IMAD.MOV.U32 R192, RZ, RZ, R68 ;  /* 0x000000ffffc07224 */ /* 0x000fe200078e0044 */
[----:B------:R2:W-:Y:S01]  /*b75e0*/  STL.64 [R1+0x1318], R70 ;  /* 0x0013184601007387 */ /* 0x0005e20000100a00 */
[----:B------:R-:W-:Y:S02]  /*b75f0*/  IMAD.MOV.U32 R193, RZ, RZ, R69 ;  /* 0x000000ffffc17224 */ /* 0x000fe400078e0045 */
[----:B--2---:R-:W-:-:S15]  /*b7600*/  HMMA.1688.F32.TF32 R68, R176, R46, R92 ;  /* 0x0000002eb044723c */ /* 0x004fde000008105c */
[----:B------:R-:W-:-:S04]  /*b7610*/  NOP ;  /* 0x0000000000007918 */ /* 0x000fc80000000000 */
[----:B------:R-:W-:Y:S01]  /*b7620*/  IMAD.MOV.U32 R196, RZ, RZ, R68 ;  /* 0x000000ffffc47224 */ /* 0x000fe200078e0044 */
[----:B------:R-:W-:Y:S01]  /*b7630*/  MOV R197, R69 ;  /* 0x0000004500c57202 */ /* 0x000fe20000000f00 */
[----:B------:R1:W-:Y:S01]  /*b7640*/  STL [R1+0x130c], R71 ;  /* 0x00130c4701007387 */ /* 0x0003e20000100800 */
[----:B------:R-:W-:Y:S02]  /*b7650*/  IMAD.MOV.U32 R247, RZ, RZ, R70 ;  /* 0x000000fffff77224 */ /* 0x000fe400078e0046 */
[----:B-1----:R-:W-:Y:S03]  /*b7660*/  HMMA.1688.F32.TF32 R68, R176, R42, R88 ;  /* 0x0000002ab044723c */ /* 0x002fe60000081058 */
[----:B------:R-:W-:Y:S04]  /*b7670*/  STL.64 [R1+0x57d0], R246 ;  /* 0x0057d0f601007387 */ /* 0x000fe80000100a00 */
[----:B------:R-:W-:-:S12]  /*b7680*/  STL.64 [R1+0x57c8], R244 ;  /* 0x0057c8f401007387 */ /* 0x000fd80000100a00 */
[----:B------:R-:W-:Y:S01]  /*b7690*/  IMAD.MOV.U32 R200, RZ, RZ, R68 ;  /* 0x000000ffffc87224 */ /* 0x000fe200078e0044 */
[----:B------:R1:W-:Y:S01]  /*b76a0*/  STL.64 [R1+0x12f8], R70 ;  /* 0x0012f84601007387 */ /* 0x0003e20000100a00 */
[----:B------:R-:W-:Y:S02]  /*b76b0*/  IMAD.MOV.U32 R201, RZ, RZ, R69 ;  /* 0x000000ffffc97224 */ /* 0x000fe400078e0045 */
[----:B-1----:R-:W-:-:S15]  /*b76c0*/  HMMA.1688.F32.TF32 R68, R176, R38, R84 ;  /* 0x00000026b044723c */ /* 0x002fde0000081054 */
[----:B------:R-:W-:-:S04]  /*b76d0*/  NOP ;  /* 0x0000000000007918 */ /* 0x000fc80000000000 */
[----:B------:R-:W-:Y:S01]  /*b76e0*/  MOV R204, R68 ;  /* 0x0000004400cc7202 */ /* 0x000fe20000000f00 */
[----:B------:R1:W-:Y:S01]  /*b76f0*/  STL.64 [R1+0x12e8], R70 ;  /* 0x0012e84601007387 */ /* 0x0003e20000100a00 */
[----:B------:R-:W-:Y:S02]  /*b7700*/  IMAD.MOV.U32 R205, RZ, RZ, R69 ;  /* 0x000000ffffcd7224 */ /* 0x000fe400078e0045 */
[----:B-1----:R-:W-:-:S15]  /*b7710*/  HMMA.1688.F32.TF32 R68, R176, R34, R80 ;  /* 0x00000022b044723c */ /* 0x002fde0000081050 */
[----:B------:R-:W-:-:S04]  /*b7720*/  NOP ;  /* 0x0000000000007918 */ /* 0x000fc80000000000 */
        /* <DEDUP_REMOVED lines=66> */
[----:B------:R-:W-:Y:S02]  /*b7b50*/  IMAD.MOV.U32 R209, RZ, RZ, R69 ;  /* 0x000000ffffd17224 */ /* 0x000fe400078e0045 */
[----:B-1----:R-:W-:-:S15]  /*b7b60*/  HMMA.1688.F32.TF32 R68, R176, R30, R140 ;  /* 0x0000001eb044723c */ /* 0x002fde000008108c */
[----:B------:R-:W-:-:S04]  /*b7b70*/  NOP ;  /* 0x0000000000007918 */ /* 0x000fc80000000000 */
[----:B------:R-:W-:Y:S01]  /*b7b80*/  MOV R212, R68 ;  /* 0x0000004400d47202 */ /* 0x000fe20000000f00 */
[----:B------:R2:W-:Y:S01]  /*b7b90*/  STL.64 [R1+0x12c8], R70 ;  /* 0x0012c84601007387 */ /* 0x0005e20000100a00 */
[----:B------:R-:W-:Y:S02]  /*b7ba0*/  IMAD.MOV.U32 R213, RZ, RZ, R69 ;  /* 0x000000ffffd57224 */ /* 0x000fe400078e0045 */
[----:B--2---:R-:W-:-:S15]  /*b7bb0*/  HMMA.1688.F32.TF32 R68, R176, R26, R136 ;  /* 0x0000001ab044723c */ /* 0x004fde0000081088 */
[----:B------:R-:W-:-:S04]  /*b7bc0*/  NOP ;  /* 0x0000000000007918 */ /* 0x000fc80000000000 */
        /* <DEDUP_REMOVED lines=10> */
[----:B------:R-:W-:Y:S01]  /*b7c70*/  IMAD.MOV.U32 R224, RZ, RZ, R68 ;  /* 0x000000ffffe07224 */ /* 0x000fe200078e0044 */
[----:B------:R3:W-:Y:S01]  /*b7c80*/  STL.64 [R1+0x1298], R70 ;  /* 0x0012984601007387 */ /* 0x0007e20000100a00 */
[----:B------:R-:W-:Y:S02]  /*b7c90*/  IMAD.MOV.U32 R225, RZ, RZ, R69 ;  /* 0x000000ffffe17224 */ /* 0x000fe400078e0045 */
[----:B---3--:R-:W-:-:S15]  /*b7ca0*/  HMMA.1688.F32.TF32 R68, R176, R14, R124 ;  /* 0x0000000eb044723c */ /* 0x008fde000008107c */
[----:B------:R-:W-:-:S04]  /*b7cb0*/  NOP ;  /* 0x0000000000007918 */ /* 0x000fc80000000000 */
[----:B------:R-:W-:Y:S01]  /*b7cc0*/  MOV R228, R68 ;  /* 0x0000004400e47202 */ /* 0x000fe20000000f00 */
[----:B------:R1:W-:Y:S01]  /*b7cd0*/  STL.64 [R1+0x1288], R70 ;  /* 0x0012884601007387 */ /* 0x0003e20000100a00 */
[----:B------:R-:W-:Y:S02]  /*b7ce0*/  IMAD.MOV.U32 R229, RZ, RZ, R69 ;  /* 0x000000ffffe57224 */ /* 0x000fe400078e0045 */
[C---:B-1----:R-:W-:Y:S08]  /*b7cf0*/  HMMA.1688.F32.TF32 R68, R176.reuse, R10, R120 ;  /* 0x0000000ab044723c */ /* 0x042ff00000081078 */
[----:B------:R-:W-:Y:S11]  /*b7d00*/  HMMA.1688.F32.TF32 R112, R176, R242, R112 ;  /* 0x000000f2b070723c */ /* 0x000ff60000081070 */
[----:B------:R-:W-:Y:S01]  /*b7d10*/  IMAD.MOV.U32 R232, RZ, RZ, R68 ;  /* 0x000000ffffe87224 */ /* 0x000fe200078e0044 */
[----:B------:R1:W-:Y:S01]  /*b7d20*/  STL.64 [R1+0x1278], R70 ;  /* 0x0012784601007387 */ /* 0x0003e20000100a00 */
[----:B------:R-:W-:-:S02]  /*b7d30*/  IMAD.MOV.U32 R233, RZ, RZ, R69 ;  /* 0x000000ffffe97224 */ /* 0x000fc400078e0045 */
[C---:B-1----:R-:W-:Y:S08]  /*b7d40*/  HMMA.1688.F32.TF32 R68, R176.reuse, R6, R116 ;  /* 0x00000006b044723c */ /* 0x042ff00000081074 */
[----:B------:R-:W-:Y:S11]  /*b7d50*/  HMMA.1688.F32.TF32 R72, R176, R238, R108 ;  /* 0x000000eeb048723c */ /* 0x000ff6000008106c */
[----:B------:R-:W-:Y:S01]  /*b7d60*/  MOV R236, R68 ;  /* 0x0000004400ec7202 */ /* 0x000fe20000000f00 */
[----:B------:R1:W-:Y:S01]  /*b7d70*/  STL.64 [R1+0x1268], R70 ;  /* 0x0012684601007387 */ /* 0x0003e20000100a00 */
[----:B------:R-:W-:-:S02]  /*b7d80*/  IMAD.MOV.U32 R237, RZ, RZ, R69 ;  /* 0x000000ffffed7224 */ /* 0x000fc400078e0045 */
[C---:B-1----:R-:W-:Y:S01]  /*b7d90*/  HMMA.1688.F32.TF32 R68, R176.reuse, R234, R104 ;  /* 0x000000eab044723c */ /* 0x042fe20000081068 */
[----:B------:R-:W-:Y:S04]  /*b7da0*/  STL.64 [R1+0x1250], R112 ;  /* 0x0012507001007387 */ /* 0x000fe80000100a00 */
[----:B------:R-:W-:Y:S03]  /*b7db0*/  STL.64 [R1+0x1258], R114 ;  /* 0x0012587201007387 */ /* 0x000fe60000100a00 */
[C---:B------:R-:W-:Y:S01]  /*b7dc0*/  HMMA.1688.F32.TF32 R100, R176.reuse, R230, R100 ;  /* 0x000000e6b064723c */ /* 0x040fe20000081064 */
[----:B------:R-:W-:Y:S04]  /*b7dd0*/  STL.64 [R1+0x1240], R72 ;  /* 0x0012404801007387 */ /* 0x000fe80000100a00 */
[----:B------:R1:W-:Y:S03]  /*b7de0*/  STL.64 [R1+0x1248], R74 ;  /* 0x0012484a01007387 */ /* 0x0003e60000100a00 */
[C---:B-1----:R-:W-:Y:S03]  /*b7df0*/  HMMA.1688.F32.TF32 R72, R176.reuse, R226, R96 ;  /* 0x000000e2b048723c */ /* 0x042fe60000081060 */
[----:B------:R-:W-:Y:S04]  /*b7e00*/  STL.64 [R1+0x1230], R68 ;  /* 0x0012304401007387 */ /* 0x000fe80000100a00 */
[----:B------:R1:W-:Y:S02]  /*b7e10*/  STL.64 [R1+0x1238], R70 ;  /* 0x0012384601007387 */ /* 0x0003e40000100a00 */
[C---:B-1----:R-:W-:Y:S02]  /*b7e20*/  HMMA.1688.F32.TF32 R68, R176.reuse, R222, R92 ;  /* 0x000000deb044723c */ /* 0x042fe4000008105c */
[----:B------:R-:W-:Y:S04]  /*b7e30*/  STL.64 [R1+0x5f0], R100 ;  /* 0x0005f06401007387 */ /* 0x000fe80000100a00 */
[----:B------:R-:W-:Y:S02]  /*b7e40*/  STL.64 [R1+0x5f8], R102 ;  /* 0x0005f86601007387 */ /* 0x000fe40000100a00 */
[C---:B----4-:R-:W-:Y:S02]  /*b7e50*/  HMMA.1688.F32.TF32 R88, R176.reuse, R218, R88 ;  /* 0x000000dab058723c */ /* 0x050fe40000081058 */
[----:B------:R-:W-:Y:S04]  /*b7e60*/  STL.64 [R1+0x1220], R72 ;  /* 0x0012204801007387 */ /* 0x000fe80000100a00 */
[----:B------:R1:W-:Y:S02]  /*b7e70*/  STL.64 [R1+0x1228], R74 ;  /* 0x0012284a01007387 */ /* 0x0003e40000100a00 */
[C---:B-1----:R-:W-:Y:S03]  /*b7e80*/  HMMA.1688.F32.TF32 R72, R176.reuse, R214, R84 ;  /* 0x000000d6b048723c */ /* 0x042fe60000081054 */
[----:B------:R-:W-:Y:S04]  /*b7e90*/  STL.64 [R1+0x11f0], R68 ;  /* 0x0011f04401007387 */ /* 0x000fe80000100a00 */
[----:B------:R1:W-:Y:S02]  /*b7ea0*/  STL.64 [R1+0x11f8], R70 ;  /* 0x0011f84601007387 */ /* 0x0003e40000100a00 */
[C---:B-1----:R-:W-:Y:S02]  /*b7eb0*/  HMMA.1688.F32.TF32 R68, R176.reuse, R210, R80 ;  /* 0x000000d2b044723c */ /* 0x042fe40000081050 */
        /* <DEDUP_REMOVED lines=120> */
[----:B------:R-:W-:Y:S08]  /*b8640*/  HMMA.1688.F32.TF32 R152, R176, R182, R152 ;  /* 0x000000b6b098723c */ /* 0x000ff00000081098 */
[C---:B------:R-:W-:Y:S08]  /*b8650*/  HMMA.1688.F32.TF32 R72, R76.reuse, R66, R72 ;  /* 0x000000424c48723c */ /* 0x040ff00000081048 */
[C---:B------:R-:W-:Y:S08]  /*b8660*/  HMMA.1688.F32.TF32 R136, R76.reuse, R46, R136 ;  /* 0x0000002e4c88723c */ /* 0x040ff00000081088 */
[C---:B------:R-:W-:Y:S08]  /*b8670*/  HMMA.1688.F32.TF32 R124, R76.reuse, R34, R124 ;  /* 0x000000224c7c723c */ /* 0x040ff0000008107c */
[C---:B------:R-:W-:Y:S08]  /*b8680*/  HMMA.1688.F32.TF32 R100, R76.reuse, R10, R100 ;  /* 0x0000000a4c64723c */ /* 0x040ff00000081064 */
[C---:B------:R-:W-:Y:S01]  /*b8690*/  HMMA.1688.F32.TF32 R88, R76.reuse, R238, R88 ;  /* 0x000000ee4c58723c */ /* 0x040fe20000081058 */
[----:B------:R-:W-:Y:S04]  /*b86a0*/  LDS R176, [R241+UR18+0x89100] ;  /* 0x08910012f1b07984 */ /* 0x000fe80008000800 */
[----:B------:R-:W-:Y:S04]  /*b86b0*/  STL.64 [R1+0x11b0], R172 ;  /* 0x0011b0ac01007387 */ /* 0x000fe80000100a00 */
[----:B------:R1:W-:Y:S04]  /*b86c0*/  STL.64 [R1+0x11b8], R174 ;  /* 0x0011b8ae01007387 */ /* 0x0003e80000100a00 */
[----:B------:R-:W-:Y:S04]  /*b86d0*/  LDS R178, [R241+UR18+0x89900] ;  /* 0x08990012f1b27984 */ /* 0x000fe80008000800 */
[----:B------:R-:W-:Y:S04]  /*b86e0*/  LDS R177, [R251+UR18+0x89100] ;  /* 0x08910012fbb17984 */ /* 0x000fe80008000800 */
[----:B------:R-:W2:Y:S04]  /*b86f0*/  LDS R179, [R251+UR18+0x89900] ;  /* 0x08990012fbb37984 */ /* 0x000ea80008000800 */
[----:B------:R-:W-:Y:S04]  /*b8700*/  LDS R251, [R251+UR18+0x89980] ;  /* 0x08998012fbfb7984 */ /* 0x000fe80008000800 */
[----:B-1----:R-:W3:Y:S04]  /*b8710*/  LDL.LU.64 R174, [R1+0x59c0] ;  /* 0x0059c00001ae7983 */ /* 0x002ee80000300a00 */
[----:B------:R-:W3:Y:S04]  /*b8720*/  LDL.LU.64 R172, [R1+0x59b8] ;  /* 0x0059b80001ac7983 */ /* 0x000ee80000300a00 */
        /* <DEDUP_REMOVED lines=15> */
[C---:B------:R-:W-:Y:S08]  /*b8820*/  HMMA.1688.F32.TF32 R148, R76.reuse, R58, R68 ;  /* 0x0000003a4c94723c */ /* 0x040ff00000081044 */
[C---:B----4-:R-:W-:Y:S08]  /*b8830*/  HMMA.1688.F32.TF32 R72, R76.reuse, R54, R144 ;  /* 0x000000364c48723c */ /* 0x050ff00000081090 */
        /* <DEDUP_REMOVED lines=60> */
[----:B----4-:R-:W4:Y:S04]  /*b8c00*/  LDL.LU R90, [R1+0x318] ;  /* 0x00031800015a7983 */ /* 0x010f280000300800 */
        /* <DEDUP_REMOVED lines=105> */
[----:B------:R-:W2:Y:S04]  /*b92a0*/  LDL.LU.64 R168, [R1+0x59a8] ;  /* 0x0059a80001a87983 */ /* 0x000ea80000300a00 */
        /* <DEDUP_REMOVED lines=96> */
[----:B--2---:R-:W-:-:S15]  /*b98b0*/  HMMA.1688.F32.TF32 R76, R176, R34, R76 ;  /* 0x00000022b04c723c */ /* 0x004fde000008104c */
[----:B------:R-:W-:-:S04]  /*b98c0*/  NOP ;  /* 0x0000000000007918 */ /* 0x000fc80000000000 */
[----:B------:R-:W-:Y:S04]  /*b98d0*/  STL.64 [R1+0xb00], R76 ;  /* 0x000b004c01007387 */ /* 0x000fe80000100a00 */
[----:B------:R-:W-:Y:S04]  /*b98e0*/  STL.64 [R1+0xb08], R78 ;  /* 0x000b084e01007387 */ /* 0x000fe80000100a00 */
[----:B------:R-:W-:Y:S04]  /*b98f0*/  STL.64 [R1+0xaf0], R96 ;  /* 0x000af06001007387 */ /* 0x000fe80000100a00 */
[----:B------:R1:W-:Y:S01]  /*b9900*/  STL.64 [R1+0xaf8], R98 ;  /* 0x000af86201007387 */ /* 0x0003e20000100a00 */
[C---:B------:R-:W-:Y:S03]  /*b9910*/  HMMA.1688.F32.TF32 R244, R176.reuse, R10, R244 ;  /* 0x0000000ab0f4723c */ /* 0x040fe600000810f4 */
[----:B------:R-:W-:Y:S04]  /*b9920*/  LDS R76, [R0+UR18+0x89180] ;  /* 0x08918012004c7984 */ /* 0x000fe80008000800 */
[----:B------:R-:W-:Y:S04]  /*b9930*/  LDS R78, [R0+UR18+0x89980] ;  /* 0x08998012004e7984 */ /* 0x000fe80008000800 */
[----:B------:R-:W-:Y:S04]  /*b9940*/  LDS R77, [R3+UR18+0x89180] ;  /* 0x08918012034d7984 */ /* 0x000fe80008000800 */
[----:B------:R-:W2:Y:S04]  /*b9950*/  LDS R79, [R3+UR18+0x89980] ;  /* 0x08998012034f7984 */ /* 0x000ea80008000800 */
        /* <DEDUP_REMOVED lines=20> */
[C---:B--2---:R-:W-:Y:S08]  /*b9aa0*/  HMMA.1688.F32.TF32 R88, R176.reuse, R238, R88 ;  /* 0x000000eeb058723c */ /* 0x044ff00000081058 */
[C---:B---3--:R-:W-:Y:S08]  /*b9ab0*/  HMMA.1688.F32.TF32 R244, R176.reuse, R6, R80 ;  /* 0x00000006b0f4723c */ /* 0x048ff00000081050 */
[C---:B------:R-:W-:Y:S08]  /*b9ac0*/  HMMA.1688.F32.TF32 R80, R176.reuse, R242, R84 ;  /* 0x000000f2b050723c */ /* 0x040ff00000081054 */
[C---:B------:R-:W-:Y:S03]  /*b9ad0*/  HMMA.1688.F32.TF32 R84, R176.reuse, R234, R92 ;  /* 0x000000eab054723c */ /* 0x040fe6000008105c */
        /* <DEDUP_REMOVED lines=49> */
[C---:B------:R-:W-:Y:S08]  /*b9df0*/  HMMA.1688.F32.TF32 R68, R76.reuse, R58, R72 ;  /* 0x0000003a4c44723c */ /* 0x040ff00000081048 */
[C---:B------:R-:W-:Y:S03]  /*b9e00*/  HMMA.1688.F32.TF32 R72, R76.reuse, R50, R156 ;  /* 0x000000324c48723c */ /* 0x040fe6000008109c */
[----:B------:R-:W-:Y:S04]  /*b9e10*/  STL.64 [R1+0x970], R80 ;  /* 0x0009705001007387 */ /* 0x000fe80000100a00 */
[----:B------:R1:W-:Y:S04]  /*b9e20*/  STL.64 [R1+0x978], R82 ;  /* 0x0009785201007387 */ /* 0x0003e80000100a00 */
[----:B------:R-:W-:Y:S04]  /*b9e30*/  STL.64 [R1+0x960], R84 ;  /* 0x0009605401007387 */ /* 0x000fe80000100a00 */
[----:B------:R-:W-:Y:S04]  /*b9e40*/  STL.64 [R1+0x968], R86 ;  /* 0x0009685601007387 */ /* 0x000fe80000100a00 */
[----:B------:R-:W-:Y:S04]  /*b9e50*/  STL.64 [R1+0x950], R68 ;  /* 0x0009504401007387 */ /* 0x000fe80000100a00 */
[----:B------:R4:W-:Y:S01]  /*b9e60*/  STL.64 [R1+0x958], R70 ;  /* 0x0009584601007387 */ /* 0x0009e20000100a00 */
[C---:B-1----:R-:W-:Y:S08]  /*b9e70*/  HMMA.1688.F32.TF32 R80, R76.reuse, R54, R152 ;  /* 0x000000364c50723c */ /* 0x042ff00000081098 */
[C---:B----4-:R-:W-:Y:S11]  /*b9e80*/  HMMA.1688.F32.TF32 R68, R76.reuse, R46, R160 ;  /* 0x0000002e4c44723c */ /* 0x050ff600000810a0 */
        /* <DEDUP_REMOVED lines=9> */
[----:B------:R1:W-:Y:S04]  /*b9f20*/  STL.64 [R1+0x910], R80 ;  /* 0x0009105001007387 */ /* 0x0003e80000100a00 */
[----:B------:R2:W-:Y:S04]  /*b9f30*/  STL.64 [R1+0x918], R82 ;  /* 0x0009185201007387 */ /* 0x0005e80000100a00 */
[----:B-1----:R-:W3:Y:S04]  /*b9f40*/  LDL.LU R80, [R1+0xdf0] ;  /* 0x000df00001507983 */ /* 0x002ee80000300800 */
[----:B------:R1:W-:Y:S04]  /*b9f50*/  STL.64 [R1+0x900], R72 ;  /* 0x0009004801007387 */ /* 0x0003e80000100a00 */
[----:B------:R4:W-:Y:S04]  /*b9f60*/  STL.64 [R1+0x908], R74 ;  /* 0x0009084a01007387 */ /* 0x0009e80000100a00 */
[----:B------:R1:W-:Y:S04]  /*b9f70*/  STL.64 [R1+0x8f0], R68 ;  /* 0x0008f04401007387 */ /* 0x0003e80000100a00 */
[----:B------:R1:W-:Y:S04]  /*b9f80*/  STL.64 [R1+0x8f8], R70 ;  /* 0x0008f84601007387 */ /* 0x0003e80000100a00 */
        /* <DEDUP_REMOVED lines=103> */
[C---:B--2---:R-:W-:Y:S08]  /*ba600*/  HMMA.1688.F32.TF32 R168, R76.reuse, R30, R164 ;  /* 0x0000001e4ca8723c */ /* 0x044ff000000810a4 */
[C---:B------:R-:W-:Y:S08]  /*ba610*/  HMMA.1688.F32.TF32 R164, R76.reuse, R26, R160 ;  /* 0x0000001a4ca4723c */ /* 0x040ff000000810a0 */
[C---:B---3--:R-:W-:Y:S08]  /*ba620*/  HMMA.1688.F32.TF32 R160, R76.reuse, R22, R156 ;  /* 0x000000164ca0723c */ /* 0x048ff0000008109c */
[C---:B----4-:R-:W-:Y:S08]  /*ba630*/  HMMA.1688.F32.TF32 R156, R76.reuse, R18, R152 ;  /* 0x000000124c9c723c */ /* 0x050ff00000081098 */
        /* <DEDUP_REMOVED lines=42> */
[----:B------:R-:W-:Y:S04]  /*ba8e0*/  STL.64 [R1+0x808], R74 ;  /* 0x0008084a01007387 */ /* 0x000fe80000100a00 */
[----:B------:R1:W-:Y:S01]  /*ba8f0*/  STL [R1+0x7f8], R70 ;  /* 0x0007f84601007387 */ /* 0x0003e20000100800 */
[----:B------:R-:W-:-:S02]  /*ba900*/  IMAD.MOV.U32 R252, RZ, RZ, R71 ;  /* 0x000000fffffc7224 */ /* 0x000fc400078e0047 */
[C---:B-1----:R-:W-:Y:S08]  /*ba910*/  HMMA.1688.F32.TF32 R68, R76.reuse, R202, R108 ;  /* 0x000000ca4c44723c */ /* 0x042ff0000008106c */
[----:B------:R-:W-:Y:S01]  /*ba920*/  HMMA.1688.F32.TF32 R72, R76, R206, R112 ;  /* 0x000000ce4c48723c */ /* 0x000fe20000081070 */
[----:B------:R1:W-:Y:S10]  /*ba930*/  STL [R1+0x57a8], R252 ;  /* 0x0057a8fc01007387 */ /* 0x0003f40000100800 */
[----:B------:R-:W-:Y:S08]  /*ba940*/  STL.64 [R1+0x7d0], R68 ;  /* 0x0007d04401007387 */ /* 0x000ff00000100a00 */
[----:B------:R-:W-:Y:S04]  /*ba950*/  STL.64 [R1+0x7e0], R72 ;  /* 0x0007e04801007387 */ /* 0x000fe80000100a00 */
[----:B------:R-:W-:Y:S04]  /*ba960*/  STL.64 [R1+0x7e8], R74 ;  /* 0x0007e84a01007387 */ /* 0x000fe80000100a00 */
[----:B------:R2:W-:Y:S01]  /*ba970*/  STL [R1+0x7d8], R70 ;  /* 0x0007d84601007387 */ /* 0x0005e20000100800 */
[----:B-1----:R-:W-:-:S02]  /*ba980*/  MOV R252, R71 ;  /* 0x0000004700fc7202 */ /* 0x002fc40000000f00 */
[C---:B--2---:R-:W-:Y:S08]  /*ba990*/  HMMA.1688.F32.TF32 R68, R76.reuse, R194, R100 ;  /* 0x000000c24c44723c */ /* 0x044ff00000081064 */
[C---:B------:R-:W-:Y:S01]  /*ba9a0*/  HMMA.1688.F32.TF32 R72, R76.reuse, R198, R104 ;  /* 0x000000c64c48723c */ /* 0x040fe20000081068 */
[----:B------:R1:W-:Y:S07]  /*ba9b0*/  STL [R1+0x57ac], R252 ;  /* 0x0057acfc01007387 */ /* 0x0003ee0000100800 */
[C---:B------:R-:W-:Y:S03]  /*ba9c0*/  HMMA.1688.F32.TF32 R96, R76.reuse, R190, R96 ;  /* 0x000000be4c60723c */ /* 0x040fe60000081060 */
[----:B------:R-:W-:Y:S08]  /*ba9d0*/  STL.64 [R1+0x7b0], R68 ;  /* 0x0007b04401007387 */ /* 0x000ff00000100a00 */
[----:B------:R-:W-:Y:S04]  /*ba9e0*/  STL.64 [R1+0x7c0], R72 ;  /* 0x0007c04801007387 */ /* 0x000fe80000100a00 */
[----:B------:R2:W-:Y:S04]  /*ba9f0*/  STL.64 [R1+0x7c8], R74 ;  /* 0x0007c84a01007387 */ /* 0x0005e80000100a00 */
[----:B------:R3:W-:Y:S01]  /*baa00*/  STL [R1+0x7b8], R70 ;  /* 0x0007b84601007387 */ /* 0x0007e20000100800 */
[----:B-1----:R-:W-:Y:S01]  /*baa10*/  IMAD.MOV.U32 R252, RZ, RZ, R71 ;  /* 0x000000fffffc7224 */ /* 0x002fe200078e0047 */
[C---:B--2---:R-:W-:Y:S08]  /*baa20*/  HMMA.1688.F32.TF32 R72, R76.reuse, R186, R92 ;  /* 0x000000ba4c48723c */ /* 0x044ff0000008105c */
[----:B---3--:R-:W-:Y:S01]  /*baa30*/  HMMA.1688.F32.TF32 R68, R76, R182, R88 ;  /* 0x000000b64c44723c */ /* 0x008fe20000081058 */
        /* <DEDUP_REMOVED lines=93> */
[----:B------:R-:W-:Y:S02]  /*bb010*/  IMAD.MOV.U32 R83, RZ, RZ, R9 ;  /* 0x000000ffff537224 */ /* 0x000fe400078e0009 */
[----:B------:R-:W-:Y:S01]  /*bb020*/  IMAD.MOV.U32 R81, RZ, RZ, R13 ;  /* 0x000000ffff517224 */ /* 0x000fe200078e000d */
[----:B------:R-:W-:Y:S01]  /*bb030*/  MOV R82, R12 ;  /* 0x0000000c00527202 */ /* 0x000fe20000000f00 */
[C---:B--2---:R-:W-:Y:S08]  /*bb040*/  HMMA.1688.F32.TF32 R68, R248.reuse, R54, R68 ;  /* 0x00000036f844723c */ /* 0x044ff00000081044 */
[C---:B---3--:R-:W-:Y:S08]  /*bb050*/  HMMA.1688.F32.TF32 R76, R248.reuse, R50, R176 ;  /* 0x00000032f84c723c */ /* 0x048ff000000810b0 */
        /* <DEDUP_REMOVED lines=9> */
[----:B----4-:R-:W-:Y:S01]  /*bb0f0*/  HMMA.1688.F32.TF32 R72, R248, R34, R132 ;  /* 0x00000022f848723c */ /* 0x010fe20000081084 */
[----:B------:R-:W-:Y:S04]  /*bb100*/  LDSM.16.M88.4 R136, [R25+UR12+0xc100] ;  /* 0x00c1000c1988783b */ /* 0x000fe80008000200 */
[----:B------:R-:W-:Y:S04]  /*bb110*/  STL.64 [R1+0x710], R68 ;  /* 0x0007104401007387 */ /* 0x000fe80000100a00 */
[----:B------:R1:W-:Y:S01]  /*bb120*/  STL.64 [R1+0x718], R70 ;  /* 0x0007184601007387 */ /* 0x0003e20000100a00 */
[----:B------:R-:W-:-:S02]  /*bb130*/  IMAD.MOV.U32 R176, RZ, RZ, R52 ;  /* 0x000000ffffb07224 */ /* 0x000fc400078e0034 */
[----:B------:R-:W-:Y:S01]  /*bb140*/  IMAD.MOV.U32 R177, RZ, RZ, R45 ;  /* 0x000000ffffb17224 */ /* 0x000fe200078e002d */
[----:B------:R-:W-:Y:S01]  /*bb150*/  MOV R178, R44 ;  /* 0x0000002c00b27202 */ /* 0x000fe20000000f00 */
[----:B------:R-:W-:Y:S01]  /*bb160*/  IMAD.MOV.U32 R179, RZ, RZ, R41 ;  /* 0x000000ffffb37224 */ /* 0x000fe200078e0029 */
[----:B------:R-:W-:Y:S01]  /*bb170*/  LDSM.16.M88.4 R44, [R25+UR12+0x34100] ;  /* 0x0341000c192c783b */ /* 0x000fe20008000200 */
[----:B------:R-:W-:Y:S02]  /*bb180*/  IMAD.MOV.U32 R148, RZ, RZ, R32 ;  /* 0x000000ffff947224 */ /* 0x000fe400078e0020 */
[----:B------:R-:W-:Y:S01]  /*bb190*/  IMAD.MOV.U32 R149, RZ, RZ, R29 ;  /* 0x000000ffff957224 */ /* 0x000fe200078e001d */
[----:B------:R-:W-:Y:S01]  /*bb1a0*/  MOV R150, R28 ;  /* 0x0000001c00967202 */ /* 0x000fe20000000f00 */
[----:B------:R-:W-:Y:S01]  /*bb1b0*/  IMAD.MOV.U32 R151, RZ, RZ, R24 ;  /* 0x000000ffff977224 */ /* 0x000fe200078e0018 */
[----:B------:R-:W-:Y:S04]  /*bb1c0*/  LDS R132, [R241+UR18+0x8a000] ;  /* 0x08a00012f1847984 */ /* 0x000fe80008000800 */
[----:B------:R-:W-:Y:S01]  /*bb1d0*/  LDS R134, [R241+UR18+0x8a800] ;  /* 0x08a80012f1867984 */ /* 0x000fe20008000800 */
[C---:B-1----:R-:W-:Y:S03]  /*bb1e0*/  HMMA.1688.F32.TF32 R68, R248.reuse, R30, R128 ;  /* 0x0000001ef844723c */ /* 0x042fe60000081080 */
[----:B------:R-:W-:Y:S04]  /*bb1f0*/  LDS R128, [R0+UR18+0x8a000] ;  /* 0x08a0001200807984 */ /* 0x000fe80008000800 */
[----:B------:R-:W-:Y:S04]  /*bb200*/  LDS R130, [R0+UR18+0x8a800] ;  /* 0x08a8001200827984 */ /* 0x000fe80008000800 */
[----:B------:R-:W-:Y:S04]  /*bb210*/  STL.64 [R1+0x700], R76 ;  /* 0x0007004c01007387 */ /* 0x000fe80000100a00 */
[----:B------:R1:W-:Y:S04]  /*bb220*/  STL.64 [R1+0x708], R78 ;  /* 0x0007084e01007387 */ /* 0x0003e80000100a00 */
[----:B------:R-:W-:Y:S04]  /*bb230*/  STL.64 [R1+0x6f0], R72 ;  /* 0x0006f04801007387 */ /* 0x000fe80000100a00 */
[----:B------:R2:W-:Y:S04]  /*bb240*/  STL.64 [R1+0x6f8], R74 ;  /* 0x0006f84a01007387 */ /* 0x0005e80000100a00 */
[----:B------:R-:W-:Y:S04]  /*bb250*/  LDS R129, [R3+UR18+0x8a000] ;  /* 0x08a0001203817984 */ /* 0x000fe80008000800 */
[----:B------:R-:W3:Y:S04]  /*bb260*/  LDS R131, [R3+UR18+0x8a800] ;  /* 0x08a8001203837984 */ /* 0x000ee80008000800 */
[----:B------:R-:W-:Y:S01]  /*bb270*/  LDSM.16.M88.4 R28, [R25+UR12+0x3c100] ;  /* 0x03c1000c191c783b */ /* 0x000fe20008000200 */
[C---:B-1----:R-:W-:Y:S08]  /*bb280*/  HMMA.1688.F32.TF32 R76, R248.reuse, R26, R124 ;  /* 0x0000001af84c723c */ /* 0x042ff0000008107c */
[C---:B--2---:R-:W-:Y:S01]  /*bb290*/  HMMA.1688.F32.TF32 R72, R248.reuse, R22, R120 ;  /* 0x00000016f848723c */ /* 0x044fe20000081078 */
[----:B------:R-:W-:Y:S04]  /*bb2a0*/  LDSM.16.M88.4 R124, [R25+UR12+0xe100] ;  /* 0x00e1000c197c783b */ /* 0x000fe80008000200 */
[----:B------:R-:W-:Y:S04]  /*bb2b0*/  STL.64 [R1+0x6e0], R68 ;  /* 0x0006e04401007387 */ /* 0x000fe80000100a00 */
[----:B------:R1:W-:Y:S04]  /*bb2c0*/  STL.64 [R1+0x6e8], R70 ;  /* 0x0006e84601007387 */ /* 0x0003e80000100a00 */
[----:B------:R-:W-:Y:S01]  /*bb2d0*/  LDSM.16.M88.4 R120, [R25+UR12+0x10100] ;  /* 0x0101000c1978783b */ /* 0x000fe20008000200 */
[----:B-1----:R-:W-:Y:S03]  /*bb2e0*/  HMMA.1688.F32.TF32 R68, R248, R18, R244 ;  /* 0x00000012f844723c */ /* 0x002fe600000810f4 */
[----:B------:R-:W-:Y:S04]  /*bb2f0*/  STL.64 [R1+0x6d0], R76 ;  /* 0x0006d04c01007387 */ /* 0x000fe80000100a00 */
[----:B------:R-:W-:Y:S04]  /*bb300*/  STL.64 [R1+0x6d8], R78 ;  /* 0x0006d84e01007387 */ /* 0x000fe80000100a00 */
[----:B------:R-:W-:Y:S04]  /*bb310*/  STL.64 [R1+0x6c0], R72 ;  /* 0x0006c04801007387 */ /* 0x000fe80000100a00 */
[----:B------:R-:W-:Y:S01]  /*bb320*/  STL.64 [R1+0x6c8], R74 ;  /* 0x0006c84a01007387 */ /* 0x000fe20000100a00 */
[----:B------:R-:W-:-:S02]  /*bb330*/  IMAD.MOV.U32 R244, RZ, RZ, R8 ;  /* 0x000000fffff47224 */ /* 0x000fc400078e0008 */
[C---:B------:R-:W-:Y:S01]  /*bb340*/  HMMA.1688.F32.TF32 R8, R248.reuse, R10, R112 ;  /* 0x0000000af808723c */ /* 0x040fe20000081070 */
[----:B------:R-:W-:Y:S01]  /*bb350*/  IMAD.MOV.U32 R245, RZ, RZ, R5 ;  /* 0x000000fffff57224 */ /* 0x000fe200078e0005 */
[----:B------:R-:W-:Y:S01]  /*bb360*/  MOV R246, R4 ;  /* 0x0000000400f67202 */ /* 0x000fe20000000f00 */
[----:B------:R-:W-:Y:S04]  /*bb370*/  STL.64 [R1+0x6b0], R68 ;  /* 0x0006b04401007387 */ /* 0x000fe80000100a00 */
[----:B------:R1:W-:Y:S02]  /*bb380*/  STL.64 [R1+0x6b8], R70 ;  /* 0x0006b84601007387 */ /* 0x0003e40000100a00 */
[C---:B-1----:R-:W-:Y:S08]  /*bb390*/  HMMA.1688.F32.TF32 R68, R248.reuse, R14, R116 ;  /* 0x0000000ef844723c */ /* 0x042ff00000081074 */
[C---:B------:R-:W-:Y:S08]  /*bb3a0*/  HMMA.1688.F32.TF32 R12, R248.reuse, R6, R108 ;  /* 0x00000006f80c723c */ /* 0x040ff0000008106c */
[----:B------:R-:W-:Y:S03]  /*bb3b0*/  HMMA.1688.F32.TF32 R4, R248, R242, R104 ;  /* 0x000000f2f804723c */ /* 0x000fe60000081068 */
[----:B------:R-:W-:Y:S04]  /*bb3c0*/  STL.64 [R1+0x6a0], R68 ;  /* 0x0006a04401007387 */ /* 0x000fe80000100a00 */
[----:B------:R-:W-:Y:S04]  /*bb3d0*/  STL.64 [R1+0x6a8], R70 ;  /* 0x0006a84601007387 */ /* 0x000fe80000100a00 */
[----:B------:R-:W-:Y:S04]  /*bb3e0*/  STL.64 [R1+0x690], R8 ;  /* 0x0006900801007387 */ /* 0x000fe80000100a00 */
[----:B------:R1:W-:Y:S04]  /*bb3f0*/  STL.64 [R1+0x698], R10 ;  /* 0x0006980a01007387 */ /* 0x0003e80000100a00 */
[----:B------:R-:W-:Y:S04]  /*bb400*/  STL.64 [R1+0x680], R12 ;  /* 0x0006800c01007387 */ /* 0x000fe80000100a00 */
[----:B------:R-:W-:Y:S04]  /*bb410*/  STL.64 [R1+0x688], R14 ;  /* 0x0006880e01007387 */ /* 0x000fe80000100a00 */
[----:B------:R-:W-:Y:S04]  /*bb420*/  STL.64 [R1+0x57d8], R236 ;  /* 0x0057d8ec01007387 */ /* 0x000fe80000100a00 */
[----:B------:R-:W-:Y:S04]  /*bb430*/  STL.64 [R1+0x670], R4 ;  /* 0x0006700401007387 */ /* 0x000fe80000100a00 */
[----:B------:R2:W-:Y:S01]  /*bb440*/  STL.64 [R1+0x678], R6 ;  /* 0x0006780601007387 */ /* 0x0005e20000100a00 */
[----:B------:R-:W-:-:S03]  /*bb450*/  IMAD.MOV.U32 R247, RZ, RZ, R2 ;  /* 0x000000fffff77224 */ /* 0x000fc600078e0002 */
[----:B------:R-:W4:Y:S01]  /*bb460*/  LDSM.16.M88.4 R12, [R25+UR12+0x100] ;  /* 0x0001000c190c783b */ /* 0x000f220008000200 */
[----:B---3--:R-:W-:Y:S08]  /*bb470*/  HMMA.1688.F32.TF32 R148, R128, R136, R148 ;  /* 0x000000888094723c */ /* 0x008ff00000081094 */
[C---:B-1----:R-:W-:Y:S01]  /*bb480*/  HMMA.1688.F32.TF32 R8, R248.reuse, R238, R100 ;  /* 0x000000eef808723c */ /* 0x042fe20000081064 */
[----:B------:R-:W-:Y:S07]  /*bb490*/  LDS R242, [R241+UR18+0x8a880] ;  /* 0x08a88012f1f27984 */ /* 0x000fee0008000800 */
[C---:B--2---:R-:W-:Y:S11]  /*bb4a0*/  HMMA.1688.F32.TF32 R4, R248.reuse, R234, R96 ;  /* 0x000000eaf804723c */ /* 0x044ff60000081060 */
[----:B------:R-:W-:Y:S04]  /*bb4b0*/  STL.64 [R1+0x660], R8 ;  /* 0x0006600801007387 */ /* 0x000fe80000100a00 */
[----:B------:R1:W-:Y:S04]  /*bb4c0*/  STL.64 [R1+0x668], R10 ;  /* 0x0006680a01007387 */ /* 0x0003e80000100a00 */
[----:B------:R-:W-:Y:S04]  /*bb4d0*/  STL.64 [R1+0x57e0], R232 ;  /* 0x0057e0e801007387 */ /* 0x000fe80000100a00 */
[----:B------:R-:W-:Y:S04]  /*bb4e0*/  STL.64 [R1+0x650], R4 ;  /* 0x0006500401007387 */ /* 0x000fe80000100a00 */
[----:B------:R2:W-:Y:S01]  /*bb4f0*/  STL.64 [R1+0x658], R6 ;  /* 0x0006580601007387 */ /* 0x0005e20000100a00 */
[C---:B-1----:R-:W-:Y:S08]  /*bb500*/  HMMA.1688.F32.TF32 R8, R248.reuse, R230, R92 ;  /* 0x000000e6f808723c */ /* 0x042ff0000008105c */
[C---:B--2---:R-:W-:Y:S01]  /*bb510*/  HMMA.1688.F32.TF32 R4, R248.reuse, R226, R88 ;  /* 0x000000e2f804723c */ /* 0x044fe20000081058 */
[----:B------:R-:W-:Y:S10]  /*bb520*/  STL.64 [R1+0x57e8], R228 ;  /* 0x0057e8e401007387 */ /* 0x000ff40000100a00 */
[----:B------:R-:W-:Y:S04]  /*bb530*/  STL.64 [R1+0x640], R8 ;  /* 0x0006400801007387 */ /* 0x000fe80000100a00 */
[----:B------:R1:W-:Y:S04]  /*bb540*/  STL.64 [R1+0x648], R10 ;  /* 0x0006480a01007387 */ /* 0x0003e80000100a00 */
[----:B------:R-:W-:Y:S04]  /*bb550*/  STL.64 [R1+0x630], R4 ;  /* 0x0006300401007387 */ /* 0x000fe80000100a00 */
[----:B------:R2:W-:Y:S01]  /*bb560*/  STL [R1+0x638], R6 ;  /* 0x0006380601007387 */ /* 0x0005e20000100800 */
[----:B------:R-:W-:Y:S01]  /*bb570*/  IMAD.MOV.U32 R2, RZ, RZ, R7 ;  /* 0x000000ffff027224 */ /* 0x000fe200078e0007 */
[C---:B-1----:R-:W-:Y:S08]  /*bb580*/  HMMA.1688.F32.TF32 R8, R248.reuse, R222, R84 ;  /* 0x000000def808723c */ /* 0x042ff00000081054 */
[C---:B--2---:R-:W-:Y:S01]  /*bb590*/  HMMA.1688.F32.TF32 R4, R248.reuse, R218, R80 ;  /* 0x000000daf804723c */ /* 0x044fe20000081050 */
[----:B------:R-:W-:Y:S04]  /*bb5a0*/  STL.64 [R1+0x57f0], R224 ;  /* 0x0057f0e001007387 */ /* 0x000fe80000100a00 */
[----:B------:R-:W-:Y:S06]  /*bb5b0*/  STL.64 [R1+0x57f8], R220 ;  /* 0x0057f8dc01007387 */ /* 0x000fec0000100a00 */
[----:B------:R-:W-:Y:S04]  /*bb5c0*/  STL.64 [R1+0x620], R8 ;  /* 0x0006200801007387 */ /* 0x000fe80000100a00 */
[----:B------:R-:W-:Y:S04]  /*bb5d0*/  STL.64 [R1+0x628], R10 ;  /* 0x0006280a01007387 */ /* 0x000fe80000100a00 */
[----:B------:R-:W-:Y:S04]  /*bb5e0*/  STL.64 [R1+0x5800], R216 ;  /* 0x005800d801007387 */ /* 0x000fe80000100a00 */
[----:B------:R-:W-:Y:S04]  /*bb5f0*/  STL.64 [R1+0x610], R4 ;  /* 0x0006100401007387 */ /* 0x000fe80000100a00 */
[----:B------:R-:W1:Y:S04]  /*bb600*/  LDSM.16.M88.4 R8, [R25+UR12+0x2100] ;  /* 0x0021000c1908783b */ /* 0x000e680008000200 */
[----:B------:R-:W-:Y:S04]  /*bb610*/  STL.64 [R1+0x618], R6 ;  /* 0x0006180601007387 */ /* 0x000fe80000100a00 */
[----:B------:R-:W2:Y:S01]  /*bb620*/  LDSM.16.M88.4 R4, [R25+UR12+0x4100] ;  /* 0x0041000c1904783b */ /* 0x000ea20008000200 */
[----:B------:R-:W-:Y:S03]  /*bb630*/  HMMA.1688.F32.TF32 R68, R248, R214, R244 ;  /* 0x000000d6f844723c */ /* 0x000fe600000810f4 */
[----:B----4-:R-:W-:Y:S04]  /*bb640*/  STL [R1+0x5754], R14 ;  /* 0x0057540e01007387 */ /* 0x010fe80000100800 */
[----:B------:R-:W-:Y:S04]  /*bb650*/  STL [R1+0x5750], R15 ;  /* 0x0057500f01007387 */ /* 0x000fe80000100800 */
[----:B-1----:R-:W-:Y:S04]  /*bb660*/  STL [R1+0x5738], R10 ;  /* 0x0057380a01007387 */ /* 0x002fe80000100800 */
[----:B------:R-:W-:Y:S04]  /*bb670*/  STL [R1+0x5734], R11 ;  /* 0x0057340b01007387 */ /* 0x000fe80000100800 */
[----:B--2---:R-:W-:Y:S04]  /*bb680*/  STL [R1+0x5724], R6 ;  /* 0x0057240601007387 */ /* 0x004fe80000100800 */
[----:B------:R-:W-:Y:S04]  /*bb690*/  STL [R1+0x5720], R7 ;  /* 0x0057200701007387 */ /* 0x000fe80000100800 */
        /* <DEDUP_REMOVED lines=35> */
[----:B------:R-:W-:-:S02]  /*bb8d0*/  MOV R83, R16 ;  /* 0x0000001000537202 */ /* 0x000fc40000000f00 */
[----:B------:R-:W4:Y:S04]  /*bb8e0*/  LDL.LU R100, [R1+0x1000] ;  /* 0x0010000001647983 */ /* 0x000f280000300800 */
[----:B------:R-:W1:Y:S04]  /*bb8f0*/  LDSM.16.M88.4 R16, [R25+UR12+0x6100] ;  /* 0x0061000c1910783b */ /* 0x000e680008000200 */
[----:B------:R-:W4:Y:S04]  /*bb900*/  LDL.LU R101, [R1+0x1004] ;  /* 0x0010040001657983 */ /* 0x000f280000300800 */
[----:B------:R-:W4:Y:S04]  /*bb910*/  LDL.LU R102, [R1+0x1008] ;  /* 0x0010080001667983 */ /* 0x000f280000300800 */
[----:B------:R-:W4:Y:S01]  /*bb920*/  LDL.LU R103, [R1+0x100c] ;  /* 0x00100c0001677983 */ /* 0x000f220000300800 */
[----:B------:R-:W-:Y:S01]  /*bb930*/  IMAD.MOV.U32 R90, RZ, RZ, R49 ;  /* 0x000000ffff5a7224 */ /* 0x000fe200078e0031 */
[----:B------:R-:W-:Y:S01]  /*bb940*/  MOV R91, R48 ;  /* 0x00000030005b7202 */ /* 0x000fe20000000f00 */
[----:B------:R-:W-:-:S02]  /*bb950*/  IMAD.MOV.U32 R80, RZ, RZ, R21 ;  /* 0x000000ffff507224 */ /* 0x000fc400078e0015 */
[----:B------:R-:W-:Y:S01]  /*bb960*/  IMAD.MOV.U32 R81, RZ, RZ, R20 ;  /* 0x000000ffff517224 */ /* 0x000fe200078e0014 */
[----:B------:R-:W4:Y:S04]  /*bb970*/  LDL.LU R88, [R1+0xfb0] ;  /* 0x000fb00001587983 */ /* 0x000f280000300800 */
[----:B------:R-:W2:Y:S04]  /*bb980*/  LDSM.16.M88.4 R20, [R25+UR12+0x8100] ;  /* 0x0081000c1914783b */ /* 0x000ea80008000200 */
[----:B------:R-:W4:Y:S04]  /*bb990*/  LDL.LU R89, [R1+0xfb4] ;  /* 0x000fb40001597983 */ /* 0x000f280000300800 */
[----:B------:R-:W-:Y:S04]  /*bb9a0*/  STL.64 [R1+0x5808], R212 ;  /* 0x005808d401007387 */ /* 0x000fe80000100a00 */
[----:B-1----:R-:W-:Y:S04]  /*bb9b0*/  STL [R1+0x5728], R18 ;  /* 0x0057281201007387 */ /* 0x002fe80000100800 */
[----:B------:R-:W-:Y:S04]  /*bb9c0*/  STL [R1+0x571c], R19 ;  /* 0x00571c1301007387 */ /* 0x000fe80000100800 */
[----:B------:R-:W-:Y:S01]  /*bb9d0*/  STL.64 [R1+0x5810], R208 ;  /* 0x005810d001007387 */ /* 0x000fe20000100a00 */
[C---:B--2---:R-:W-:Y:S08]  /*bb9e0*/  HMMA.1688.F32.TF32 R48, R248.reuse, R210, R116 ;  /* 0x000000d2f830723c */ /* 0x044ff00000081074 */
[C---:B---3--:R-:W-:Y:S08]  /*bb9f0*/  HMMA.1688.F32.TF32 R68, R248.reuse, R206, R112 ;  /* 0x000000cef844723c */ /* 0x048ff00000081070 */
[C---:B----4-:R-:W-:Y:S01]  /*bba00*/  HMMA.1688.F32.TF32 R76, R248.reuse, R194, R104 ;  /* 0x000000c2f84c723c */ /* 0x050fe20000081068 */
[----:B------:R-:W-:Y:S04]  /*bba10*/  LDSM.16.M88.4 R116, [R25+UR12+0x12100] ;  /* 0x0121000c1974783b */ /* 0x000fe80008000200 */
[----:B------:R-:W-:Y:S04]  /*bba20*/  LDSM.16.M88.4 R112, [R25+UR12+0x14100] ;  /* 0x0141000c1970783b */ /* 0x000fe80008000200 */
[----:B------:R-:W-:Y:S04]  /*bba30*/  LDSM.16.M88.4 R104, [R25+UR12+0x18100] ;  /* 0x0181000c1968783b */ /* 0x000fe80008000200 */
[----:B------:R-:W-:Y:S04]  /*bba40*/  STL.64 [R1+0x5e0], R48 ;  /* 0x0005e03001007387 */ /* 0x000fe80000100a00 */
[----:B------:R-:W-:Y:S04]  /*bba50*/  STL.64 [R1+0x5e8], R50 ;  /* 0x0005e83201007387 */ /* 0x000fe80000100a00 */
[----:B------:R-:W1:Y:S04]  /*bba60*/  LDSM.16.M88.4 R48, [R25+UR12+0xa100] ;  /* 0x00a1000c1930783b */ /* 0x000e680008000200 */
[----:B------:R-:W-:Y:S04]  /*bba70*/  STL [R1+0x5714], R22 ;  /* 0x0057141601007387 */ /* 0x000fe80000100800 */
[----:B------:R-:W-:Y:S04]  /*bba80*/  STL [R1+0x5710], R23 ;  /* 0x0057101701007387 */ /* 0x000fe80000100800 */
[----:B------:R-:W-:Y:S04]  /*bba90*/  STL.64 [R1+0x5818], R204 ;  /* 0x005818cc01007387 */ /* 0x000fe80000100a00 */
[----:B------:R-:W-:Y:S04]  /*bbaa0*/  STL.64 [R1+0x5d0], R68 ;  /* 0x0005d04401007387 */ /* 0x000fe80000100a00 */
[----:B------:R2:W-:Y:S02]  /*bbab0*/  STL.64 [R1+0x5d8], R70 ;  /* 0x0005d84601007387 */ /* 0x0005e40000100a00 */
[C---:B--2---:R-:W-:Y:S02]  /*bbac0*/  HMMA.1688.F32.TF32 R68, R248.reuse, R202, R244 ;  /* 0x000000caf844723c */ /* 0x044fe400000810f4 */
[----:B-1----:R-:W-:Y:S04]  /*bbad0*/  STL [R1+0x572c], R50 ;  /* 0x00572c3201007387 */ /* 0x002fe80000100800 */
[----:B------:R-:W-:Y:S04]  /*bbae0*/  STL [R1+0x5718], R51 ;  /* 0x0057183301007387 */ /* 0x000fe80000100800 */
[----:B------:R-:W2:Y:S09]  /*bbaf0*/  LDL.LU R244, [R1+0x1070] ;  /* 0x0010700001f47983 */ /* 0x000eb20000300800 */
[----:B------:R-:W-:Y:S04]  /*bbb00*/  STL.64 [R1+0x5b0], R68 ;  /* 0x0005b04401007387 */ /* 0x000fe80000100a00 */
[----:B------:R1:W-:Y:S04]  /*bbb10*/  STL.64 [R1+0x5b8], R70 ;  /* 0x0005b84601007387 */ /* 0x0003e80000100a00 */
[----:B------:R-:W2:Y:S04]  /*bbb20*/  LDL.LU R245, [R1+0x1074] ;  /* 0x0010740001f57983 */ /* 0x000ea80000300800 */
[----:B------:R-:W2:Y:S04]  /*bbb30*/  LDL.LU R246, [R1+0x1078] ;  /* 0x0010780001f67983 */ /* 0x000ea80000300800 */
[----:B------:R-:W2:Y:S01]  /*bbb40*/  LDL.LU R247, [R1+0x107c] ;  /* 0x00107c0001f77983 */ /* 0x000ea20000300800 */
[C---:B-1----:R-:W-:Y:S03]  /*bbb50*/  HMMA.1688.F32.TF32 R68, R248.reuse, R198, R108 ;  /* 0x000000c6f844723c */ /* 0x042fe6000008106c */
[----:B------:R-:W-:Y:S05]  /*bbb60*/  STL.64 [R1+0x5820], R200 ;  /* 0x005820c801007387 */ /* 0x000fea0000100a00 */
[C---:B------:R-:W-:Y:S01]  /*bbb70*/  HMMA.1688.F32.TF32 R72, R248.reuse, R190, R100 ;  /* 0x000000bef848723c */ /* 0x040fe20000081064 */
[----:B------:R-:W1:Y:S04]  /*bbb80*/  LDSM.16.M88.4 R108, [R25+UR12+0x16100] ;  /* 0x0161000c196c783b */ /* 0x000e680008000200 */
[----:B------:R-:W3:Y:S06]  /*bbb90*/  LDSM.16.M88.4 R100, [R25+UR12+0x1a100] ;  /* 0x01a1000c1964783b */ /* 0x000eec0008000200 */
[----:B------:R-:W-:Y:S04]  /*bbba0*/  STL.64 [R1+0x5a0], R68 ;  /* 0x0005a04401007387 */ /* 0x000fe80000100a00 */
[----:B------:R4:W-:Y:S02]  /*bbbb0*/  STL.64 [R1+0x5a8], R70 ;  /* 0x0005a84601007387 */ /* 0x0009e40000100a00 */
[C---:B----4-:R-:W-:Y:S08]  /*bbbc0*/  HMMA.1688.F32.TF32 R68, R248.reuse, R186, R96 ;  /* 0x000000baf844723c */ /* 0x050ff00000081060 */
[----:B------:R-:W-:Y:S01]  /*bbbd0*/  HMMA.1688.F32.TF32 R248, R248, R182, R92 ;  /* 0x000000b6f8f8723c */ /* 0x000fe2000008105c */
[----:B------:R-:W-:Y:S04]  /*bbbe0*/  STL.64 [R1+0x580], R76 ;  /* 0x0005804c01007387 */ /* 0x000fe80000100a00 */
[----:B------:R-:W-:Y:S04]  /*bbbf0*/  STL.64 [R1+0x588], R78 ;  /* 0x0005884e01007387 */ /* 0x000fe80000100a00 */
[----:B------:R-:W-:Y:S04]  /*bbc00*/  STL.64 [R1+0x570], R72 ;  /* 0x0005704801007387 */ /* 0x000fe80000100a00 */
[----:B------:R4:W-:Y:S04]  /*bbc10*/  STL.64 [R1+0x578], R74 ;  /* 0x0005784a01007387 */ /* 0x0009e80000100a00 */
[----:B------:R-:W1:Y:S04]  /*bbc20*/  LDSM.16.M88.4 R96, [R25+UR12+0x1c100] ;  /* 0x01c1000c1960783b */ /* 0x000e680008000200 */
[----:B------:R-:W1:Y:S04]  /*bbc30*/  LDSM.16.M88.4 R92, [R25+UR12+0x1e100] ;  /* 0x01e1000c195c783b */ /* 0x000e680008000200 */
[----:B------:R-:W-:Y:S01]  /*bbc40*/  LDSM.16.M88.4 R76, [R25+UR12+0x2a100] ;  /* 0x02a1000c194c783b */ /* 0x000fe20008000200 */
[C---:B----4-:R-:W-:Y:S03]  /*bbc50*/  HMMA.1688.F32.TF32 R72, R128.reuse, R12, R88 ;  /* 0x0000000c8048723c */ /* 0x050fe60000081058 */
[----:B------:R-:W-:Y:S04]  /*bbc60*/  LDSM.16.M88.4 R88, [R25+UR12+0x24100] ;  /* 0x0241000c1958783b */ /* 0x000fe80008000200 */
[----:B------:R-:W-:Y:S04]  /*bbc70*/  STL.64 [R1+0x5760], R250 ;  /* 0x005760fa01007387 */ /* 0x000fe80000100a00 */
[----:B------:R-:W-:Y:S04]  /*bbc80*/  STL.64 [R1+0x550], R68 ;  /* 0x0005504401007387 */ /* 0x000fe80000100a00 */
[----:B------:R4:W-:Y:S02]  /*bbc90*/  STL.64 [R1+0x558], R70 ;  /* 0x0005584601007387 */ /* 0x0009e40000100a00 */
[----:B----4-:R-:W-:Y:S02]  /*bbca0*/  HMMA.1688.F32.TF32 R68, R128, R8, R84 ;  /* 0x000000088044723c */ /* 0x010fe40000081054 */
[----:B------:R-:W-:Y:S04]  /*bbcb0*/  STL.64 [R1+0x5758], R248 ;  /* 0x005758f801007387 */ /* 0x000fe80000100a00 */
[----:B------:R-:W-:Y:S04]  /*bbcc0*/  STL.64 [R1+0x540], R72 ;  /* 0x0005404801007387 */ /* 0x000fe80000100a00 */
[----:B------:R-:W-:Y:S04]  /*bbcd0*/  STL.64 [R1+0x548], R74 ;  /* 0x0005484a01007387 */ /* 0x000fe80000100a00 */
[----:B------:R-:W-:Y:S04]  /*bbce0*/  LDSM.16.M88.4 R84, [R25+UR12+0x26100] ;  /* 0x0261000c1954783b */ /* 0x000fe80008000200 */
[----:B------:R-:W-:Y:S01]  /*bbcf0*/  LDSM.16.M88.4 R72, [R25+UR12+0x2c100] ;  /* 0x02c1000c1948783b */ /* 0x000fe20008000200 */
[----:B------:R-:W-:-:S03]  /*bbd00*/  IMAD.MOV.U32 R14, RZ, RZ, R70 ;  /* 0x000000ffff0e7224 */ /* 0x000fc600078e0046 */
[----:B------:R4:W-:Y:S01]  /*bbd10*/  STL.64 [R1+0x530], R68 ;  /* 0x0005304401007387 */ /* 0x0009e20000100a00 */
[----:B------:R-:W-:Y:S02]  /*bbd20*/  IMAD.MOV.U32 R15, RZ, RZ, R71 ;  /* 0x000000ffff0f7224 */ /* 0x000fe400078e0047 */
[----:B----4-:R-:W-:Y:S01]  /*bbd30*/  HMMA.1688.F32.TF32 R68, R128, R4, R80 ;  /* 0x000000048044723c */ /* 0x010fe20000081050 */
[----:B------:R-:W4:-:S15]  /*bbd40*/  LDL.LU R80, [R1+0x10f0] ;  /* 0x0010f00001507983 */ /* 0x000f1e0000300800 */
[----:B------:R-:W-:-:S03]  /*bbd50*/  NOP ;  /* 0x0000000000007918 */ /* 0x000fc60000000000 */
[----:B------:R-:W-:Y:S04]  /*bbd60*/  STL.64 [R1+0x520], R68 ;  /* 0x0005204401007387 */ /* 0x000fe80000100a00 */
[----:B------:R2:W-:Y:S04]  /*bbd70*/  STL.64 [R1+0x528], R70 ;  /* 0x0005284601007387 */ /* 0x0005e80000100a00 */
        /* <DEDUP_REMOVED lines=8> */
[----:B------:R-:W-:Y:S01]  /*bbe00*/  STL [R1+0x5748], R123 ;  /* 0x0057487b01007387 */ /* 0x000fe20000100800 */
[----:B--2---:R-:W-:Y:S03]  /*bbe10*/  HMMA.1688.F32.TF32 R68, R128, R16, R244 ;  /* 0x000000108044723c */ /* 0x004fe600000810f4 */
[----:B------:R-:W2:-:S15]  /*bbe20*/  LDL.LU R244, [R1+0x1170] ;  /* 0x0011700001f47983 */ /* 0x000e9e0000300800 */
[----:B------:R-:W-:Y:S01]  /*bbe30*/  NOP ;  /* 0x0000000000007918 */ /* 0x000fe20000000000 */
[----:B------:R-:W-:Y:S04]  /*bbe40*/  STL.64 [R1+0x510], R68 ;  /* 0x0005104401007387 */ /* 0x000fe80000100a00 */
[----:B------:R-:W-:Y:S04]  /*bbe50*/  STL.64 [R1+0x518], R70 ;  /* 0x0005184601007387 */ /* 0x000fe80000100a00 */
[----:B------:R-:W3:Y:S01]  /*bbe60*/  LDSM.16.M88.4 R68, [R25+UR12+0x20100] ;  /* 0x0201000c1944783b */ /* 0x000ee20008000200 */
[----:B------:R-:W-:Y:S01]  /*bbe70*/  IMAD.MOV.U32 R245, RZ, RZ, R65 ;  /* 0x000000fffff57224 */ /* 0x000fe200078e0041 */
[----:B------:R-:W-:-:S02]  /*bbe80*/  MOV R246, R64 ;  /* 0x0000004000f67202 */ /* 0x000fc40000000f00 */
[----:B------:R-:W-:Y:S01]  /*bbe90*/  STL [R1+0x55b8], R118 ;  /* 0x0055b87601007387 */ /* 0x000fe20000100800 */
[----:B------:R-:W-:-:S03]  /*bbea0*/  IMAD.MOV.U32 R247, RZ, RZ, R61 ;  /* 0x000000fffff77224 */ /* 0x000fc600078e003d */
[----:B------:R-:W-:Y:S04]  /*bbeb0*/  STL [R1+0x55b4], R119 ;  /* 0x0055b47701007387 */ /* 0x000fe80000100800 */
[----:B------:R-:W-:Y:S04]  /*bbec0*/  STL [R1+0x55b0], R114 ;  /* 0x0055b07201007387 */ /* 0x000fe80000100800 */
[----:B------:R-:W-:Y:S04]  /*bbed0*/  STL [R1+0x55ac], R115 ;  /* 0x0055ac7301007387 */ /* 0x000fe80000100800 */
[----:B-1----:R-:W-:Y:S04]  /*bbee0*/  STL [R1+0x55a4], R110 ;  /* 0x0055a46e01007387 */ /* 0x002fe80000100800 */
        /* <DEDUP_REMOVED lines=9> */
[----:B------:R-:W-:Y:S01]  /*bbf80*/  STL [R1+0x55dc], R70 ;  /* 0x0055dc4601007387 */ /* 0x000fe20000100800 */
[----:B----4-:R-:W-:Y:S03]  /*bbf90*/  HMMA.1688.F32.TF32 R64, R128, R20, R80 ;  /* 0x000000148040723c */ /* 0x010fe60000081050 */
[----:B------:R-:W-:-:S15]  /*bbfa0*/  LDSM.16.M88.4 R80, [R25+UR12+0x28100] ;  /* 0x0281000c1950783b */ /* 0x000fde0008000200 */
[----:B------:R-:W-:Y:S01]  /*bbfb0*/  NOP ;  /* 0x0000000000007918 */ /* 0x000fe20000000000 */
[----:B------:R-:W-:Y:S04]  /*bbfc0*/  STL.64 [R1+0x500], R64 ;  /* 0x0005004001007387 */ /* 0x000fe80000100a00 */
[----:B------:R-:W-:Y:S04]  /*bbfd0*/  STL.64 [R1+0x508], R66 ;  /* 0x0005084201007387 */ /* 0x000fe80000100a00 */
[----:B------:R-:W1:Y:S04]  /*bbfe0*/  LDSM.16.M88.4 R64, [R25+UR12+0x22100] ;  /* 0x0221000c1940783b */ /* 0x000e680008000200 */
[----:B------:R-:W-:Y:S04]  /*bbff0*/  STL [R1+0x55d8], R71 ;  /* 0x0055d84701007387 */ /* 0x000fe80000100800 */
[----:B-1----:R-:W-:Y:S04]  /*bc000*/  STL [R1+0x55e4], R66 ;  /* 0x0055e44201007387 */ /* 0x002fe80000100800 */
        /* <DEDUP_REMOVED lines=11> */
[----:B--2---:R-:W-:Y:S01]  /*bc0c0*/  HMMA.1688.F32.TF32 R140, R128, R48, R244 ;  /* 0x00000030808c723c */ /* 0x004fe200000810f4 */
[----:B------:R-:W-:-:S02]  /*bc0d0*/  IMAD.MOV.U32 R244, RZ, RZ, R40 ;  /* 0x000000fffff47224 */ /* 0x000fc400078e0028 */
[----:B------:R-:W-:Y:S01]  /*bc0e0*/  IMAD.MOV.U32 R245, RZ, RZ, R37 ;  /* 0x000000fffff57224 */ /* 0x000fe200078e0025 */
[----:B------:R-:W-:Y:S01]  /*bc0f0*/  LDSM.16.M88.4 R40, [R25+UR12+0x36100] ;  /* 0x0361000c1928783b */ /* 0x000fe20008000200 */
[----:B------:R-:W-:-:S03]  /*bc100*/  MOV R246, R36 ;  /* 0x0000002400f67202 */ /* 0x000fc60000000f00 */
[----:B------:R-:W-:Y:S01]  /*bc110*/  LDSM.16.M88.4 R36, [R25+UR12+0x38100] ;  /* 0x0381000c1924783b */ /* 0x000fe20008000200 */
[----:B------:R-:W-:-:S03]  /*bc120*/  IMAD.MOV.U32 R247, RZ, RZ, R33 ;  /* 0x000000fffff77224 */ /* 0x000fc600078e0021 */
[----:B------:R-:W-:Y:S07]  /*bc130*/  LDSM.16.M88.4 R32, [R25+UR12+0x3a100] ;  /* 0x03a1000c1920783b */ /* 0x000fee0008000200 */
[----:B------:R-:W-:Y:S02]  /*bc140*/  IMAD.MOV.U32 R122, RZ, RZ, R140 ;  /* 0x000000ffff7a7224 */ /* 0x000fe400078e008c */
[----:B------:R-:W-:Y:S02]  /*bc150*/  IMAD.MOV.U32 R140, RZ, RZ, R60 ;  /* 0x000000ffff8c7224 */ /* 0x000fe400078e003c */
[----:B------:R-:W-:Y:S01]  /*bc160*/  IMAD.MOV.U32 R123, RZ, RZ, R141 ;  /* 0x000000ffff7b7224 */ /* 0x000fe200078e008d */
[----:B------:R-:W-:Y:S01]  /*bc170*/  MOV R126, R142 ;  /* 0x0000008e007e7202 */ /* 0x000fe20000000f00 */
[----:B------:R-:W1:Y:S01]  /*bc180*/  LDSM.16.M88.4 R60, [R25+UR12+0x2e100] ;  /* 0x02e1000c193c783b */ /* 0x000e620008000200 */
[----:B------:R-:W-:Y:S01]  /*bc190*/  IMAD.MOV.U32 R141, RZ, RZ, R57 ;  /* 0x000000ffff8d7224 */ /* 0x000fe200078e0039 */
[----:B------:R-:W-:Y:S01]  /*bc1a0*/  MOV R142, R56 ;  /* 0x00000038008e7202 */ /* 0x000fe20000000f00 */
[----:B------:R-:W-:Y:S01]  /*bc1b0*/  IMAD.MOV.U32 R127, RZ, RZ, R143 ;  /* 0x000000ffff7f7224 */ /* 0x000fe200078e008f */
[----:B------:R-:W2:Y:S01]  /*bc1c0*/  LDSM.16.M88.4 R56, [R25+UR12+0x30100] ;  /* 0x0301000c1938783b */ /* 0x000ea20008000200 */
[----:B------:R-:W-:-:S03]  /*bc1d0*/  IMAD.MOV.U32 R143, RZ, RZ, R53 ;  /* 0x000000ffff8f7224 */ /* 0x000fc600078e0035 */
[----:B------:R-:W3:Y:S04]  /*bc1e0*/  LDSM.16.M88.4 R52, [R25+UR12+0x32100] ;  /* 0x0321000c1934783b */ /* 0x000ee80008000200 */
[----:B------:R-:W4:Y:S04]  /*bc1f0*/  LDSM.16.M88.4 R24, [R25+UR12+0x3e100] ;  /* 0x03e1000c1918783b */ /* 0x000f280008000200 */
[----:B-1----:R-:W-:Y:S04]  /*bc200*/  STL [R1+0x5614], R62 ;  /* 0x0056143e01007387 */ /* 0x002fe80000100800 */
[----:B------:R-:W-:Y:S04]  /*bc210*/  STL [R1+0x5610], R63 ;  /* 0x0056103f01007387 */ /* 0x000fe80000100800 */
[----:B--2---:R-:W-:Y:S04]  /*bc220*/  STL [R1+0x561c], R58 ;  /* 0x00561c3a01007387 */ /* 0x004fe80000100800 */
[----:B------:R-:W-:Y:S04]  /*bc230*/  STL [R1+0x5618], R59 ;  /* 0x0056183b01007387 */ /* 0x000fe80000100800 */
[----:B---3--:R-:W-:Y:S04]  /*bc240*/  STL [R1+0x5624], R54 ;  /* 0x0056243601007387 */ /* 0x008fe80000100800 */
[----:B------:R-:W-:Y:S04]  /*bc250*/  STL [R1+0x5620], R55 ;  /* 0x0056203701007387 */ /* 0x000fe80000100800 */
[----:B------:R1:W-:Y:S04]  /*bc260*/  STL [R1+0x562c], R46 ;  /* 0x00562c2e01007387 */ /* 0x0003e80000100800 */
[----:B------:R2:W-:Y:S04]  /*bc270*/  STL [R1+0x5628], R47 ;  /* 0x0056282f01007387 */ /* 0x0005e80000100800 */
[----:B------:R-:W-:Y:S04]  /*bc280*/  STL [R1+0x5634], R42 ;  /* 0x0056342a01007387 */ /* 0x000fe80000100800 */
[----:B------:R3:W-:Y:S04]  /*bc290*/  STL [R1+0x5630], R43 ;  /* 0x0056302b01007387 */ /* 0x0007e80000100800 */
[----:B------:R-:W-:Y:S04]  /*bc2a0*/  STL [R1+0x563c], R38 ;  /* 0x00563c2601007387 */ /* 0x000fe80000100800 */
[----:B------:R1:W-:Y:S04]  /*bc2b0*/  STL [R1+0x5638], R39 ;  /* 0x0056382701007387 */ /* 0x0003e80000100800 */
[----:B------:R-:W-:Y:S04]  /*bc2c0*/  STL [R1+0x5644], R34 ;  /* 0x0056442201007387 */ /* 0x000fe80000100800 */
[----:B------:R1:W-:Y:S04]  /*bc2d0*/  STL [R1+0x5640], R35 ;  /* 0x0056402301007387 */ /* 0x0003e80000100800 */
[----:B------:R-:W-:Y:S04]  /*bc2e0*/  STL [R1+0x564c], R30 ;  /* 0x00564c1e01007387 */ /* 0x000fe80000100800 */
[----:B------:R1:W-:Y:S04]  /*bc2f0*/  STL [R1+0x5648], R31 ;  /* 0x0056481f01007387 */ /* 0x0003e80000100800 */
[----:B------:R-:W3:Y:S04]  /*bc300*/  LDL.LU R144, [R1+0x16f0] ;  /* 0x0016f00001907983 */ /* 0x000ee80000300800 */
[----:B------:R-:W3:Y:S04]  /*bc310*/  LDL.LU R145, [R1+0x16f4] ;  /* 0x0016f40001917983 */ /* 0x000ee80000300800 */
[----:B------:R-:W3:Y:S04]  /*bc320*/  LDL.LU R146, [R1+0x16f8] ;  /* 0x0016f80001927983 */ /* 0x000ee80000300800 */
[----:B------:R-:W3:Y:S04]  /*bc330*/  LDL.LU R147, [R1+0x16fc] ;  /* 0x0016fc0001937983 */ /* 0x000ee80000300800 */
[----:B----4-:R-:W-:Y:S01]  /*bc340*/  STL [R1+0x5654], R26 ;  /* 0x0056541a01007387 */ /* 0x010fe20000100800 */
[----:B------:R-:W-:-:S02]  /*bc350*/  IMAD.MOV.U32 R138, RZ, RZ, R148 ;  /* 0x000000ffff8a7224 */ /* 0x000fc400078e0094 */
[----:B------:R-:W-:Y:S01]  /*bc360*/  IMAD.MOV.U32 R10, RZ, RZ, R149 ;  /* 0x000000ffff0a7224 */ /* 0x000fe200078e0095 */
[----:B------:R-:W-:Y:S01]  /*bc370*/  MOV R11, R150 ;  /* 0x00000096000b7202 */ /* 0x000fe20000000f00 */
[----:B------:R-:W-:Y:S01]  /*bc380*/  IMAD.MOV.U32 R139, RZ, RZ, R151 ;  /* 0x000000ffff8b7224 */ /* 0x000fe200078e0097 */
[----:B------:R4:W-:Y:S01]  /*bc390*/  STL [R1+0x5650], R27 ;  /* 0x0056501b01007387 */ /* 0x0009e20000100800 */
[C---:B------:R-:W-:Y:S03]  /*bc3a0*/  HMMA.1688.F32.TF32 R148, R128.reuse, R124, R244 ;  /* 0x0000007c8094723c */ /* 0x040fe600000810f4 */
[----:B------:R-:W4:Y:S04]  /*bc3b0*/  LDL.LU R244, [R1+0x16e0] ;  /* 0x0016e00001f47983 */ /* 0x000f280000300800 */
[----:B------:R-:W4:Y:S04]  /*bc3c0*/  LDL.LU R245, [R1+0x16e4] ;  /* 0x0016e40001f57983 */ /* 0x000f280000300800 */
[----:B------:R-:W4:Y:S04]  /*bc3d0*/  LDL.LU R246, [R1+0x16e8] ;  /* 0x0016e80001f67983 */ /* 0x000f280000300800 */
[----:B------:R-:W4:Y:S01]  /*bc3e0*/  LDL.LU R247, [R1+0x16ec] ;  /* 0x0016ec0001f77983 */ /* 0x000f220000300800 */
[----:B------:R-:W-:-:S15]  /*bc3f0*/  HMMA.1688.F32.TF32 R140, R128, R116, R140 ;  /* 0x00000074808c723c */ /* 0x000fde000008108c */
[----:B------:R-:W-:-:S04]  /*bc400*/  NOP ;  /* 0x0000000000007918 */ /* 0x000fc80000000000 */
[----:B-1----:R-:W-:Y:S02]  /*bc410*/  IMAD.MOV.U32 R46, RZ, RZ, R140 ;  /* 0x000000ffff2e7224 */ /* 0x002fe400078e008c */
[----:B--2---:R-:W-:Y:S01]  /*bc420*/  IMAD.MOV.U32 R47, RZ, RZ, R141 ;  /* 0x000000ffff2f7224 */ /* 0x004fe200078e008d */
[----:B------:R-:W2:Y:S01]  /*bc430*/  LDL.LU R140, [R1+0x16d0] ;  /* 0x0016d000018c7983 */ /* 0x000ea20000300800 */
[----:B------:R-:W-:-:S03]  /*bc440*/  MOV R54, R142 ;  /* 0x0000008e00367202 */ /* 0x000fc60000000f00 */
[----:B------:R-:W2:Y:S01]  /*bc450*/  LDL.LU R141, [R1+0x16d4] ;  /* 0x0016d400018d7983 */ /* 0x000ea20000300800 */
[----:B------:R-:W-:-:S03]  /*bc460*/  IMAD.MOV.U32 R55, RZ, RZ, R143 ;  /* 0x000000ffff377224 */ /* 0x000fc600078e008f */
[----:B------:R-:W2:Y:S04]  /*bc470*/  LDL.LU R142, [R1+0x16d8] ;  /* 0x0016d800018e7983 */ /* 0x000ea80000300800 */
[----:B------:R-:W2:Y:S04]  /*bc480*/  LDL.LU R143, [R1+0x16dc] ;  /* 0x0016dc00018f7983 */ /* 0x000ea80000300800 */
[----:B------:R-:W-:Y:S04]  /*bc490*/  STL [R1+0x5664], R55 ;  /* 0x0056643701007387 */ /* 0x000fe80000100800 */
[----:B------:R-:W-:Y:S04]  /*bc4a0*/  STL [R1+0x5660], R54 ;  /* 0x0056603601007387 */ /* 0x000fe80000100800 */
[----:B------:R-:W-:Y:S04]  /*bc4b0*/  STL [R1+0x565c], R47 ;  /* 0x00565c2f01007387 */ /* 0x000fe80000100800 */
[----:B------:R1:W-:Y:S01]  /*bc4c0*/  STL [R1+0x5658], R46 ;  /* 0x0056582e01007387 */ /* 0x0003e20000100800 */
[----:B------:R-:W-:-:S02]  /*bc4d0*/  IMAD.MOV.U32 R50, RZ, RZ, R148 ;  /* 0x000000ffff327224 */ /* 0x000fc400078e0094 */
[----:B------:R-:W-:Y:S01]  /*bc4e0*/  IMAD.MOV.U32 R18, RZ, RZ, R149 ;  /* 0x000000ffff127224 */ /* 0x000fe200078e0095 */
[----:B------:R-:W-:Y:S01]  /*bc4f0*/  MOV R6, R150 ;  /* 0x0000009600067202 */ /* 0x000fe20000000f00 */
[----:B------:R-:W-:Y:S02]  /*bc500*/  IMAD.MOV.U32 R7, RZ, RZ, R151 ;  /* 0x000000ffff077224 */ /* 0x000fe400078e0097 */
[----:B------:R-:W-:-:S15]  /*bc510*/  HMMA.1688.F32.TF32 R148, R128, R120, R176 ;  /* 0x000000788094723c */ /* 0x000fde00000810b0 */
[----:B------:R-:W-:-:S04]  /*bc520*/  NOP ;  /* 0x0000000000007918 */ /* 0x000fc80000000000 */
[----:B------:R-:W-:Y:S02]  /*bc530*/  IMAD.MOV.U32 R19, RZ, RZ, R148 ;  /* 0x000000ffff137224 */ /* 0x000fe400078e0094 */
[----:B------:R-:W-:Y:S01]  /*bc540*/  IMAD.MOV.U32 R51, RZ, RZ, R149 ;  /* 0x000000ffff337224 */ /* 0x000fe200078e0095 */
[----:B------:R-:W-:Y:S01]  /*bc550*/  MOV R22, R150 ;  /* 0x0000009600167202 */ /* 0x000fe20000000f00 */
[----:B------:R-:W-:Y:S01]  /*bc560*/  IMAD.MOV.U32 R23, RZ, RZ, R151 ;  /* 0x000000ffff177224 */ /* 0x000fe200078e0097 */
[----:B---3--:R-:W-:-:S15]  /*bc570*/  HMMA.1688.F32.TF32 R144, R128, R112, R144 ;  /* 0x000000708090723c */ /* 0x008fde0000081090 */
[----:B------:R-:W-:-:S04]  /*bc580*/  NOP ;  /* 0x0000000000007918 */ /* 0x000fc80000000000 */
[----:B------:R-:W-:Y:S02]  /*bc590*/  IMAD.MOV.U32 R58, RZ, RZ, R144 ;  /* 0x000000ffff3a7224 */ /* 0x000fe400078e0090 */
[----:B------:R-:W-:Y:S01]  /*bc5a0*/  IMAD.MOV.U32 R59, RZ, RZ, R145 ;  /* 0x000000ffff3b7224 */ /* 0x000fe200078e0091 */
[----:B------:R-:W3:Y:S01]  /*bc5b0*/  LDL.LU R144, [R1+0x16c0] ;  /* 0x0016c00001907983 */ /* 0x000ee20000300800 */
[----:B------:R-:W-:-:S03]  /*bc5c0*/  MOV R62, R146 ;  /* 0x00000092003e7202 */ /* 0x000fc60000000f00 */
[----:B------:R-:W3:Y:S01]  /*bc5d0*/  LDL.LU R145, [R1+0x16c4] ;  /* 0x0016c40001917983 */ /* 0x000ee20000300800 */
[----:B------:R-:W-:-:S03]  /*bc5e0*/  IMAD.MOV.U32 R63, RZ, RZ, R147 ;  /* 0x000000ffff3f7224 */ /* 0x000fc600078e0093 */
[----:B------:R-:W3:Y:S04]  /*bc5f0*/  LDL.LU R146, [R1+0x16c8] ;  /* 0x0016c80001927983 */ /* 0x000ee80000300800 */
[----:B------:R-:W3:Y:S04]  /*bc600*/  LDL.LU R147, [R1+0x16cc] ;  /* 0x0016cc0001937983 */ /* 0x000ee80000300800 */
[----:B------:R-:W-:Y:S04]  /*bc610*/  STL [R1+0x5674], R63 ;  /* 0x0056743f01007387 */ /* 0x000fe80000100800 */
[----:B------:R-:W-:Y:S04]  /*bc620*/  STL [R1+0x5670], R62 ;  /* 0x0056703e01007387 */ /* 0x000fe80000100800 */
[----:B------:R-:W-:Y:S04]  /*bc630*/  STL [R1+0x566c], R59 ;  /* 0x00566c3b01007387 */ /* 0x000fe80000100800 */
[----:B------:R1:W-:Y:S01]  /*bc640*/  STL [R1+0x5668], R58 ;  /* 0x0056683a01007387 */ /* 0x0003e20000100800 */
[C---:B----4-:R-:W-:Y:S03]  /*bc650*/  HMMA.1688.F32.TF32 R148, R128.reuse, R108, R244 ;  /* 0x0000006c8094723c */ /* 0x050fe600000810f4 */
[----:B------:R-:W4:Y:S04]  /*bc660*/  LDL.LU R244, [R1+0x16b0] ;  /* 0x0016b00001f47983 */ /* 0x000f280000300800 */
[----:B------:R-:W4:Y:S04]  /*bc670*/  LDL.LU R245, [R1+0x16b4] ;  /* 0x0016b40001f57983 */ /* 0x000f280000300800 */
[----:B------:R-:W4:Y:S04]  /*bc680*/  LDL.LU R246, [R1+0x16b8] ;  /* 0x0016b80001f67983 */ /* 0x000f280000300800 */
[----:B------:R-:W4:Y:S01]  /*bc690*/  LDL.LU R247, [R1+0x16bc] ;  /* 0x0016bc0001f77983 */ /* 0x000f220000300800 */
[----:B--2---:R-:W-:Y:S03]  /*bc6a0*/  HMMA.1688.F32.TF32 R140, R128, R104, R140 ;  /* 0x00000068808c723c */ /* 0x004fe6000008108c */
        /* <DEDUP_REMOVED lines=8> */
[----:B------:R-:W-:-:S02]  /*bc730*/  IMAD.MOV.U32 R74, RZ, RZ, R140 ;  /* 0x000000ffff4a7224 */ /* 0x000fc400078e008c */
[----:B------:R-:W-:Y:S01]  /*bc740*/  IMAD.MOV.U32 R75, RZ, RZ, R141 ;  /* 0x000000ffff4b7224 */ /* 0x000fe200078e008d */
        /* <DEDUP_REMOVED lines=8> */
[----:B------:R1:W-:Y:S04]  /*bc7d0*/  STL [R1+0x568c], R75 ;  /* 0x00568c4b01007387 */ /* 0x0003e80000100800 */
[----:B------:R1:W-:Y:S04]  /*bc7e0*/  STL [R1+0x5688], R74 ;  /* 0x0056884a01007387 */ /* 0x0003e80000100800 */
        /* <DEDUP_REMOVED lines=10> */
[----:B------:R-:W-:Y:S04]  /*bc890*/  STL [R1+0x56a4], R43 ;  /* 0x0056a42b01007387 */ /* 0x000fe80000100800 */
[----:B------:R-:W-:Y:S04]  /*bc8a0*/  STL [R1+0x56a0], R42 ;  /* 0x0056a02a01007387 */ /* 0x000fe80000100800 */
[----:B------:R-:W-:Y:S04]  /*bc8b0*/  STL [R1+0x569c], R39 ;  /* 0x00569c2701007387 */ /* 0x000fe80000100800 */
[----:B------:R-:W-:Y:S01]  /*bc8c0*/  STL [R1+0x5698], R38 ;  /* 0x0056982601007387 */ /* 0x000fe20000100800 */
[C---:B----4-:R-:W-:Y:S03]  /*bc8d0*/  HMMA.1688.F32.TF32 R144, R128.reuse, R96, R244 ;  /* 0x000000608090723c */ /* 0x050fe600000810f4 */
[----:B------:R-:W3:Y:S04]  /*bc8e0*/  LDL.LU R244, [R1+0x160] ;  /* 0x0001600001f47983 */ /* 0x000ee80000300800 */
[----:B------:R-:W3:Y:S04]  /*bc8f0*/  LDL.LU R245, [R1+0x164] ;  /* 0x0001640001f57983 */ /* 0x000ee80000300800 */
[----:B------:R-:W3:Y:S04]  /*bc900*/  LDL.LU R246, [R1+0x168] ;  /* 0x0001680001f67983 */ /* 0x000ee80000300800 */
[----:B------:R-:W3:Y:S01]  /*bc910*/  LDL.LU R247, [R1+0x16c] ;  /* 0x00016c0001f77983 */ /* 0x000ee20000300800 */
        /* <DEDUP_REMOVED lines=13> */
[----:B------:R-:W-:Y:S01]  /*bc9f0*/  HMMA.1688.F32.TF32 R148, R128, R68, R176 ;  /* 0x000000448094723c */ /* 0x000fe200000810b0 */
[----:B------:R-:W-:-:S02]  /*bca00*/  IMAD.MOV.U32 R90, RZ, RZ, R140 ;  /* 0x000000ffff5a7224 */ /* 0x000fc400078e008c */
[----:B------:R-:W-:Y:S01]  /*bca10*/  IMAD.MOV.U32 R91, RZ, RZ, R141 ;  /* 0x000000ffff5b7224 */ /* 0x000fe200078e008d */
[----:B------:R-:W4:Y:S01]  /*bca20*/  LDL.LU R140, [R1+0x140] ;  /* 0x00014000018c7983 */ /* 0x000f220000300800 */
[----:B------:R-:W-:-:S03]  /*bca30*/  MOV R66, R142 ;  /* 0x0000008e00427202 */ /* 0x000fc60000000f00 */
[----:B------:R-:W4:Y:S01]  /*bca40*/  LDL.LU R141, [R1+0x144] ;  /* 0x00014400018d7983 */ /* 0x000f220000300800 */
[----:B------:R-:W-:-:S03]  /*bca50*/  IMAD.MOV.U32 R67, RZ, RZ, R143 ;  /* 0x000000ffff437224 */ /* 0x000fc600078e008f */
[----:B------:R-:W4:Y:S04]  /*bca60*/  LDL.LU R142, [R1+0x148] ;  /* 0x00014800018e7983 */ /* 0x000f280000300800 */
[----:B------:R-:W4:Y:S04]  /*bca70*/  LDL.LU R143, [R1+0x14c] ;  /* 0x00014c00018f7983 */ /* 0x000f280000300800 */
[----:B------:R-:W-:Y:S04]  /*bca80*/  STL [R1+0x56c4], R67 ;  /* 0x0056c44301007387 */ /* 0x000fe80000100800 */
[----:B------:R-:W-:Y:S04]  /*bca90*/  STL [R1+0x56c0], R66 ;  /* 0x0056c04201007387 */ /* 0x000fe80000100800 */
[----:B------:R-:W-:Y:S04]  /*bcaa0*/  STL [R1+0x56bc], R91 ;  /* 0x0056bc5b01007387 */ /* 0x000fe80000100800 */
[----:B------:R-:W-:Y:S01]  /*bcab0*/  STL [R1+0x56b8], R90 ;  /* 0x0056b85a01007387 */ /* 0x000fe20000100800 */
[----:B------:R-:W-:Y:S01]  /*bcac0*/  IMAD.MOV.U32 R27, RZ, RZ, R151 ;  /* 0x000000ffff1b7224 */ /* 0x000fe200078e0097 */
[----:B------:R-:W-:Y:S01]  /*bcad0*/  MOV R26, R150 ;  /* 0x00000096001a7202 */ /* 0x000fe20000000f00 */
[----:B-1----:R-:W-:-:S02]  /*bcae0*/  IMAD.MOV.U32 R46, RZ, RZ, R149 ;  /* 0x000000ffff2e7224 */ /* 0x002fc400078e0095 */
[----:B------:R-:W-:Y:S01]  /*bcaf0*/  IMAD.MOV.U32 R47, RZ, RZ, R148 ;  /* 0x000000ffff2f7224 */ /* 0x000fe200078e0094 */
[----:B------:R-:W-:Y:S04]  /*bcb00*/  STL [R1+0x56d4], R27 ;  /* 0x0056d41b01007387 */ /* 0x000fe80000100800 */
[----:B------:R-:W-:Y:S04]  /*bcb10*/  STL [R1+0x56d0], R26 ;  /* 0x0056d01a01007387 */ /* 0x000fe80000100800 */
[----:B------:R1:W-:Y:S04]  /*bcb20*/  STL [R1+0x56cc], R46 ;  /* 0x0056cc2e01007387 */ /* 0x0003e80000100800 */
[----:B------:R1:W-:Y:S01]  /*bcb30*/  STL [R1+0x56c8], R47 ;  /* 0x0056c82f01007387 */ /* 0x0003e20000100800 */
[C---:B---3--:R-:W-:Y:S03]  /*bcb40*/  HMMA.1688.F32.TF32 R148, R128.reuse, R64, R244 ;  /* 0x000000408094723c */ /* 0x048fe600000810f4 */
[----:B------:R-:W3:Y:S04]  /*bcb50*/  LDL.LU R244, [R1+0x130] ;  /* 0x0001300001f47983 */ /* 0x000ee80000300800 */
[----:B------:R-:W3:Y:S04]  /*bcb60*/  LDL.LU R245, [R1+0x134] ;  /* 0x0001340001f57983 */ /* 0x000ee80000300800 */
[----:B------:R-:W3:Y:S04]  /*bcb70*/  LDL.LU R246, [R1+0x138] ;  /* 0x0001380001f67983 */ /* 0x000ee80000300800 */
[----:B------:R-:W3:Y:S01]  /*bcb80*/  LDL.LU R247, [R1+0x13c] ;  /* 0x00013c0001f77983 */ /* 0x000ee20000300800 */
[----:B--2---:R-:W-:Y:S03]  /*bcb90*/  HMMA.1688.F32.TF32 R144, R128, R88, R144 ;  /* 0x000000588090723c */ /* 0x004fe60000081090 */
[----:B------:R-:W-:Y:S01]  /*bcba0*/  IMAD.MOV.U32 R54, RZ, RZ, R151 ;  /* 0x000000ffff367224 */ /* 0x000fe200078e0097 */
[----:B------:R-:W-:Y:S01]  /*bcbb0*/  MOV R55, R150 ;  /* 0x0000009600377202 */ /* 0x000fe20000000f00 */
[----:B------:R-:W-:-:S03]  /*bcbc0*/  IMAD.MOV.U32 R58, RZ, RZ, R149 ;  /* 0x000000ffff3a7224 */ /* 0x000fc600078e0095 */
[----:B----4-:R-:W-:Y:S01]  /*bcbd0*/  HMMA.1688.F32.TF32 R140, R128, R84, R140 ;  /* 0x00000054808c723c */ /* 0x010fe2000008108c */
        /* <DEDUP_REMOVED lines=15> */
[----:B------:R-:W2:Y:S01]  /*bccd0*/  LDL.LU R178, [R1+0xf8] ;  /* 0x0000f80001b27983 */ /* 0x000ea20000300800 */
[----:B------:R-:W-:-:S02]  /*bcce0*/  IMAD.MOV.U32 R70, RZ, RZ, R140 ;  /* 0x000000ffff467224 */ /* 0x000fc400078e008c */
[----:B------:R-:W-:Y:S01]  /*bccf0*/  IMAD.MOV.U32 R71, RZ, RZ, R141 ;  /* 0x000000ffff477224 */ /* 0x000fe200078e008d */
[----:B------:R-:W-:Y:S01]  /*bcd00*/  MOV R94, R142 ;  /* 0x0000008e005e7202 */ /* 0x000fe20000000f00 */
[----:B------:R-:W-:Y:S01]  /*bcd10*/  IMAD.MOV.U32 R95, RZ, RZ, R143 ;  /* 0x000000ffff5f7224 */ /* 0x000fe200078e008f */
        /* <DEDUP_REMOVED lines=31> */
[----:B------:R-:W3:Y:S04]  /*bcf10*/  LDL.LU R244, [R1+0xc0] ;  /* 0x0000c00001f47983 */ /* 0x000ee80000300800 */
[----:B------:R-:W3:Y:S04]  /*bcf20*/  LDL.LU R245, [R1+0xc4] ;  /* 0x0000c40001f57983 */ /* 0x000ee80000300800 */
[----:B------:R-:W3:Y:S04]  /*bcf30*/  LDL.LU R246, [R1+0xc8] ;  /* 0x0000c80001f67983 */ /* 0x000ee80000300800 */
[----:B------:R-:W3:Y:S04]  /*bcf40*/  LDL.LU R247, [R1+0xcc] ;  /* 0x0000cc0001f77983 */ /* 0x000ee80000300800 */
[----:B------:R-:W-:Y:S04]  /*bcf50*/  STL [R1+0x570c], R74 ;  /* 0x00570c4a01007387 */ /* 0x000fe80000100800 */
[----:B------:R-:W-:Y:S01]  /*bcf60*/  STL [R1+0x5708], R75 ;  /* 0x0057084b01007387 */ /* 0x000fe20000100800 */
[C---:B--2---:R-:W-:Y:S08]  /*bcf70*/  HMMA.1688.F32.TF32 R148, R128.reuse, R60, R148 ;  /* 0x0000003c8094723c */ /* 0x044ff00000081094 */
[----:B----4-:R-:W-:Y:S11]  /*bcf80*/  HMMA.1688.F32.TF32 R144, R128, R52, R144 ;  /* 0x000000348090723c */ /* 0x010ff60000081090 */
[----:B------:R-:W-:-:S02]  /*bcf90*/  IMAD.MOV.U32 R98, RZ, RZ, R148 ;  /* 0x000000ffff627224 */ /* 0x000fc400078e0094 */
[----:B------:R-:W-:Y:S01]  /*bcfa0*/  IMAD.MOV.U32 R99, RZ, RZ, R149 ;  /* 0x000000ffff637224 */ /* 0x000fe200078e0095 */
[----:B------:R-:W-:Y:S01]  /*bcfb0*/  MOV R102, R150 ;  /* 0x0000009600667202 */ /* 0x000fe20000000f00 */
[----:B------:R-:W-:Y:S02]  /*bcfc0*/  IMAD.MOV.U32 R103, RZ, RZ, R151 ;  /* 0x000000ffff677224 */ /* 0x000fe400078e0097 */
[----:B------:R-:W-:Y:S02]  /*bcfd0*/  HMMA.1688.F32.TF32 R148, R128, R56, R176 ;  /* 0x000000388094723c */ /* 0x000fe400000810b0 */
[----:B-1----:R-:W-:Y:S02]  /*bcfe0*/  IMAD.MOV.U32 R46, RZ, RZ, R144 ;  /* 0x000000ffff2e7224 */ /* 0x002fe400078e0090 */
[----:B------:R-:W-:Y:S01]  /*bcff0*/  IMAD.MOV.U32 R47, RZ, RZ, R145 ;  /* 0x000000ffff2f7224 */ /* 0x000fe200078e0091 */
[----:B------:R-:W-:Y:S01]  /*bd000*/  MOV R67, R146 ;  /* 0x0000009200437202 */ /* 0x000fe20000000f00 */
[----:B------:R-:W-:-:S13]  /*bd010*/  IMAD.MOV.U32 R66, RZ, RZ, R147 ;  /* 0x000000ffff427224 */ /* 0x000fda00078e0093 */
[----:B------:R-:W-:Y:S02]  /*bd020*/  IMAD.MOV.U32 R91, RZ, RZ, R148 ;  /* 0x000000ffff5b7224 */ /* 0x000fe400078e0094 */
[----:B------:R-:W-:Y:S01]  /*bd030*/  IMAD.MOV.U32 R90, RZ, RZ, R149 ;  /* 0x000000ffff5a7224 */ /* 0x000fe200078e0095 */
[----:B------:R-:W-:Y:S01]  /*bd040*/  MOV R35, R150 ;  /* 0x0000009600237202 */ /* 0x000fe20000000f00 */
[----:B------:R-:W-:Y:S01]  /*bd050*/  IMAD.MOV.U32 R34, RZ, RZ, R151 ;  /* 0x000000ffff227224 */ /* 0x000fe200078e0097 */
[C---:B------:R-:W-:Y:S08]  /*bd060*/  HMMA.1688.F32.TF32 R156, R128.reuse, R76, R156 ;  /* 0x0000004c809c723c */ /* 0x040ff0000008109c */
[----:B------:R-:W-:Y:S11]  /*bd070*/  HMMA.1688.F32.TF32 R152, R128, R72, R152 ;  /* 0x000000488098723c */ /* 0x000ff60000081098 */
[----:B------:R-:W-:-:S02]  /*bd080*/  IMAD.MOV.U32 R39, RZ, RZ, R156 ;  /* 0x000000ffff277224 */ /* 0x000fc400078e009c */
[----:B------:R-:W-:Y:S01]  /*bd090*/  IMAD.MOV.U32 R38, RZ, RZ, R157 ;  /* 0x000000ffff267224 */ /* 0x000fe200078e009d */
[----:B------:R-:W-:Y:S01]  /*bd0a0*/  MOV R79, R158 ;  /* 0x0000009e004f7202 */ /* 0x000fe20000000f00 */
[----:B------:R-:W-:-:S04]  /*bd0b0*/  IMAD.MOV.U32 R78, RZ, RZ, R159 ;  /* 0x000000ffff4e7224 */ /* 0x000fc800078e009f */
        /* <DEDUP_REMOVED lines=8> */
[----:B------:R-:W-:Y:S01]  /*bd140*/  MOV R27, R142 ;  /* 0x0000008e001b7202 */ /* 0x000fe20000000f00 */
[----:B------:R-:W-:Y:S02]  /*bd150*/  IMAD.MOV.U32 R26, RZ, RZ, R143 ;  /* 0x000000ffff1a7224 */ /* 0x000fe400078e008f */
[----:B------:R-:W-:Y:S01]  /*bd160*/  HMMA.1688.F32.TF32 R140, R128, R40, R244 ;  /* 0x00000028808c723c */ /* 0x000fe200000810f4 */
[----:B------:R-:W2:Y:S04]  /*bd170*/  LDL.LU R244, [R1] ;  /* 0x0000000001f47983 */ /* 0x000ea80000300800 */
        /* <DEDUP_REMOVED lines=45> */
[----:B------:R-:W4:Y:S01]  /*bd450*/  LDL.LU R140, [R1+0x10] ;  /* 0x00001000018c7983 */ /* 0x000f220000300800 */
[----:B------:R-:W-:-:S03]  /*bd460*/  MOV R119, R142 ;  /* 0x0000008e00777202 */ /* 0x000fc60000000f00 */
[----:B------:R-:W4:Y:S01]  /*bd470*/  LDL.LU R141, [R1+0x14] ;  /* 0x00001400018d7983 */ /* 0x000f220000300800 */
[----:B------:R-:W-:-:S03]  /*bd480*/  IMAD.MOV.U32 R114, RZ, RZ, R143 ;  /* 0x000000ffff727224 */ /* 0x000fc600078e008f */
[----:B------:R-:W4:Y:S04]  /*bd490*/  LDL.LU R142, [R1+0x18] ;  /* 0x00001800018e7983 */ /* 0x000f280000300800 */
[----:B------:R-:W4:Y:S01]  /*bd4a0*/  LDL.LU R143, [R1+0x1c] ;  /* 0x00001c00018f7983 */ /* 0x000f220000300800 */
[----:B------:R-:W-:-:S05]  /*bd4b0*/  LOP3.LUT R243, R0, 0x60, RZ, 0x3c, !PT ;  /* 0x0000006000f37812 */ /* 0x000fca00078e3cff */
[----:B------:R-:W-:Y:S04]  /*bd4c0*/  LDS R133, [R243+UR18+0x8a000] ;  /* 0x08a00012f3857984 */ /* 0x000fe80008000800 */
[----:B------:R-:W1:Y:S01]  /*bd4d0*/  LDS R135, [R243+UR18+0x8a800] ;  /* 0x08a80012f3877984 */ /* 0x000e620008000800 */
[C---:B--2---:R-:W-:Y:S08]  /*bd4e0*/  HMMA.1688.F32.TF32 R200, R128.reuse, R36, R236 ;  /* 0x0000002480c8723c */ /* 0x044ff000000810ec */
[C---:B---3--:R-:W-:Y:S08]  /*bd4f0*/  HMMA.1688.F32.TF32 R172, R128.reuse, R32, R172 ;  /* 0x0000002080ac723c */ /* 0x048ff000000810ac */
[C---:B----4-:R-:W-:Y:S08]  /*bd500*/  HMMA.1688.F32.TF32 R168, R128.reuse, R28, R168 ;  /* 0x0000001c80a8723c */ /* 0x050ff000000810a8 */
[----:B------:R-:W-:-:S15]  /*bd510*/  HMMA.1688.F32.TF32 R128, R128, R24, R164 ;  /* 0x000000188080723c */ /* 0x000fde00000810a4 */
[----:B------:R-:W-:-:S04]  /*bd520*/  NOP ;  /* 0x0000000000007918 */ /* 0x000fc80000000000 */
[----:B------:R-:W-:Y:S02]  /*bd530*/  IMAD.MOV.U32 R115, RZ, RZ, R128 ;  /* 0x000000ffff737224 */ /* 0x000fe400078e0080 */
[----:B------:R-:W-:Y:S01]  /*bd540*/  IMAD.MOV.U32 R107, RZ, RZ, R129 ;  /* 0x000000ffff6b7224 */ /* 0x000fe200078e0081 */
[----:B------:R-:W-:Y:S01]  /*bd550*/  MOV R110, R130 ;  /* 0x00000082006e7202 */ /* 0x000fe20000000f00 */
[----:B------:R-:W-:Y:S02]  /*bd560*/  IMAD.MOV.U32 R111, RZ, RZ, R131 ;  /* 0x000000ffff6f7224 */ /* 0x000fe400078e0083 */
[----:B-1----:R-:W-:-:S15]  /*bd570*/  HMMA.1688.F32.TF32 R128, R132, R12, R160 ;  /* 0x0000000c8480723c */ /* 0x002fde00000810a0 */
[----:B------:R-:W-:-:S04]  /*bd580*/  NOP ;  /* 0x0000000000007918 */ /* 0x000fc80000000000 */
        /* <DEDUP_REMOVED lines=16> */
[----:B-1----:R-:W-:Y:S02]  /*bd690*/  HMMA.1688.F32.TF32 R128, R132, R124, R244 ;  /* 0x0000007c8480723c */ /* 0x002fe400000810f4 */
[----:B------:R1:W-:Y:S04]  /*bd6a0*/  STL.64 [R1+0x20], R144 ;  /* 0x0000209001007387 */ /* 0x0003e80000100a00 */
[----:B------:R2:W-:Y:S04]  /*bd6b0*/  STL.64 [R1+0x28], R146 ;  /* 0x0000289201007387 */ /* 0x0005e80000100a00 */
[----:B------:R-:W3:Y:S04]  /*bd6c0*/  LDL.LU R176, [R1+0x1580] ;  /* 0x0015800001b07983 */ /* 0x000ee80000300800 */
[----:B------:R4:W-:Y:S04]  /*bd6d0*/  STL.64 [R1+0x10], R140 ;  /* 0x0000108c01007387 */ /* 0x0009e80000100a00 */
[----:B------:R1:W-:Y:S04]  /*bd6e0*/  STL.64 [R1+0x18], R142 ;  /* 0x0000188e01007387 */ /* 0x0003e80000100a00 */
[----:B------:R-:W-:Y:S04]  /*bd6f0*/  STL.64 [R1], R128 ;  /* 0x0000008001007387 */ /* 0x000fe80000100a00 */
        /* <DEDUP_REMOVED lines=91> */
[----:B------:R-:W2:Y:S01]  /*bdcb0*/  LDL.LU R247, [R1+0x155c] ;  /* 0x00155c0001f77983 */ /* 0x000ea20000300800 */
[----:B---3--:R-:W-:-:S15]  /*bdcc0*/  HMMA.1688.F32.TF32 R128, R132, R120, R248 ;  /* 0x000000788480723c */ /* 0x008fde00000810f8 */
[----:B------:R-:W-:-:S04]  /*bdcd0*/  NOP ;  /* 0x0000000000007918 */ /* 0x000fc80000000000 */
[----:B------:R-:W-:Y:S04]  /*bdce0*/  STL [R1+0x559c], R128 ;  /* 0x00559c8001007387 */ /* 0x000fe80000100800 */
[----:B------:R-:W-:Y:S04]  /*bdcf0*/  STL [R1+0x5598], R129 ;  /* 0x0055988101007387 */ /* 0x000fe80000100800 */
[----:B------:R-:W-:Y:S04]  /*bdd00*/  STL [R1+0x5594], R130 ;  /* 0x0055948201007387 */ /* 0x000fe80000100800 */
[----:B------:R1:W-:Y:S02]  /*bdd10*/  STL [R1+0x5590], R131 ;  /* 0x0055908301007387 */ /* 0x0003e40000100800 */
[C---:B-1----:R-:W-:Y:S08]  /*bdd20*/  HMMA.1688.F32.TF32 R128, R132.reuse, R116, R200 ;  /* 0x000000748480723c */ /* 0x042ff000000810c8 */
        /* <DEDUP_REMOVED lines=10> */
[C---:B---3--:R-:W-:Y:S01]  /*bddd0*/  HMMA.1688.F32.TF32 R200, R132.reuse, R96, R220 ;  /* 0x0000006084c8723c */ /* 0x048fe200000810dc */
        /* <DEDUP_REMOVED lines=26> */
[C---:B------:R-:W-:Y:S08]  /*bdf80*/  HMMA.1688.F32.TF32 R152, R132.reuse, R60, R152 ;  /* 0x0000003c8498723c */ /* 0x040ff00000081098 */
[C---:B--2---:R-:W-:Y:S01]  /*bdf90*/  HMMA.1688.F32.TF32 R144, R132.reuse, R44, R144 ;  /* 0x0000002c8490723c */ /* 0x044fe20000081090 */
[----:B------:R-:W-:Y:S04]  /*bdfa0*/  STL.64 [R1+0x390], R128 ;  /* 0x0003908001007387 */ /* 0x000fe80000100a00 */
[----:B------:R1:W-:Y:S03]  /*bdfb0*/  STL.64 [R1+0x398], R130 ;  /* 0x0003988201007387 */ /* 0x0003e60000100a00 */
[C---:B-1----:R-:W-:Y:S08]  /*bdfc0*/  HMMA.1688.F32.TF32 R128, R132.reuse, R56, R148 ;  /* 0x000000388480723c */ /* 0x042ff00000081094 */
[C---:B------:R-:W-:Y:S01]  /*bdfd0*/  HMMA.1688.F32.TF32 R148, R132.reuse, R52, R176 ;  /* 0x000000348494723c */ /* 0x040fe200000810b0 */
[----:B------:R-:W-:Y:S04]  /*bdfe0*/  STL.64 [R1+0x380], R156 ;  /* 0x0003809c01007387 */ /* 0x000fe80000100a00 */
[----:B------:R-:W-:Y:S04]  /*bdff0*/  STL.64 [R1+0x388], R158 ;  /* 0x0003889e01007387 */ /* 0x000fe80000100a00 */
[----:B------:R-:W-:Y:S04]  /*be000*/  STL.64 [R1+0x370], R152 ;  /* 0x0003709801007387 */ /* 0x000fe80000100a00 */
[----:B------:R-:W-:Y:S01]  /*be010*/  STL.64 [R1+0x378], R154 ;  /* 0x0003789a01007387 */ /* 0x000fe20000100a00 */
[----:B----4-:R-:W-:Y:S03]  /*be020*/  HMMA.1688.F32.TF32 R140, R132, R40, R140 ;  /* 0x00000028848c723c */ /* 0x010fe6000008108c */
[----:B------:R1:W-:Y:S04]  /*be030*/  STL.64 [R1+0x360], R128 ;  /* 0x0003608001007387 */ /* 0x0003e80000100a00 */
[----:B------:R2:W-:Y:S04]  /*be040*/  STL.64 [R1+0x368], R130 ;  /* 0x0003688201007387 */ /* 0x0005e80000100a00 */
[----:B------:R-:W-:Y:S04]  /*be050*/  STL.64 [R1+0x350], R148 ;  /* 0x0003509401007387 */ /* 0x000fe80000100a00 */
[----:B------:R-:W-:Y:S01]  /*be060*/  STL.64 [R1+0x358], R150 ;  /* 0x0003589601007387 */ /* 0x000fe20000100a00 */
[----:B-1----:R-:W-:Y:S01]  /*be070*/  IMAD.MOV.U32 R128, RZ, RZ, R144 ;  /* 0x000000ffff807224 */ /* 0x002fe200078e0090 */
[----:B--2---:R-:W-:Y:S01]  /*be080*/  MOV R130, R146 ;  /* 0x0000009200827202 */ /* 0x004fe20000000f00 */
[----:B------:R-:W-:-:S02]  /*be090*/  IMAD.MOV.U32 R131, RZ, RZ, R147 ;  /* 0x000000ffff837224 */ /* 0x000fc400078e0093 */
[----:B------:R-:W-:-:S03]  /*be0a0*/  IMAD.MOV.U32 R129, RZ, RZ, R145 ;  /* 0x000000ffff817224 */ /* 0x000fc600078e0091 */
[----:B------:R-:W-:Y:S04]  /*be0b0*/  STL.64 [R1+0x5770], R130 ;  /* 0x0057708201007387 */ /* 0x000fe80000100a00 */
[----:B------:R1:W-:Y:S04]  /*be0c0*/  STL.64 [R1+0x5768], R128 ;  /* 0x0057688001007387 */ /* 0x0003e80000100a00 */
[----:B------:R-:W2:Y:S01]  /*be0d0*/  LDL.LU R176, [R1+0x1410] ;  /* 0x0014100001b07983 */ /* 0x000ea20000300800 */
[----:B-1----:R-:W-:Y:S03]  /*be0e0*/  HMMA.1688.F32.TF32 R128, R132, R36, R244 ;  /* 0x000000248480723c */ /* 0x002fe600000810f4 */
[----:B------:R-:W-:Y:S04]  /*be0f0*/  STL.64 [R1+0x330], R140 ;  /* 0x0003308c01007387 */ /* 0x000fe80000100a00 */
[----:B------:R-:W-:-:S12]  /*be100*/  STL.64 [R1+0x338], R142 ;  /* 0x0003388e01007387 */ /* 0x000fd80000100a00 */
        /* <DEDUP_REMOVED lines=93> */
[----:B------:R-:W-:Y:S04]  /*be6e0*/  LDS R172, [R0+UR18+0x8a080] ;  /* 0x08a0801200ac7984 */ /* 0x000fe80008000800 */
[----:B------:R-:W-:Y:S04]  /*be6f0*/  LDS R174, [R0+UR18+0x8a880] ;  /* 0x08a8801200ae7984 */ /* 0x000fe80008000800 */
[----:B------:R-:W-:Y:S04]  /*be700*/  LDS R173, [R3+UR18+0x8a080] ;  /* 0x08a0801203ad7984 */ /* 0x000fe80008000800 */
[----:B------:R-:W1:Y:S01]  /*be710*/  LDS R175, [R3+UR18+0x8a880] ;  /* 0x08a8801203af7984 */ /* 0x000e620008000800 */
[C---:B--2---:R-:W-:Y:S08]  /*be720*/  HMMA.1688.F32.TF32 R204, R132.reuse, R28, R204 ;  /* 0x0000001c84cc723c */ /* 0x044ff000000810cc */
[C---:B---3--:R-:W-:Y:S08]  /*be730*/  HMMA.1688.F32.TF32 R200, R132.reuse, R32, R200 ;  /* 0x0000002084c8723c */ /* 0x048ff000000810c8 */
[----:B----4-:R-:W-:Y:S11]  /*be740*/  HMMA.1688.F32.TF32 R132, R132, R24, R208 ;  /* 0x000000188484723c */ /* 0x010ff600000810d0 */
[----:B------:R2:W-:Y:S04]  /*be750*/  STL.64 [R1+0x310], R200 ;  /* 0x000310c801007387 */ /* 0x0005e80000100a00 */
[----:B------:R-:W-:Y:S04]  /*be760*/  STL.64 [R1+0x318], R202 ;  /* 0x000318ca01007387 */ /* 0x000fe80000100a00 */
[----:B--2---:R-:W2:Y:S04]  /*be770*/  LDL.LU.64 R200, [R1+0x5820] ;  /* 0x0058200001c87983 */ /* 0x004ea80000300a00 */
[----:B------:R3:W-:Y:S04]  /*be780*/  STL.64 [R1+0x300], R204 ;  /* 0x000300cc01007387 */ /* 0x0007e80000100a00 */
[----:B------:R-:W-:Y:S04]  /*be790*/  STL.64 [R1+0x308], R206 ;  /* 0x000308ce01007387 */ /* 0x000fe80000100a00 */
[----:B---3--:R-:W3:Y:S04]  /*be7a0*/  LDL.LU.64 R204, [R1+0x5818] ;  /* 0x0058180001cc7983 */ /* 0x008ee80000300a00 */
[----:B------:R-:W4:Y:S04]  /*be7b0*/  LDL.LU.64 R208, [R1+0x5810] ;  /* 0x0058100001d07983 */ /* 0x000f280000300a00 */
        /* <DEDUP_REMOVED lines=15> */
[----:B------:R1:W-:Y:S04]  /*be8b0*/  STL.64 [R1+0x2f0], R140 ;  /* 0x0002f08c01007387 */ /* 0x0003e80000100a00 */
[----:B------:R1:W-:Y:S04]  /*be8c0*/  STL.64 [R1+0x2f8], R142 ;  /* 0x0002f88e01007387 */ /* 0x0003e80000100a00 */
[----:B-1----:R-:W3:Y:S04]  /*be8d0*/  LDL.LU R140, [R1+0x13f0] ;  /* 0x0013f000018c7983 */ /* 0x002ee80000300800 */
[----:B------:R-:W3:Y:S04]  /*be8e0*/  LDL.LU R141, [R1+0x13f4] ;  /* 0x0013f400018d7983 */ /* 0x000ee80000300800 */
[----:B------:R-:W3:Y:S04]  /*be8f0*/  LDL.LU R142, [R1+0x13f8] ;  /* 0x0013f800018e7983 */ /* 0x000ee80000300800 */
[----:B------:R1:W-:Y:S04]  /*be900*/  STL.64 [R1+0x2e0], R212 ;  /* 0x0002e0d401007387 */ /* 0x0003e80000100a00 */
[----:B------:R-:W-:Y:S01]  /*be910*/  STL.64 [R1+0x2e8], R214 ;  /* 0x0002e8d601007387 */ /* 0x000fe20000100a00 */
[C---:B------:R-:W-:Y:S03]  /*be920*/  HMMA.1688.F32.TF32 R128, R172.reuse, R112, R128 ;  /* 0x00000070ac80723c */ /* 0x040fe60000081080 */
[----:B-1----:R-:W3:Y:S04]  /*be930*/  LDL.LU.64 R212, [R1+0x5808] ;  /* 0x0058080001d47983 */ /* 0x002ee80000300a00 */
[----:B------:R1:W-:Y:S04]  /*be940*/  STL.64 [R1+0x2d0], R216 ;  /* 0x0002d0d801007387 */ /* 0x0003e80000100a00 */
[----:B------:R-:W-:Y:S04]  /*be950*/  STL.64 [R1+0x2d8], R218 ;  /* 0x0002d8da01007387 */ /* 0x000fe80000100a00 */
        /* <DEDUP_REMOVED lines=11> */
[----:B------:R-:W-:Y:S01]  /*bea10*/  STL.64 [R1+0x298], R234 ;  /* 0x000298ea01007387 */ /* 0x000fe20000100a00 */
[C---:B------:R-:W-:Y:S03]  /*bea20*/  HMMA.1688.F32.TF32 R248, R172.reuse, R108, R248 ;  /* 0x0000006cacf8723c */ /* 0x040fe600000810f8 */
[----:B-1----:R-:W4:Y:S04]  /*bea30*/  LDL.LU.64 R232, [R1+0x57e0] ;  /* 0x0057e00001e87983 */ /* 0x002f280000300a00 */
[----:B------:R1:W-:Y:S04]  /*bea40*/  STL.64 [R1+0x280], R236 ;  /* 0x000280ec01007387 */ /* 0x0003e80000100a00 */
[----:B------:R-:W-:Y:S04]  /*bea50*/  STL.64 [R1+0x288], R238 ;  /* 0x000288ee01007387 */ /* 0x000fe80000100a00 */
[----:B-1----:R-:W4:Y:S04]  /*bea60*/  LDL.LU.64 R236, [R1+0x57d8] ;  /* 0x0057d80001ec7983 */ /* 0x002f280000300a00 */
[----:B------:R-:W-:Y:S04]  /*bea70*/  STL.64 [R1+0x270], R244 ;  /* 0x000270f401007387 */ /* 0x000fe80000100a00 */
[----:B------:R1:W-:Y:S04]  /*bea80*/  STL.64 [R1+0x278], R246 ;  /* 0x000278f601007387 */ /* 0x0003e80000100a00 */
[----:B-1----:R-:W4:Y:S04]  /*bea90*/  LDL.LU.64 R246, [R1+0x57d0] ;  /* 0x0057d00001f67983 */ /* 0x002f280000300a00 */
[----:B------:R-:W4:Y:S01]  /*beaa0*/  LDL.LU.64 R244, [R1+0x57c8] ;  /* 0x0057c80001f47983 */ /* 0x000f220000300a00 */
        /* <DEDUP_REMOVED lines=36> */
[----:B------:R-:W-:-:S03]  /*becf0*/  IMAD.MOV.U32 R143, RZ, RZ, R240 ;  /* 0x000000ffff8f7224 */ /* 0x000fc600078e00f0 */
[----:B------:R-:W4:Y:S04]  /*bed00*/  LDL.LU R176, [R1+0x13d0] ;  /* 0x0013d00001b07983 */ /* 0x000f280000300800 */
[----:B------:R-:W4:Y:S04]  /*bed10*/  LDL.LU R177, [R1+0x13d4] ;  /* 0x0013d40001b17983 */ /* 0x000f280000300800 */
[----:B------:R-:W4:Y:S04]  /*bed20*/  LDL.LU R178, [R1+0x13d8] ;  /* 0x0013d80001b27983 */ /* 0x000f280000300800 */
[----:B------:R-:W4:Y:S04]  /*bed30*/  LDL.LU R179, [R1+0x13dc] ;  /* 0x0013dc0001b37983 */ /* 0x000f280000300800 */
[----:B------:R-:W-:Y:S04]  /*bed40*/  LDS R240, [R241+UR18+0x8a080] ;  /* 0x08a08012f1f07984 */ /* 0x000fe80008000800 */
[----:B------:R-:W-:Y:S04]  /*bed50*/  LDS R241, [R243+UR18+0x8a080] ;  /* 0x08a08012f3f17984 */ /* 0x000fe80008000800 */
[----:B------:R-:W1:Y:S01]  /*bed60*/  LDS R243, [R243+UR18+0x8a880] ;  /* 0x08a88012f3f37984 */ /* 0x000e620008000800 */
[----:B---3--:R-:W-:Y:S03]  /*bed70*/  HMMA.1688.F32.TF32 R128, R172, R80, R140 ;  /* 0x00000050ac80723c */ /* 0x008fe6000008108c */
[----:B------:R-:W3:-:S15]  /*bed80*/  LDL.LU R140, [R1+0x13c0] ;  /* 0x0013c000018c7983 */ /* 0x000ede0000300800 */
[----:B------:R-:W-:Y:S01]  /*bed90*/  NOP ;  /* 0x0000000000007918 */ /* 0x000fe20000000000 */
        /* <DEDUP_REMOVED lines=30> */
[----:B------:R-:W2:-:S15]  /*bef80*/  LDL.LU R168, [R1+0x1350] ;  /* 0x0013500001a87983 */ /* 0x000e9e0000300800 */
[----:B------:R-:W-:Y:S01]  /*bef90*/  NOP ;  /* 0x0000000000007918 */ /* 0x000fe20000000000 */
[----:B------:R-:W-:Y:S04]  /*befa0*/  STL.64 [R1+0x1a0], R128 ;  /* 0x0001a08001007387 */ /* 0x000fe80000100a00 */
[----:B------:R-:W-:Y:S04]  /*befb0*/  STL.64 [R1+0x1a8], R130 ;  /* 0x0001a88201007387 */ /* 0x000fe80000100a00 */
[----:B------:R-:W2:Y:S04]  /*befc0*/  LDL.LU R169, [R1+0x1354] ;  /* 0x0013540001a97983 */ /* 0x000ea80000300800 */
[----:B------:R-:W2:Y:S04]  /*befd0*/  LDL.LU R170, [R1+0x1358] ;  /* 0x0013580001aa7983 */ /* 0x000ea80000300800 */
[----:B------:R-:W2:Y:S01]  /*befe0*/  LDL.LU R171, [R1+0x135c] ;  /* 0x00135c0001ab7983 */ /* 0x000ea20000300800 */
[C---:B----4-:R-:W-:Y:S08]  /*beff0*/  HMMA.1688.F32.TF32 R132, R172.reuse, R72, R176 ;  /* 0x00000048ac84723c */ /* 0x050ff000000810b0 */
[C---:B---3--:R-:W-:Y:S08]  /*bf000*/  HMMA.1688.F32.TF32 R140, R172.reuse, R60, R140 ;  /* 0x0000003cac8c723c */ /* 0x048ff0000008108c */
        /* <DEDUP_REMOVED lines=9> */
[----:B------:R-:W3:Y:S04]  /*bf0a0*/  LDL.LU R176, [R1+0x1200] ;  /* 0x0012000001b07983 */ /* 0x000ee80000300800 */
[----:B------:R-:W3:Y:S04]  /*bf0b0*/  LDL.LU R177, [R1+0x1204] ;  /* 0x0012040001b17983 */ /* 0x000ee80000300800 */
[----:B------:R-:W3:Y:S01]  /*bf0c0*/  LDL.LU R178, [R1+0x1208] ;  /* 0x0012080001b27983 */ /* 0x000ee20000300800 */
[----:B------:R-:W-:Y:S03]  /*bf0d0*/  HMMA.1688.F32.TF32 R164, R172, R32, R164 ;  /* 0x00000020aca4723c */ /* 0x000fe600000810a4 */
[----:B------:R-:W3:Y:S04]  /*bf0e0*/  LDL.LU R179, [R1+0x120c] ;  /* 0x00120c0001b37983 */ /* 0x000ee80000300800 */
        /* <DEDUP_REMOVED lines=10> */
[----:B------:R-:W4:Y:S04]  /*bf190*/  LDL.LU R182, [R1+0x1348] ;  /* 0x0013480001b67983 */ /* 0x000f280000300800 */
[----:B------:R-:W4:Y:S01]  /*bf1a0*/  LDL.LU R183, [R1+0x134c] ;  /* 0x00134c0001b77983 */ /* 0x000f220000300800 */
[----:B------:R-:W-:-:S03]  /*bf1b0*/  IMAD.MOV.U32 R187, RZ, RZ, R244 ;  /* 0x000000ffffbb7224 */ /* 0x000fc600078e00f4 */
[----:B------:R-:W-:Y:S04]  /*bf1c0*/  STL.64 [R1+0x5478], R166 ;  /* 0x005478a601007387 */ /* 0x000fe80000100a00 */
[----:B------:R-:W-:Y:S04]  /*bf1d0*/  STL.64 [R1+0x5470], R164 ;  /* 0x005470a401007387 */ /* 0x000fe80000100a00 */
[----:B------:R-:W4:Y:S04]  /*bf1e0*/  LDL.LU R186, [R1+0x1338] ;  /* 0x0013380001ba7983 */ /* 0x000f280000300800 */
[----:B------:R-:W4:Y:S01]  /*bf1f0*/  LDL.LU R244, [R1+0x57c0] ;  /* 0x0057c00001f47983 */ /* 0x000f220000300800 */
[----:B------:R-:W-:Y:S01]  /*bf200*/  MOV R190, R245 ;  /* 0x000000f500be7202 */ /* 0x000fe20000000f00 */
[----:B------:R-:W-:-:S02]  /*bf210*/  IMAD.MOV.U32 R191, RZ, RZ, R246 ;  /* 0x000000ffffbf7224 */ /* 0x000fc400078e00f6 */
[----:B------:R-:W4:Y:S04]  /*bf220*/  LDL.LU R245, [R1+0x57bc] ;  /* 0x0057bc0001f57983 */ /* 0x000f280000300800 */
[----:B------:R-:W4:Y:S01]  /*bf230*/  LDL.LU R246, [R1+0x57b8] ;  /* 0x0057b80001f67983 */ /* 0x000f220000300800 */
[----:B------:R-:W-:Y:S01]  /*bf240*/  IMAD.MOV.U32 R198, RZ, RZ, R247 ;  /* 0x000000ffffc67224 */ /* 0x000fe200078e00f7 */
[----:B--2---:R-:W-:-:S15]  /*bf250*/  HMMA.1688.F32.TF32 R168, R172, R28, R168 ;  /* 0x0000001caca8723c */ /* 0x004fde00000810a8 */
[----:B------:R-:W-:-:S04]  /*bf260*/  NOP ;  /* 0x0000000000007918 */ /* 0x000fc80000000000 */
[----:B------:R-:W-:Y:S04]  /*bf270*/  STL.64 [R1+0x5488], R170 ;  /* 0x005488aa01007387 */ /* 0x000fe80000100a00 */
[----:B------:R-:W-:Y:S04]  /*bf280*/  STL.64 [R1+0x5480], R168 ;  /* 0x005480a801007387 */ /* 0x000fe80000100a00 */
[----:B------:R-:W2:Y:S04]  /*bf290*/  LDL.LU R247, [R1+0x57b4] ;  /* 0x0057b40001f77983 */ /* 0x000ea80000300800 */
[----:B------:R-:W2:Y:S04]  /*bf2a0*/  LDL.LU R199, [R1+0x130c] ;  /* 0x00130c0001c77983 */ /* 0x000ea80000300800 */
[----:B------:R-:W2:Y:S04]  /*bf2b0*/  LDL.LU R194, [R1+0x1318] ;  /* 0x0013180001c27983 */ /* 0x000ea80000300800 */
[----:B------:R-:W2:Y:S01]  /*bf2c0*/  LDL.LU R195, [R1+0x131c] ;  /* 0x00131c0001c37983 */ /* 0x000ea20000300800 */
[----:B---3--:R-:W-:Y:S08]  /*bf2d0*/  HMMA.1688.F32.TF32 R172, R172, R24, R176 ;  /* 0x00000018acac723c */ /* 0x008ff000000810b0 */
[C---:B-1----:R-:W-:Y:S08]  /*bf2e0*/  HMMA.1688.F32.TF32 R188, R240.reuse, R16, R188 ;  /* 0x00000010f0bc723c */ /* 0x042ff000000810bc */
[C---:B----4-:R-:W-:Y:S08]  /*bf2f0*/  HMMA.1688.F32.TF32 R180, R240.reuse, R8, R180 ;  /* 0x00000008f0b4723c */ /* 0x050ff000000810b4 */
[C---:B------:R-:W-:Y:S01]  /*bf300*/  HMMA.1688.F32.TF32 R184, R240.reuse, R4, R184 ;  /* 0x00000004f0b8723c */ /* 0x040fe200000810b8 */
[----:B------:R-:W-:Y:S04]  /*bf310*/  STL.64 [R1+0x5498], R174 ;  /* 0x005498ae01007387 */ /* 0x000fe80000100a00 */
[----:B------:R-:W-:Y:S03]  /*bf320*/  STL.64 [R1+0x5490], R172 ;  /* 0x005490ac01007387 */ /* 0x000fe60000100a00 */
[C---:B--2---:R-:W-:Y:S08]  /*bf330*/  HMMA.1688.F32.TF32 R176, R240.reuse, R12, R244 ;  /* 0x0000000cf0b0723c */ /* 0x044ff000000810f4 */
        /* <DEDUP_REMOVED lines=8> */
[----:B------:R-:W2:Y:S04]  /*bf3c0*/  LDL.LU R202, [R1+0x12f8] ;  /* 0x0012f80001ca7983 */ /* 0x000ea80000300800 */
[----:B------:R-:W2:Y:S04]  /*bf3d0*/  LDL.LU R203, [R1+0x12fc] ;  /* 0x0012fc0001cb7983 */ /* 0x000ea80000300800 */
[----:B------:R-:W-:Y:S04]  /*bf3e0*/  STL.64 [R1+0x54b8], R182 ;  /* 0x0054b8b601007387 */ /* 0x000fe80000100a00 */
[----:B------:R-:W-:Y:S04]  /*bf3f0*/  STL.64 [R1+0x54b0], R180 ;  /* 0x0054b0b401007387 */ /* 0x000fe80000100a00 */
[----:B------:R-:W-:Y:S04]  /*bf400*/  STL.64 [R1+0x54c8], R186 ;  /* 0x0054c8ba01007387 */ /* 0x000fe80000100a00 */
[----:B------:R-:W-:Y:S04]  /*bf410*/  STL.64 [R1+0x54c0], R184 ;  /* 0x0054c0b801007387 */ /* 0x000fe80000100a00 */
[----:B------:R-:W3:Y:S04]  /*bf420*/  LDL.LU R206, [R1+0x12e8] ;  /* 0x0012e80001ce7983 */ /* 0x000ee80000300800 */
[----:B------:R-:W3:Y:S04]  /*bf430*/  LDL.LU R207, [R1+0x12ec] ;  /* 0x0012ec0001cf7983 */ /* 0x000ee80000300800 */
[----:B------:R-:W4:Y:S04]  /*bf440*/  LDL.LU R210, [R1+0x12d8] ;  /* 0x0012d80001d27983 */ /* 0x000f280000300800 */
[----:B------:R-:W4:Y:S04]  /*bf450*/  LDL.LU R211, [R1+0x12dc] ;  /* 0x0012dc0001d37983 */ /* 0x000f280000300800 */
[----:B------:R-:W-:Y:S04]  /*bf460*/  STL.64 [R1+0x54d8], R190 ;  /* 0x0054d8be01007387 */ /* 0x000fe80000100a00 */
[----:B------:R-:W-:Y:S04]  /*bf470*/  STL.64 [R1+0x54d0], R188 ;  /* 0x0054d0bc01007387 */ /* 0x000fe80000100a00 */
[----:B------:R-:W4:Y:S04]  /*bf480*/  LDL.LU R214, [R1+0x12c8] ;  /* 0x0012c80001d67983 */ /* 0x000f280000300800 */
[----:B------:R-:W4:Y:S04]  /*bf490*/  LDL.LU R215, [R1+0x12cc] ;  /* 0x0012cc0001d77983 */ /* 0x000f280000300800 */
[----:B------:R-:W-:Y:S04]  /*bf4a0*/  STL.64 [R1+0x54e8], R194 ;  /* 0x0054e8c201007387 */ /* 0x000fe80000100a00 */
[----:B------:R-:W-:Y:S04]  /*bf4b0*/  STL.64 [R1+0x54e0], R192 ;  /* 0x0054e0c001007387 */ /* 0x000fe80000100a00 */
[----:B------:R-:W4:Y:S04]  /*bf4c0*/  LDL.LU R218, [R1+0x12b8] ;  /* 0x0012b80001da7983 */ /* 0x000f280000300800 */
[----:B------:R-:W4:Y:S04]  /*bf4d0*/  LDL.LU R219, [R1+0x12bc] ;  /* 0x0012bc0001db7983 */ /* 0x000f280000300800 */
[----:B------:R-:W-:Y:S04]  /*bf4e0*/  STL [R1+0x532c], R196 ;  /* 0x00532cc401007387 */ /* 0x000fe80000100800 */
[----:B------:R-:W-:Y:S04]  /*bf4f0*/  STL [R1+0x5328], R197 ;  /* 0x005328c501007387 */ /* 0x000fe80000100800 */
[----:B------:R-:W-:Y:S04]  /*bf500*/  STL [R1+0x5324], R198 ;  /* 0x005324c601007387 */ /* 0x000fe80000100800 */
[----:B------:R-:W-:Y:S04]  /*bf510*/  STL [R1+0x5320], R199 ;  /* 0x005320c701007387 */ /* 0x000fe80000100800 */
[----:B------:R-:W4:Y:S04]  /*bf520*/  LDL.LU R222, [R1+0x12a8] ;  /* 0x0012a80001de7983 */ /* 0x000f280000300800 */
[----:B------:R-:W4:Y:S01]  /*bf530*/  LDL.LU R223, [R1+0x12ac] ;  /* 0x0012ac0001df7983 */ /* 0x000f220000300800 */
[C---:B--2---:R-:W-:Y:S08]  /*bf540*/  HMMA.1688.F32.TF32 R200, R240.reuse, R136, R200 ;  /* 0x00000088f0c8723c */ /* 0x044ff000000810c8 */
[C---:B---3--:R-:W-:Y:S08]  /*bf550*/  HMMA.1688.F32.TF32 R204, R240.reuse, R124, R204 ;  /* 0x0000007cf0cc723c */ /* 0x048ff000000810cc */
[C---:B----4-:R-:W-:Y:S08]  /*bf560*/  HMMA.1688.F32.TF32 R208, R240.reuse, R120, R208 ;  /* 0x00000078f0d0723c */ /* 0x050ff000000810d0 */
[C---:B------:R-:W-:Y:S08]  /*bf570*/  HMMA.1688.F32.TF32 R212, R240.reuse, R116, R212 ;  /* 0x00000074f0d4723c */ /* 0x040ff000000810d4 */
[C---:B------:R-:W-:Y:S01]  /*bf580*/  HMMA.1688.F32.TF32 R216, R240.reuse, R112, R216 ;  /* 0x00000070f0d8723c */ /* 0x040fe200000810d8 */
        /* <DEDUP_REMOVED lines=14> */
[----:B------:R-:W-:Y:S04]  /*bf670*/  STL [R1+0x5358], R212 ;  /* 0x005358d401007387 */ /* 0x000fe80000100800 */
[----:B------:R-:W-:Y:S04]  /*bf680*/  STL [R1+0x5314], R213 ;  /* 0x005314d501007387 */ /* 0x000fe80000100800 */
[----:B------:R-:W-:Y:S04]  /*bf690*/  STL [R1+0x5310], R214 ;  /* 0x005310d601007387 */ /* 0x000fe80000100800 */
[----:B------:R-:W-:Y:S04]  /*bf6a0*/  STL [R1+0x530c], R215 ;  /* 0x00530cd701007387 */ /* 0x000fe80000100800 */
[----:B------:R-:W3:Y:S04]  /*bf6b0*/  LDL.LU R230, [R1+0x1288] ;  /* 0x0012880001e67983 */ /* 0x000ee80000300800 */
[----:B------:R-:W3:Y:S04]  /*bf6c0*/  LDL.LU R231, [R1+0x128c] ;  /* 0x00128c0001e77983 */ /* 0x000ee80000300800 */
        /* <DEDUP_REMOVED lines=18> */
[----:B------:R-:W-:Y:S04]  /*bf7f0*/  STL [R1+0x5378], R220 ;  /* 0x005378dc01007387 */ /* 0x000fe80000100800 */
[----:B------:R-:W-:Y:S04]  /*bf800*/  STL [R1+0x5374], R221 ;  /* 0x005374dd01007387 */ /* 0x000fe80000100800 */
[----:B------:R-:W-:Y:S04]  /*bf810*/  STL [R1+0x5370], R222 ;  /* 0x005370de01007387 */ /* 0x000fe80000100800 */
[----:B------:R-:W-:Y:S01]  /*bf820*/  STL [R1+0x536c], R223 ;  /* 0x00536cdf01007387 */ /* 0x000fe20000100800 */
        /* <DEDUP_REMOVED lines=26> */
[----:B------:R-:W-:Y:S04]  /*bf9d0*/  STL.64 [R1+0x560], R132 ;  /* 0x0005608401007387 */ /* 0x000fe80000100a00 */
[----:B------:R4:W-:Y:S04]  /*bf9e0*/  STL.64 [R1+0x568], R134 ;  /* 0x0005688601007387 */ /* 0x0009e80000100a00 */
        /* <DEDUP_REMOVED lines=8> */
[----:B------:R-:W-:-:S02]  /*bfa70*/  IMAD.MOV.U32 R210, RZ, RZ, R135 ;  /* 0x000000ffffd27224 */ /* 0x000fc400078e0087 */
[----:B------:R-:W-:Y:S01]  /*bfa80*/  IMAD.MOV.U32 R209, RZ, RZ, R134 ;  /* 0x000000ffffd17224 */ /* 0x000fe200078e0086 */
[----:B------:R-:W-:Y:S01]  /*bfa90*/  MOV R208, R133 ;  /* 0x0000008500d07202 */ /* 0x000fe20000000f00 */
        /* <DEDUP_REMOVED lines=9> */
[C---:B--2---:R-:W-:Y:S08]  /*bfb30*/  HMMA.1688.F32.TF32 R128, R240.reuse, R88, R128 ;  /* 0x00000058f080723c */ /* 0x044ff00000081080 */
[----:B---3--:R-:W-:Y:S11]  /*bfb40*/  HMMA.1688.F32.TF32 R140, R240, R84, R140 ;  /* 0x00000054f08c723c */ /* 0x008ff6000008108c */
[----:B------:R-:W-:Y:S01]  /*bfb50*/  IMAD.MOV.U32 R216, RZ, RZ, R128 ;  /* 0x000000ffffd87224 */ /* 0x000fe200078e0080 */
[----:B------:R-:W-:Y:S01]  /*bfb60*/  MOV R217, R129 ;  /* 0x0000008100d97202 */ /* 0x000fe20000000f00 */
[----:B------:R-:W2:Y:S01]  /*bfb70*/  LDL.LU R128, [R1+0x11e0] ;  /* 0x0011e00001807983 */ /* 0x000ea20000300800 */
[----:B------:R-:W-:-:S03]  /*bfb80*/  IMAD.MOV.U32 R218, RZ, RZ, R130 ;  /* 0x000000ffffda7224 */ /* 0x000fc600078e0082 */
[----:B------:R-:W2:Y:S01]  /*bfb90*/  LDL.LU R129, [R1+0x11e4] ;  /* 0x0011e40001817983 */ /* 0x000ea20000300800 */
[----:B------:R-:W-:-:S03]  /*bfba0*/  IMAD.MOV.U32 R219, RZ, RZ, R131 ;  /* 0x000000ffffdb7224 */ /* 0x000fc600078e0083 */
[----:B------:R-:W2:Y:S04]  /*bfbb0*/  LDL.LU R130, [R1+0x11e8] ;  /* 0x0011e80001827983 */ /* 0x000ea80000300800 */
[----:B------:R-:W2:Y:S04]  /*bfbc0*/  LDL.LU R131, [R1+0x11ec] ;  /* 0x0011ec0001837983 */ /* 0x000ea80000300800 */
[----:B------:R3:W-:Y:S04]  /*bfbd0*/  STL [R1+0x53d8], R219 ;  /* 0x0053d8db01007387 */ /* 0x0007e80000100800 */
[----:B------:R1:W-:Y:S04]  /*bfbe0*/  STL [R1+0x53d4], R218 ;  /* 0x0053d4da01007387 */ /* 0x0003e80000100800 */
[----:B------:R1:W-:Y:S04]  /*bfbf0*/  STL [R1+0x53d0], R217 ;  /* 0x0053d0d901007387 */ /* 0x0003e80000100800 */
[----:B------:R1:W-:Y:S01]  /*bfc00*/  STL [R1+0x53cc], R216 ;  /* 0x0053ccd801007387 */ /* 0x0003e20000100800 */
[----:B------:R-:W-:-:S02]  /*bfc10*/  IMAD.MOV.U32 R200, RZ, RZ, R143 ;  /* 0x000000ffffc87224 */ /* 0x000fc400078e008f */
[----:B------:R-:W-:Y:S01]  /*bfc20*/  IMAD.MOV.U32 R206, RZ, RZ, R142 ;  /* 0x000000ffffce7224 */ /* 0x000fe200078e008e */
[----:B------:R-:W-:Y:S01]  /*bfc30*/  MOV R205, R141 ;  /* 0x0000008d00cd7202 */ /* 0x000fe20000000f00 */
[----:B------:R-:W-:Y:S01]  /*bfc40*/  IMAD.MOV.U32 R204, RZ, RZ, R140 ;  /* 0x000000ffffcc7224 */ /* 0x000fe200078e008c */
[----:B------:R1:W-:Y:S04]  /*bfc50*/  STL [R1+0x53e8], R200 ;  /* 0x0053e8c801007387 */ /* 0x0003e80000100800 */
[----:B------:R1:W-:Y:S04]  /*bfc60*/  STL [R1+0x53e4], R206 ;  /* 0x0053e4ce01007387 */ /* 0x0003e80000100800 */
[----:B------:R1:W-:Y:S04]  /*bfc70*/  STL [R1+0x53e0], R205 ;  /* 0x0053e0cd01007387 */ /* 0x0003e80000100800 */
[----:B------:R1:W-:Y:S01]  /*bfc80*/  STL [R1+0x53dc], R204 ;  /* 0x0053dccc01007387 */ /* 0x0003e20000100800 */
[C---:B----4-:R-:W-:Y:S03]  /*bfc90*/  HMMA.1688.F32.TF32 R140, R240.reuse, R80, R248 ;  /* 0x00000050f08c723c */ /* 0x050fe600000810f8 */
[----:B------:R-:W4:Y:S04]  /*bfca0*/  LDL.LU R248, [R1+0x11d0] ;  /* 0x0011d00001f87983 */ /* 0x000f280000300800 */
[----:B------:R-:W4:Y:S04]  /*bfcb0*/  LDL.LU R249, [R1+0x11d4] ;  /* 0x0011d40001f97983 */ /* 0x000f280000300800 */
[----:B------:R-:W4:Y:S04]  /*bfcc0*/  LDL.LU R250, [R1+0x11d8] ;  /* 0x0011d80001fa7983 */ /* 0x000f280000300800 */
[----:B------:R-:W4:Y:S01]  /*bfcd0*/  LDL.LU R251, [R1+0x11dc] ;  /* 0x0011dc0001fb7983 */ /* 0x000f220000300800 */
[----:B------:R-:W-:Y:S03]  /*bfce0*/  HMMA.1688.F32.TF32 R132, R240, R76, R132 ;  /* 0x0000004cf084723c */ /* 0x000fe60000081084 */
        /* <DEDUP_REMOVED lines=8> */
[----:B------:R-:W3:Y:S04]  /*bfd70*/  LDL.LU R148, [R1+0x11c0] ;  /* 0x0011c00001947983 */ /* 0x000ee80000300800 */
[----:B------:R-:W3:Y:S01]  /*bfd80*/  LDL.LU R149, [R1+0x11c4] ;  /* 0x0011c40001957983 */ /* 0x000ee20000300800 */
[----:B------:R-:W-:-:S02]  /*bfd90*/  IMAD.MOV.U32 R226, RZ, RZ, R134 ;  /* 0x000000ffffe27224 */ /* 0x000fc400078e0086 */
[----:B------:R-:W-:Y:S02]  /*bfda0*/  IMAD.MOV.U32 R227, RZ, RZ, R135 ;  /* 0x000000ffffe37224 */ /* 0x000fe400078e0087 */
[----:B------:R-:W-:Y:S01]  /*bfdb0*/  IMAD.MOV.U32 R224, RZ, RZ, R132 ;  /* 0x000000ffffe07224 */ /* 0x000fe200078e0084 */
[----:B------:R-:W-:Y:S01]  /*bfdc0*/  MOV R225, R133 ;  /* 0x0000008500e17202 */ /* 0x000fe20000000f00 */
[----:B------:R-:W3:Y:S04]  /*bfdd0*/  LDL.LU R150, [R1+0x11c8] ;  /* 0x0011c80001967983 */ /* 0x000ee80000300800 */
[----:B------:R-:W3:Y:S04]  /*bfde0*/  LDL.LU R151, [R1+0x11cc] ;  /* 0x0011cc0001977983 */ /* 0x000ee80000300800 */
        /* <DEDUP_REMOVED lines=16> */
[----:B------:R-:W-:Y:S01]  /*bfef0*/  IMAD.MOV.U32 R228, RZ, RZ, R128 ;  /* 0x000000ffffe47224 */ /* 0x000fe200078e0080 */
[----:B------:R-:W-:Y:S01]  /*bff00*/  MOV R229, R129 ;  /* 0x0000008100e57202 */ /* 0x000fe20000000f00 */
[----:B------:R-:W-:Y:S02]  /*bff10*/  IMAD.MOV.U32 R230, RZ, RZ, R130 ;  /* 0x000000ffffe67224 */ /* 0x000fe400078e0082 */
[----:B------:R-:W-:Y:S02]  /*bff20*/  IMAD.MOV.U32 R231, RZ, RZ, R131 ;  /* 0x000000ffffe77224 */ /* 0x000fe400078e0083 */
[----:B----4-:R-:W-:Y:S03]  /*bff30*/  HMMA.1688.F32.TF32 R128, R240, R60, R248 ;  /* 0x0000003cf080723c */ /* 0x010fe600000810f8 */
[----:B------:R-:W-:Y:S04]  /*bff40*/  STL.64 [R1+0x5508], R230 ;  /* 0x005508e601007387 */ /* 0x000fe80000100a00 */
[----:B------:R-:W-:-:S12]  /*bff50*/  STL.64 [R1+0x5500], R228 ;  /* 0x005500e401007387 */ /* 0x000fd80000100a00 */
        /* <DEDUP_REMOVED lines=14> */
[C---:B------:R-:W-:Y:S08]  /*c0040*/  HMMA.1688.F32.TF32 R132, R240.reuse, R40, R132 ;  /* 0x00000028f084723c */ /* 0x040ff00000081084 */
[----:B------:R-:W-:Y:S01]  /*c0050*/  HMMA.1688.F32.TF32 R140, R240, R44, R140 ;  /* 0x0000002cf08c723c */ /* 0x000fe2000008108c */
        /* <DEDUP_REMOVED lines=8> */
[----:B------:R-:W-:Y:S04]  /*c00e0*/  STL.64 [R1+0x5518], R234 ;  /* 0x005518ea01007387 */ /* 0x000fe80000100a00 */
[----:B------:R-:W-:Y:S04]  /*c00f0*/  STL.64 [R1+0x5510], R232 ;  /* 0x005510e801007387 */ /* 0x000fe80000100a00 */
[----:B------:R-:W-:Y:S01]  /*c0100*/  STL.64 [R1+0x5528], R238 ;  /* 0x005528ee01007387 */ /* 0x000fe20000100a00 */
[----:B------:R-:W-:Y:S01]  /*c0110*/  MOV R198, R133 ;  /* 0x0000008500c67202 */ /* 0x000fe20000000f00 */
[----:B------:R-:W-:-:S02]  /*c0120*/  IMAD.MOV.U32 R199, RZ, RZ, R134 ;  /* 0x000000ffffc77224 */ /* 0x000fc400078e0086 */
[----:B------:R-:W-:Y:S01]  /*c0130*/  IMAD.MOV.U32 R197, RZ, RZ, R132 ;  /* 0x000000ffffc57224 */ /* 0x000fe200078e0084 */
[----:B------:R-:W-:Y:S04]  /*c0140*/  STL.64 [R1+0x5520], R236 ;  /* 0x005520ec01007387 */ /* 0x000fe80000100a00 */
[----:B------:R-:W-:Y:S04]  /*c0150*/  STL.64 [R1+0x5538], R198 ;  /* 0x005538c601007387 */ /* 0x000fe80000100a00 */
[----:B------:R-:W-:Y:S01]  /*c0160*/  STL.64 [R1+0x5530], R196 ;  /* 0x005530c401007387 */ /* 0x000fe20000100a00 */
[----:B-1----:R-:W-:Y:S01]  /*c0170*/  IMAD.MOV.U32 R210, RZ, RZ, R140 ;  /* 0x000000ffffd27224 */ /* 0x002fe200078e008c */
[----:B------:R-:W-:Y:S01]  /*c0180*/  MOV R209, R141 ;  /* 0x0000008d00d17202 */ /* 0x000fe20000000f00 */
[----:B------:R-:W-:-:S02]  /*c0190*/  IMAD.MOV.U32 R208, RZ, RZ, R142 ;  /* 0x000000ffffd07224 */ /* 0x000fc400078e008e */
[----:B------:R-:W-:Y:S02]  /*c01a0*/  IMAD.MOV.U32 R212, RZ, RZ, R143 ;  /* 0x000000ffffd47224 */ /* 0x000fe400078e008f */
[----:B------:R-:W-:Y:S01]  /*c01b0*/  IMAD.MOV.U32 R207, RZ, RZ, R135 ;  /* 0x000000ffffcf7224 */ /* 0x000fe200078e0087 */
[----:B--2---:R-:W-:-:S15]  /*c01c0*/  HMMA.1688.F32.TF32 R128, R240, R36, R128 ;  /* 0x00000024f080723c */ /* 0x004fde0000081080 */
[----:B------:R-:W-:-:S04]  /*c01d0*/  NOP ;  /* 0x0000000000007918 */ /* 0x000fc80000000000 */
[----:B------:R-:W-:Y:S01]  /*c01e0*/  IMAD.MOV.U32 R219, RZ, RZ, R128 ;  /* 0x000000ffffdb7224 */ /* 0x000fe200078e0080 */
[----:B------:R-:W-:Y:S01]  /*c01f0*/  MOV R218, R129 ;  /* 0x0000008100da7202 */ /* 0x000fe20000000f00 */
[----:B------:R-:W-:Y:S02]  /*c0200*/  IMAD.MOV.U32 R217, RZ, RZ, R130 ;  /* 0x000000ffffd97224 */ /* 0x000fe400078e0082 */
[----:B------:R-:W-:Y:S02]  /*c0210*/  IMAD.MOV.U32 R216, RZ, RZ, R131 ;  /* 0x000000ffffd87224 */ /* 0x000fe400078e0083 */
[----:B----4-:R-:W-:Y:S01]  /*c0220*/  HMMA.1688.F32.TF32 R128, R240, R32, R248 ;  /* 0x00000020f080723c */ /* 0x010fe200000810f8 */
[----:B------:R-:W-:Y:S04]  /*c0230*/  STL.64 [R1+0x5548], R218 ;  /* 0x005548da01007387 */ /* 0x000fe80000100a00 */
[----:B------:R-:W-:Y:S04]  /*c0240*/  STL.64 [R1+0x5540], R216 ;  /* 0x005540d801007387 */ /* 0x000fe80000100a00 */
[----:B------:R-:W2:Y:S04]  /*c0250*/  LDL.LU R248, [R1+0x1090] ;  /* 0x0010900001f87983 */ /* 0x000ea80000300800 */
[----:B------:R-:W2:Y:S04]  /*c0260*/  LDL.LU R249, [R1+0x1094] ;  /* 0x0010940001f97983 */ /* 0x000ea80000300800 */
[----:B------:R-:W2:Y:S04]  /*c0270*/  LDL.LU R250, [R1+0x1098] ;  /* 0x0010980001fa7983 */ /* 0x000ea80000300800 */
[----:B------:R-:W2:Y:S01]  /*c0280*/  LDL.LU R251, [R1+0x109c] ;  /* 0x00109c0001fb7983 */ /* 0x000ea20000300800 */
[----:B------:R-:W-:Y:S01]  /*c0290*/  IMAD.MOV.U32 R200, RZ, RZ, R128 ;  /* 0x000000ffffc87224 */ /* 0x000fe200078e0080 */
[----:B------:R-:W-:-:S02]  /*c02a0*/  MOV R206, R129 ;  /* 0x0000008100ce7202 */ /* 0x000fc40000000f00 */
[----:B------:R-:W3:Y:S01]  /*c02b0*/  LDL.LU R128, [R1+0x10a0] ;  /* 0x0010a00001807983 */ /* 0x000ee20000300800 */
[----:B------:R-:W-:-:S03]  /*c02c0*/  IMAD.MOV.U32 R205, RZ, RZ, R130 ;  /* 0x000000ffffcd7224 */ /* 0x000fc600078e0082 */
[----:B------:R-:W3:Y:S01]  /*c02d0*/  LDL.LU R129, [R1+0x10a4] ;  /* 0x0010a40001817983 */ /* 0x000ee20000300800 */
[----:B------:R-:W-:-:S03]  /*c02e0*/  IMAD.MOV.U32 R204, RZ, RZ, R131 ;  /* 0x000000ffffcc7224 */ /* 0x000fc600078e0083 */
        /* <DEDUP_REMOVED lines=47> */
[----:B------:R-:W-:Y:S04]  /*c05e0*/  STL.64 [R1+0x5560], R204 ;  /* 0x005560cc01007387 */ /* 0x000fe80000100a00 */
[----:B------:R-:W-:Y:S04]  /*c05f0*/  STL.64 [R1+0x5558], R202 ;  /* 0x005558ca01007387 */ /* 0x000fe80000100a00 */
[----:B------:R-:W-:Y:S01]  /*c0600*/  STL.64 [R1+0x5550], R200 ;  /* 0x005550c801007387 */ /* 0x000fe20000100a00 */
[C---:B--2---:R-:W-:Y:S08]  /*c0610*/  HMMA.1688.F32.TF32 R144, R240.reuse, R28, R144 ;  /* 0x0000001cf090723c */ /* 0x044ff00000081090 */
[----:B---3--:R-:W-:Y:S08]  /*c0620*/  HMMA.1688.F32.TF32 R132, R240, R24, R132 ;  /* 0x00000018f084723c */ /* 0x008ff00000081084 */
[----:B----4-:R-:W-:Y:S03]  /*c0630*/  HMMA.1688.F32.TF32 R176, R244, R12, R176 ;  /* 0x0000000cf4b0723c */ /* 0x010fe600000810b0 */
[----:B------:R-:W-:Y:S01]  /*c0640*/  IMAD.MOV.U32 R223, RZ, RZ, R144 ;  /* 0x000000ffffdf7224 */ /* 0x000fe200078e0090 */
[----:B------:R-:W-:Y:S01]  /*c0650*/  MOV R222, R145 ;  /* 0x0000009100de7202 */ /* 0x000fe20000000f00 */
[----:B------:R-:W-:-:S02]  /*c0660*/  IMAD.MOV.U32 R221, RZ, RZ, R146 ;  /* 0x000000ffffdd7224 */ /* 0x000fc400078e0092 */
[----:B------:R-:W-:-:S04]  /*c0670*/  IMAD.MOV.U32 R220, RZ, RZ, R147 ;  /* 0x000000ffffdc7224 */ /* 0x000fc800078e0093 */
[----:B------:R-:W-:Y:S02]  /*c0680*/  IMAD.MOV.U32 R214, RZ, RZ, R134 ;  /* 0x000000ffffd67224 */ /* 0x000fe400078e0086 */
[----:B------:R-:W-:Y:S01]  /*c0690*/  IMAD.MOV.U32 R215, RZ, RZ, R135 ;  /* 0x000000ffffd77224 */ /* 0x000fe200078e0087 */
[----:B------:R-:W-:Y:S01]  /*c06a0*/  MOV R213, R133 ;  /* 0x0000008500d57202 */ /* 0x000fe20000000f00 */
[----:B------:R-:W-:Y:S01]  /*c06b0*/  IMAD.MOV.U32 R211, RZ, RZ, R132 ;  /* 0x000000ffffd37224 */ /* 0x000fe200078e0084 */
[----:B------:R-:W-:Y:S04]  /*c06c0*/  STL.64 [R1+0x5578], R222 ;  /* 0x005578de01007387 */ /* 0x000fe80000100a00 */
[----:B------:R-:W-:Y:S04]  /*c06d0*/  STL.64 [R1+0x5570], R220 ;  /* 0x005570dc01007387 */ /* 0x000fe80000100a00 */
[----:B------:R-:W-:Y:S04]  /*c06e0*/  STL.64 [R1+0x5780], R214 ;  /* 0x005780d601007387 */ /* 0x000fe80000100a00 */
[----:B------:R-:W-:Y:S01]  /*c06f0*/  STL.64 [R1+0x5778], R212 ;  /* 0x005778d401007387 */ /* 0x000fe20000100a00 */
[----:B------:R-:W-:-:S03]  /*c0700*/  LOP3.LUT R135, R0, 0x40, RZ, 0x3c, !PT ;  /* 0x0000004000877812 */ /* 0x000fc600078e3cff */
[----:B------:R-:W-:Y:S04]  /*c0710*/  STL.64 [R1+0x5588], R210 ;  /* 0x005588d201007387 */ /* 0x000fe80000100a00 */
[----:B------:R-:W-:Y:S01]  /*c0720*/  STL.64 [R1+0x5580], R208 ;  /* 0x005580d001007387 */ /* 0x000fe20000100a00 */
[C---:B------:R-:W-:Y:S03]  /*c0730*/  HMMA.1688.F32.TF32 R172, R244.reuse, R8, R172 ;  /* 0x00000008f4ac723c */ /* 0x040fe600000810ac */
[----:B------:R-:W-:Y:S04]  /*c0740*/  STL.64 [R1+0x1140], R176 ;  /* 0x001140b001007387 */ /* 0x000fe80000100a00 */
[----:B------:R-:W-:Y:S01]  /*c0750*/  STL.64 [R1+0x1148], R178 ;  /* 0x001148b201007387 */ /* 0x000fe20000100a00 */
[C---:B------:R-:W-:Y:S03]  /*c0760*/  HMMA.1688.F32.TF32 R168, R244.reuse, R4, R168 ;  /* 0x00000004f4a8723c */ /* 0x040fe600000810a8 */
[----:B------:R-:W-:Y:S04]  /*c0770*/  LDS R240, [R135+UR18+0x8a100] ;  /* 0x08a1001287f07984 */ /* 0x000fe80008000800 */
[----:B------:R-:W-:Y:S04]  /*c0780*/  LDS R242, [R135+UR18+0x8a900] ;  /* 0x08a9001287f27984 */ /* 0x000fe80008000800 */
[----:B------:R1:W-:Y:S02]  /*c0790*/  STL [R1+0x57b0], R135 ;  /* 0x0057b08701007387 */ /* 0x0003e40000100800 */
[C---:B-1----:R-:W-:Y:S08]  /*c07a0*/  HMMA.1688.F32.TF32 R132, R244.reuse, R16, R164 ;  /* 0x00000010f484723c */ /* 0x042ff000000810a4 */
[C---:B------:R-:W-:Y:S01]  /*c07b0*/  HMMA.1688.F32.TF32 R160, R244.reuse, R20, R160 ;  /* 0x00000014f4a0723c */ /* 0x040fe200000810a0 */
[----:B------:R-:W-:Y:S04]  /*c07c0*/  STL.64 [R1+0x10f0], R172 ;  /* 0x0010f0ac01007387 */ /* 0x000fe80000100a00 */
[----:B------:R-:W-:Y:S04]  /*c07d0*/  STL.64 [R1+0x10f8], R174 ;  /* 0x0010f8ae01007387 */ /* 0x000fe80000100a00 */
        /* <DEDUP_REMOVED lines=14> */
[C---:B-1----:R-:W-:Y:S08]  /*c08c0*/  HMMA.1688.F32.TF32 R132, R244.reuse, R116, R128 ;  /* 0x00000074f484723c */ /* 0x042ff00000081080 */
[----:B------:R-:W-:Y:S01]  /*c08d0*/  HMMA.1688.F32.TF32 R128, R244, R112, R248 ;  /* 0x00000070f480723c */ /* 0x000fe200000810f8 */
[----:B------:R1:W-:Y:S04]  /*c08e0*/  STL.64 [R1+0xff0], R148 ;  /* 0x000ff09401007387 */ /* 0x0003e80000100a00 */
[----:B------:R2:W-:Y:S04]  /*c08f0*/  STL.64 [R1+0xff8], R150 ;  /* 0x000ff89601007387 */ /* 0x0005e80000100a00 */
[----:B------:R-:W-:Y:S04]  /*c0900*/  STL.64 [R1+0xfd0], R140 ;  /* 0x000fd08c01007387 */ /* 0x000fe80000100a00 */
[----:B------:R-:W-:Y:S04]  /*c0910*/  STL.64 [R1+0xfd8], R142 ;  /* 0x000fd88e01007387 */ /* 0x000fe80000100a00 */
[----:B-1----:R-:W3:Y:S04]  /*c0920*/  LDL.LU R148, [R1+0xb90] ;  /* 0x000b900001947983 */ /* 0x002ee80000300800 */
[----:B------:R-:W-:Y:S04]  /*c0930*/  STL.64 [R1+0xfc0], R132 ;  /* 0x000fc08401007387 */ /* 0x000fe80000100a00 */
[----:B------:R-:W-:Y:S04]  /*c0940*/  STL.64 [R1+0xfc8], R134 ;  /* 0x000fc88601007387 */ /* 0x000fe80000100a00 */
        /* <DEDUP_REMOVED lines=91> */
[----:B----4-:R-:W4:Y:S04]  /*c0f00*/  LDL.LU R130, [R1+0xb68] ;  /* 0x000b680001827983 */ /* 0x010f280000300800 */
        /* <DEDUP_REMOVED lines=9> */
[----:B------:R-:W-:-:S05]  /*c0fa0*/  LOP3.LUT R147, R0, 0x60, RZ, 0x3c, !PT ;  /* 0x0000006000937812 */ /* 0x000fca00078e3cff */
[----:B------:R-:W-:Y:S04]  /*c0fb0*/  LDS R241, [R147+UR18+0x8a100] ;  /* 0x08a1001293f17984 */ /* 0x000fe80008000800 */
[----:B------:R-:W4:Y:S01]  /*c0fc0*/  LDS R243, [R147+UR18+0x8a900] ;  /* 0x08a9001293f37984 */ /* 0x000f220008000800 */
[C---:B--2---:R-:W-:Y:S08]  /*c0fd0*/  HMMA.1688.F32.TF32 R132, R244.reuse, R108, R212 ;  /* 0x0000006cf484723c */ /* 0x044ff000000810d4 */
[C---:B------:R-:W-:Y:S08]  /*c0fe0*/  HMMA.1688.F32.TF32 R212, R244.reuse, R104, R220 ;  /* 0x00000068f4d4723c */ /* 0x040ff000000810dc */
[C---:B---3--:R-:W-:Y:S03]  /*c0ff0*/  HMMA.1688.F32.TF32 R208, R244.reuse, R100, R200 ;  /* 0x00000064f4d0723c */ /* 0x048fe600000810c8 */
        /* <DEDUP_REMOVED lines=53> */
[----:B------:R-:W-:Y:S08]  /*c1350*/  HMMA.1688.F32.TF32 R152, R244, R24, R152 ;  /* 0x00000018f498723c */ /* 0x000ff00000081098 */
[C---:B----4-:R-:W-:Y:S01]  /*c1360*/  HMMA.1688.F32.TF32 R128, R240.reuse, R4, R128 ;  /* 0x00000004f080723c */ /* 0x050fe20000081080 */
[----:B------:R-:W-:Y:S04]  /*c1370*/  LDS R244, [R0+UR18+0x8a180] ;  /* 0x08a1801200f47984 */ /* 0x000fe80008000800 */
[----:B------:R-:W-:Y:S04]  /*c1380*/  LDS R246, [R0+UR18+0x8a980] ;  /* 0x08a9801200f67984 */ /* 0x000fe80008000800 */
[----:B------:R-:W-:Y:S04]  /*c1390*/  LDS R245, [R3+UR18+0x8a180] ;  /* 0x08a1801203f57984 */ /* 0x000fe80008000800 */
[----:B------:R-:W1:Y:S04]  /*c13a0*/  LDS R247, [R3+UR18+0x8a980] ;  /* 0x08a9801203f77984 */ /* 0x000e680008000800 */
        /* <DEDUP_REMOVED lines=9> */
[----:B--2---:R-:W-:Y:S02]  /*c1440*/  HMMA.1688.F32.TF32 R132, R240, R8, R140 ;  /* 0x00000008f084723c */ /* 0x004fe4000008108c */
[----:B------:R-:W-:-:S15]  /*c1450*/  STL.64 [R1+0x57a0], R6 ;  /* 0x0057a00601007387 */ /* 0x000fde0000100a00 */
[----:B------:R-:W-:Y:S02]  /*c1460*/  NOP ;  /* 0x0000000000007918 */ /* 0x000fe40000000000 */
[----:B------:R-:W-:Y:S04]  /*c1470*/  STL.64 [R1+0xb70], R132 ;  /* 0x000b708401007387 */ /* 0x000fe80000100a00 */
[----:B------:R-:W-:Y:S04]  /*c1480*/  STL.64 [R1+0xb78], R134 ;  /* 0x000b788601007387 */ /* 0x000fe80000100a00 */
[----:B------:R2:W-:Y:S02]  /*c1490*/  STL.64 [R1+0x5798], R4 ;  /* 0x0057980401007387 */ /* 0x0005e40000100a00 */
[C---:B--2---:R-:W-:Y:S02]  /*c14a0*/  HMMA.1688.F32.TF32 R4, R240.reuse, R16, R248 ;  /* 0x00000010f004723c */ /* 0x044fe400000810f8 */
[----:B------:R2:W-:Y:S04]  /*c14b0*/  STL.64 [R1+0xb60], R128 ;  /* 0x000b608001007387 */ /* 0x0005e80000100a00 */
[----:B------:R3:W-:Y:S04]  /*c14c0*/  STL.64 [R1+0xb68], R130 ;  /* 0x000b688201007387 */ /* 0x0007e80000100a00 */
[----:B--2---:R-:W2:Y:S09]  /*c14d0*/  LDL.LU R128, [R1+0x980] ;  /* 0x0009800001807983 */ /* 0x004eb20000300800 */
        /* <DEDUP_REMOVED lines=79> */
[----:B-1----:R-:W4:Y:S04]  /*c19d0*/  LDL.LU R6, [R1+0xb28] ;  /* 0x000b280001067983 */ /* 0x002f280000300800 */
        /* <DEDUP_REMOVED lines=35> */
[----:B-1----:R-:W3:Y:S04]  /*c1c10*/  LDL.LU R16, [R1+0xb30] ;  /* 0x000b300001107983 */ /* 0x002ee80000300800 */
        /* <DEDUP_REMOVED lines=8> */
[----:B-1----:R-:W2:Y:S01]  /*c1ca0*/  LDL.LU R135, [R1+0x57b0] ;  /* 0x0057b00001877983 */ /* 0x002ea20000300800 */
[----:B---3--:R-:W-:-:S15]  /*c1cb0*/  HMMA.1688.F32.TF32 R16, R240, R48, R16 ;  /* 0x00000030f010723c */ /* 0x008fde0000081010 */
[----:B------:R-:W-:-:S04]  /*c1cc0*/  NOP ;  /* 0x0000000000007918 */ /* 0x000fc80000000000 */
[----:B------:R-:W-:Y:S04]  /*c1cd0*/  STL.64 [R1+0xb30], R16 ;  /* 0x000b301001007387 */ /* 0x000fe80000100a00 */
[----:B------:R1:W-:Y:S04]  /*c1ce0*/  STL.64 [R1+0xb38], R18 ;  /* 0x000b381201007387 */ /* 0x0003e80000100a00 */
[----:B------:R-:W-:Y:S04]  /*c1cf0*/  STL.64 [R1+0xb20], R4 ;  /* 0x000b200401007387 */ /* 0x000fe80000100a00 */
[----:B------:R3:W-:Y:S01]  /*c1d00*/  STL.64 [R1+0xb28], R6 ;  /* 0x000b280601007387 */ /* 0x0007e20000100a00 */
[C---:B-1----:R-:W-:Y:S08]  /*c1d10*/  HMMA.1688.F32.TF32 R16, R240.reuse, R124, R208 ;  /* 0x0000007cf010723c */ /* 0x042ff000000810d0 */
[C---:B---3--:R-:W-:Y:S08]  /*c1d20*/  HMMA.1688.F32.TF32 R4, R240.reuse, R120, R212 ;  /* 0x00000078f004723c */ /* 0x048ff000000810d4 */
        /* <DEDUP_REMOVED lines=68> */
[----:B-1----:R-:W-:Y:S08]  /*c2170*/  HMMA.1688.F32.TF32 R16, R240, R24, R128 ;  /* 0x00000018f010723c */ /* 0x002ff00000081080 */
[----:B---3--:R-:W-:Y:S01]  /*c2180*/  HMMA.1688.F32.TF32 R4, R244, R12, R248 ;  /* 0x0000000cf404723c */ /* 0x008fe200000810f8 */
[----:B------:R1:W-:Y:S04]  /*c2190*/  STL.64 [R1+0xd10], R140 ;  /* 0x000d108c01007387 */ /* 0x0003e80000100a00 */
[----:B------:R3:W-:Y:S04]  /*c21a0*/  STL.64 [R1+0xd18], R142 ;  /* 0x000d188e01007387 */ /* 0x0007e80000100a00 */
[----:B--2---:R-:W-:Y:S04]  /*c21b0*/  LDS R240, [R135+UR18+0x8a180] ;  /* 0x08a1801287f07984 */ /* 0x004fe80008000800 */
[----:B------:R-:W-:Y:S04]  /*c21c0*/  LDS R242, [R135+UR18+0x8a980] ;  /* 0x08a9801287f27984 */ /* 0x000fe80008000800 */
[----:B------:R-:W-:Y:S04]  /*c21d0*/  LDS R241, [R147+UR18+0x8a180] ;  /* 0x08a1801293f17984 */ /* 0x000fe80008000800 */
[----:B------:R-:W2:Y:S04]  /*c21e0*/  LDS R243, [R147+UR18+0x8a980] ;  /* 0x08a9801293f37984 */ /* 0x000ea80008000800 */
[----:B-1----:R-:W4:Y:S04]  /*c21f0*/  LDL.LU R140, [R1+0x7b0] ;  /* 0x0007b000018c7983 */ /* 0x002f280000300800 */
[----:B------:R1:W-:Y:S04]  /*c2200*/  STL.64 [R1+0xa60], R16 ;  /* 0x000a601001007387 */ /* 0x0003e80000100a00 */
[----:B------:R1:W-:Y:S04]  /*c2210*/  STL.64 [R1+0xa68], R18 ;  /* 0x000a681201007387 */ /* 0x0003e80000100a00 */
[----:B------:R1:W-:Y:S04]  /*c2220*/  STL.64 [R1+0xd00], R4 ;  /* 0x000d000401007387 */ /* 0x0003e80000100a00 */
[----:B------:R1:W-:Y:S04]  /*c2230*/  STL.64 [R1+0xd08], R6 ;  /* 0x000d080601007387 */ /* 0x0003e80000100a00 */
[----:B------:R-:W4:Y:S04]  /*c2240*/  LDL.LU R141, [R1+0x7b4] ;  /* 0x0007b400018d7983 */ /* 0x000f280000300800 */
[----:B---3--:R-:W4:Y:S01]  /*c2250*/  LDL.LU R142, [R1+0x7b8] ;  /* 0x0007b800018e7983 */ /* 0x008f220000300800 */
        /* <DEDUP_REMOVED lines=8> */
[----:B------:R-:W2:Y:S01]  /*c22e0*/  LDL.LU R154, [R1+0x7d8] ;  /* 0x0007d800019a7983 */ /* 0x000ea20000300800 */
[----:B---3--:R-:W-:-:S03]  /*c22f0*/  MOV R155, R252 ;  /* 0x000000fc009b7202 */ /* 0x008fc60000000f00 */
        /* <DEDUP_REMOVED lines=120> */
[C---:B------:R-:W-:Y:S08]  /*c2a80*/  HMMA.1688.F32.TF32 R180, R244.reuse, R84, R180 ;  /* 0x00000054f4b4723c */ /* 0x040ff000000810b4 */
[----:B------:R-:W-:Y:S01]  /*c2a90*/  HMMA.1688.F32.TF32 R176, R244, R80, R176 ;  /* 0x00000050f4b0723c */ /* 0x000fe200000810b0 */
[----:B------:R-:W-:-:S07]  /*c2aa0*/  IMAD.MOV.U32 R163, RZ, RZ, R252 ;  /* 0x000000ffffa37224 */ /* 0x000fce00078e00fc */
[C---:B------:R-:W-:Y:S08]  /*c2ab0*/  HMMA.1688.F32.TF32 R172, R244.reuse, R76, R172 ;  /* 0x0000004cf4ac723c */ /* 0x040ff000000810ac */
[C---:B------:R-:W-:Y:S08]  /*c2ac0*/  HMMA.1688.F32.TF32 R168, R244.reuse, R72, R168 ;  /* 0x00000048f4a8723c */ /* 0x040ff000000810a8 */
[C---:B------:R-:W-:Y:S08]  /*c2ad0*/  HMMA.1688.F32.TF32 R164, R244.reuse, R60, R164 ;  /* 0x0000003cf4a4723c */ /* 0x040ff000000810a4 */
[C---:B------:R-:W-:Y:S08]  /*c2ae0*/  HMMA.1688.F32.TF32 R160, R244.reuse, R56, R160 ;  /* 0x00000038f4a0723c */ /* 0x040ff000000810a0 */
[C---:B------:R-:W-:Y:S08]  /*c2af0*/  HMMA.1688.F32.TF32 R156, R244.reuse, R52, R156 ;  /* 0x00000034f49c723c */ /* 0x040ff0000008109c */
[C---:B------:R-:W-:Y:S08]  /*c2b00*/  HMMA.1688.F32.TF32 R152, R244.reuse, R44, R152 ;  /* 0x0000002cf498723c */ /* 0x040ff00000081098 */
[C---:B------:R-:W-:Y:S08]  /*c2b10*/  HMMA.1688.F32.TF32 R148, R244.reuse, R40, R148 ;  /* 0x00000028f494723c */ /* 0x040ff00000081094 */
[C---:B----4-:R-:W-:Y:S08]  /*c2b20*/  HMMA.1688.F32.TF32 R140, R244.reuse, R36, R140 ;  /* 0x00000024f48c723c */ /* 0x050ff0000008108c */
        /* <DEDUP_REMOVED lines=8> */
[----:B-1----:R-:W4:Y:S04]  /*c2bb0*/  LDL.LU.64 R130, [R1+0x5770] ;  /* 0x0057700001827983 */ /* 0x002f280000300a00 */
[----:B------:R-:W2:Y:S04]  /*c2bc0*/  LDL.LU.64 R128, [R1+0x5768] ;  /* 0x0057680001807983 */ /* 0x000ea80000300a00 */
[----:B------:R-:W-:Y:S04]  /*c2bd0*/  STL.64 [R1+0xcb0], R248 ;  /* 0x000cb0f801007387 */ /* 0x000fe80000100a00 */
[----:B------:R1:W-:Y:S04]  /*c2be0*/  STL.64 [R1+0xcb8], R250 ;  /* 0x000cb8fa01007387 */ /* 0x0003e80000100a00 */
[----:B-1----:R-:W2:Y:S04]  /*c2bf0*/  LDL.LU.64 R250, [R1+0x5760] ;  /* 0x0057600001fa7983 */ /* 0x002ea80000300a00 */
[----:B------:R-:W2:Y:S04]  /*c2c00*/  LDL.LU.64 R248, [R1+0x5758] ;  /* 0x0057580001f87983 */ /* 0x000ea80000300a00 */
[----:B------:R-:W-:Y:S04]  /*c2c10*/  STL.64 [R1+0xca0], R208 ;  /* 0x000ca0d001007387 */ /* 0x000fe80000100a00 */
[----:B------:R1:W-:Y:S04]  /*c2c20*/  STL.64 [R1+0xca8], R210 ;  /* 0x000ca8d201007387 */ /* 0x0003e80000100a00 */
[----:B------:R-:W-:Y:S04]  /*c2c30*/  STL.64 [R1+0xc90], R220 ;  /* 0x000c90dc01007387 */ /* 0x000fe80000100a00 */
[----:B------:R-:W-:Y:S04]  /*c2c40*/  STL.64 [R1+0xc98], R222 ;  /* 0x000c98de01007387 */ /* 0x000fe80000100a00 */
[----:B------:R-:W-:Y:S04]  /*c2c50*/  STL.64 [R1+0xc80], R200 ;  /* 0x000c80c801007387 */ /* 0x000fe80000100a00 */
[----:B------:R1:W-:Y:S02]  /*c2c60*/  STL.64 [R1+0xc88], R202 ;  /* 0x000c88ca01007387 */ /* 0x0003e40000100a00 */
[C---:B-1----:R-:W-:Y:S08]  /*c2c70*/  HMMA.1688.F32.TF32 R208, R244.reuse, R116, R204 ;  /* 0x00000074f4d0723c */ /* 0x042ff000000810cc */
[C---:B------:R-:W-:Y:S08]  /*c2c80*/  HMMA.1688.F32.TF32 R204, R244.reuse, R112, R216 ;  /* 0x00000070f4cc723c */ /* 0x040ff000000810d8 */
[C---:B------:R-:W-:Y:S08]  /*c2c90*/  HMMA.1688.F32.TF32 R200, R244.reuse, R108, R196 ;  /* 0x0000006cf4c8723c */ /* 0x040ff000000810c4 */
[C---:B------:R-:W-:Y:S01]  /*c2ca0*/  HMMA.1688.F32.TF32 R196, R244.reuse, R104, R236 ;  /* 0x00000068f4c4723c */ /* 0x040fe200000810ec */
[----:B------:R-:W-:Y:S04]  /*c2cb0*/  STL.64 [R1+0xc70], R208 ;  /* 0x000c70d001007387 */ /* 0x000fe80000100a00 */
[----:B------:R-:W-:Y:S04]  /*c2cc0*/  STL.64 [R1+0xc78], R210 ;  /* 0x000c78d201007387 */ /* 0x000fe80000100a00 */
        /* <DEDUP_REMOVED lines=8> */
[----:B------:R-:W-:Y:S03]  /*c2d50*/  HMMA.1688.F32.TF32 R200, R244, R96, R228 ;  /* 0x00000060f4c8723c */ /* 0x000fe600000810e4 */
[----:B------:R-:W-:Y:S04]  /*c2d60*/  STL.64 [R1+0xc30], R204 ;  /* 0x000c30cc01007387 */ /* 0x000fe80000100a00 */
[----:B------:R-:W-:Y:S04]  /*c2d70*/  STL.64 [R1+0xc38], R206 ;  /* 0x000c38ce01007387 */ /* 0x000fe80000100a00 */
[----:B------:R-:W-:Y:S01]  /*c2d80*/  IMAD.MOV.U32 R252, RZ, RZ, R199 ;  /* 0x000000fffffc7224 */ /* 0x000fe200078e00c7 */
[----:B------:R-:W-:Y:S07]  /*c2d90*/  STL.64 [R1+0xc10], R196 ;  /* 0x000c10c401007387 */ /* 0x000fee0000100a00 */
[----:B------:R-:W-:Y:S04]  /*c2da0*/  STL.64 [R1+0xc20], R200 ;  /* 0x000c20c801007387 */ /* 0x000fe80000100a00 */
[----:B------:R-:W-:Y:S04]  /*c2db0*/  STL.64 [R1+0xc28], R202 ;  /* 0x000c28ca01007387 */ /* 0x000fe80000100a00 */
[----:B------:R-:W-:Y:S04]  /*c2dc0*/  STL [R1+0xc18], R198 ;  /* 0x000c18c601007387 */ /* 0x000fe80000100800 */
[----:B------:R-:W-:Y:S04]  /*c2dd0*/  STL [R1+0x5308], R252 ;  /* 0x005308fc01007387 */ /* 0x000fe80000100800 */
[----:B------:R-:W-:Y:S04]  /*c2de0*/  STL.64 [R1+0xbf0], R188 ;  /* 0x000bf0bc01007387 */ /* 0x000fe80000100a00 */
[----:B------:R-:W-:Y:S04]  /*c2df0*/  STL.64 [R1+0xc00], R192 ;  /* 0x000c00c001007387 */ /* 0x000fe80000100a00 */
[----:B------:R-:W-:Y:S04]  /*c2e00*/  STL.64 [R1+0xc08], R194 ;  /* 0x000c08c201007387 */ /* 0x000fe80000100a00 */
[----:B------:R-:W-:Y:S04]  /*c2e10*/  STL [R1+0xbf8], R190 ;  /* 0x000bf8be01007387 */ /* 0x000fe80000100800 */
        /* <DEDUP_REMOVED lines=18> */
[----:B-1----:R-:W2:Y:S04]  /*c2f40*/  LDL.LU R160, [R1+0x690] ;  /* 0x0006900001a07983 */ /* 0x002ea80000300800 */
        /* <DEDUP_REMOVED lines=19> */
[----:B-1----:R-:W2:Y:S04]  /*c3080*/  LDL.LU R148, [R1+0x720] ;  /* 0x0007200001947983 */ /* 0x002ea80000300800 */
[----:B------:R-:W2:Y:S04]  /*c3090*/  LDL.LU R149, [R1+0x724] ;  /* 0x0007240001957983 */ /* 0x000ea80000300800 */
[----:B------:R-:W2:Y:S04]  /*c30a0*/  LDL.LU R150, [R1+0x728] ;  /* 0x0007280001967983 */ /* 0x000ea80000300800 */
[----:B------:R-:W2:Y:S04]  /*c30b0*/  LDL.LU R151, [R1+0x72c] ;  /* 0x00072c0001977983 */ /* 0x000ea80000300800 */
[----:B------:R-:W2:Y:S04]  /*c30c0*/  LDL.LU R188, [R1+0x730] ;  /* 0x0007300001bc7983 */ /* 0x000ea80000300800 */
        /* <DEDUP_REMOVED lines=58> */
[----:B----4-:R-:W-:Y:S08]  /*c3470*/  HMMA.1688.F32.TF32 R200, R244, R24, R236 ;  /* 0x00000018f4c8723c */ /* 0x010ff000000810ec */
[----:B------:R-:W-:Y:S01]  /*c3480*/  HMMA.1688.F32.TF32 R196, R240, R12, R232 ;  /* 0x0000000cf0c4723c */ /* 0x000fe200000810e8 */
[----:B------:R-:W-:Y:S01]  /*c3490*/  MOV R134, R14 ;  /* 0x0000000e00867202 */ /* 0x000fe20000000f00 */
[----:B------:R-:W-:-:S02]  /*c34a0*/  IMAD.MOV.U32 R144, RZ, RZ, R138 ;  /* 0x000000ffff907224 */ /* 0x000fc400078e008a */
[----:B------:R-:W-:Y:S01]  /*c34b0*/  IMAD.MOV.U32 R145, RZ, RZ, R10 ;  /* 0x000000ffff917224 */ /* 0x000fe200078e000a */
[----:B------:R-:W-:Y:S01]  /*c34c0*/  MOV R146, R11 ;  /* 0x0000000b00927202 */ /* 0x000fe20000000f00 */
[----:B------:R-:W-:Y:S04]  /*c34d0*/  LDS R244, [R0+UR18+0x8b000] ;  /* 0x08b0001200f47984 */ /* 0x000fe80008000800 */
[----:B------:R-:W-:Y:S04]  /*c34e0*/  LDS R246, [R0+UR18+0x8b800] ;  /* 0x08b8001200f67984 */ /* 0x000fe80008000800 */
[----:B------:R-:W-:Y:S04]  /*c34f0*/  LDS R245, [R3+UR18+0x8b000] ;  /* 0x08b0001203f57984 */ /* 0x000fe80008000800 */
[----:B------:R-:W1:Y:S04]  /*c3500*/  LDS R247, [R3+UR18+0x8b800] ;  /* 0x08b8001203f77984 */ /* 0x000e680008000800 */
        /* <DEDUP_REMOVED lines=27> */
[C---:B---3--:R-:W-:Y:S08]  /*c36c0*/  HMMA.1688.F32.TF32 R188, R240.reuse, R136, R184 ;  /* 0x00000088f0bc723c */ /* 0x048ff000000810b8 */
[C---:B------:R-:W-:Y:S08]  /*c36d0*/  HMMA.1688.F32.TF32 R184, R240.reuse, R124, R180 ;  /* 0x0000007cf0b8723c */ /* 0x040ff000000810b4 */
[C---:B------:R-:W-:Y:S03]  /*c36e0*/  HMMA.1688.F32.TF32 R180, R240.reuse, R120, R152 ;  /* 0x00000078f0b4723c */ /* 0x040fe60000081098 */
        /* <DEDUP_REMOVED lines=10> */
[C---:B----4-:R-:W-:Y:S03]  /*c3790*/  HMMA.1688.F32.TF32 R180, R240.reuse, R116, R140 ;  /* 0x00000074f0b4723c */ /* 0x050fe6000008108c */
[----:B------:R-:W4:Y:S05]  /*c37a0*/  LDL.LU R140, [R1+0x650] ;  /* 0x00065000018c7983 */ /* 0x000f2a0000300800 */
[C---:B------:R-:W-:Y:S11]  /*c37b0*/  HMMA.1688.F32.TF32 R156, R240.reuse, R92, R156 ;  /* 0x0000005cf09c723c */ /* 0x040ff6000008109c */
[----:B------:R-:W-:Y:S04]  /*c37c0*/  STL.64 [R1+0x9b0], R180 ;  /* 0x0009b0b401007387 */ /* 0x000fe80000100a00 */
[----:B------:R1:W-:Y:S04]  /*c37d0*/  STL.64 [R1+0x9b8], R182 ;  /* 0x0009b8b601007387 */ /* 0x0003e80000100a00 */
[----:B------:R-:W4:Y:S04]  /*c37e0*/  LDL.LU R141, [R1+0x654] ;  /* 0x00065400018d7983 */ /* 0x000f280000300800 */
[----:B------:R-:W4:Y:S04]  /*c37f0*/  LDL.LU R142, [R1+0x658] ;  /* 0x00065800018e7983 */ /* 0x000f280000300800 */
[----:B------:R-:W4:Y:S01]  /*c3800*/  LDL.LU R143, [R1+0x65c] ;  /* 0x00065c00018f7983 */ /* 0x000f220000300800 */
[C---:B-1----:R-:W-:Y:S08]  /*c3810*/  HMMA.1688.F32.TF32 R180, R240.reuse, R112, R176 ;  /* 0x00000070f0b4723c */ /* 0x042ff000000810b0 */
        /* <DEDUP_REMOVED lines=20> */
[----:B-1----:R-:W4:Y:S04]  /*c3960*/  LDL.LU R156, [R1+0x630] ;  /* 0x00063000019c7983 */ /* 0x002f280000300800 */
[----:B------:R-:W4:Y:S04]  /*c3970*/  LDL.LU R157, [R1+0x634] ;  /* 0x00063400019d7983 */ /* 0x000f280000300800 */
[----:B------:R-:W4:Y:S01]  /*c3980*/  LDL.LU R158, [R1+0x638] ;  /* 0x00063800019e7983 */ /* 0x000f220000300800 */
[----:B------:R-:W-:Y:S01]  /*c3990*/  MOV R159, R2 ;  /* 0x00000002009f7202 */ /* 0x000fe20000000f00 */
[----:B--2---:R-:W-:-:S15]  /*c39a0*/  HMMA.1688.F32.TF32 R148, R240, R68, R148 ;  /* 0x00000044f094723c */ /* 0x004fde0000081094 */
[----:B------:R-:W-:-:S04]  /*c39b0*/  NOP ;  /* 0x0000000000007918 */ /* 0x000fc80000000000 */
[----:B------:R1:W-:Y:S04]  /*c39c0*/  STL.64 [R1+0x940], R148 ;  /* 0x0009409401007387 */ /* 0x0003e80000100a00 */
[----:B------:R2:W-:Y:S01]  /*c39d0*/  STL [R1+0x948], R150 ;  /* 0x0009489601007387 */ /* 0x0005e20000100800 */
[----:B------:R-:W-:-:S03]  /*c39e0*/  IMAD.MOV.U32 R2, RZ, RZ, R151 ;  /* 0x000000ffff027224 */ /* 0x000fc600078e0097 */
[----:B-1----:R-:W4:Y:S04]  /*c39f0*/  LDL.LU R148, [R1+0x620] ;  /* 0x0006200001947983 */ /* 0x002f280000300800 */
[----:B------:R-:W4:Y:S04]  /*c3a00*/  LDL.LU R149, [R1+0x624] ;  /* 0x0006240001957983 */ /* 0x000f280000300800 */
[----:B--2---:R-:W2:Y:S04]  /*c3a10*/  LDL.LU R150, [R1+0x628] ;  /* 0x0006280001967983 */ /* 0x004ea80000300800 */
[----:B------:R-:W2:Y:S01]  /*c3a20*/  LDL.LU R151, [R1+0x62c] ;  /* 0x00062c0001977983 */ /* 0x000ea20000300800 */
[C---:B---3--:R-:W-:Y:S03]  /*c3a30*/  HMMA.1688.F32.TF32 R164, R240.reuse, R64, R152 ;  /* 0x00000040f0a4723c */ /* 0x048fe60000081098 */
[----:B------:R1:W-:Y:S04]  /*c3a40*/  STL [R1+0x526c], R2 ;  /* 0x00526c0201007387 */ /* 0x0003e80000100800 */
[----:B------:R-:W3:Y:S01]  /*c3a50*/  LDL.LU R152, [R1+0x610] ;  /* 0x0006100001987983 */ /* 0x000ee20000300800 */
[----:B----4-:R-:W-:Y:S11]  /*c3a60*/  HMMA.1688.F32.TF32 R140, R240, R88, R140 ;  /* 0x00000058f08c723c */ /* 0x010ff6000008108c */
[----:B------:R-:W-:Y:S04]  /*c3a70*/  STL.64 [R1+0x930], R164 ;  /* 0x000930a401007387 */ /* 0x000fe80000100a00 */
[----:B------:R-:W-:Y:S04]  /*c3a80*/  STL.64 [R1+0x938], R166 ;  /* 0x000938a601007387 */ /* 0x000fe80000100a00 */
[----:B------:R-:W3:Y:S04]  /*c3a90*/  LDL.LU R153, [R1+0x614] ;  /* 0x0006140001997983 */ /* 0x000ee80000300800 */
[----:B------:R-:W3:Y:S04]  /*c3aa0*/  LDL.LU R154, [R1+0x618] ;  /* 0x00061800019a7983 */ /* 0x000ee80000300800 */
[----:B------:R-:W3:Y:S01]  /*c3ab0*/  LDL.LU R155, [R1+0x61c] ;  /* 0x00061c00019b7983 */ /* 0x000ee20000300800 */
[----:B------:R-:W-:-:S02]  /*c3ac0*/  IMAD.MOV.U32 R137, RZ, RZ, R140 ;  /* 0x000000ffff897224 */ /* 0x000fc400078e008c */
[----:B------:R-:W-:Y:S02]  /*c3ad0*/  IMAD.MOV.U32 R124, RZ, RZ, R143 ;  /* 0x000000ffff7c7224 */ /* 0x000fe400078e008f */
[----:B------:R-:W-:Y:S01]  /*c3ae0*/  IMAD.MOV.U32 R136, RZ, RZ, R141 ;  /* 0x000000ffff887224 */ /* 0x000fe200078e008d */
[----:B------:R-:W-:Y:S01]  /*c3af0*/  MOV R125, R142 ;  /* 0x0000008e007d7202 */ /* 0x000fe20000000f00 */
[----:B------:R-:W4:Y:S04]  /*c3b00*/  LDL.LU R140, [R1+0x600] ;  /* 0x00060000018c7983 */ /* 0x000f280000300800 */
[----:B------:R-:W4:Y:S04]  /*c3b10*/  LDL.LU R141, [R1+0x604] ;  /* 0x00060400018d7983 */ /* 0x000f280000300800 */
[----:B------:R-:W4:Y:S04]  /*c3b20*/  LDL.LU R142, [R1+0x608] ;  /* 0x00060800018e7983 */ /* 0x000f280000300800 */
[----:B------:R-:W4:Y:S04]  /*c3b30*/  LDL.LU R143, [R1+0x60c] ;  /* 0x00060c00018f7983 */ /* 0x000f280000300800 */
[----:B------:R-:W-:Y:S01]  /*c3b40*/  STL [R1+0x527c], R124 ;  /* 0x00527c7c01007387 */ /* 0x000fe20000100800 */
[C---:B------:R-:W-:Y:S08]  /*c3b50*/  HMMA.1688.F32.TF32 R160, R240.reuse, R84, R160 ;  /* 0x00000054f0a0723c */ /* 0x040ff000000810a0 */
[----:B------:R-:W-:Y:S01]  /*c3b60*/  HMMA.1688.F32.TF32 R156, R240, R80, R156 ;  /* 0x00000050f09c723c */ /* 0x000fe2000008109c */
[----:B------:R-:W-:Y:S04]  /*c3b70*/  STL [R1+0x5278], R125 ;  /* 0x0052787d01007387 */ /* 0x000fe80000100800 */
[----:B------:R-:W-:Y:S04]  /*c3b80*/  STL [R1+0x5274], R136 ;  /* 0x0052748801007387 */ /* 0x000fe80000100800 */
[----:B------:R1:W-:Y:S02]  /*c3b90*/  STL [R1+0x5270], R137 ;  /* 0x0052708901007387 */ /* 0x0003e40000100800 */
[----:B-1----:R-:W-:-:S02]  /*c3ba0*/  IMAD.MOV.U32 R2, RZ, RZ, R163 ;  /* 0x000000ffff027224 */ /* 0x002fc400078e00a3 */
[----:B------:R-:W-:Y:S04]  /*c3bb0*/  STL.64 [R1+0x910], R160 ;  /* 0x000910a001007387 */ /* 0x000fe80000100a00 */
[----:B------:R-:W-:Y:S04]  /*c3bc0*/  STL [R1+0x918], R162 ;  /* 0x000918a201007387 */ /* 0x000fe80000100800 */
[----:B------:R1:W-:Y:S01]  /*c3bd0*/  STL [R1+0x5280], R2 ;  /* 0x0052800201007387 */ /* 0x0003e20000100800 */
[----:B------:R-:W-:Y:S02]  /*c3be0*/  IMAD.MOV.U32 R137, RZ, RZ, R159 ;  /* 0x000000ffff897224 */ /* 0x000fe400078e009f */
[----:B------:R-:W-:-:S02]  /*c3bf0*/  IMAD.MOV.U32 R136, RZ, RZ, R158 ;  /* 0x000000ffff887224 */ /* 0x000fc400078e009e */
[----:B------:R-:W-:Y:S01]  /*c3c00*/  IMAD.MOV.U32 R124, RZ, RZ, R156 ;  /* 0x000000ffff7c7224 */ /* 0x000fe200078e009c */
[----:B------:R-:W-:Y:S01]  /*c3c10*/  MOV R125, R157 ;  /* 0x0000009d007d7202 */ /* 0x000fe20000000f00 */
[----:B------:R-:W-:Y:S04]  /*c3c20*/  STL [R1+0x5290], R137 ;  /* 0x0052908901007387 */ /* 0x000fe80000100800 */
[----:B------:R-:W-:Y:S04]  /*c3c30*/  STL [R1+0x528c], R136 ;  /* 0x00528c8801007387 */ /* 0x000fe80000100800 */
[----:B------:R-:W-:Y:S04]  /*c3c40*/  STL [R1+0x5288], R124 ;  /* 0x0052887c01007387 */ /* 0x000fe80000100800 */
[----:B------:R-:W-:Y:S01]  /*c3c50*/  STL [R1+0x5284], R125 ;  /* 0x0052847d01007387 */ /* 0x000fe20000100800 */
[----:B--2---:R-:W-:-:S15]  /*c3c60*/  HMMA.1688.F32.TF32 R148, R240, R76, R148 ;  /* 0x0000004cf094723c */ /* 0x004fde0000081094 */
[----:B------:R-:W-:-:S04]  /*c3c70*/  NOP ;  /* 0x0000000000007918 */ /* 0x000fc80000000000 */
[----:B------:R2:W-:Y:S04]  /*c3c80*/  STL.64 [R1+0x8f0], R148 ;  /* 0x0008f09401007387 */ /* 0x0005e80000100a00 */
[----:B------:R2:W-:Y:S01]  /*c3c90*/  STL [R1+0x8f8], R150 ;  /* 0x0008f89601007387 */ /* 0x0005e20000100800 */
[----:B-1----:R-:W-:-:S03]  /*c3ca0*/  IMAD.MOV.U32 R2, RZ, RZ, R151 ;  /* 0x000000ffff027224 */ /* 0x002fc600078e0097 */
[----:B--2---:R-:W2:Y:S04]  /*c3cb0*/  LDL.LU R148, [R1+0x5e0] ;  /* 0x0005e00001947983 */ /* 0x004ea80000300800 */
[----:B------:R-:W2:Y:S04]  /*c3cc0*/  LDL.LU R149, [R1+0x5e4] ;  /* 0x0005e40001957983 */ /* 0x000ea80000300800 */
[----:B------:R-:W2:Y:S04]  /*c3cd0*/  LDL.LU R150, [R1+0x5e8] ;  /* 0x0005e80001967983 */ /* 0x000ea80000300800 */
[----:B------:R-:W2:Y:S01]  /*c3ce0*/  LDL.LU R151, [R1+0x5ec] ;  /* 0x0005ec0001977983 */ /* 0x000ea20000300800 */
[C---:B---3--:R-:W-:Y:S03]  /*c3cf0*/  HMMA.1688.F32.TF32 R152, R240.reuse, R72, R152 ;  /* 0x00000048f098723c */ /* 0x048fe60000081098 */
[----:B------:R-:W-:Y:S05]  /*c3d00*/  STL [R1+0x5294], R2 ;  /* 0x0052940201007387 */ /* 0x000fea0000100800 */
[----:B----4-:R-:W-:Y:S11]  /*c3d10*/  HMMA.1688.F32.TF32 R140, R240, R60, R140 ;  /* 0x0000003cf08c723c */ /* 0x010ff6000008108c */
[----:B------:R-:W-:-:S02]  /*c3d20*/  IMAD.MOV.U32 R116, RZ, RZ, R155 ;  /* 0x000000ffff747224 */ /* 0x000fc400078e009b */
[----:B------:R-:W-:Y:S02]  /*c3d30*/  IMAD.MOV.U32 R117, RZ, RZ, R154 ;  /* 0x000000ffff757224 */ /* 0x000fe400078e009a */
[----:B------:R-:W-:Y:S01]  /*c3d40*/  IMAD.MOV.U32 R120, RZ, RZ, R153 ;  /* 0x000000ffff787224 */ /* 0x000fe200078e0099 */
[----:B------:R-:W-:Y:S01]  /*c3d50*/  MOV R121, R152 ;  /* 0x0000009800797202 */ /* 0x000fe20000000f00 */
[----:B------:R-:W-:Y:S04]  /*c3d60*/  STL [R1+0x52a4], R116 ;  /* 0x0052a47401007387 */ /* 0x000fe80000100800 */
[----:B------:R1:W-:Y:S04]  /*c3d70*/  STL [R1+0x52a0], R117 ;  /* 0x0052a07501007387 */ /* 0x0003e80000100800 */
[----:B------:R3:W-:Y:S04]  /*c3d80*/  STL [R1+0x529c], R120 ;  /* 0x00529c7801007387 */ /* 0x0007e80000100800 */
[----:B------:R4:W-:Y:S04]  /*c3d90*/  STL [R1+0x5298], R121 ;  /* 0x0052987901007387 */ /* 0x0009e80000100800 */
[----:B------:R-:W3:Y:S04]  /*c3da0*/  LDL.LU R164, [R1+0x5d0] ;  /* 0x0005d00001a47983 */ /* 0x000ee80000300800 */
[----:B------:R-:W3:Y:S04]  /*c3db0*/  LDL.LU R165, [R1+0x5d4] ;  /* 0x0005d40001a57983 */ /* 0x000ee80000300800 */
[----:B------:R-:W3:Y:S04]  /*c3dc0*/  LDL.LU R166, [R1+0x5d8] ;  /* 0x0005d80001a67983 */ /* 0x000ee80000300800 */
[----:B------:R-:W3:Y:S01]  /*c3dd0*/  LDL.LU R167, [R1+0x5dc] ;  /* 0x0005dc0001a77983 */ /* 0x000ee20000300800 */
[----:B------:R-:W-:Y:S01]  /*c3de0*/  MOV R105, R140 ;  /* 0x0000008c00697202 */ /* 0x000fe20000000f00 */
[----:B------:R-:W-:-:S02]  /*c3df0*/  IMAD.MOV.U32 R104, RZ, RZ, R141 ;  /* 0x000000ffff687224 */ /* 0x000fc400078e008d */
        /* <DEDUP_REMOVED lines=10> */
[----:B------:R-:W-:Y:S04]  /*c3ea0*/  STL [R1+0x52b4], R100 ;  /* 0x0052b46401007387 */ /* 0x000fe80000100800 */
[----:B------:R-:W-:Y:S04]  /*c3eb0*/  STL [R1+0x52b0], R101 ;  /* 0x0052b06501007387 */ /* 0x000fe80000100800 */
[----:B------:R-:W-:Y:S04]  /*c3ec0*/  STL [R1+0x52ac], R104 ;  /* 0x0052ac6801007387 */ /* 0x000fe80000100800 */
[----:B------:R-:W-:Y:S01]  /*c3ed0*/  STL [R1+0x52a8], R105 ;  /* 0x0052a86901007387 */ /* 0x000fe20000100800 */
[----:B--2---:R-:W-:-:S15]  /*c3ee0*/  HMMA.1688.F32.TF32 R148, R240, R56, R148 ;  /* 0x00000038f094723c */ /* 0x004fde0000081094 */
[----:B------:R-:W-:-:S04]  /*c3ef0*/  NOP ;  /* 0x0000000000007918 */ /* 0x000fc80000000000 */
        /* <DEDUP_REMOVED lines=17> */
[----:B------:R1:W-:Y:S01]  /*c4010*/  STL [R1+0x52c0], R109 ;  /* 0x0052c06d01007387 */ /* 0x0003e20000100800 */
[C---:B---3--:R-:W-:Y:S03]  /*c4020*/  HMMA.1688.F32.TF32 R164, R240.reuse, R52, R164 ;  /* 0x00000034f0a4723c */ /* 0x048fe600000810a4 */
[----:B------:R3:W-:Y:S04]  /*c4030*/  STL [R1+0x52bc], R112 ;  /* 0x0052bc7001007387 */ /* 0x0007e80000100800 */
[----:B------:R1:W-:Y:S01]  /*c4040*/  STL [R1+0x52b8], R113 ;  /* 0x0052b87101007387 */ /* 0x0003e20000100800 */
[C---:B----4-:R-:W-:Y:S08]  /*c4050*/  HMMA.1688.F32.TF32 R140, R240.reuse, R40, R140 ;  /* 0x00000028f08c723c */ /* 0x050ff0000008108c */
[----:B------:R-:W-:Y:S03]  /*c4060*/  HMMA.1688.F32.TF32 R160, R240, R44, R160 ;  /* 0x0000002cf0a0723c */ /* 0x000fe600000810a0 */
[----:B------:R-:W-:-:S02]  /*c4070*/  IMAD.MOV.U32 R93, RZ, RZ, R166 ;  /* 0x000000ffff5d7224 */ /* 0x000fc400078e00a6 */
[----:B------:R-:W-:Y:S01]  /*c4080*/  IMAD.MOV.U32 R96, RZ, RZ, R165 ;  /* 0x000000ffff607224 */ /* 0x000fe200078e00a5 */
[----:B------:R-:W-:Y:S02]  /*c4090*/  MOV R97, R164 ;  /* 0x000000a400617202 */ /* 0x000fe40000000f00 */
[----:B------:R-:W-:Y:S04]  /*c40a0*/  STL [R1+0x52d0], R93 ;  /* 0x0052d05d01007387 */ /* 0x000fe80000100800 */
[----:B------:R-:W-:Y:S04]  /*c40b0*/  STL [R1+0x52cc], R96 ;  /* 0x0052cc6001007387 */ /* 0x000fe80000100800 */
[----:B------:R-:W-:Y:S01]  /*c40c0*/  STL [R1+0x52c8], R97 ;  /* 0x0052c86101007387 */ /* 0x000fe20000100800 */
[----:B-1----:R-:W-:Y:S01]  /*c40d0*/  MOV R117, R140 ;  /* 0x0000008c00757202 */ /* 0x002fe20000000f00 */
        /* <DEDUP_REMOVED lines=9> */
[----:B------:R-:W-:Y:S02]  /*c4170*/  IMAD.MOV.U32 R124, RZ, RZ, R162 ;  /* 0x000000ffff7c7224 */ /* 0x000fe400078e00a2 */
[----:B------:R-:W-:Y:S01]  /*c4180*/  IMAD.MOV.U32 R125, RZ, RZ, R163 ;  /* 0x000000ffff7d7224 */ /* 0x000fe200078e00a3 */
[C---:B--2---:R-:W-:Y:S08]  /*c4190*/  HMMA.1688.F32.TF32 R148, R240.reuse, R28, R148 ;  /* 0x0000001cf094723c */ /* 0x044ff00000081094 */
[----:B------:R-:W-:Y:S11]  /*c41a0*/  HMMA.1688.F32.TF32 R156, R240, R36, R156 ;  /* 0x00000024f09c723c */ /* 0x000ff6000008109c */
[----:B------:R-:W-:Y:S01]  /*c41b0*/  MOV R109, R148 ;  /* 0x00000094006d7202 */ /* 0x000fe20000000f00 */
[----:B---3--:R-:W-:-:S02]  /*c41c0*/  IMAD.MOV.U32 R112, RZ, RZ, R149 ;  /* 0x000000ffff707224 */ /* 0x008fc400078e0095 */
[----:B------:R-:W-:Y:S02]  /*c41d0*/  IMAD.MOV.U32 R113, RZ, RZ, R150 ;  /* 0x000000ffff717224 */ /* 0x000fe400078e0096 */
[----:B------:R-:W-:Y:S02]  /*c41e0*/  IMAD.MOV.U32 R100, RZ, RZ, R151 ;  /* 0x000000ffff647224 */ /* 0x000fe400078e0097 */
[C---:B------:R-:W-:Y:S08]  /*c41f0*/  HMMA.1688.F32.TF32 R148, R240.reuse, R24, R248 ;  /* 0x00000018f094723c */ /* 0x040ff000000810f8 */
[----:B------:R-:W-:Y:S01]  /*c4200*/  HMMA.1688.F32.TF32 R152, R240, R32, R152 ;  /* 0x00000020f098723c */ /* 0x000fe20000081098 */
[----:B------:R-:W-:Y:S04]  /*c4210*/  LDS R240, [R135+UR18+0x8b000] ;  /* 0x08b0001287f07984 */ /* 0x000fe80008000800 */
[----:B------:R1:W-:Y:S01]  /*c4220*/  LDS R242, [R135+UR18+0x8b800] ;  /* 0x08b8001287f27984 */ /* 0x0003e20008000800 */
[----:B------:R-:W-:Y:S01]  /*c4230*/  MOV R89, R156 ;  /* 0x0000009c00597202 */ /* 0x000fe20000000f00 */
[----:B------:R-:W-:-:S02]  /*c4240*/  IMAD.MOV.U32 R88, RZ, RZ, R157 ;  /* 0x000000ffff587224 */ /* 0x000fc400078e009d */
[----:B------:R-:W-:Y:S02]  /*c4250*/  IMAD.MOV.U32 R85, RZ, RZ, R158 ;  /* 0x000000ffff557224 */ /* 0x000fe400078e009e */
[----:B------:R-:W-:Y:S01]  /*c4260*/  IMAD.MOV.U32 R84, RZ, RZ, R159 ;  /* 0x000000ffff547224 */ /* 0x000fe200078e009f */
[----:B------:R-:W-:Y:S04]  /*c4270*/  LDS R241, [R147+UR18+0x8b000] ;  /* 0x08b0001293f17984 */ /* 0x000fe80008000800 */
[----:B------:R2:W3:Y:S01]  /*c4280*/  LDS R243, [R147+UR18+0x8b800] ;  /* 0x08b8001293f37984 */ /* 0x0004e20008000800 */
[----:B------:R-:W-:Y:S01]  /*c4290*/  MOV R251, R148 ;  /* 0x0000009400fb7202 */ /* 0x000fe20000000f00 */
[----:B------:R-:W-:Y:S02]  /*c42a0*/  IMAD.MOV.U32 R250, RZ, RZ, R149 ;  /* 0x000000fffffa7224 */ /* 0x000fe400078e0095 */
[----:B------:R-:W-:-:S02]  /*c42b0*/  IMAD.MOV.U32 R249, RZ, RZ, R150 ;  /* 0x000000fffff97224 */ /* 0x000fc400078e0096 */
[----:B------:R-:W-:Y:S01]  /*c42c0*/  IMAD.MOV.U32 R248, RZ, RZ, R151 ;  /* 0x000000fffff87224 */ /* 0x000fe200078e0097 */
[----:B------:R-:W-:Y:S04]  /*c42d0*/  STL.64 [R1+0x52e0], R250 ;  /* 0x0052e0fa01007387 */ /* 0x000fe80000100a00 */
[----:B------:R-:W-:Y:S04]  /*c42e0*/  STL.64 [R1+0x52d8], R248 ;  /* 0x0052d8f801007387 */ /* 0x000fe80000100a00 */
[----:B------:R-:W3:Y:S04]  /*c42f0*/  LDL.LU R132, [R1+0x530] ;  /* 0x0005300001847983 */ /* 0x000ee80000300800 */
[----:B------:R-:W3:Y:S04]  /*c4300*/  LDL.LU R133, [R1+0x534] ;  /* 0x0005340001857983 */ /* 0x000ee80000300800 */
[----:B------:R-:W4:Y:S01]  /*c4310*/  LDL.LU R14, [R1+0x5754] ;  /* 0x00575400010e7983 */ /* 0x000f220000300800 */
[----:B-1----:R-:W-:-:S03]  /*c4320*/  IMAD.MOV.U32 R135, RZ, RZ, R15 ;  /* 0x000000ffff877224 */ /* 0x002fc600078e000f */
[----:B------:R-:W4:Y:S04]  /*c4330*/  LDL.LU R15, [R1+0x5750] ;  /* 0x00575000010f7983 */ /* 0x000f280000300800 */
[----:B------:R-:W3:Y:S04]  /*c4340*/  LDL.LU R160, [R1+0x520] ;  /* 0x0005200001a07983 */ /* 0x000ee80000300800 */
[----:B------:R-:W3:Y:S04]  /*c4350*/  LDL.LU R161, [R1+0x524] ;  /* 0x0005240001a17983 */ /* 0x000ee80000300800 */
[----:B------:R-:W3:Y:S04]  /*c4360*/  LDL.LU R162, [R1+0x528] ;  /* 0x0005280001a27983 */ /* 0x000ee80000300800 */
[----:B------:R-:W3:Y:S04]  /*c4370*/  LDL.LU R163, [R1+0x52c] ;  /* 0x00052c0001a37983 */ /* 0x000ee80000300800 */
[----:B------:R-:W3:Y:S04]  /*c4380*/  LDL.LU R156, [R1+0x510] ;  /* 0x00051000019c7983 */ /* 0x000ee80000300800 */
[----:B------:R-:W3:Y:S04]  /*c4390*/  LDL.LU R157, [R1+0x514] ;  /* 0x00051400019d7983 */ /* 0x000ee80000300800 */
        /* <DEDUP_REMOVED lines=9> */
[----:B------:R-:W3:Y:S01]  /*c4430*/  LDL.LU R155, [R1+0x50c] ;  /* 0x00050c00019b7983 */ /* 0x000ee20000300800 */
[----:B------:R-:W-:Y:S02]  /*c4440*/  IMAD.MOV.U32 R148, RZ, RZ, R122 ;  /* 0x000000ffff947224 */ /* 0x000fe400078e007a */
[----:B------:R-:W-:Y:S01]  /*c4450*/  IMAD.MOV.U32 R149, RZ, RZ, R123 ;  /* 0x000000ffff957224 */ /* 0x000fe200078e007b */
[----:B------:R-:W3:Y:S04]  /*c4460*/  LDL.LU R122, [R1+0x574c] ;  /* 0x00574c00017a7983 */ /* 0x000ee80000300800 */
[----:B------:R-:W3:Y:S01]  /*c4470*/  LDL.LU R123, [R1+0x5748] ;  /* 0x00574800017b7983 */ /* 0x000ee20000300800 */
[----:B------:R-:W-:Y:S01]  /*c4480*/  MOV R150, R126 ;  /* 0x0000007e00967202 */ /* 0x000fe20000000f00 */
[----:B------:R-:W-:-:S02]  /*c4490*/  IMAD.MOV.U32 R151, RZ, RZ, R127 ;  /* 0x000000ffff977224 */ /* 0x000fc400078e007f */
[----:B------:R-:W3:Y:S04]  /*c44a0*/  LDL.LU R126, [R1+0x5744] ;  /* 0x00574400017e7983 */ /* 0x000ee80000300800 */
[----:B------:R-:W3:Y:S04]  /*c44b0*/  LDL.LU R127, [R1+0x5740] ;  /* 0x00574000017f7983 */ /* 0x000ee80000300800 */
[----:B------:R-:W3:Y:S04]  /*c44c0*/  LDL.LU R138, [R1+0x573c] ;  /* 0x00573c00018a7983 */ /* 0x000ee80000300800 */
[----:B------:R-:W3:Y:S04]  /*c44d0*/  LDL.LU R10, [R1+0x5738] ;  /* 0x00573800010a7983 */ /* 0x000ee80000300800 */
[----:B------:R-:W3:Y:S01]  /*c44e0*/  LDL.LU R11, [R1+0x5734] ;  /* 0x00573400010b7983 */ /* 0x000ee20000300800 */
[----:B--2---:R-:W-:-:S03]  /*c44f0*/  IMAD.MOV.U32 R147, RZ, RZ, R139 ;  /* 0x000000ffff937224 */ /* 0x004fc600078e008b */
[----:B------:R-:W2:Y:S01]  /*c4500*/  LDL.LU R139, [R1+0x5730] ;  /* 0x00573000018b7983 */ /* 0x000ea20000300800 */
[C---:B----4-:R-:W-:Y:S08]  /*c4510*/  HMMA.1688.F32.TF32 R140, R244.reuse, R14, R140 ;  /* 0x0000000ef48c723c */ /* 0x050ff0000008108c */
[----:B---3--:R-:W-:Y:S11]  /*c4520*/  HMMA.1688.F32.TF32 R132, R244, R10, R132 ;  /* 0x0000000af484723c */ /* 0x008ff60000081084 */
[----:B------:R-:W-:-:S02]  /*c4530*/  IMAD.MOV.U32 R81, RZ, RZ, R140 ;  /* 0x000000ffff517224 */ /* 0x000fc400078e008c */
[----:B------:R-:W-:Y:S02]  /*c4540*/  IMAD.MOV.U32 R80, RZ, RZ, R141 ;  /* 0x000000ffff507224 */ /* 0x000fe400078e008d */
[----:B------:R-:W-:Y:S01]  /*c4550*/  IMAD.MOV.U32 R140, RZ, RZ, R50 ;  /* 0x000000ffff8c7224 */ /* 0x000fe200078e0032 */
[----:B------:R-:W-:Y:S01]  /*c4560*/  MOV R77, R142 ;  /* 0x0000008e004d7202 */ /* 0x000fe20000000f00 */
[----:B------:R-:W3:Y:S01]  /*c4570*/  LDL.LU R50, [R1+0x572c] ;  /* 0x00572c0001327983 */ /* 0x000ee20000300800 */
[----:B------:R-:W-:Y:S02]  /*c4580*/  IMAD.MOV.U32 R141, RZ, RZ, R18 ;  /* 0x000000ffff8d7224 */ /* 0x000fe400078e0012 */
[----:B------:R-:W-:Y:S01]  /*c4590*/  IMAD.MOV.U32 R76, RZ, RZ, R143 ;  /* 0x000000ffff4c7224 */ /* 0x000fe200078e008f */
[----:B------:R-:W4:Y:S01]  /*c45a0*/  LDL.LU R18, [R1+0x5728] ;  /* 0x0057280001127983 */ /* 0x000f220000300800 */
[----:B------:R-:W-:Y:S01]  /*c45b0*/  MOV R142, R6 ;  /* 0x00000006008e7202 */ /* 0x000fe20000000f00 */
[----:B------:R-:W-:-:S02]  /*c45c0*/  IMAD.MOV.U32 R143, RZ, RZ, R7 ;  /* 0x000000ffff8f7224 */ /* 0x000fc400078e0007 */
[----:B------:R-:W3:Y:S04]  /*c45d0*/  LDL.LU R6, [R1+0x5724] ;  /* 0x0057240001067983 */ /* 0x000ee80000300800 */
[----:B------:R-:W3:Y:S01]  /*c45e0*/  LDL.LU R7, [R1+0x5720] ;  /* 0x0057200001077983 */ /* 0x000ee20000300800 */
[----:B------:R-:W-:Y:S02]  /*c45f0*/  IMAD.MOV.U32 R93, RZ, RZ, R132 ;  /* 0x000000ffff5d7224 */ /* 0x000fe400078e0084 */
[----:B------:R-:W-:Y:S02]  /*c4600*/  IMAD.MOV.U32 R96, RZ, RZ, R133 ;  /* 0x000000ffff607224 */ /* 0x000fe400078e0085 */
[----:B------:R-:W-:Y:S02]  /*c4610*/  IMAD.MOV.U32 R132, RZ, RZ, R19 ;  /* 0x000000ffff847224 */ /* 0x000fe400078e0013 */
[----:B------:R-:W-:Y:S01]  /*c4620*/  IMAD.MOV.U32 R133, RZ, RZ, R51 ;  /* 0x000000ffff857224 */ /* 0x000fe200078e0033 */
[----:B------:R-:W4:Y:S04]  /*c4630*/  LDL.LU R19, [R1+0x571c] ;  /* 0x00571c0001137983 */ /* 0x000f280000300800 */
[----:B------:R-:W4:Y:S01]  /*c4640*/  LDL.LU R51, [R1+0x5718] ;  /* 0x0057180001337983 */ /* 0x000f220000300800 */
[C---:B------:R-:W-:Y:S08]  /*c4650*/  HMMA.1688.F32.TF32 R140, R244.reuse, R126, R140 ;  /* 0x0000007ef48c723c */ /* 0x040ff0000008108c */
[----:B--2---:R-:W-:Y:S01]  /*c4660*/  HMMA.1688.F32.TF32 R144, R244, R138, R144 ;  /* 0x0000008af490723c */ /* 0x004fe20000081090 */
[----:B------:R-:W-:Y:S01]  /*c4670*/  MOV R97, R134 ;  /* 0x0000008600617202 */ /* 0x000fe20000000f00 */
[----:B------:R-:W-:Y:S01]  /*c4680*/  IMAD.MOV.U32 R108, RZ, RZ, R135 ;  /* 0x000000ffff6c7224 */ /* 0x000fe200078e0087 */
[----:B------:R-:W-:Y:S01]  /*c4690*/  MOV R134, R22 ;  /* 0x0000001600867202 */ /* 0x000fe20000000f00 */
[----:B------:R-:W-:Y:S01]  /*c46a0*/  IMAD.MOV.U32 R135, RZ, RZ, R23 ;  /* 0x000000ffff877224 */ /* 0x000fe200078e0017 */
[----:B------:R-:W2:Y:S04]  /*c46b0*/  LDL.LU R22, [R1+0x5714] ;  /* 0x0057140001167983 */ /* 0x000ea80000300800 */
[----:B------:R-:W2:Y:S02]  /*c46c0*/  LDL.LU R23, [R1+0x5710] ;  /* 0x0057100001177983 */ /* 0x000ea40000300800 */
[----:B------:R-:W-:-:S02]  /*c46d0*/  IMAD.MOV.U32 R17, RZ, RZ, R140 ;  /* 0x000000ffff117224 */ /* 0x000fc400078e008c */
[----:B------:R-:W-:Y:S02]  /*c46e0*/  IMAD.MOV.U32 R16, RZ, RZ, R141 ;  /* 0x000000ffff107224 */ /* 0x000fe400078e008d */
[----:B------:R-:W-:Y:S01]  /*c46f0*/  IMAD.MOV.U32 R140, RZ, RZ, R74 ;  /* 0x000000ffff8c7224 */ /* 0x000fe200078e004a */
[----:B------:R-:W-:Y:S01]  /*c4700*/  MOV R13, R142 ;  /* 0x0000008e000d7202 */ /* 0x000fe20000000f00 */
[----:B------:R-:W2:Y:S01]  /*c4710*/  LDL.LU R74, [R1+0x570c] ;  /* 0x00570c00014a7983 */ /* 0x000ea20000300800 */
[----:B------:R-:W-:Y:S02]  /*c4720*/  IMAD.MOV.U32 R141, RZ, RZ, R75 ;  /* 0x000000ffff8d7224 */ /* 0x000fe400078e004b */
[----:B------:R-:W-:Y:S01]  /*c4730*/  IMAD.MOV.U32 R12, RZ, RZ, R143 ;  /* 0x000000ffff0c7224 */ /* 0x000fe200078e008f */
[----:B------:R-:W2:Y:S01]  /*c4740*/  LDL.LU R75, [R1+0x5708] ;  /* 0x00570800014b7983 */ /* 0x000ea20000300800 */
[----:B------:R-:W-:Y:S01]  /*c4750*/  MOV R142, R95 ;  /* 0x0000005f008e7202 */ /* 0x000fe20000000f00 */
[----:B------:R-:W-:-:S02]  /*c4760*/  IMAD.MOV.U32 R9, RZ, RZ, R144 ;  /* 0x000000ffff097224 */ /* 0x000fc400078e0090 */
[----:B------:R-:W2:Y:S01]  /*c4770*/  LDL.LU R95, [R1+0x5704] ;  /* 0x00570400015f7983 */ /* 0x000ea20000300800 */
[----:B------:R-:W-:Y:S02]  /*c4780*/  IMAD.MOV.U32 R143, RZ, RZ, R94 ;  /* 0x000000ffff8f7224 */ /* 0x000fe400078e005e */
[----:B------:R-:W-:Y:S01]  /*c4790*/  IMAD.MOV.U32 R8, RZ, RZ, R145 ;  /* 0x000000ffff087224 */ /* 0x000fe200078e0091 */
[----:B------:R-:W2:Y:S01]  /*c47a0*/  LDL.LU R94, [R1+0x5700] ;  /* 0x00570000015e7983 */ /* 0x000ea20000300800 */
[----:B------:R-:W-:Y:S01]  /*c47b0*/  IMAD.MOV.U32 R144, RZ, RZ, R71 ;  /* 0x000000ffff907224 */ /* 0x000fe200078e0047 */
[----:B------:R-:W-:Y:S02]  /*c47c0*/  MOV R5, R146 ;  /* 0x0000009200057202 */ /* 0x000fe40000000f00 */
[----:B------:R-:W2:Y:S01]  /*c47d0*/  LDL.LU R71, [R1+0x56fc] ;  /* 0x0056fc0001477983 */ /* 0x000ea20000300800 */
[----:B------:R-:W-:Y:S02]  /*c47e0*/  IMAD.MOV.U32 R145, RZ, RZ, R70 ;  /* 0x000000ffff917224 */ /* 0x000fe400078e0046 */
[----:B------:R-:W-:Y:S01]  /*c47f0*/  IMAD.MOV.U32 R4, RZ, RZ, R147 ;  /* 0x000000ffff047224 */ /* 0x000fe200078e0093 */
[----:B------:R-:W2:Y:S01]  /*c4800*/  LDL.LU R70, [R1+0x56f8] ;  /* 0x0056f80001467983 */ /* 0x000ea20000300800 */
[----:B------:R-:W-:Y:S01]  /*c4810*/  MOV R146, R62 ;  /* 0x0000003e00927202 */ /* 0x000fe20000000f00 */
[----:B------:R-:W-:-:S02]  /*c4820*/  IMAD.MOV.U32 R147, RZ, RZ, R63 ;  /* 0x000000ffff937224 */ /* 0x000fc400078e003f */
[----:B------:R-:W2:Y:S04]  /*c4830*/  LDL.LU R62, [R1+0x56f4] ;  /* 0x0056f400013e7983 */ /* 0x000ea80000300800 */
[----:B------:R-:W2:Y:S01]  /*c4840*/  LDL.LU R63, [R1+0x56f0] ;  /* 0x0056f000013f7983 */ /* 0x000ea20000300800 */
[C---:B---3--:R-:W-:Y:S08]  /*c4850*/  HMMA.1688.F32.TF32 R160, R244.reuse, R6, R160 ;  /* 0x00000006f4a0723c */ /* 0x048ff000000810a0 */
[C---:B----4-:R-:W-:Y:S08]  /*c4860*/  HMMA.1688.F32.TF32 R148, R244.reuse, R50, R148 ;  /* 0x00000032f494723c */ /* 0x050ff00000081094 */
[----:B------:R-:W-:Y:S03]  /*c4870*/  HMMA.1688.F32.TF32 R156, R244, R18, R156 ;  /* 0x00000012f49c723c */ /* 0x000fe6000008109c */
[----:B------:R-:W-:-:S02]  /*c4880*/  IMAD.MOV.U32 R73, RZ, RZ, R160 ;  /* 0x000000ffff497224 */ /* 0x000fc400078e00a0 */
[----:B------:R-:W-:Y:S02]  /*c4890*/  IMAD.MOV.U32 R72, RZ, RZ, R161 ;  /* 0x000000ffff487224 */ /* 0x000fe400078e00a1 */
[----:B------:R-:W-:-:S04]  /*c48a0*/  IMAD.MOV.U32 R160, RZ, RZ, R46 ;  /* 0x000000ffffa07224 */ /* 0x000fc800078e002e */
[----:B------:R-:W-:Y:S02]  /*c48b0*/  IMAD.MOV.U32 R25, RZ, RZ, R148 ;  /* 0x000000ffff197224 */ /* 0x000fe400078e0094 */
        /* <DEDUP_REMOVED lines=9> */
[----:B------:R-:W4:Y:S01]  /*c4950*/  LDL.LU R54, [R1+0x56e4] ;  /* 0x0056e40001367983 */ /* 0x000f220000300800 */
[----:B------:R-:W-:Y:S02]  /*c4960*/  IMAD.MOV.U32 R151, RZ, RZ, R55 ;  /* 0x000000ffff977224 */ /* 0x000fe400078e0037 */
[----:B------:R-:W-:Y:S01]  /*c4970*/  IMAD.MOV.U32 R56, RZ, RZ, R157 ;  /* 0x000000ffff387224 */ /* 0x000fe200078e009d */
[----:B------:R-:W4:Y:S01]  /*c4980*/  LDL.LU R55, [R1+0x56e0] ;  /* 0x0056e00001377983 */ /* 0x000f220000300800 */
[----:B------:R-:W-:Y:S01]  /*c4990*/  IMAD.MOV.U32 R156, RZ, RZ, R58 ;  /* 0x000000ffff9c7224 */ /* 0x000fe200078e003a */
[----:B------:R-:W-:Y:S02]  /*c49a0*/  MOV R53, R158 ;  /* 0x0000009e00357202 */ /* 0x000fe40000000f00 */
[----:B------:R-:W4:Y:S01]  /*c49b0*/  LDL.LU R58, [R1+0x56dc] ;  /* 0x0056dc00013a7983 */ /* 0x000f220000300800 */
[----:B------:R-:W-:Y:S02]  /*c49c0*/  IMAD.MOV.U32 R157, RZ, RZ, R59 ;  /* 0x000000ffff9d7224 */ /* 0x000fe400078e003b */
[----:B------:R-:W-:Y:S01]  /*c49d0*/  IMAD.MOV.U32 R52, RZ, RZ, R159 ;  /* 0x000000ffff347224 */ /* 0x000fe200078e009f */
[----:B------:R-:W4:Y:S01]  /*c49e0*/  LDL.LU R59, [R1+0x56d8] ;  /* 0x0056d800013b7983 */ /* 0x000f220000300800 */
[----:B------:R-:W-:Y:S01]  /*c49f0*/  MOV R158, R27 ;  /* 0x0000001b009e7202 */ /* 0x000fe20000000f00 */
[----:B------:R-:W-:-:S02]  /*c4a00*/  IMAD.MOV.U32 R159, RZ, RZ, R26 ;  /* 0x000000ffff9f7224 */ /* 0x000fc400078e001a */
[----:B------:R-:W4:Y:S04]  /*c4a10*/  LDL.LU R27, [R1+0x56d4] ;  /* 0x0056d400011b7983 */ /* 0x000f280000300800 */
[----:B------:R-:W4:Y:S04]  /*c4a20*/  LDL.LU R26, [R1+0x56d0] ;  /* 0x0056d000011a7983 */ /* 0x000f280000300800 */
[----:B------:R-:W4:Y:S01]  /*c4a30*/  LDL.LU R46, [R1+0x56cc] ;  /* 0x0056cc00012e7983 */ /* 0x000f220000300800 */
[----:B------:R-:W-:-:S03]  /*c4a40*/  IMAD.MOV.U32 R161, RZ, RZ, R47 ;  /* 0x000000ffffa17224 */ /* 0x000fc600078e002f */
[----:B------:R-:W4:Y:S01]  /*c4a50*/  LDL.LU R47, [R1+0x56c8] ;  /* 0x0056c800012f7983 */ /* 0x000f220000300800 */
[----:B------:R-:W-:Y:S01]  /*c4a60*/  MOV R69, R162 ;  /* 0x000000a200457202 */ /* 0x000fe20000000f00 */
[----:B------:R-:W-:Y:S01]  /*c4a70*/  IMAD.MOV.U32 R68, RZ, RZ, R163 ;  /* 0x000000ffff447224 */ /* 0x000fe200078e00a3 */
[----:B------:R-:W-:Y:S01]  /*c4a80*/  MOV R162, R67 ;  /* 0x0000004300a27202 */ /* 0x000fe20000000f00 */
[----:B------:R-:W-:Y:S01]  /*c4a90*/  IMAD.MOV.U32 R163, RZ, RZ, R66 ;  /* 0x000000ffffa37224 */ /* 0x000fe200078e0042 */
[----:B------:R-:W4:Y:S04]  /*c4aa0*/  LDL.LU R67, [R1+0x56c4] ;  /* 0x0056c40001437983 */ /* 0x000f280000300800 */
[----:B------:R-:W4:Y:S01]  /*c4ab0*/  LDL.LU R66, [R1+0x56c0] ;  /* 0x0056c00001427983 */ /* 0x000f220000300800 */
[----:B------:R-:W-:-:S02]  /*c4ac0*/  IMAD.MOV.U32 R164, RZ, RZ, R91 ;  /* 0x000000ffffa47224 */ /* 0x000fc400078e005b */
[----:B------:R-:W-:Y:S01]  /*c4ad0*/  IMAD.MOV.U32 R165, RZ, RZ, R90 ;  /* 0x000000ffffa57224 */ /* 0x000fe200078e005a */
[----:B------:R-:W4:Y:S01]  /*c4ae0*/  LDL.LU R91, [R1+0x56bc] ;  /* 0x0056bc00015b7983 */ /* 0x000f220000300800 */
[----:B------:R-:W-:-:S03]  /*c4af0*/  IMAD.MOV.U32 R92, RZ, RZ, R167 ;  /* 0x000000ffff5c7224 */ /* 0x000fc600078e00a7 */
[----:B------:R-:W4:Y:S01]  /*c4b00*/  LDL.LU R90, [R1+0x56b8] ;  /* 0x0056b800015a7983 */ /* 0x000f220000300800 */
[----:B------:R-:W-:Y:S01]  /*c4b10*/  MOV R166, R35 ;  /* 0x0000002300a67202 */ /* 0x000fe20000000f00 */
[----:B------:R-:W-:Y:S02]  /*c4b20*/  IMAD.MOV.U32 R167, RZ, RZ, R34 ;  /* 0x000000ffffa77224 */ /* 0x000fe400078e0022 */
[----:B------:R-:W4:Y:S04]  /*c4b30*/  LDL.LU R35, [R1+0x56b4] ;  /* 0x0056b40001237983 */ /* 0x000f280000300800 */
[----:B------:R-:W4:Y:S01]  /*c4b40*/  LDL.LU R34, [R1+0x56b0] ;  /* 0x0056b00001227983 */ /* 0x000f220000300800 */
[----:B------:R-:W-:Y:S02]  /*c4b50*/  IMAD.MOV.U32 R172, RZ, RZ, R31 ;  /* 0x000000ffffac7224 */ /* 0x000fe400078e001f */
[----:B------:R-:W-:Y:S01]  /*c4b60*/  IMAD.MOV.U32 R173, RZ, RZ, R30 ;  /* 0x000000ffffad7224 */ /* 0x000fe200078e001e */
[----:B------:R-:W4:Y:S04]  /*c4b70*/  LDL.LU R31, [R1+0x56ac] ;  /* 0x0056ac00011f7983 */ /* 0x000f280000300800 */
[----:B------:R-:W4:Y:S01]  /*c4b80*/  LDL.LU R30, [R1+0x56a8] ;  /* 0x0056a800011e7983 */ /* 0x000f220000300800 */
[----:B------:R-:W-:Y:S01]  /*c4b90*/  MOV R174, R43 ;  /* 0x0000002b00ae7202 */ /* 0x000fe20000000f00 */
[----:B------:R-:W-:-:S02]  /*c4ba0*/  IMAD.MOV.U32 R175, RZ, RZ, R42 ;  /* 0x000000ffffaf7224 */ /* 0x000fc400078e002a */
        /* <DEDUP_REMOVED lines=10> */
[----:B--2---:R-:W-:Y:S02]  /*c4c50*/  IMAD.MOV.U32 R180, RZ, RZ, R75 ;  /* 0x000000ffffb47224 */ /* 0x004fe400078e004b */
[----:B------:R-:W-:Y:S01]  /*c4c60*/  IMAD.MOV.U32 R181, RZ, RZ, R74 ;  /* 0x000000ffffb57224 */ /* 0x000fe200078e004a */
[----:B------:R-:W2:Y:S04]  /*c4c70*/  LDL.LU R75, [R1+0x568c] ;  /* 0x00568c00014b7983 */ /* 0x000ea80000300800 */
[----:B------:R-:W2:Y:S01]  /*c4c80*/  LDL.LU R74, [R1+0x5688] ;  /* 0x00568800014a7983 */ /* 0x000ea20000300800 */
[----:B------:R-:W-:Y:S01]  /*c4c90*/  MOV R182, R87 ;  /* 0x0000005700b67202 */ /* 0x000fe20000000f00 */
[----:B------:R-:W-:-:S02]  /*c4ca0*/  IMAD.MOV.U32 R183, RZ, RZ, R86 ;  /* 0x000000ffffb77224 */ /* 0x000fc400078e0056 */
[----:B------:R-:W2:Y:S04]  /*c4cb0*/  LDL.LU R87, [R1+0x5684] ;  /* 0x0056840001577983 */ /* 0x000ea80000300800 */
[----:B------:R-:W2:Y:S01]  /*c4cc0*/  LDL.LU R86, [R1+0x5680] ;  /* 0x0056800001567983 */ /* 0x000ea20000300800 */
[----:B------:R-:W-:Y:S01]  /*c4cd0*/  MOV R190, R63 ;  /* 0x0000003f00be7202 */ /* 0x000fe20000000f00 */
[----:B------:R-:W-:Y:S02]  /*c4ce0*/  IMAD.MOV.U32 R191, RZ, RZ, R62 ;  /* 0x000000ffffbf7224 */ /* 0x000fe400078e003e */
[----:B---3--:R-:W-:Y:S02]  /*c4cf0*/  IMAD.MOV.U32 R189, RZ, RZ, R82 ;  /* 0x000000ffffbd7224 */ /* 0x008fe400078e0052 */
[----:B----4-:R-:W-:-:S02]  /*c4d00*/  IMAD.MOV.U32 R188, RZ, RZ, R83 ;  /* 0x000000ffffbc7224 */ /* 0x010fc400078e0053 */
[----:B------:R-:W3:Y:S04]  /*c4d10*/  LDL.LU R83, [R1+0x567c] ;  /* 0x00567c0001537983 */ /* 0x000ee80000300800 */
[----:B------:R-:W4:Y:S04]  /*c4d20*/  LDL.LU R82, [R1+0x5678] ;  /* 0x0056780001527983 */ /* 0x000f280000300800 */
[----:B------:R-:W3:Y:S04]  /*c4d30*/  LDL.LU R63, [R1+0x5674] ;  /* 0x00567400013f7983 */ /* 0x000ee80000300800 */
[----:B------:R-:W4:Y:S01]  /*c4d40*/  LDL.LU R62, [R1+0x5670] ;  /* 0x00567000013e7983 */ /* 0x000f220000300800 */
[----:B------:R-:W-:Y:S01]  /*c4d50*/  MOV R194, R55 ;  /* 0x0000003700c27202 */ /* 0x000fe20000000f00 */
[----:B------:R-:W-:-:S02]  /*c4d60*/  IMAD.MOV.U32 R195, RZ, RZ, R54 ;  /* 0x000000ffffc37224 */ /* 0x000fc400078e0036 */
[----:B------:R-:W-:Y:S02]  /*c4d70*/  IMAD.MOV.U32 R193, RZ, RZ, R58 ;  /* 0x000000ffffc17224 */ /* 0x000fe400078e003a */
[----:B------:R-:W-:Y:S02]  /*c4d80*/  IMAD.MOV.U32 R192, RZ, RZ, R59 ;  /* 0x000000ffffc07224 */ /* 0x000fe400078e003b */
        /* <DEDUP_REMOVED lines=28> */
[----:B------:R-:W-:Y:S01]  /*c4f50*/  HMMA.1688.F32.TF32 R152, R244, R22, R152 ;  /* 0x00000016f498723c */ /* 0x000fe20000081098 */
[----:B--2---:R-:W-:-:S02]  /*c4f60*/  IMAD.MOV.U32 R196, RZ, RZ, R74 ;  /* 0x000000ffffc47224 */ /* 0x004fc400078e004a */
        /* <DEDUP_REMOVED lines=21> */
[----:B------:R-:W-:Y:S01]  /*c50c0*/  IMAD.MOV.U32 R153, RZ, RZ, R118 ;  /* 0x000000ffff997224 */ /* 0x000fe200078e0076 */
[----:B------:R-:W-:Y:S01]  /*c50d0*/  HMMA.1688.F32.TF32 R132, R244, R122, R132 ;  /* 0x0000007af484723c */ /* 0x000fe20000081084 */
[----:B------:R-:W-:Y:S01]  /*c50e0*/  MOV R154, R119 ;  /* 0x00000077009a7202 */ /* 0x000fe20000000f00 */
[----:B------:R-:W-:Y:S02]  /*c50f0*/  IMAD.MOV.U32 R36, RZ, RZ, R155 ;  /* 0x000000ffff247224 */ /* 0x000fe400078e009b */
[----:B------:R-:W-:-:S15]  /*c5100*/  IMAD.MOV.U32 R155, RZ, RZ, R114 ;  /* 0x000000ffff9b7224 */ /* 0x000fde00078e0072 */
[----:B------:R-:W-:Y:S02]  /*c5110*/  IMAD.MOV.U32 R33, RZ, RZ, R132 ;  /* 0x000000ffff217224 */ /* 0x000fe400078e0084 */
[----:B------:R-:W-:Y:S02]  /*c5120*/  IMAD.MOV.U32 R132, RZ, RZ, R115 ;  /* 0x000000ffff847224 */ /* 0x000fe400078e0073 */
[----:B------:R-:W-:Y:S01]  /*c5130*/  IMAD.MOV.U32 R32, RZ, RZ, R133 ;  /* 0x000000ffff207224 */ /* 0x000fe200078e0085 */
[----:B------:R-:W-:Y:S01]  /*c5140*/  MOV R29, R134 ;  /* 0x00000086001d7202 */ /* 0x000fe20000000f00 */
[----:B------:R-:W-:Y:S02]  /*c5150*/  IMAD.MOV.U32 R133, RZ, RZ, R107 ;  /* 0x000000ffff857224 */ /* 0x000fe400078e006b */
[----:B------:R-:W-:Y:S01]  /*c5160*/  IMAD.MOV.U32 R28, RZ, RZ, R135 ;  /* 0x000000ffff1c7224 */ /* 0x000fe200078e0087 */
[----:B------:R-:W-:Y:S01]  /*c5170*/  MOV R134, R110 ;  /* 0x0000006e00867202 */ /* 0x000fe20000000f00 */
[----:B------:R-:W-:-:S02]  /*c5180*/  IMAD.MOV.U32 R135, RZ, RZ, R111 ;  /* 0x000000ffff877224 */ /* 0x000fc400078e006f */
[----:B---3--:R-:W-:Y:S01]  /*c5190*/  IMAD.MOV.U32 R207, RZ, RZ, R63 ;  /* 0x000000ffffcf7224 */ /* 0x008fe200078e003f */
[----:B----4-:R-:W-:Y:S01]  /*c51a0*/  MOV R206, R62 ;  /* 0x0000003e00ce7202 */ /* 0x010fe20000000f00 */
[----:B------:R-:W-:Y:S02]  /*c51b0*/  IMAD.MOV.U32 R216, RZ, RZ, R82 ;  /* 0x000000ffffd87224 */ /* 0x000fe400078e0052 */
[----:B------:R-:W-:Y:S02]  /*c51c0*/  IMAD.MOV.U32 R205, RZ, RZ, R59 ;  /* 0x000000ffffcd7224 */ /* 0x000fe400078e003b */
[----:B------:R-:W-:Y:S02]  /*c51d0*/  IMAD.MOV.U32 R204, RZ, RZ, R58 ;  /* 0x000000ffffcc7224 */ /* 0x000fe400078e003a */
[----:B------:R-:W-:Y:S01]  /*c51e0*/  IMAD.MOV.U32 R203, RZ, RZ, R55 ;  /* 0x000000ffffcb7224 */ /* 0x000fe200078e0037 */
[----:B------:R-:W-:Y:S01]  /*c51f0*/  MOV R202, R54 ;  /* 0x0000003600ca7202 */ /* 0x000fe20000000f00 */
[----:B------:R-:W-:-:S02]  /*c5200*/  IMAD.MOV.U32 R201, RZ, RZ, R47 ;  /* 0x000000ffffc97224 */ /* 0x000fc400078e002f */
        /* <DEDUP_REMOVED lines=38> */
[C---:B------:R-:W-:Y:S08]  /*c5470*/  HMMA.1688.F32.TF32 R132, R244.reuse, R26, R132 ;  /* 0x0000001af484723c */ /* 0x040ff00000081084 */
[C---:B--2---:R-:W-:Y:S08]  /*c5480*/  HMMA.1688.F32.TF32 R200, R244.reuse, R118, R200 ;  /* 0x00000076f4c8723c */ /* 0x044ff000000810c8 */
[----:B---3--:R-:W-:Y:S11]  /*c5490*/  HMMA.1688.F32.TF32 R208, R244, R110, R216 ;  /* 0x0000006ef4d0723c */ /* 0x008ff600000810d8 */
[----:B------:R-:W-:-:S02]  /*c54a0*/  IMAD.MOV.U32 R49, RZ, RZ, R200 ;  /* 0x000000ffff317224 */ /* 0x000fc400078e00c8 */
[----:B------:R-:W-:Y:S01]  /*c54b0*/  IMAD.MOV.U32 R48, RZ, RZ, R201 ;  /* 0x000000ffff307224 */ /* 0x000fe200078e00c9 */
[----:B------:R-:W-:Y:S01]  /*c54c0*/  MOV R45, R202 ;  /* 0x000000ca002d7202 */ /* 0x000fe20000000f00 */
[----:B------:R-:W-:Y:S02]  /*c54d0*/  IMAD.MOV.U32 R44, RZ, RZ, R203 ;  /* 0x000000ffff2c7224 */ /* 0x000fe400078e00cb */
[C---:B------:R-:W-:Y:S08]  /*c54e0*/  HMMA.1688.F32.TF32 R200, R244.reuse, R114, R204 ;  /* 0x00000072f4c8723c */ /* 0x040ff000000810cc */
[C---:B------:R-:W-:Y:S08]  /*c54f0*/  HMMA.1688.F32.TF32 R204, R244.reuse, R106, R196 ;  /* 0x0000006af4cc723c */ /* 0x040ff000000810c4 */
[----:B------:R-:W-:Y:S01]  /*c5500*/  HMMA.1688.F32.TF32 R196, R244, R98, R232 ;  /* 0x00000062f4c4723c */ /* 0x000fe200000810e8 */
[----:B------:R-:W-:Y:S02]  /*c5510*/  STL.64 [R1+0x1530], R208 ;  /* 0x001530d001007387 */ /* 0x000fe40000100a00 */
[----:B------:R-:W-:-:S02]  /*c5520*/  IMAD.MOV.U32 R65, RZ, RZ, R200 ;  /* 0x000000ffff417224 */ /* 0x000fc400078e00c8 */
[----:B------:R-:W-:Y:S01]  /*c5530*/  IMAD.MOV.U32 R64, RZ, RZ, R201 ;  /* 0x000000ffff407224 */ /* 0x000fe200078e00c9 */
[----:B------:R-:W-:Y:S01]  /*c5540*/  MOV R61, R202 ;  /* 0x000000ca003d7202 */ /* 0x000fe20000000f00 */
[----:B------:R-:W-:Y:S02]  /*c5550*/  IMAD.MOV.U32 R60, RZ, RZ, R203 ;  /* 0x000000ffff3c7224 */ /* 0x000fe400078e00cb */
[C---:B------:R-:W-:Y:S01]  /*c5560*/  HMMA.1688.F32.TF32 R200, R244.reuse, R102, R236 ;  /* 0x00000066f4c8723c */ /* 0x040fe200000810ec */
[----:B------:R-:W-:Y:S04]  /*c5570*/  STL.64 [R1+0x1538], R210 ;  /* 0x001538d201007387 */ /* 0x000fe80000100a00 */
[----:B------:R-:W-:Y:S04]  /*c5580*/  STL.64 [R1+0x1520], R204 ;  /* 0x001520cc01007387 */ /* 0x000fe80000100a00 */
[----:B------:R1:W-:Y:S02]  /*c5590*/  STL.64 [R1+0x1528], R206 ;  /* 0x001528ce01007387 */ /* 0x0003e40000100a00 */
[C---:B-1----:R-:W-:Y:S08]  /*c55a0*/  HMMA.1688.F32.TF32 R204, R244.reuse, R94, R228 ;  /* 0x0000005ef4cc723c */ /* 0x042ff000000810e4 */
[----:B------:R-:W-:Y:S04]  /*c55b0*/  STL.64 [R1+0x1510], R200 ;  /* 0x001510c801007387 */ /* 0x000fe80000100a00 */
[----:B------:R1:W-:Y:S04]  /*c55c0*/  STL.64 [R1+0x1518], R202 ;  /* 0x001518ca01007387 */ /* 0x0003e80000100a00 */
[----:B------:R-:W-:Y:S04]  /*c55d0*/  STL.64 [R1+0x1500], R196 ;  /* 0x001500c401007387 */ /* 0x000fe80000100a00 */
[----:B------:R2:W-:Y:S01]  /*c55e0*/  STL.64 [R1+0x1508], R198 ;  /* 0x001508c601007387 */ /* 0x0005e20000100a00 */
[C---:B-1----:R-:W-:Y:S08]  /*c55f0*/  HMMA.1688.F32.TF32 R200, R244.reuse, R70, R224 ;  /* 0x00000046f4c8723c */ /* 0x042ff000000810e0 */
[C---:B--2---:R-:W-:Y:S08]  /*c5600*/  HMMA.1688.F32.TF32 R196, R244.reuse, R66, R192 ;  /* 0x00000042f4c4723c */ /* 0x044ff000000810c0 */
[C---:B------:R-:W-:Y:S08]  /*c5610*/  HMMA.1688.F32.TF32 R192, R244.reuse, R90, R188 ;  /* 0x0000005af4c0723c */ /* 0x040ff000000810bc */
[C---:B------:R-:W-:Y:S08]  /*c5620*/  HMMA.1688.F32.TF32 R188, R244.reuse, R86, R184 ;  /* 0x00000056f4bc723c */ /* 0x040ff000000810b8 */
[C---:B------:R-:W-:Y:S08]  /*c5630*/  HMMA.1688.F32.TF32 R184, R244.reuse, R82, R180 ;  /* 0x00000052f4b8723c */ /* 0x040ff000000810b4 */
[C---:B------:R-:W-:Y:S08]  /*c5640*/  HMMA.1688.F32.TF32 R180, R244.reuse, R78, R176 ;  /* 0x0000004ef4b4723c */ /* 0x040ff000000810b0 */
[C---:B------:R-:W-:Y:S08]  /*c5650*/  HMMA.1688.F32.TF32 R176, R244.reuse, R74, R172 ;  /* 0x0000004af4b0723c */ /* 0x040ff000000810ac */
[C---:B------:R-:W-:Y:S08]  /*c5660*/  HMMA.1688.F32.TF32 R172, R244.reuse, R62, R168 ;  /* 0x0000003ef4ac723c */ /* 0x040ff000000810a8 */
[C---:B----4-:R-:W-:Y:S01]  /*c5670*/  HMMA.1688.F32.TF32 R168, R244.reuse, R58, R164 ;  /* 0x0000003af4a8723c */ /* 0x050fe200000810a4 */
[----:B------:R-:W-:Y:S04]  /*c5680*/  STL.64 [R1+0x14f0], R204 ;  /* 0x0014f0cc01007387 */ /* 0x000fe80000100a00 */
[----:B------:R-:W-:Y:S03]  /*c5690*/  STL.64 [R1+0x14f8], R206 ;  /* 0x0014f8ce01007387 */ /* 0x000fe60000100a00 */
        /* <DEDUP_REMOVED lines=138> */
[----:B----4-:R-:W-:-:S02]  /*c5f40*/  IMAD.MOV.U32 R132, RZ, RZ, R128 ;  /* 0x000000ffff847224 */ /* 0x010fc400078e0080 */
[----:B------:R-:W-:Y:S01]  /*c5f50*/  IMAD.MOV.U32 R133, RZ, RZ, R129 ;  /* 0x000000ffff857224 */ /* 0x000fe200078e0081 */
[----:B------:R-:W4:Y:S04]  /*c5f60*/  LDL.LU R128, [R1+0x559c] ;  /* 0x00559c0001807983 */ /* 0x000f280000300800 */
[----:B------:R-:W4:Y:S01]  /*c5f70*/  LDL.LU R129, [R1+0x5598] ;  /* 0x0055980001817983 */ /* 0x000f220000300800 */
[----:B------:R-:W-:Y:S01]  /*c5f80*/  MOV R134, R130 ;  /* 0x0000008200867202 */ /* 0x000fe20000000f00 */
[----:B------:R-:W-:Y:S02]  /*c5f90*/  IMAD.MOV.U32 R135, RZ, RZ, R131 ;  /* 0x000000ffff877224 */ /* 0x000fe400078e0083 */
[----:B------:R-:W4:Y:S04]  /*c5fa0*/  LDL.LU R130, [R1+0x5594] ;  /* 0x0055940001827983 */ /* 0x000f280000300800 */
[----:B------:R-:W4:Y:S01]  /*c5fb0*/  LDL.LU R131, [R1+0x5590] ;  /* 0x0055900001837983 */ /* 0x000f220000300800 */
[C---:B------:R-:W-:Y:S08]  /*c5fc0*/  HMMA.1688.F32.TF32 R132, R240.reuse, R46, R132 ;  /* 0x0000002ef084723c */ /* 0x040ff00000081084 */
[C---:B--2---:R-:W-:Y:S08]  /*c5fd0*/  HMMA.1688.F32.TF32 R244, R240.reuse, R10, R208 ;  /* 0x0000000af0f4723c */ /* 0x044ff000000810d0 */
[C---:B---3--:R-:W-:Y:S08]  /*c5fe0*/  HMMA.1688.F32.TF32 R248, R240.reuse, R14, R248 ;  /* 0x0000000ef0f8723c */ /* 0x048ff000000810f8 */
        /* <DEDUP_REMOVED lines=15> */
[C---:B--2---:R-:W-:Y:S08]  /*c60e0*/  HMMA.1688.F32.TF32 R200, R240.reuse, R126, R236 ;  /* 0x0000007ef0c8723c */ /* 0x044ff000000810ec */
        /* <DEDUP_REMOVED lines=15> */
[----:B------:R-:W-:Y:S04]  /*c61e0*/  LDS R128, [R0+UR18+0x8b080] ;  /* 0x08b0801200807984 */ /* 0x000fe80008000800 */
        /* <DEDUP_REMOVED lines=10> */
[----:B------:R-:W2:Y:S01]  /*c6290*/  LDS R131, [R3+UR18+0x8b880] ;  /* 0x08b8801203837984 */ /* 0x000ea20008000800 */
[C---:B-1----:R-:W-:Y:S08]  /*c62a0*/  HMMA.1688.F32.TF32 R196, R240.reuse, R118, R232 ;  /* 0x00000076f0c4723c */ /* 0x042ff000000810e8 */
[C---:B------:R-:W-:Y:S11]  /*c62b0*/  HMMA.1688.F32.TF32 R200, R240.reuse, R114, R228 ;  /* 0x00000072f0c8723c */ /* 0x040ff600000810e4 */
[----:B------:R-:W-:Y:S04]  /*c62c0*/  STL.64 [R1+0x1340], R196 ;  /* 0x001340c401007387 */ /* 0x000fe80000100a00 */
[----:B------:R1:W-:Y:S02]  /*c62d0*/  STL.64 [R1+0x1348], R198 ;  /* 0x001348c601007387 */ /* 0x0003e40000100a00 */
[----:B-1----:R-:W-:Y:S02]  /*c62e0*/  HMMA.1688.F32.TF32 R196, R240, R110, R224 ;  /* 0x0000006ef0c4723c */ /* 0x002fe400000810e0 */
[----:B------:R-:W-:Y:S04]  /*c62f0*/  STL.64 [R1+0x1330], R200 ;  /* 0x001330c801007387 */ /* 0x000fe80000100a00 */
[----:B------:R-:W-:-:S13]  /*c6300*/  STL.64 [R1+0x1338], R202 ;  /* 0x001338ca01007387 */ /* 0x000fda0000100a00 */
        /* <DEDUP_REMOVED lines=144> */
[----:B------:R-:W-:Y:S08]  /*c6c10*/  HMMA.1688.F32.TF32 R240, R240, R26, R216 ;  /* 0x0000001af0f0723c */ /* 0x000ff000000810d8 */
        /* <DEDUP_REMOVED lines=22> */
[----:B------:R-:W2:Y:S04]  /*c6d80*/  LDL.LU.64 R218, [R1+0x5548] ;  /* 0x0055480001da7983 */ /* 0x000ea80000300a00 */
[----:B------:R-:W2:Y:S04]  /*c6d90*/  LDL.LU.64 R216, [R1+0x5540] ;  /* 0x0055400001d87983 */ /* 0x000ea80000300a00 */
[----:B------:R-:W-:Y:S04]  /*c6da0*/  STL.64 [R1+0x8d0], R240 ;  /* 0x0008d0f001007387 */ /* 0x000fe80000100a00 */
[----:B------:R-:W-:Y:S04]  /*c6db0*/  STL.64 [R1+0x8d8], R242 ;  /* 0x0008d8f201007387 */ /* 0x000fe80000100a00 */
        /* <DEDUP_REMOVED lines=95> */
[----:B------:R-:W-:Y:S11]  /*c73b0*/  HMMA.1688.F32.TF32 R248, R128, R78, R248 ;  /* 0x0000004e80f8723c */ /* 0x000ff600000810f8 */
[----:B------:R-:W-:Y:S04]  /*c73c0*/  STL.64 [R1+0x780], R244 ;  /* 0x000780f401007387 */ /* 0x000fe80000100a00 */
[----:B------:R3:W-:Y:S04]  /*c73d0*/  STL.64 [R1+0x788], R246 ;  /* 0x000788f601007387 */ /* 0x0007e80000100a00 */
[----:B------:R-:W-:Y:S04]  /*c73e0*/  STL.64 [R1+0x770], R248 ;  /* 0x000770f801007387 */ /* 0x000fe80000100a00 */
[----:B------:R-:W-:Y:S01]  /*c73f0*/  STL.64 [R1+0x778], R250 ;  /* 0x000778fa01007387 */ /* 0x000fe20000100a00 */
[----:B------:R-:W-:-:S02]  /*c7400*/  LOP3.LUT R242, R0, 0x40, RZ, 0x3c, !PT ;  /* 0x0000004000f27812 */ /* 0x000fc400078e3cff */
[----:B------:R-:W-:-:S03]  /*c7410*/  LOP3.LUT R243, R0, 0x60, RZ, 0x3c, !PT ;  /* 0x0000006000f37812 */ /* 0x000fc600078e3cff */
[----:B------:R-:W-:Y:S04]  /*c7420*/  LDS R240, [R242+UR18+0x8b080] ;  /* 0x08b08012f2f07984 */ /* 0x000fe80008000800 */
[----:B------:R-:W-:Y:S04]  /*c7430*/  LDS R241, [R243+UR18+0x8b080] ;  /* 0x08b08012f3f17984 */ /* 0x000fe80008000800 */
[----:B------:R-:W-:Y:S04]  /*c7440*/  LDS R242, [R242+UR18+0x8b880] ;  /* 0x08b88012f2f27984 */ /* 0x000fe80008000800 */
[----:B------:R-:W1:Y:S01]  /*c7450*/  LDS R243, [R243+UR18+0x8b880] ;  /* 0x08b88012f3f37984 */ /* 0x000e620008000800 */
        /* <DEDUP_REMOVED lines=25> */
[----:B------:R2:W-:Y:S03]  /*c75f0*/  STL.64 [R1+0x5e8], R134 ;  /* 0x0005e88601007387 */ /* 0x0005e60000100a00 */
[C---:B-1----:R-:W-:Y:S08]  /*c7600*/  HMMA.1688.F32.TF32 R128, R240.reuse, R10, R180 ;  /* 0x0000000af080723c */ /* 0x042ff000000810b4 */
[C---:B--2---:R-:W-:Y:S01]  /*c7610*/  HMMA.1688.F32.TF32 R132, R240.reuse, R14, R176 ;  /* 0x0000000ef084723c */ /* 0x044fe200000810b0 */
[----:B------:R-:W-:Y:S04]  /*c7620*/  STL.64 [R1+0x5d0], R144 ;  /* 0x0005d09001007387 */ /* 0x000fe80000100a00 */
[----:B------:R-:W-:Y:S04]  /*c7630*/  STL.64 [R1+0x5d8], R146 ;  /* 0x0005d89201007387 */ /* 0x000fe80000100a00 */
[----:B------:R-:W-:Y:S04]  /*c7640*/  STL.64 [R1+0x5a0], R140 ;  /* 0x0005a08c01007387 */ /* 0x000fe80000100a00 */
[----:B------:R1:W-:Y:S02]  /*c7650*/  STL.64 [R1+0x5a8], R142 ;  /* 0x0005a88e01007387 */ /* 0x0003e40000100a00 */
[C---:B-1----:R-:W-:Y:S04]  /*c7660*/  HMMA.1688.F32.TF32 R140, R240.reuse, R6, R184 ;  /* 0x00000006f08c723c */ /* 0x042fe800000810b8 */
[----:B------:R-:W-:Y:S04]  /*c7670*/  STL.64 [R1+0x580], R132 ;  /* 0x0005808401007387 */ /* 0x000fe80000100a00 */
[----:B------:R1:W-:Y:S04]  /*c7680*/  STL.64 [R1+0x588], R134 ;  /* 0x0005888601007387 */ /* 0x0003e80000100a00 */
[----:B------:R-:W-:Y:S04]  /*c7690*/  STL.64 [R1+0x570], R128 ;  /* 0x0005708001007387 */ /* 0x000fe80000100a00 */
[----:B------:R2:W-:Y:S01]  /*c76a0*/  STL.64 [R1+0x578], R130 ;  /* 0x0005788201007387 */ /* 0x0005e20000100a00 */
[C---:B-1----:R-:W-:Y:S08]  /*c76b0*/  HMMA.1688.F32.TF32 R132, R240.reuse, R18, R188 ;  /* 0x00000012f084723c */ /* 0x042ff000000810bc */
[----:B--2---:R-:W-:Y:S01]  /*c76c0*/  HMMA.1688.F32.TF32 R128, R240, R22, R192 ;  /* 0x00000016f080723c */ /* 0x004fe200000810c0 */
[----:B------:R1:W-:Y:S04]  /*c76d0*/  STL.64 [R1+0x540], R140 ;  /* 0x0005408c01007387 */ /* 0x0003e80000100a00 */
[----:B------:R-:W-:Y:S01]  /*c76e0*/  STL.64 [R1+0x548], R142 ;  /* 0x0005488e01007387 */ /* 0x000fe20000100a00 */
[----:B----4-:R-:W-:-:S02]  /*c76f0*/  IMAD.MOV.U32 R244, RZ, RZ, R223 ;  /* 0x000000fffff47224 */ /* 0x010fc400078e00df */
[----:B------:R-:W-:Y:S01]  /*c7700*/  IMAD.MOV.U32 R245, RZ, RZ, R222 ;  /* 0x000000fffff57224 */ /* 0x000fe200078e00de */
[----:B------:R-:W-:Y:S01]  /*c7710*/  MOV R246, R221 ;  /* 0x000000dd00f67202 */ /* 0x000fe20000000f00 */
[----:B------:R-:W-:Y:S01]  /*c7720*/  IMAD.MOV.U32 R247, RZ, RZ, R220 ;  /* 0x000000fffff77224 */ /* 0x000fe200078e00dc */
[----:B------:R2:W-:Y:S04]  /*c7730*/  STL.64 [R1+0x520], R132 ;  /* 0x0005208401007387 */ /* 0x0005e80000100a00 */
[----:B------:R3:W-:Y:S04]  /*c7740*/  STL.64 [R1+0x528], R134 ;  /* 0x0005288601007387 */ /* 0x0007e80000100a00 */
[----:B------:R-:W4:Y:S04]  /*c7750*/  LDL.LU R223, [R1+0x53f8] ;  /* 0x0053f80001df7983 */ /* 0x000f280000300800 */
[----:B------:R-:W-:Y:S04]  /*c7760*/  STL.64 [R1+0x500], R128 ;  /* 0x0005008001007387 */ /* 0x000fe80000100a00 */
[----:B------:R4:W-:Y:S04]  /*c7770*/  STL.64 [R1+0x508], R130 ;  /* 0x0005088201007387 */ /* 0x0009e80000100a00 */
[----:B------:R-:W4:Y:S04]  /*c7780*/  LDL.LU R222, [R1+0x53f4] ;  /* 0x0053f40001de7983 */ /* 0x000f280000300800 */
[----:B------:R-:W4:Y:S04]  /*c7790*/  LDL.LU R221, [R1+0x53f0] ;  /* 0x0053f00001dd7983 */ /* 0x000f280000300800 */
[----:B------:R-:W4:Y:S01]  /*c77a0*/  LDL.LU R220, [R1+0x53ec] ;  /* 0x0053ec0001dc7983 */ /* 0x000f220000300800 */
[----:B-1----:R-:W-:-:S02]  /*c77b0*/  IMAD.MOV.U32 R140, RZ, RZ, R219 ;  /* 0x000000ffff8c7224 */ /* 0x002fc400078e00db */
[----:B--2---:R-:W-:Y:S02]  /*c77c0*/  IMAD.MOV.U32 R132, RZ, RZ, R200 ;  /* 0x000000ffff847224 */ /* 0x004fe400078e00c8 */
[----:B------:R-:W-:Y:S01]  /*c77d0*/  IMAD.MOV.U32 R133, RZ, RZ, R206 ;  /* 0x000000ffff857224 */ /* 0x000fe200078e00ce */
[----:B------:R-:W2:Y:S04]  /*c77e0*/  LDL.LU R200, [R1+0x53e8] ;  /* 0x0053e80001c87983 */ /* 0x000ea80000300800 */
[----:B------:R-:W2:Y:S01]  /*c77f0*/  LDL.LU R206, [R1+0x53e4] ;  /* 0x0053e40001ce7983 */ /* 0x000ea20000300800 */
[----:B---3--:R-:W-:Y:S01]  /*c7800*/  MOV R134, R205 ;  /* 0x000000cd00867202 */ /* 0x008fe20000000f00 */
[----:B------:R-:W-:Y:S02]  /*c7810*/  IMAD.MOV.U32 R135, RZ, RZ, R204 ;  /* 0x000000ffff877224 */ /* 0x000fe400078e00cc */
[----:B------:R-:W3:Y:S04]  /*c7820*/  LDL.LU R205, [R1+0x53e0] ;  /* 0x0053e00001cd7983 */ /* 0x000ee80000300800 */
[----:B------:R-:W2:Y:S04]  /*c7830*/  LDL.LU R204, [R1+0x53dc] ;  /* 0x0053dc0001cc7983 */ /* 0x000ea80000300800 */
[----:B------:R-:W2:Y:S01]  /*c7840*/  LDL.LU R219, [R1+0x53d8] ;  /* 0x0053d80001db7983 */ /* 0x000ea20000300800 */
[----:B------:R-:W-:Y:S01]  /*c7850*/  IMAD.MOV.U32 R141, RZ, RZ, R218 ;  /* 0x000000ffff8d7224 */ /* 0x000fe200078e00da */
[----:B------:R-:W-:-:S02]  /*c7860*/  MOV R142, R217 ;  /* 0x000000d9008e7202 */ /* 0x000fc40000000f00 */
[----:B------:R-:W3:Y:S04]  /*c7870*/  LDL.LU R218, [R1+0x53d4] ;  /* 0x0053d40001da7983 */ /* 0x000ee80000300800 */
[----:B------:R-:W3:Y:S01]  /*c7880*/  LDL.LU R217, [R1+0x53d0] ;  /* 0x0053d00001d97983 */ /* 0x000ee20000300800 */
[----:B------:R-:W-:Y:S02]  /*c7890*/  IMAD.MOV.U32 R143, RZ, RZ, R216 ;  /* 0x000000ffff8f7224 */ /* 0x000fe400078e00d8 */
[----:B------:R-:W-:Y:S01]  /*c78a0*/  IMAD.MOV.U32 R148, RZ, RZ, R210 ;  /* 0x000000ffff947224 */ /* 0x000fe200078e00d2 */
[----:B------:R-:W3:Y:S04]  /*c78b0*/  LDL.LU R216, [R1+0x53cc] ;  /* 0x0053cc0001d87983 */ /* 0x000ee80000300800 */
[----:B------:R-:W3:Y:S01]  /*c78c0*/  LDL.LU R210, [R1+0x53c8] ;  /* 0x0053c80001d27983 */ /* 0x000ee20000300800 */
[----:B------:R-:W-:Y:S01]  /*c78d0*/  IMAD.MOV.U32 R149, RZ, RZ, R209 ;  /* 0x000000ffff957224 */ /* 0x000fe200078e00d1 */
[----:B------:R-:W-:-:S02]  /*c78e0*/  MOV R150, R208 ;  /* 0x000000d000967202 */ /* 0x000fc40000000f00 */
[----:B------:R-:W3:Y:S04]  /*c78f0*/  LDL.LU R209, [R1+0x53c4] ;  /* 0x0053c40001d17983 */ /* 0x000ee80000300800 */
[----:B------:R-:W3:Y:S01]  /*c7900*/  LDL.LU R208, [R1+0x53c0] ;  /* 0x0053c00001d07983 */ /* 0x000ee20000300800 */
[----:B------:R-:W-:-:S03]  /*c7910*/  IMAD.MOV.U32 R151, RZ, RZ, R212 ;  /* 0x000000ffff977224 */ /* 0x000fc600078e00d4 */
[----:B------:R-:W3:Y:S01]  /*c7920*/  LDL.LU R212, [R1+0x53bc] ;  /* 0x0053bc0001d47983 */ /* 0x000ee20000300800 */
[----:B------:R-:W-:-:S03]  /*c7930*/  IMAD.MOV.U32 R152, RZ, RZ, R236 ;  /* 0x000000ffff987224 */ /* 0x000fc600078e00ec */
[----:B------:R-:W3:Y:S01]  /*c7940*/  LDL.LU R236, [R1+0x53b8] ;  /* 0x0053b80001ec7983 */ /* 0x000ee20000300800 */
[----:B------:R-:W-:Y:S01]  /*c7950*/  IMAD.MOV.U32 R153, RZ, RZ, R237 ;  /* 0x000000ffff997224 */ /* 0x000fe200078e00ed */
[----:B------:R-:W-:Y:S02]  /*c7960*/  MOV R154, R238 ;  /* 0x000000ee009a7202 */ /* 0x000fe40000000f00 */
        /* <DEDUP_REMOVED lines=40> */
[----:B----4-:R-:W-:Y:S01]  /*c7bf0*/  IMAD.MOV.U32 R131, RZ, RZ, R223 ;  /* 0x000000ffff837224 */ /* 0x010fe200078e00df */
[----:B------:R-:W-:Y:S01]  /*c7c00*/  MOV R130, R222 ;  /* 0x000000de00827202 */ /* 0x000fe20000000f00 */
[----:B------:R-:W-:Y:S02]  /*c7c10*/  IMAD.MOV.U32 R129, RZ, RZ, R221 ;  /* 0x000000ffff817224 */ /* 0x000fe400078e00dd */
[----:B------:R-:W-:-:S02]  /*c7c20*/  IMAD.MOV.U32 R128, RZ, RZ, R220 ;  /* 0x000000ffff807224 */ /* 0x000fc400078e00dc */
[----:B------:R-:W4:Y:S04]  /*c7c30*/  LDL.LU R220, [R1+0x5378] ;  /* 0x0053780001dc7983 */ /* 0x000f280000300800 */
[----:B------:R-:W4:Y:S04]  /*c7c40*/  LDL.LU R221, [R1+0x5374] ;  /* 0x0053740001dd7983 */ /* 0x000f280000300800 */
[----:B------:R-:W4:Y:S04]  /*c7c50*/  LDL.LU R222, [R1+0x5370] ;  /* 0x0053700001de7983 */ /* 0x000f280000300800 */
[----:B------:R-:W4:Y:S01]  /*c7c60*/  LDL.LU R223, [R1+0x536c] ;  /* 0x00536c0001df7983 */ /* 0x000f220000300800 */
[----:B--2---:R-:W-:Y:S01]  /*c7c70*/  IMAD.MOV.U32 R183, RZ, RZ, R219 ;  /* 0x000000ffffb77224 */ /* 0x004fe200078e00db */
[----:B---3--:R-:W-:Y:S01]  /*c7c80*/  MOV R182, R218 ;  /* 0x000000da00b67202 */ /* 0x008fe20000000f00 */
[----:B------:R-:W-:-:S02]  /*c7c90*/  IMAD.MOV.U32 R181, RZ, RZ, R217 ;  /* 0x000000ffffb57224 */ /* 0x000fc400078e00d9 */
[----:B------:R-:W-:Y:S02]  /*c7ca0*/  IMAD.MOV.U32 R180, RZ, RZ, R216 ;  /* 0x000000ffffb47224 */ /* 0x000fe400078e00d8 */
[----:B------:R-:W2:Y:S04]  /*c7cb0*/  LDL.LU R216, [R1+0x5368] ;  /* 0x0053680001d87983 */ /* 0x000ea80000300800 */
[----:B------:R-:W2:Y:S04]  /*c7cc0*/  LDL.LU R217, [R1+0x5364] ;  /* 0x0053640001d97983 */ /* 0x000ea80000300800 */
[----:B------:R-:W2:Y:S04]  /*c7cd0*/  LDL.LU R218, [R1+0x5360] ;  /* 0x0053600001da7983 */ /* 0x000ea80000300800 */
[----:B------:R-:W2:Y:S01]  /*c7ce0*/  LDL.LU R219, [R1+0x535c] ;  /* 0x00535c0001db7983 */ /* 0x000ea20000300800 */
[----:B------:R-:W-:-:S02]  /*c7cf0*/  IMAD.MOV.U32 R184, RZ, RZ, R212 ;  /* 0x000000ffffb87224 */ /* 0x000fc400078e00d4 */
[----:B------:R-:W-:Y:S01]  /*c7d00*/  IMAD.MOV.U32 R185, RZ, RZ, R208 ;  /* 0x000000ffffb97224 */ /* 0x000fe200078e00d0 */
[----:B------:R-:W3:Y:S04]  /*c7d10*/  LDL.LU R212, [R1+0x5358] ;  /* 0x0053580001d47983 */ /* 0x000ee80000300800 */
[----:B------:R-:W2:Y:S01]  /*c7d20*/  LDL.LU R208, [R1+0x5354] ;  /* 0x0053540001d07983 */ /* 0x000ea20000300800 */
[----:B------:R-:W-:Y:S01]  /*c7d30*/  MOV R186, R209 ;  /* 0x000000d100ba7202 */ /* 0x000fe20000000f00 */
[----:B------:R-:W-:Y:S02]  /*c7d40*/  IMAD.MOV.U32 R187, RZ, RZ, R210 ;  /* 0x000000ffffbb7224 */ /* 0x000fe400078e00d2 */
[----:B------:R-:W2:Y:S04]  /*c7d50*/  LDL.LU R209, [R1+0x5350] ;  /* 0x0053500001d17983 */ /* 0x000ea80000300800 */
[----:B------:R-:W2:Y:S04]  /*c7d60*/  LDL.LU R210, [R1+0x534c] ;  /* 0x00534c0001d27983 */ /* 0x000ea80000300800 */
[----:B------:R-:W2:Y:S04]  /*c7d70*/  LDL.LU R188, [R1+0x560] ;  /* 0x0005600001bc7983 */ /* 0x000ea80000300800 */
[----:B------:R-:W2:Y:S04]  /*c7d80*/  LDL.LU R189, [R1+0x564] ;  /* 0x0005640001bd7983 */ /* 0x000ea80000300800 */
[----:B------:R-:W2:Y:S04]  /*c7d90*/  LDL.LU R190, [R1+0x568] ;  /* 0x0005680001be7983 */ /* 0x000ea80000300800 */
[----:B------:R-:W2:Y:S01]  /*c7da0*/  LDL.LU R191, [R1+0x56c] ;  /* 0x00056c0001bf7983 */ /* 0x000ea20000300800 */
[----:B------:R-:W-:-:S02]  /*c7db0*/  IMAD.MOV.U32 R176, RZ, RZ, R204 ;  /* 0x000000ffffb07224 */ /* 0x000fc400078e00cc */
[----:B------:R-:W-:Y:S01]  /*c7dc0*/  IMAD.MOV.U32 R177, RZ, RZ, R205 ;  /* 0x000000ffffb17224 */ /* 0x000fe200078e00cd */
[----:B------:R-:W2:Y:S04]  /*c7dd0*/  LDL.LU R204, [R1+0x5348] ;  /* 0x0053480001cc7983 */ /* 0x000ea80000300800 */
        /* <DEDUP_REMOVED lines=17> */
[C---:B------:R-:W-:Y:S08]  /*c7ef0*/  HMMA.1688.F32.TF32 R168, R240.reuse, R74, R168 ;  /* 0x0000004af0a8723c */ /* 0x040ff000000810a8 */
[C---:B------:R-:W-:Y:S08]  /*c7f00*/  HMMA.1688.F32.TF32 R164, R240.reuse, R62, R164 ;  /* 0x0000003ef0a4723c */ /* 0x040ff000000810a4 */
[C---:B------:R-:W-:Y:S08]  /*c7f10*/  HMMA.1688.F32.TF32 R152, R240.reuse, R54, R152 ;  /* 0x00000036f098723c */ /* 0x040ff00000081098 */
[C---:B------:R-:W-:Y:S08]  /*c7f20*/  HMMA.1688.F32.TF32 R148, R240.reuse, R46, R148 ;  /* 0x0000002ef094723c */ /* 0x040ff00000081094 */
[C---:B------:R-:W-:Y:S08]  /*c7f30*/  HMMA.1688.F32.TF32 R140, R240.reuse, R38, R140 ;  /* 0x00000026f08c723c */ /* 0x040ff0000008108c */
[C---:B------:R-:W-:Y:S08]  /*c7f40*/  HMMA.1688.F32.TF32 R132, R240.reuse, R34, R132 ;  /* 0x00000022f084723c */ /* 0x040ff00000081084 */
[C---:B--2---:R-:W-:Y:S08]  /*c7f50*/  HMMA.1688.F32.TF32 R192, R240.reuse, R50, R196 ;  /* 0x00000032f0c0723c */ /* 0x044ff000000810c4 */
[C---:B------:R-:W-:Y:S08]  /*c7f60*/  HMMA.1688.F32.TF32 R156, R240.reuse, R138, R200 ;  /* 0x0000008af09c723c */ /* 0x040ff000000810c8 */
[C---:B---3--:R-:W-:Y:S03]  /*c7f70*/  HMMA.1688.F32.TF32 R196, R240.reuse, R126, R204 ;  /* 0x0000007ef0c4723c */ /* 0x048fe600000810cc */
[----:B------:R-:W-:Y:S04]  /*c7f80*/  STL.64 [R1+0x4e0], R192 ;  /* 0x0004e0c001007387 */ /* 0x000fe80000100a00 */
[----:B------:R1:W-:Y:S02]  /*c7f90*/  STL.64 [R1+0x4e8], R194 ;  /* 0x0004e8c201007387 */ /* 0x0003e40000100a00 */
[C---:B-1----:R-:W-:Y:S02]  /*c7fa0*/  HMMA.1688.F32.TF32 R192, R240.reuse, R122, R208 ;  /* 0x0000007af0c0723c */ /* 0x042fe400000810d0 */
[----:B------:R-:W-:Y:S04]  /*c7fb0*/  STL.64 [R1+0x4c0], R156 ;  /* 0x0004c09c01007387 */ /* 0x000fe80000100a00 */
[----:B------:R-:W-:Y:S04]  /*c7fc0*/  STL.64 [R1+0x4c8], R158 ;  /* 0x0004c89e01007387 */ /* 0x000fe80000100a00 */
[----:B------:R-:W-:Y:S04]  /*c7fd0*/  STL.64 [R1+0x4a0], R196 ;  /* 0x0004a0c401007387 */ /* 0x000fe80000100a00 */
[----:B------:R1:W-:Y:S01]  /*c7fe0*/  STL.64 [R1+0x4a8], R198 ;  /* 0x0004a8c601007387 */ /* 0x0003e20000100a00 */
[C---:B----4-:R-:W-:Y:S03]  /*c7ff0*/  HMMA.1688.F32.TF32 R200, R240.reuse, R110, R220 ;  /* 0x0000006ef0c8723c */ /* 0x050fe600000810dc */
[----:B------:R-:W-:Y:S04]  /*c8000*/  LDS R156, [R0+UR18+0x8b100] ;  /* 0x08b10012009c7984 */ /* 0x000fe80008000800 */
[----:B------:R-:W-:Y:S04]  /*c8010*/  LDS R158, [R0+UR18+0x8b900] ;  /* 0x08b90012009e7984 */ /* 0x000fe80008000800 */
[----:B------:R-:W-:Y:S04]  /*c8020*/  LDS R157, [R3+UR18+0x8b100] ;  /* 0x08b10012039d7984 */ /* 0x000fe80008000800 */
[----:B------:R-:W2:Y:S01]  /*c8030*/  LDS R159, [R3+UR18+0x8b900] ;  /* 0x08b90012039f7984 */ /* 0x000ea20008000800 */
[C---:B-1----:R-:W-:Y:S03]  /*c8040*/  HMMA.1688.F32.TF32 R196, R240.reuse, R118, R212 ;  /* 0x00000076f0c4723c */ /* 0x042fe600000810d4 */
[----:B------:R-:W-:Y:S04]  /*c8050*/  STL.64 [R1+0x480], R192 ;  /* 0x000480c001007387 */ /* 0x000fe80000100a00 */
[----:B------:R1:W-:Y:S02]  /*c8060*/  STL.64 [R1+0x488], R194 ;  /* 0x000488c201007387 */ /* 0x0003e40000100a00 */
[C---:B-1----:R-:W-:Y:S10]  /*c8070*/  HMMA.1688.F32.TF32 R192, R240.reuse, R114, R216 ;  /* 0x00000072f0c0723c */ /* 0x042ff400000810d8 */
        /* <DEDUP_REMOVED lines=51> */
[----:B------:R1:W-:Y:S04]  /*c83b0*/  STL.64 [R1+0x290], R140 ;  /* 0x0002908c01007387 */ /* 0x0003e80000100a00 */
[----:B------:R3:W-:Y:S04]  /*c83c0*/  STL.64 [R1+0x298], R142 ;  /* 0x0002988e01007387 */ /* 0x0007e80000100a00 */
[----:B------:R4:W-:Y:S04]  /*c83d0*/  STL.64 [R1+0x280], R132 ;  /* 0x0002808401007387 */ /* 0x0009e80000100a00 */
[----:B------:R1:W-:Y:S04]  /*c83e0*/  STL.64 [R1+0x288], R134 ;  /* 0x0002888601007387 */ /* 0x0003e80000100a00 */
[----:B------:R-:W2:Y:S01]  /*c83f0*/  LDL.LU R144, [R1+0x1000] ;  /* 0x0010000001907983 */ /* 0x000ea20000300800 */
[----:B------:R-:W-:Y:S01]  /*c8400*/  HMMA.1688.F32.TF32 R232, R240, R26, R248 ;  /* 0x0000001af0e8723c */ /* 0x000fe200000810f8 */
[----:B------:R-:W-:-:S02]  /*c8410*/  LOP3.LUT R218, R0, 0x40, RZ, 0x3c, !PT ;  /* 0x0000004000da7812 */ /* 0x000fc400078e3cff */
[----:B------:R-:W-:Y:S01]  /*c8420*/  LOP3.LUT R219, R0, 0x60, RZ, 0x3c, !PT ;  /* 0x0000006000db7812 */ /* 0x000fe200078e3cff */
[----:B------:R-:W-:Y:S04]  /*c8430*/  LDS R240, [R0+UR18+0x8b180] ;  /* 0x08b1801200f07984 */ /* 0x000fe80008000800 */
[----:B------:R-:W-:Y:S04]  /*c8440*/  LDS R242, [R0+UR18+0x8b980] ;  /* 0x08b9801200f27984 */ /* 0x000fe80008000800 */
[----:B------:R-:W-:Y:S04]  /*c8450*/  LDS R241, [R3+UR18+0x8b180] ;  /* 0x08b1801203f17984 */ /* 0x000fe80008000800 */
[----:B------:R-:W-:Y:S04]  /*c8460*/  LDS R243, [R3+UR18+0x8b980] ;  /* 0x08b9801203f37984 */ /* 0x000fe80008000800 */
[----:B------:R-:W-:Y:S04]  /*c8470*/  LDS R216, [R218+UR18+0x8b180] ;  /* 0x08b18012dad87984 */ /* 0x000fe80008000800 */
[----:B------:R-:W-:Y:S04]  /*c8480*/  LDS R217, [R219+UR18+0x8b180] ;  /* 0x08b18012dbd97984 */ /* 0x000fe80008000800 */
        /* <DEDUP_REMOVED lines=33> */
[----:B------:R1:W-:Y:S04]  /*c86a0*/  STL.64 [R1+0x5108], R234 ;  /* 0x005108ea01007387 */ /* 0x0003e80000100a00 */
[----:B------:R1:W-:Y:S04]  /*c86b0*/  STL.64 [R1+0x5100], R232 ;  /* 0x005100e801007387 */ /* 0x0003e80000100a00 */
[----:B----4-:R-:W4:Y:S04]  /*c86c0*/  LDL.LU R132, [R1+0xfd0] ;  /* 0x000fd00001847983 */ /* 0x010f280000300800 */
[----:B------:R-:W4:Y:S04]  /*c86d0*/  LDL.LU R133, [R1+0xfd4] ;  /* 0x000fd40001857983 */ /* 0x000f280000300800 */
[----:B------:R-:W4:Y:S04]  /*c86e0*/  LDL.LU R134, [R1+0xfd8] ;  /* 0x000fd80001867983 */ /* 0x000f280000300800 */
[----:B------:R-:W4:Y:S04]  /*c86f0*/  LDL.LU R135, [R1+0xfdc] ;  /* 0x000fdc0001877983 */ /* 0x000f280000300800 */
[----:B------:R-:W-:Y:S04]  /*c8700*/  LDS R128, [R218+UR18+0x8b100] ;  /* 0x08b10012da807984 */ /* 0x000fe80008000800 */
[----:B------:R-:W-:Y:S04]  /*c8710*/  LDS R130, [R218+UR18+0x8b900] ;  /* 0x08b90012da827984 */ /* 0x000fe80008000800 */
[----:B------:R-:W-:Y:S04]  /*c8720*/  LDS R129, [R219+UR18+0x8b100] ;  /* 0x08b10012db817984 */ /* 0x000fe80008000800 */
[----:B------:R-:W1:Y:S04]  /*c8730*/  LDS R131, [R219+UR18+0x8b900] ;  /* 0x08b90012db837984 */ /* 0x000e680008000800 */
[----:B------:R-:W-:Y:S04]  /*c8740*/  LDS R218, [R218+UR18+0x8b980] ;  /* 0x08b98012dada7984 */ /* 0x000fe80008000800 */
[----:B------:R-:W1:Y:S01]  /*c8750*/  LDS R219, [R219+UR18+0x8b980] ;  /* 0x08b98012dbdb7984 */ /* 0x000e620008000800 */
[C---:B--2---:R-:W-:Y:S03]  /*c8760*/  HMMA.1688.F32.TF32 R228, R156.reuse, R14, R248 ;  /* 0x0000000e9ce4723c */ /* 0x044fe600000810f8 */
[----:B------:R-:W2:Y:S04]  /*c8770*/  LDL.LU R248, [R1+0xfc0] ;  /* 0x000fc00001f87983 */ /* 0x000ea80000300800 */
[----:B------:R-:W2:Y:S04]  /*c8780*/  LDL.LU R249, [R1+0xfc4] ;  /* 0x000fc40001f97983 */ /* 0x000ea80000300800 */
[----:B------:R-:W2:Y:S04]  /*c8790*/  LDL.LU R250, [R1+0xfc8] ;  /* 0x000fc80001fa7983 */ /* 0x000ea80000300800 */
[----:B------:R-:W2:Y:S01]  /*c87a0*/  LDL.LU R251, [R1+0xfcc] ;  /* 0x000fcc0001fb7983 */ /* 0x000ea20000300800 */
[C---:B------:R-:W-:Y:S08]  /*c87b0*/  HMMA.1688.F32.TF32 R168, R156.reuse, R10, R164 ;  /* 0x0000000a9ca8723c */ /* 0x040ff000000810a4 */
[C---:B------:R-:W-:Y:S08]  /*c87c0*/  HMMA.1688.F32.TF32 R164, R156.reuse, R6, R160 ;  /* 0x000000069ca4723c */ /* 0x040ff000000810a0 */
[C---:B------:R-:W-:Y:S01]  /*c87d0*/  HMMA.1688.F32.TF32 R160, R156.reuse, R18, R244 ;  /* 0x000000129ca0723c */ /* 0x040fe200000810f4 */
[----:B------:R-:W-:Y:S04]  /*c87e0*/  STL.64 [R1+0x5118], R230 ;  /* 0x005118e601007387 */ /* 0x000fe80000100a00 */
[----:B------:R1:W-:Y:S04]  /*c87f0*/  STL.64 [R1+0x5110], R228 ;  /* 0x005110e401007387 */ /* 0x0003e80000100a00 */
[----:B------:R-:W-:Y:S04]  /*c8800*/  STL.64 [R1+0x260], R168 ;  /* 0x000260a801007387 */ /* 0x000fe80000100a00 */
[----:B------:R-:W-:Y:S04]  /*c8810*/  STL.64 [R1+0x268], R170 ;  /* 0x000268aa01007387 */ /* 0x000fe80000100a00 */
[----:B------:R-:W2:Y:S04]  /*c8820*/  LDL.LU R244, [R1+0xfb0] ;  /* 0x000fb00001f47983 */ /* 0x000ea80000300800 */
[----:B------:R-:W-:Y:S04]  /*c8830*/  STL.64 [R1+0x250], R164 ;  /* 0x000250a401007387 */ /* 0x000fe80000100a00 */
[----:B------:R-:W-:Y:S04]  /*c8840*/  STL.64 [R1+0x258], R166 ;  /* 0x000258a601007387 */ /* 0x000fe80000100a00 */
[----:B------:R-:W-:Y:S04]  /*c8850*/  STL.64 [R1+0x240], R160 ;  /* 0x000240a001007387 */ /* 0x000fe80000100a00 */
[----:B------:R-:W-:Y:S04]  /*c8860*/  STL.64 [R1+0x248], R162 ;  /* 0x000248a201007387 */ /* 0x000fe80000100a00 */
[----:B------:R-:W2:Y:S04]  /*c8870*/  LDL.LU R245, [R1+0xfb4] ;  /* 0x000fb40001f57983 */ /* 0x000ea80000300800 */
[----:B------:R-:W2:Y:S04]  /*c8880*/  LDL.LU R246, [R1+0xfb8] ;  /* 0x000fb80001f67983 */ /* 0x000ea80000300800 */
[----:B------:R-:W2:Y:S01]  /*c8890*/  LDL.LU R247, [R1+0xfbc] ;  /* 0x000fbc0001f77983 */ /* 0x000ea20000300800 */
[C---:B---3--:R-:W-:Y:S08]  /*c88a0*/  HMMA.1688.F32.TF32 R140, R156.reuse, R126, R140 ;  /* 0x0000007e9c8c723c */ /* 0x048ff0000008108c */
[C---:B------:R-:W-:Y:S08]  /*c88b0*/  HMMA.1688.F32.TF32 R144, R156.reuse, R138, R144 ;  /* 0x0000008a9c90723c */ /* 0x040ff00000081090 */
[C---:B------:R-:W-:Y:S08]  /*c88c0*/  HMMA.1688.F32.TF32 R152, R156.reuse, R22, R152 ;  /* 0x000000169c98723c */ /* 0x040ff00000081098 */
[----:B------:R-:W-:Y:S01]  /*c88d0*/  HMMA.1688.F32.TF32 R148, R156, R50, R148 ;  /* 0x000000329c94723c */ /* 0x000fe20000081094 */
[----:B-1----:R-:W-:-:S02]  /*c88e0*/  IMAD.MOV.U32 R235, RZ, RZ, R140 ;  /* 0x000000ffffeb7224 */ /* 0x002fc400078e008c */
[----:B------:R-:W-:Y:S01]  /*c88f0*/  IMAD.MOV.U32 R234, RZ, RZ, R141 ;  /* 0x000000ffffea7224 */ /* 0x000fe200078e008d */
[----:B------:R-:W-:Y:S01]  /*c8900*/  MOV R233, R142 ;  /* 0x0000008e00e97202 */ /* 0x000fe20000000f00 */
[----:B------:R-:W-:-:S03]  /*c8910*/  IMAD.MOV.U32 R232, RZ, RZ, R143 ;  /* 0x000000ffffe87224 */ /* 0x000fc600078e008f */
[----:B----4-:R-:W-:Y:S01]  /*c8920*/  HMMA.1688.F32.TF32 R140, R156, R122, R132 ;  /* 0x0000007a9c8c723c */ /* 0x010fe20000081084 */
[----:B------:R-:W-:Y:S02]  /*c8930*/  IMAD.MOV.U32 R228, RZ, RZ, R147 ;  /* 0x000000ffffe47224 */ /* 0x000fe400078e0093 */
[----:B------:R-:W-:Y:S01]  /*c8940*/  STL.64 [R1+0x230], R152 ;  /* 0x0002309801007387 */ /* 0x000fe20000100a00 */
[----:B------:R-:W-:-:S03]  /*c8950*/  IMAD.MOV.U32 R230, RZ, RZ, R145 ;  /* 0x000000ffffe67224 */ /* 0x000fc600078e0091 */
[----:B------:R-:W-:Y:S01]  /*c8960*/  STL.64 [R1+0x238], R154 ;  /* 0x0002389a01007387 */ /* 0x000fe20000100a00 */
[----:B------:R-:W-:-:S03]  /*c8970*/  IMAD.MOV.U32 R231, RZ, RZ, R144 ;  /* 0x000000ffffe77224 */ /* 0x000fc600078e0090 */
[----:B------:R-:W-:Y:S01]  /*c8980*/  STL.64 [R1+0x220], R148 ;  /* 0x0002209401007387 */ /* 0x000fe20000100a00 */
[----:B------:R-:W-:-:S03]  /*c8990*/  MOV R229, R146 ;  /* 0x0000009200e57202 */ /* 0x000fc60000000f00 */
[----:B------:R-:W-:Y:S04]  /*c89a0*/  STL.64 [R1+0x228], R150 ;  /* 0x0002289601007387 */ /* 0x000fe80000100a00 */
[----:B------:R-:W-:Y:S04]  /*c89b0*/  STL [R1+0x515c], R228 ;  /* 0x00515ce401007387 */ /* 0x000fe80000100800 */
[----:B------:R-:W-:Y:S04]  /*c89c0*/  STL [R1+0x5158], R230 ;  /* 0x005158e601007387 */ /* 0x000fe80000100800 */
[----:B------:R-:W-:Y:S04]  /*c89d0*/  STL [R1+0x5154], R231 ;  /* 0x005154e701007387 */ /* 0x000fe80000100800 */
[----:B------:R1:W-:Y:S04]  /*c89e0*/  STL [R1+0x5150], R229 ;  /* 0x005150e501007387 */ /* 0x0003e80000100800 */
[----:B------:R-:W-:Y:S04]  /*c89f0*/  STL [R1+0x516c], R232 ;  /* 0x00516ce801007387 */ /* 0x000fe80000100800 */
[----:B------:R-:W-:Y:S04]  /*c8a00*/  STL [R1+0x5168], R233 ;  /* 0x005168e901007387 */ /* 0x000fe80000100800 */
[----:B------:R-:W-:Y:S04]  /*c8a10*/  STL [R1+0x5164], R234 ;  /* 0x005164ea01007387 */ /* 0x000fe80000100800 */
[----:B------:R-:W-:Y:S04]  /*c8a20*/  STL [R1+0x5160], R235 ;  /* 0x005160eb01007387 */ /* 0x000fe80000100800 */
[----:B------:R-:W-:Y:S04]  /*c8a30*/  STL.64 [R1+0x1f0], R140 ;  /* 0x0001f08c01007387 */ /* 0x000fe80000100a00 */
[----:B------:R-:W-:Y:S01]  /*c8a40*/  STL.64 [R1+0x1f8], R142 ;  /* 0x0001f88e01007387 */ /* 0x000fe20000100a00 */
[----:B--2---:R-:W-:-:S15]  /*c8a50*/  HMMA.1688.F32.TF32 R132, R156, R118, R248 ;  /* 0x000000769c84723c */ /* 0x004fde00000810f8 */
[----:B------:R-:W-:-:S04]  /*c8a60*/  NOP ;  /* 0x0000000000007918 */ /* 0x000fc80000000000 */
[----:B------:R2:W-:Y:S04]  /*c8a70*/  STL.64 [R1+0x1e8], R134 ;  /* 0x0001e88601007387 */ /* 0x0005e80000100a00 */
[----:B------:R-:W3:Y:S04]  /*c8a80*/  LDL.LU R248, [R1+0xfa0] ;  /* 0x000fa00001f87983 */ /* 0x000ee80000300800 */
[----:B------:R-:W3:Y:S04]  /*c8a90*/  LDL.LU R249, [R1+0xfa4] ;  /* 0x000fa40001f97983 */ /* 0x000ee80000300800 */
[----:B------:R-:W3:Y:S04]  /*c8aa0*/  LDL.LU R250, [R1+0xfa8] ;  /* 0x000fa80001fa7983 */ /* 0x000ee80000300800 */
[----:B------:R-:W3:Y:S01]  /*c8ab0*/  LDL.LU R251, [R1+0xfac] ;  /* 0x000fac0001fb7983 */ /* 0x000ee20000300800 */
[----:B-1----:R-:W-:-:S02]  /*c8ac0*/  IMAD.MOV.U32 R229, RZ, RZ, R133 ;  /* 0x000000ffffe57224 */ /* 0x002fc400078e0085 */
[----:B------:R-:W-:-:S03]  /*c8ad0*/  IMAD.MOV.U32 R231, RZ, RZ, R132 ;  /* 0x000000ffffe77224 */ /* 0x000fc600078e0084 */
        /* <DEDUP_REMOVED lines=37> */
[----:B-1----:R-:W-:Y:S01]  /*c8d30*/  MOV R229, R140 ;  /* 0x0000008c00e57202 */ /* 0x002fe20000000f00 */
[----:B----4-:R-:W-:Y:S01]  /*c8d40*/  IMAD.MOV.U32 R231, RZ, RZ, R141 ;  /* 0x000000ffffe77224 */ /* 0x010fe200078e008d */
        /* <DEDUP_REMOVED lines=23> */
[----:B------:R-:W-:Y:S04]  /*c8ec0*/  STL.64 [R1+0x190], R152 ;  /* 0x0001909801007387 */ /* 0x000fe80000100a00 */
[----:B------:R1:W-:Y:S04]  /*c8ed0*/  STL.64 [R1+0x198], R154 ;  /* 0x0001989a01007387 */ /* 0x0003e80000100a00 */
[----:B------:R-:W-:Y:S01]  /*c8ee0*/  STL.64 [R1+0x5040], R224 ;  /* 0x005040e001007387 */ /* 0x000fe20000100a00 */
[C---:B--2---:R-:W-:Y:S03]  /*c8ef0*/  HMMA.1688.F32.TF32 R220, R156.reuse, R70, R132 ;  /* 0x000000469cdc723c */ /* 0x044fe60000081084 */
[----:B------:R-:W2:Y:S04]  /*c8f00*/  LDL.LU R132, [R1+0xf00] ;  /* 0x000f000001847983 */ /* 0x000ea80000300800 */
[----:B------:R-:W2:Y:S04]  /*c8f10*/  LDL.LU R133, [R1+0xf04] ;  /* 0x000f040001857983 */ /* 0x000ea80000300800 */
[----:B------:R-:W2:Y:S04]  /*c8f20*/  LDL.LU R134, [R1+0xf08] ;  /* 0x000f080001867983 */ /* 0x000ea80000300800 */
[----:B------:R-:W2:Y:S01]  /*c8f30*/  LDL.LU R135, [R1+0xf0c] ;  /* 0x000f0c0001877983 */ /* 0x000ea20000300800 */
[C---:B------:R-:W-:Y:S03]  /*c8f40*/  HMMA.1688.F32.TF32 R212, R156.reuse, R66, R244 ;  /* 0x000000429cd4723c */ /* 0x040fe600000810f4 */
[----:B------:R-:W-:Y:S04]  /*c8f50*/  STL.64 [R1+0x5058], R222 ;  /* 0x005058de01007387 */ /* 0x000fe80000100a00 */
[----:B------:R-:W-:Y:S04]  /*c8f60*/  STL.64 [R1+0x5050], R220 ;  /* 0x005050dc01007387 */ /* 0x000fe80000100a00 */
[----:B------:R-:W2:Y:S04]  /*c8f70*/  LDL.LU R244, [R1+0xef0] ;  /* 0x000ef00001f47983 */ /* 0x000ea80000300800 */
[----:B------:R-:W2:Y:S04]  /*c8f80*/  LDL.LU R245, [R1+0xef4] ;  /* 0x000ef40001f57983 */ /* 0x000ea80000300800 */
[----:B------:R-:W2:Y:S04]  /*c8f90*/  LDL.LU R246, [R1+0xef8] ;  /* 0x000ef80001f67983 */ /* 0x000ea80000300800 */
[----:B------:R-:W2:Y:S04]  /*c8fa0*/  LDL.LU R247, [R1+0xefc] ;  /* 0x000efc0001f77983 */ /* 0x000ea80000300800 */
[----:B------:R-:W-:Y:S04]  /*c8fb0*/  STL.64 [R1+0x5068], R214 ;  /* 0x005068d601007387 */ /* 0x000fe80000100a00 */
[----:B------:R-:W-:Y:S01]  /*c8fc0*/  STL.64 [R1+0x5060], R212 ;  /* 0x005060d401007387 */ /* 0x000fe20000100a00 */
[C---:B---3--:R-:W-:Y:S03]  /*c8fd0*/  HMMA.1688.F32.TF32 R208, R156.reuse, R90, R248 ;  /* 0x0000005a9cd0723c */ /* 0x048fe600000810f8 */
[----:B------:R-:W3:Y:S04]  /*c8fe0*/  LDL.LU R248, [R1+0xee0] ;  /* 0x000ee00001f87983 */ /* 0x000ee80000300800 */
[----:B------:R-:W3:Y:S04]  /*c8ff0*/  LDL.LU R249, [R1+0xee4] ;  /* 0x000ee40001f97983 */ /* 0x000ee80000300800 */
[----:B------:R-:W3:Y:S04]  /*c9000*/  LDL.LU R250, [R1+0xee8] ;  /* 0x000ee80001fa7983 */ /* 0x000ee80000300800 */
[----:B------:R-:W3:Y:S01]  /*c9010*/  LDL.LU R251, [R1+0xeec] ;  /* 0x000eec0001fb7983 */ /* 0x000ee20000300800 */
[C---:B----4-:R-:W-:Y:S03]  /*c9020*/  HMMA.1688.F32.TF32 R204, R156.reuse, R86, R144 ;  /* 0x000000569ccc723c */ /* 0x050fe60000081090 */
[----:B------:R-:W-:Y:S04]  /*c9030*/  STL.64 [R1+0x5078], R210 ;  /* 0x005078d201007387 */ /* 0x000fe80000100a00 */
[----:B------:R-:W-:Y:S01]  /*c9040*/  STL.64 [R1+0x5070], R208 ;  /* 0x005070d001007387 */ /* 0x000fe20000100a00 */
[C---:B------:R-:W-:Y:S11]  /*c9050*/  HMMA.1688.F32.TF32 R200, R156.reuse, R82, R140 ;  /* 0x000000529cc8723c */ /* 0x040ff6000008108c */
        /* <DEDUP_REMOVED lines=12> */
[C---:B--2---:R-:W-:Y:S03]  /*c9120*/  HMMA.1688.F32.TF32 R196, R156.reuse, R78, R132 ;  /* 0x0000004e9cc4723c */ /* 0x044fe60000081084 */
[----:B------:R-:W2:Y:S04]  /*c9130*/  LDL.LU R132, [R1+0xeb0] ;  /* 0x000eb00001847983 */ /* 0x000ea80000300800 */
[----:B------:R-:W2:Y:S04]  /*c9140*/  LDL.LU R133, [R1+0xeb4] ;  /* 0x000eb40001857983 */ /* 0x000ea80000300800 */
[----:B------:R-:W2:Y:S04]  /*c9150*/  LDL.LU R134, [R1+0xeb8] ;  /* 0x000eb80001867983 */ /* 0x000ea80000300800 */
[----:B------:R-:W2:Y:S04]  /*c9160*/  LDL.LU R135, [R1+0xebc] ;  /* 0x000ebc0001877983 */ /* 0x000ea80000300800 */
[----:B------:R-:W-:Y:S04]  /*c9170*/  STL.64 [R1+0x50a8], R198 ;  /* 0x0050a8c601007387 */ /* 0x000fe80000100a00 */
[----:B------:R-:W-:Y:S01]  /*c9180*/  STL.64 [R1+0x50a0], R196 ;  /* 0x0050a0c401007387 */ /* 0x000fe20000100a00 */
[C---:B------:R-:W-:Y:S03]  /*c9190*/  HMMA.1688.F32.TF32 R192, R156.reuse, R74, R244 ;  /* 0x0000004a9cc0723c */ /* 0x040fe600000810f4 */
        /* <DEDUP_REMOVED lines=8> */
[C---:B---3--:R-:W-:Y:S03]  /*c9220*/  HMMA.1688.F32.TF32 R188, R156.reuse, R62, R248 ;  /* 0x0000003e9cbc723c */ /* 0x048fe600000810f8 */
        /* <DEDUP_REMOVED lines=10> */
[C---:B--2---:R-:W-:Y:S03]  /*c92d0*/  HMMA.1688.F32.TF32 R176, R156.reuse, R46, R132 ;  /* 0x0000002e9cb0723c */ /* 0x044fe60000081084 */
        /* <DEDUP_REMOVED lines=8> */
[----:B------:R-:W1:Y:S04]  /*c9360*/  LDL.LU R148, [R1+0xe80] ;  /* 0x000e800001947983 */ /* 0x000e680000300800 */
[----:B------:R-:W1:Y:S04]  /*c9370*/  LDL.LU R149, [R1+0xe84] ;  /* 0x000e840001957983 */ /* 0x000e680000300800 */
[----:B------:R-:W1:Y:S04]  /*c9380*/  LDL.LU R150, [R1+0xe88] ;  /* 0x000e880001967983 */ /* 0x000e680000300800 */
[----:B------:R-:W1:Y:S04]  /*c9390*/  LDL.LU R151, [R1+0xe8c] ;  /* 0x000e8c0001977983 */ /* 0x000e680000300800 */
[----:B------:R-:W-:Y:S04]  /*c93a0*/  STL [R1+0x4f8c], R176 ;  /* 0x004f8cb001007387 */ /* 0x000fe80000100800 */
[----:B------:R-:W-:Y:S04]  /*c93b0*/  STL [R1+0x4f88], R177 ;  /* 0x004f88b101007387 */ /* 0x000fe80000100800 */
[----:B------:R-:W-:Y:S04]  /*c93c0*/  STL [R1+0x4f84], R178 ;  /* 0x004f84b201007387 */ /* 0x000fe80000100800 */
[----:B------:R-:W-:Y:S01]  /*c93d0*/  STL [R1+0x4f80], R179 ;  /* 0x004f80b301007387 */ /* 0x000fe20000100800 */
        /* <DEDUP_REMOVED lines=13> */
[C---:B---3--:R-:W-:Y:S03]  /*c94b0*/  HMMA.1688.F32.TF32 R168, R156.reuse, R38, R248 ;  /* 0x000000269ca8723c */ /* 0x048fe600000810f8 */
        /* <DEDUP_REMOVED lines=16> */
[C---:B-1----:R-:W-:Y:S08]  /*c95c0*/  HMMA.1688.F32.TF32 R164, R156.reuse, R34, R148 ;  /* 0x000000229ca4723c */ /* 0x042ff00000081094 */
[C---:B--2---:R-:W-:Y:S11]  /*c95d0*/  HMMA.1688.F32.TF32 R160, R156.reuse, R30, R244 ;  /* 0x0000001e9ca0723c */ /* 0x044ff600000810f4 */
[----:B------:R-:W-:Y:S04]  /*c95e0*/  STL [R1+0x4f5c], R164 ;  /* 0x004f5ca401007387 */ /* 0x000fe80000100800 */
[----:B------:R1:W-:Y:S04]  /*c95f0*/  STL [R1+0x4f58], R165 ;  /* 0x004f58a501007387 */ /* 0x0003e80000100800 */
[----:B------:R2:W-:Y:S04]  /*c9600*/  STL [R1+0x4f54], R166 ;  /* 0x004f54a601007387 */ /* 0x0005e80000100800 */
[----:B------:R1:W-:Y:S04]  /*c9610*/  STL [R1+0x4f50], R167 ;  /* 0x004f50a701007387 */ /* 0x0003e80000100800 */
[----:B------:R-:W2:Y:S04]  /*c9620*/  LDL.LU R244, [R1+0xb50] ;  /* 0x000b500001f47983 */ /* 0x000ea80000300800 */
[----:B------:R-:W2:Y:S04]  /*c9630*/  LDL.LU R245, [R1+0xb54] ;  /* 0x000b540001f57983 */ /* 0x000ea80000300800 */
[----:B------:R-:W2:Y:S04]  /*c9640*/  LDL.LU R246, [R1+0xb58] ;  /* 0x000b580001f67983 */ /* 0x000ea80000300800 */
[----:B------:R-:W2:Y:S01]  /*c9650*/  LDL.LU R247, [R1+0xb5c] ;  /* 0x000b5c0001f77983 */ /* 0x000ea20000300800 */
[----:B----4-:R-:W-:Y:S03]  /*c9660*/  HMMA.1688.F32.TF32 R156, R156, R26, R144 ;  /* 0x0000001a9c9c723c */ /* 0x010fe60000081090 */
        /* <DEDUP_REMOVED lines=12> */
[----:B------:R-:W3:Y:S01]  /*c9730*/  LDL.LU R251, [R1+0xb4c] ;  /* 0x000b4c0001fb7983 */ /* 0x000ee20000300800 */
[C---:B------:R-:W-:Y:S08]  /*c9740*/  HMMA.1688.F32.TF32 R132, R128.reuse, R6, R132 ;  /* 0x000000068084723c */ /* 0x040ff00000081084 */
[----:B------:R-:W-:Y:S01]  /*c9750*/  HMMA.1688.F32.TF32 R140, R128, R10, R140 ;  /* 0x0000000a808c723c */ /* 0x000fe2000008108c */
[----:B------:R-:W-:Y:S04]  /*c9760*/  STL [R1+0x4ffc], R152 ;  /* 0x004ffc9801007387 */ /* 0x000fe80000100800 */
[----:B------:R-:W-:Y:S04]  /*c9770*/  STL [R1+0x4ff8], R153 ;  /* 0x004ff89901007387 */ /* 0x000fe80000100800 */
[----:B------:R-:W-:Y:S04]  /*c9780*/  STL [R1+0x4ff4], R154 ;  /* 0x004ff49a01007387 */ /* 0x000fe80000100800 */
[----:B------:R-:W-:Y:S01]  /*c9790*/  STL [R1+0x4ff0], R155 ;  /* 0x004ff09b01007387 */ /* 0x000fe20000100800 */
[----:B-1----:R-:W-:Y:S01]  /*c97a0*/  IMAD.MOV.U32 R165, RZ, RZ, R133 ;  /* 0x000000ffffa57224 */ /* 0x002fe200078e0085 */
[----:B------:R-:W-:-:S04]  /*c97b0*/  MOV R164, R132 ;  /* 0x0000008400a47202 */ /* 0x000fc80000000f00 */
[----:B------:R-:W-:Y:S04]  /*c97c0*/  STL.64 [R1+0x180], R140 ;  /* 0x0001808c01007387 */ /* 0x000fe80000100a00 */
[----:B------:R1:W-:Y:S04]  /*c97d0*/  STL.64 [R1+0x188], R142 ;  /* 0x0001888e01007387 */ /* 0x0003e80000100a00 */
[----:B------:R-:W4:Y:S01]  /*c97e0*/  LDL.LU R132, [R1+0xb30] ;  /* 0x000b300001847983 */ /* 0x000f220000300800 */
[----:B--2---:R-:W-:-:S03]  /*c97f0*/  IMAD.MOV.U32 R166, RZ, RZ, R134 ;  /* 0x000000ffffa67224 */ /* 0x004fc600078e0086 */
[----:B------:R-:W4:Y:S01]  /*c9800*/  LDL.LU R133, [R1+0xb34] ;  /* 0x000b340001857983 */ /* 0x000f220000300800 */
[----:B------:R-:W-:-:S03]  /*c9810*/  IMAD.MOV.U32 R167, RZ, RZ, R135 ;  /* 0x000000ffffa77224 */ /* 0x000fc600078e0087 */
[----:B------:R-:W4:Y:S04]  /*c9820*/  LDL.LU R134, [R1+0xb38] ;  /* 0x000b380001867983 */ /* 0x000f280000300800 */
[----:B------:R-:W4:Y:S04]  /*c9830*/  LDL.LU R135, [R1+0xb3c] ;  /* 0x000b3c0001877983 */ /* 0x000f280000300800 */
[----:B------:R2:W-:Y:S04]  /*c9840*/  STL [R1+0x500c], R167 ;  /* 0x00500ca701007387 */ /* 0x0005e80000100800 */
[----:B------:R1:W-:Y:S04]  /*c9850*/  STL [R1+0x5008], R166 ;  /* 0x005008a601007387 */ /* 0x0003e80000100800 */
[----:B------:R1:W-:Y:S04]  /*c9860*/  STL [R1+0x5004], R165 ;  /* 0x005004a501007387 */ /* 0x0003e80000100800 */
[----:B------:R1:W-:Y:S02]  /*c9870*/  STL [R1+0x5000], R164 ;  /* 0x005000a401007387 */ /* 0x0003e40000100800 */
[----:B-1----:R-:W-:Y:S02]  /*c9880*/  HMMA.1688.F32.TF32 R140, R128, R18, R244 ;  /* 0x00000012808c723c */ /* 0x002fe400000810f4 */
[----:B------:R-:W2:Y:S04]  /*c9890*/  LDL.LU R244, [R1+0xb20] ;  /* 0x000b200001f47983 */ /* 0x000ea80000300800 */
[----:B------:R-:W2:Y:S04]  /*c98a0*/  LDL.LU R245, [R1+0xb24] ;  /* 0x000b240001f57983 */ /* 0x000ea80000300800 */
[----:B------:R-:W2:Y:S04]  /*c98b0*/  LDL.LU R246, [R1+0xb28] ;  /* 0x000b280001f67983 */ /* 0x000ea80000300800 */
[----:B------:R-:W2:Y:S05]  /*c98c0*/  LDL.LU R247, [R1+0xb2c] ;  /* 0x000b2c0001f77983 */ /* 0x000eaa0000300800 */
[----:B------:R-:W-:Y:S01]  /*c98d0*/  MOV R168, R140 ;  /* 0x0000008c00a87202 */ /* 0x000fe20000000f00 */
[----:B------:R-:W-:-:S02]  /*c98e0*/  IMAD.MOV.U32 R169, RZ, RZ, R141 ;  /* 0x000000ffffa97224 */ /* 0x000fc400078e008d */
[----:B------:R-:W-:Y:S02]  /*c98f0*/  IMAD.MOV.U32 R170, RZ, RZ, R142 ;  /* 0x000000ffffaa7224 */ /* 0x000fe400078e008e */
[----:B------:R-:W-:-:S05]  /*c9900*/  IMAD.MOV.U32 R171, RZ, RZ, R143 ;  /* 0x000000ffffab7224 */ /* 0x000fca00078e008f */
[----:B------:R1:W-:Y:S04]  /*c9910*/  STL [R1+0x501c], R171 ;  /* 0x00501cab01007387 */ /* 0x0003e80000100800 */
[----:B------:R1:W-:Y:S04]  /*c9920*/  STL [R1+0x5018], R170 ;  /* 0x005018aa01007387 */ /* 0x0003e80000100800 */
[----:B------:R-:W-:Y:S04]  /*c9930*/  STL [R1+0x5014], R169 ;  /* 0x005014a901007387 */ /* 0x000fe80000100800 */
[----:B------:R-:W-:Y:S01]  /*c9940*/  STL [R1+0x5010], R168 ;  /* 0x005010a801007387 */ /* 0x000fe20000100800 */
[----:B---3--:R-:W-:-:S15]  /*c9950*/  HMMA.1688.F32.TF32 R140, R128, R22, R248 ;  /* 0x00000016808c723c */ /* 0x008fde00000810f8 */
[----:B------:R-:W-:-:S04]  /*c9960*/  NOP ;  /* 0x0000000000007918 */ /* 0x000fc80000000000 */
[----:B------:R-:W-:Y:S01]  /*c9970*/  MOV R172, R140 ;  /* 0x0000008c00ac7202 */ /* 0x000fe20000000f00 */
[----:B------:R-:W-:Y:S01]  /*c9980*/  IMAD.MOV.U32 R173, RZ, RZ, R141 ;  /* 0x000000ffffad7224 */ /* 0x000fe200078e008d */
[----:B------:R-:W3:Y:S01]  /*c9990*/  LDL.LU R140, [R1+0xb10] ;  /* 0x000b1000018c7983 */ /* 0x000ee20000300800 */
[----:B------:R-:W-:-:S03]  /*c99a0*/  IMAD.MOV.U32 R174, RZ, RZ, R142 ;  /* 0x000000ffffae7224 */ /* 0x000fc600078e008e */
[----:B------:R-:W3:Y:S01]  /*c99b0*/  LDL.LU R141, [R1+0xb14] ;  /* 0x000b1400018d7983 */ /* 0x000ee20000300800 */
[----:B------:R-:W-:-:S03]  /*c99c0*/  IMAD.MOV.U32 R175, RZ, RZ, R143 ;  /* 0x000000ffffaf7224 */ /* 0x000fc600078e008f */
[----:B------:R-:W3:Y:S04]  /*c99d0*/  LDL.LU R142, [R1+0xb18] ;  /* 0x000b1800018e7983 */ /* 0x000ee80000300800 */
[----:B------:R-:W3:Y:S04]  /*c99e0*/  LDL.LU R143, [R1+0xb1c] ;  /* 0x000b1c00018f7983 */ /* 0x000ee80000300800 */
[----:B------:R-:W3:Y:S04]  /*c99f0*/  LDL.LU R248, [R1+0xb00] ;  /* 0x000b000001f87983 */ /* 0x000ee80000300800 */
[----:B------:R-:W3:Y:S04]  /*c9a00*/  LDL.LU R249, [R1+0xb04] ;  /* 0x000b040001f97983 */ /* 0x000ee80000300800 */
[----:B------:R-:W3:Y:S04]  /*c9a10*/  LDL.LU R250, [R1+0xb08] ;  /* 0x000b080001fa7983 */ /* 0x000ee80000300800 */
[----:B------:R-:W3:Y:S01]  /*c9a20*/  LDL.LU R251, [R1+0xb0c] ;  /* 0x000b0c0001fb7983 */ /* 0x000ee20000300800 */
[----:B----4-:R-:W-:Y:S03]  /*c9a30*/  HMMA.1688.F32.TF32 R132, R128, R50, R132 ;  /* 0x000000328084723c */ /* 0x010fe60000081084 */
[----:B------:R4:W-:Y:S04]  /*c9a40*/  STL [R1+0x502c], R175 ;  /* 0x00502caf01007387 */ /* 0x0009e80000100800 */
[----:B------:R1:W-:Y:S04]  /*c9a50*/  STL [R1+0x5028], R174 ;  /* 0x005028ae01007387 */ /* 0x0003e80000100800 */
[----:B------:R1:W-:Y:S04]  /*c9a60*/  STL [R1+0x5024], R173 ;  /* 0x005024ad01007387 */ /* 0x0003e80000100800 */
[----:B------:R1:W-:Y:S04]  /*c9a70*/  STL [R1+0x5020], R172 ;  /* 0x005020ac01007387 */ /* 0x0003e80000100800 */
[----:B------:R-:W-:Y:S01]  /*c9a80*/  MOV R176, R132 ;  /* 0x0000008400b07202 */ /* 0x000fe20000000f00 */
[----:B------:R-:W-:Y:S01]  /*c9a90*/  IMAD.MOV.U32 R177, RZ, RZ, R133 ;  /* 0x000000ffffb17224 */ /* 0x000fe200078e0085 */
[----:B------:R-:W4:Y:S01]  /*c9aa0*/  LDL.LU R132, [R1+0xe60] ;  /* 0x000e600001847983 */ /* 0x000f220000300800 */
[----:B------:R-:W-:-:S03]  /*c9ab0*/  IMAD.MOV.U32 R178, RZ, RZ, R134 ;  /* 0x000000ffffb27224 */ /* 0x000fc600078e0086 */
[----:B------:R-:W4:Y:S01]  /*c9ac0*/  LDL.LU R133, [R1+0xe64] ;  /* 0x000e640001857983 */ /* 0x000f220000300800 */
[----:B------:R-:W-:-:S03]  /*c9ad0*/  IMAD.MOV.U32 R179, RZ, RZ, R135 ;  /* 0x000000ffffb37224 */ /* 0x000fc600078e0087 */
[----:B------:R-:W4:Y:S04]  /*c9ae0*/  LDL.LU R134, [R1+0xe68] ;  /* 0x000e680001867983 */ /* 0x000f280000300800 */
[----:B------:R-:W4:Y:S04]  /*c9af0*/  LDL.LU R135, [R1+0xe6c] ;  /* 0x000e6c0001877983 */ /* 0x000f280000300800 */
        /* <DEDUP_REMOVED lines=9> */
[----:B------:R-:W-:-:S02]  /*c9b90*/  IMAD.MOV.U32 R182, RZ, RZ, R146 ;  /* 0x000000ffffb67224 */ /* 0x000fc400078e0092 */
[----:B------:R-:W-:Y:S01]  /*c9ba0*/  IMAD.MOV.U32 R183, RZ, RZ, R147 ;  /* 0x000000ffffb77224 */ /* 0x000fe200078e0093 */
[----:B------:R-:W-:Y:S01]  /*c9bb0*/  MOV R180, R144 ;  /* 0x0000009000b47202 */ /* 0x000fe20000000f00 */
[----:B------:R-:W-:-:S03]  /*c9bc0*/  IMAD.MOV.U32 R181, RZ, RZ, R145 ;  /* 0x000000ffffb57224 */ /* 0x000fc600078e0091 */
[----:B------:R-:W-:Y:S04]  /*c9bd0*/  STL.64 [R1+0x50b8], R182 ;  /* 0x0050b8b601007387 */ /* 0x000fe80000100a00 */
[----:B------:R-:W-:Y:S01]  /*c9be0*/  STL.64 [R1+0x50b0], R180 ;  /* 0x0050b0b401007387 */ /* 0x000fe20000100a00 */
[----:B---3--:R-:W-:-:S15]  /*c9bf0*/  HMMA.1688.F32.TF32 R140, R128, R126, R140 ;  /* 0x0000007e808c723c */ /* 0x008fde000008108c */
[----:B------:R-:W-:-:S04]  /*c9c00*/  NOP ;  /* 0x0000000000007918 */ /* 0x000fc80000000000 */
[----:B------:R-:W-:Y:S02]  /*c9c10*/  IMAD.MOV.U32 R186, RZ, RZ, R142 ;  /* 0x000000ffffba7224 */ /* 0x000fe400078e008e */
[----:B------:R-:W-:Y:S01]  /*c9c20*/  IMAD.MOV.U32 R187, RZ, RZ, R143 ;  /* 0x000000ffffbb7224 */ /* 0x000fe200078e008f */
[----:B------:R-:W-:Y:S01]  /*c9c30*/  MOV R184, R140 ;  /* 0x0000008c00b87202 */ /* 0x000fe20000000f00 */
[----:B------:R-:W-:Y:S02]  /*c9c40*/  IMAD.MOV.U32 R185, RZ, RZ, R141 ;  /* 0x000000ffffb97224 */ /* 0x000fe400078e008d */
[C---:B------:R-:W-:Y:S01]  /*c9c50*/  HMMA.1688.F32.TF32 R140, R128.reuse, R122, R248 ;  /* 0x0000007a808c723c */ /* 0x040fe200000810f8 */
[----:B------:R-:W-:Y:S04]  /*c9c60*/  STL.64 [R1+0x50c8], R186 ;  /* 0x0050c8ba01007387 */ /* 0x000fe80000100a00 */
[----:B------:R-:W-:Y:S04]  /*c9c70*/  STL.64 [R1+0x50c0], R184 ;  /* 0x0050c0b801007387 */ /* 0x000fe80000100a00 */
        /* <DEDUP_REMOVED lines=13> */
[----:B------:R-:W-:Y:S01]  /*c9d50*/  MOV R160, R140 ;  /* 0x0000008c00a07202 */ /* 0x000fe20000000f00 */
[----:B------:R-:W-:-:S03]  /*c9d60*/  IMAD.MOV.U32 R161, RZ, RZ, R141 ;  /* 0x000000ffffa17224 */ /* 0x000fc600078e008d */
[----:B------:R-:W-:Y:S01]  /*c9d70*/  STL.64 [R1+0x50d8], R158 ;  /* 0x0050d89e01007387 */ /* 0x000fe20000100a00 */
[----:B--2---:R-:W-:Y:S03]  /*c9d80*/  HMMA.1688.F32.TF32 R132, R128, R114, R244 ;  /* 0x000000728084723c */ /* 0x004fe600000810f4 */
[----:B------:R-:W-:Y:S04]  /*c9d90*/  STL.64 [R1+0x50d0], R156 ;  /* 0x0050d09c01007387 */ /* 0x000fe80000100a00 */
[----:B------:R-:W2:Y:S01]  /*c9da0*/  LDL.LU R140, [R1+0xe20] ;  /* 0x000e2000018c7983 */ /* 0x000ea20000300800 */
[----:B------:R-:W-:-:S03]  /*c9db0*/  IMAD.MOV.U32 R162, RZ, RZ, R142 ;  /* 0x000000ffffa27224 */ /* 0x000fc600078e008e */
[----:B------:R-:W2:Y:S01]  /*c9dc0*/  LDL.LU R141, [R1+0xe24] ;  /* 0x000e2400018d7983 */ /* 0x000ea20000300800 */
[----:B------:R-:W-:-:S03]  /*c9dd0*/  IMAD.MOV.U32 R192, RZ, RZ, R143 ;  /* 0x000000ffffc07224 */ /* 0x000fc600078e008f */
[----:B------:R-:W2:Y:S04]  /*c9de0*/  LDL.LU R142, [R1+0xe28] ;  /* 0x000e2800018e7983 */ /* 0x000ea80000300800 */
[----:B------:R-:W2:Y:S01]  /*c9df0*/  LDL.LU R143, [R1+0xe2c] ;  /* 0x000e2c00018f7983 */ /* 0x000ea20000300800 */
[----:B------:R-:W-:Y:S01]  /*c9e00*/  MOV R152, R132 ;  /* 0x0000008400987202 */ /* 0x000fe20000000f00 */
[----:B------:R-:W-:Y:S02]  /*c9e10*/  IMAD.MOV.U32 R153, RZ, RZ, R133 ;  /* 0x000000ffff997224 */ /* 0x000fe400078e0085 */
        /* <DEDUP_REMOVED lines=10> */
[----:B------:R-:W-:Y:S04]  /*c9ec0*/  STL.64 [R1+0x50e8], R154 ;  /* 0x0050e89a01007387 */ /* 0x000fe80000100a00 */
[----:B------:R1:W-:Y:S01]  /*c9ed0*/  STL.64 [R1+0x50e0], R152 ;  /* 0x0050e09801007387 */ /* 0x0003e20000100a00 */
[C---:B---3--:R-:W-:Y:S03]  /*c9ee0*/  HMMA.1688.F32.TF32 R148, R128.reuse, R110, R248 ;  /* 0x0000006e8094723c */ /* 0x048fe600000810f8 */
[----:B------:R-:W3:Y:S04]  /*c9ef0*/  LDL.LU R248, [R1+0xdf0] ;  /* 0x000df00001f87983 */ /* 0x000ee80000300800 */
[----:B------:R-:W3:Y:S04]  /*c9f00*/  LDL.LU R249, [R1+0xdf4] ;  /* 0x000df40001f97983 */ /* 0x000ee80000300800 */
[----:B------:R-:W3:Y:S04]  /*c9f10*/  LDL.LU R250, [R1+0xdf8] ;  /* 0x000df80001fa7983 */ /* 0x000ee80000300800 */
[----:B------:R-:W3:Y:S01]  /*c9f20*/  LDL.LU R251, [R1+0xdfc] ;  /* 0x000dfc0001fb7983 */ /* 0x000ee20000300800 */
[----:B----4-:R-:W-:Y:S03]  /*c9f30*/  HMMA.1688.F32.TF32 R144, R128, R106, R144 ;  /* 0x0000006a8090723c */ /* 0x010fe60000081090 */
[----:B------:R-:W-:Y:S01]  /*c9f40*/  MOV R167, R148 ;  /* 0x0000009400a77202 */ /* 0x000fe20000000f00 */
[----:B------:R-:W-:-:S02]  /*c9f50*/  IMAD.MOV.U32 R166, RZ, RZ, R149 ;  /* 0x000000ffffa67224 */ /* 0x000fc400078e0095 */
[----:B------:R-:W-:Y:S02]  /*c9f60*/  IMAD.MOV.U32 R165, RZ, RZ, R150 ;  /* 0x000000ffffa57224 */ /* 0x000fe400078e0096 */
[----:B------:R-:W-:-:S11]  /*c9f70*/  IMAD.MOV.U32 R164, RZ, RZ, R151 ;  /* 0x000000ffffa47224 */ /* 0x000fd600078e0097 */
[----:B------:R-:W-:Y:S02]  /*c9f80*/  IMAD.MOV.U32 R163, RZ, RZ, R147 ;  /* 0x000000ffffa37224 */ /* 0x000fe400078e0093 */
[----:B------:R-:W-:Y:S02]  /*c9f90*/  IMAD.MOV.U32 R194, RZ, RZ, R145 ;  /* 0x000000ffffc27224 */ /* 0x000fe400078e0091 */
[----:B------:R-:W-:Y:S01]  /*c9fa0*/  IMAD.MOV.U32 R195, RZ, RZ, R146 ;  /* 0x000000ffffc37224 */ /* 0x000fe200078e0092 */
[----:B------:R-:W-:Y:S01]  /*c9fb0*/  STL.64 [R1+0x50f8], R166 ;  /* 0x0050f8a601007387 */ /* 0x000fe20000100a00 */
[----:B------:R-:W-:-:S03]  /*c9fc0*/  MOV R193, R144 ;  /* 0x0000009000c17202 */ /* 0x000fc60000000f00 */
[----:B------:R-:W-:Y:S01]  /*c9fd0*/  STL.64 [R1+0x50f0], R164 ;  /* 0x0050f0a401007387 */ /* 0x000fe20000100a00 */
[C---:B--2---:R-:W-:Y:S08]  /*c9fe0*/  HMMA.1688.F32.TF32 R140, R128.reuse, R102, R140 ;  /* 0x00000066808c723c */ /* 0x044ff0000008108c */
[----:B------:R-:W-:Y:S11]  /*c9ff0*/  HMMA.1688.F32.TF32 R132, R128, R98, R132 ;  /* 0x000000628084723c */ /* 0x000ff60000081084 */
[----:B-1----:R-:W-:Y:S01]  /*ca000*/  MOV R171, R140 ;  /* 0x0000008c00ab7202 */ /* 0x002fe20000000f00 */
[----:B------:R-:W-:-:S07]  /*ca010*/  IMAD.MOV.U32 R170, RZ, RZ, R141 ;  /* 0x000000ffffaa7224 */ /* 0x000fce00078e008d */
[----:B------:R-:W-:Y:S01]  /*ca020*/  MOV R175, R132 ;  /* 0x0000008400af7202 */ /* 0x000fe20000000f00 */
[----:B------:R-:W-:Y:S02]  /*ca030*/  IMAD.MOV.U32 R174, RZ, RZ, R133 ;  /* 0x000000ffffae7224 */ /* 0x000fe400078e0085 */
[----:B------:R-:W-:Y:S02]  /*ca040*/  IMAD.MOV.U32 R173, RZ, RZ, R134 ;  /* 0x000000ffffad7224 */ /* 0x000fe400078e0086 */
[----:B------:R-:W-:Y:S02]  /*ca050*/  IMAD.MOV.U32 R172, RZ, RZ, R135 ;  /* 0x000000ffffac7224 */ /* 0x000fe400078e0087 */
[----:B------:R-:W-:Y:S01]  /*ca060*/  HMMA.1688.F32.TF32 R132, R128, R94, R244 ;  /* 0x0000005e8084723c */ /* 0x000fe200000810f4 */
[----:B------:R-:W-:Y:S01]  /*ca070*/  STL.64 [R1+0x5138], R162 ;  /* 0x005138a201007387 */ /* 0x000fe20000100a00 */
[----:B------:R-:W-:Y:S02]  /*ca080*/  IMAD.MOV.U32 R169, RZ, RZ, R142 ;  /* 0x000000ffffa97224 */ /* 0x000fe400078e008e */
[----:B------:R-:W-:Y:S01]  /*ca090*/  IMAD.MOV.U32 R168, RZ, RZ, R143 ;  /* 0x000000ffffa87224 */ /* 0x000fe200078e008f */
[----:B------:R-:W-:Y:S04]  /*ca0a0*/  STL.64 [R1+0x5130], R160 ;  /* 0x005130a001007387 */ /* 0x000fe80000100a00 */
[----:B------:R-:W-:Y:S04]  /*ca0b0*/  STL.64 [R1+0x5128], R194 ;  /* 0x005128c201007387 */ /* 0x000fe80000100a00 */
[----:B------:R-:W-:Y:S04]  /*ca0c0*/  STL.64 [R1+0x5120], R192 ;  /* 0x005120c001007387 */ /* 0x000fe80000100a00 */
[----:B------:R-:W-:Y:S04]  /*ca0d0*/  STL.64 [R1+0x5148], R170 ;  /* 0x005148aa01007387 */ /* 0x000fe80000100a00 */
[----:B------:R-:W-:Y:S04]  /*ca0e0*/  STL.64 [R1+0x5140], R168 ;  /* 0x005140a801007387 */ /* 0x000fe80000100a00 */
[----:B------:R-:W-:Y:S04]  /*ca0f0*/  STL.64 [R1+0x51a0], R174 ;  /* 0x0051a0ae01007387 */ /* 0x000fe80000100a00 */
[----:B------:R-:W-:Y:S01]  /*ca100*/  STL.64 [R1+0x5198], R172 ;  /* 0x005198ac01007387 */ /* 0x000fe20000100a00 */
[----:B------:R-:W-:Y:S01]  /*ca110*/  MOV R179, R132 ;  /* 0x0000008400b37202 */ /* 0x000fe20000000f00 */
[----:B------:R-:W-:-:S02]  /*ca120*/  IMAD.MOV.U32 R178, RZ, RZ, R133 ;  /* 0x000000ffffb27224 */ /* 0x000fc400078e0085 */
[----:B------:R-:W-:Y:S02]  /*ca130*/  IMAD.MOV.U32 R177, RZ, RZ, R134 ;  /* 0x000000ffffb17224 */ /* 0x000fe400078e0086 */
[----:B------:R-:W-:Y:S01]  /*ca140*/  IMAD.MOV.U32 R176, RZ, RZ, R135 ;  /* 0x000000ffffb07224 */ /* 0x000fe200078e0087 */
[----:B------:R-:W-:Y:S04]  /*ca150*/  STL.64 [R1+0x51b0], R178 ;  /* 0x0051b0b201007387 */ /* 0x000fe80000100a00 */
[----:B------:R-:W-:Y:S04]  /*ca160*/  STL.64 [R1+0x51a8], R176 ;  /* 0x0051a8b001007387 */ /* 0x000fe80000100a00 */
        /* <DEDUP_REMOVED lines=47> */
[C---:B--2---:R-:W-:Y:S08]  /*ca460*/  HMMA.1688.F32.TF32 R140, R128.reuse, R86, R140 ;  /* 0x00000056808c723c */ /* 0x044ff0000008108c */
[C---:B----4-:R-:W-:Y:S08]  /*ca470*/  HMMA.1688.F32.TF32 R152, R128.reuse, R90, R144 ;  /* 0x0000005a8098723c */ /* 0x050ff00000081090 */
[----:B------:R-:W-:-:S15]  /*ca480*/  HMMA.1688.F32.TF32 R156, R128, R66, R224 ;  /* 0x00000042809c723c */ /* 0x000fde00000810e0 */
[----:B------:R-:W-:-:S04]  /*ca490*/  NOP ;  /* 0x0000000000007918 */ /* 0x000fc80000000000 */
        /* <DEDUP_REMOVED lines=10> */
[----:B-1----:R-:W2:Y:S04]  /*ca540*/  LDL.LU R140, [R1+0xd30] ;  /* 0x000d3000018c7983 */ /* 0x002ea80000300800 */
[----:B------:R-:W2:Y:S04]  /*ca550*/  LDL.LU R141, [R1+0xd34] ;  /* 0x000d3400018d7983 */ /* 0x000ea80000300800 */
[----:B----4-:R-:W4:Y:S04]  /*ca560*/  LDL.LU R142, [R1+0xd38] ;  /* 0x000d3800018e7983 */ /* 0x010f280000300800 */
[----:B------:R-:W4:Y:S04]  /*ca570*/  LDL.LU R143, [R1+0xd3c] ;  /* 0x000d3c00018f7983 */ /* 0x000f280000300800 */
[----:B------:R-:W-:Y:S04]  /*ca580*/  STL.64 [R1+0x5300], R86 ;  /* 0x0053005601007387 */ /* 0x000fe80000100a00 */
[----:B------:R3:W-:Y:S02]  /*ca590*/  STL.64 [R1+0x52f8], R84 ;  /* 0x0052f85401007387 */ /* 0x0007e40000100a00 */
[C---:B---3--:R-:W-:Y:S02]  /*ca5a0*/  HMMA.1688.F32.TF32 R84, R128.reuse, R82, R132 ;  /* 0x000000528054723c */ /* 0x048fe40000081084 */
[----:B------:R-:W3:Y:S06]  /*ca5b0*/  LDL.LU R132, [R1+0xd20] ;  /* 0x000d200001847983 */ /* 0x000eec0000300800 */
[C---:B------:R-:W-:Y:S11]  /*ca5c0*/  HMMA.1688.F32.TF32 R152, R128.reuse, R78, R228 ;  /* 0x0000004e8098723c */ /* 0x040ff600000810e4 */
[----:B------:R-:W-:Y:S04]  /*ca5d0*/  STL.64 [R1+0x50], R84 ;  /* 0x0000505401007387 */ /* 0x000fe80000100a00 */
[----:B------:R1:W-:Y:S04]  /*ca5e0*/  STL.64 [R1+0x58], R86 ;  /* 0x0000585601007387 */ /* 0x0003e80000100a00 */
[----:B------:R-:W3:Y:S04]  /*ca5f0*/  LDL.LU R133, [R1+0xd24] ;  /* 0x000d240001857983 */ /* 0x000ee80000300800 */
[----:B------:R-:W3:Y:S04]  /*ca600*/  LDL.LU R134, [R1+0xd28] ;  /* 0x000d280001867983 */ /* 0x000ee80000300800 */
[----:B------:R-:W3:Y:S04]  /*ca610*/  LDL.LU R135, [R1+0xd2c] ;  /* 0x000d2c0001877983 */ /* 0x000ee80000300800 */
[----:B------:R-:W-:Y:S04]  /*ca620*/  STL.64 [R1+0x52f0], R82 ;  /* 0x0052f05201007387 */ /* 0x000fe80000100a00 */
[----:B------:R1:W-:Y:S02]  /*ca630*/  STL.64 [R1+0x52e8], R80 ;  /* 0x0052e85001007387 */ /* 0x0003e40000100a00 */
[C---:B-1----:R-:W-:Y:S08]  /*ca640*/  HMMA.1688.F32.TF32 R84, R128.reuse, R74, R232 ;  /* 0x0000004a8054723c */ /* 0x042ff000000810e8 */
[C---:B------:R-:W-:Y:S01]  /*ca650*/  HMMA.1688.F32.TF32 R80, R128.reuse, R62, R248 ;  /* 0x0000003e8050723c */ /* 0x040fe200000810f8 */
[----:B------:R-:W-:Y:S04]  /*ca660*/  STL.64 [R1+0x40], R152 ;  /* 0x0000409801007387 */ /* 0x000fe80000100a00 */
[----:B------:R-:W-:Y:S04]  /*ca670*/  STL.64 [R1+0x48], R154 ;  /* 0x0000489a01007387 */ /* 0x000fe80000100a00 */
[----:B------:R-:W3:Y:S04]  /*ca680*/  LDL.LU R248, [R1+0xd10] ;  /* 0x000d100001f87983 */ /* 0x000ee80000300800 */
[----:B------:R-:W-:Y:S04]  /*ca690*/  STL.64 [R1+0x30], R84 ;  /* 0x0000305401007387 */ /* 0x000fe80000100a00 */
[----:B------:R1:W-:Y:S04]  /*ca6a0*/  STL.64 [R1+0x38], R86 ;  /* 0x0000385601007387 */ /* 0x0003e80000100a00 */
[----:B------:R-:W-:Y:S04]  /*ca6b0*/  STL.64 [R1+0x20], R80 ;  /* 0x0000205001007387 */ /* 0x000fe80000100a00 */
[----:B------:R1:W-:Y:S04]  /*ca6c0*/  STL.64 [R1+0x28], R82 ;  /* 0x0000285201007387 */ /* 0x0003e80000100a00 */
[----:B------:R-:W3:Y:S04]  /*ca6d0*/  LDL.LU R249, [R1+0xd14] ;  /* 0x000d140001f97983 */ /* 0x000ee80000300800 */
[----:B------:R-:W3:Y:S04]  /*ca6e0*/  LDL.LU R250, [R1+0xd18] ;  /* 0x000d180001fa7983 */ /* 0x000ee80000300800 */
[----:B------:R-:W3:Y:S01]  /*ca6f0*/  LDL.LU R251, [R1+0xd1c] ;  /* 0x000d1c0001fb7983 */ /* 0x000ee20000300800 */
[C---:B-1----:R-:W-:Y:S08]  /*ca700*/  HMMA.1688.F32.TF32 R84, R128.reuse, R58, R236 ;  /* 0x0000003a8054723c */ /* 0x042ff000000810ec */
[C---:B------:R-:W-:Y:S08]  /*ca710*/  HMMA.1688.F32.TF32 R80, R128.reuse, R54, R148 ;  /* 0x000000368050723c */ /* 0x040ff00000081094 */
[C---:B------:R-:W-:Y:S03]  /*ca720*/  HMMA.1688.F32.TF32 R244, R128.reuse, R46, R244 ;  /* 0x0000002e80f4723c */ /* 0x040fe600000810f4 */
[----:B------:R-:W-:Y:S04]  /*ca730*/  STL.64 [R1+0x10], R84 ;  /* 0x0000105401007387 */ /* 0x000fe80000100a00 */
[----:B------:R-:W-:Y:S04]  /*ca740*/  STL.64 [R1+0x18], R86 ;  /* 0x0000185601007387 */ /* 0x000fe80000100a00 */
[----:B------:R-:W3:Y:S04]  /*ca750*/  LDL.LU R232, [R1+0xa60] ;  /* 0x000a600001e87983 */ /* 0x000ee80000300800 */
[----:B------:R-:W-:Y:S04]  /*ca760*/  STL.64 [R1], R80 ;  /* 0x0000005001007387 */ /* 0x000fe80000100a00 */
[----:B------:R1:W-:Y:S04]  /*ca770*/  STL.64 [R1+0x8], R82 ;  /* 0x0000085201007387 */ /* 0x0003e80000100a00 */
[----:B------:R-:W3:Y:S04]  /*ca780*/  LDL.LU R233, [R1+0xa64] ;  /* 0x000a640001e97983 */ /* 0x000ee80000300800 */
[----:B------:R-:W3:Y:S04]  /*ca790*/  LDL.LU R234, [R1+0xa68] ;  /* 0x000a680001ea7983 */ /* 0x000ee80000300800 */
[----:B------:R-:W3:Y:S04]  /*ca7a0*/  LDL.LU R235, [R1+0xa6c] ;  /* 0x000a6c0001eb7983 */ /* 0x000ee80000300800 */
[----:B------:R-:W-:Y:S04]  /*ca7b0*/  STL [R1+0x4edc], R244 ;  /* 0x004edcf401007387 */ /* 0x000fe80000100800 */
[----:B------:R-:W-:Y:S04]  /*ca7c0*/  STL [R1+0x4ed8], R245 ;  /* 0x004ed8f501007387 */ /* 0x000fe80000100800 */
[----:B------:R-:W-:Y:S04]  /*ca7d0*/  STL [R1+0x4ed4], R246 ;  /* 0x004ed4f601007387 */ /* 0x000fe80000100800 */
[----:B------:R-:W-:Y:S01]  /*ca7e0*/  STL [R1+0x4ed0], R247 ;  /* 0x004ed0f701007387 */ /* 0x000fe20000100800 */
[C---:B--2---:R-:W-:Y:S08]  /*ca7f0*/  HMMA.1688.F32.TF32 R236, R128.reuse, R42, R144 ;  /* 0x0000002a80ec723c */ /* 0x044ff00000081090 */
[C---:B----4-:R-:W-:Y:S11]  /*ca800*/  HMMA.1688.F32.TF32 R148, R128.reuse, R38, R140 ;  /* 0x000000268094723c */ /* 0x050ff6000008108c */
        /* <DEDUP_REMOVED lines=17> */
[C---:B------:R-:W-:Y:S03]  /*ca920*/  HMMA.1688.F32.TF32 R140, R128.reuse, R30, R248 ;  /* 0x0000001e808c723c */ /* 0x040fe600000810f8 */
[----:B------:R-:W1:Y:S04]  /*ca930*/  LDL.LU R248, [R1+0xcf0] ;  /* 0x000cf00001f87983 */ /* 0x000e680000300800 */
[----:B------:R-:W1:Y:S04]  /*ca940*/  LDL.LU R249, [R1+0xcf4] ;  /* 0x000cf40001f97983 */ /* 0x000e680000300800 */
[----:B------:R-:W1:Y:S04]  /*ca950*/  LDL.LU R250, [R1+0xcf8] ;  /* 0x000cf80001fa7983 */ /* 0x000e680000300800 */
[----:B------:R-:W1:Y:S04]  /*ca960*/  LDL.LU R251, [R1+0xcfc] ;  /* 0x000cfc0001fb7983 */ /* 0x000e680000300800 */
[----:B------:R-:W-:Y:S04]  /*ca970*/  STL [R1+0x4f1c], R140 ;  /* 0x004f1c8c01007387 */ /* 0x000fe80000100800 */
[----:B------:R-:W-:Y:S04]  /*ca980*/  STL [R1+0x4f18], R141 ;  /* 0x004f188d01007387 */ /* 0x000fe80000100800 */
[----:B------:R-:W-:Y:S04]  /*ca990*/  STL [R1+0x4f14], R142 ;  /* 0x004f148e01007387 */ /* 0x000fe80000100800 */
[----:B------:R-:W-:Y:S04]  /*ca9a0*/  STL [R1+0x4f10], R143 ;  /* 0x004f108f01007387 */ /* 0x000fe80000100800 */
        /* <DEDUP_REMOVED lines=24> */
[----:B------:R-:W-:Y:S01]  /*cab30*/  STL [R1+0x4f3c], R132 ;  /* 0x004f3c8401007387 */ /* 0x000fe20000100800 */
[C---:B-1----:R-:W-:Y:S03]  /*cab40*/  HMMA.1688.F32.TF32 R80, R240.reuse, R10, R248 ;  /* 0x0000000af050723c */ /* 0x042fe600000810f8 */
        /* <DEDUP_REMOVED lines=8> */
[----:B------:R-:W2:Y:S01]  /*cabd0*/  LDL.LU R251, [R1+0xcac] ;  /* 0x000cac0001fb7983 */ /* 0x000ea20000300800 */
[----:B---3--:R-:W-:-:S15]  /*cabe0*/  HMMA.1688.F32.TF32 R80, R240, R6, R220 ;  /* 0x00000006f050723c */ /* 0x008fde00000810dc */
[----:B------:R-:W-:-:S04]  /*cabf0*/  NOP ;  /* 0x0000000000007918 */ /* 0x000fc80000000000 */
[----:B------:R-:W-:Y:S01]  /*cac00*/  MOV R144, R80 ;  /* 0x0000005000907202 */ /* 0x000fe20000000f00 */
[----:B------:R-:W-:Y:S02]  /*cac10*/  IMAD.MOV.U32 R145, RZ, RZ, R81 ;  /* 0x000000ffff917224 */ /* 0x000fe400078e0051 */
        /* <DEDUP_REMOVED lines=9> */
[----:B------:R1:W-:-:S15]  /*cacb0*/  STL [R1+0x4f4c], R147 ;  /* 0x004f4c9301007387 */ /* 0x0003de0000100800 */
[----:B------:R-:W-:-:S03]  /*cacc0*/  NOP ;  /* 0x0000000000007918 */ /* 0x000fc60000000000 */
[----:B------:R-:W-:Y:S01]  /*cacd0*/  MOV R140, R80 ;  /* 0x00000050008c7202 */ /* 0x000fe20000000f00 */
[----:B------:R-:W-:Y:S02]  /*cace0*/  IMAD.MOV.U32 R141, RZ, RZ, R81 ;  /* 0x000000ffff8d7224 */ /* 0x000fe400078e0051 */
[----:B------:R-:W-:Y:S02]  /*cacf0*/  IMAD.MOV.U32 R142, RZ, RZ, R82 ;  /* 0x000000ffff8e7224 */ /* 0x000fe400078e0052 */
[----:B------:R-:W-:Y:S02]  /*cad00*/  IMAD.MOV.U32 R143, RZ, RZ, R83 ;  /* 0x000000ffff8f7224 */ /* 0x000fe400078e0053 */
[----:B------:R-:W-:Y:S01]  /*cad10*/  HMMA.1688.F32.TF32 R80, R240, R50, R232 ;  /* 0x00000032f050723c */ /* 0x000fe200000810e8 */
[----:B------:R3:W-:Y:S04]  /*cad20*/  STL [R1+0x4f48], R146 ;  /* 0x004f489201007387 */ /* 0x0007e80000100800 */
[----:B------:R4:W-:Y:S04]  /*cad30*/  STL [R1+0x4f44], R145 ;  /* 0x004f449101007387 */ /* 0x0009e80000100800 */
[----:B------:R1:W-:Y:S04]  /*cad40*/  STL [R1+0x4f40], R144 ;  /* 0x004f409001007387 */ /* 0x0003e80000100800 */
[----:B------:R-:W-:Y:S04]  /*cad50*/  STL.64 [R1+0x51d0], R150 ;  /* 0x0051d09601007387 */ /* 0x000fe80000100a00 */
[----:B------:R-:W-:Y:S04]  /*cad60*/  STL.64 [R1+0x51c8], R148 ;  /* 0x0051c89401007387 */ /* 0x000fe80000100a00 */
[----:B------:R-:W-:Y:S04]  /*cad70*/  STL.64 [R1+0x51e0], R142 ;  /* 0x0051e08e01007387 */ /* 0x000fe80000100a00 */
[----:B------:R-:W-:Y:S01]  /*cad80*/  STL.64 [R1+0x51d8], R140 ;  /* 0x0051d88c01007387 */ /* 0x000fe20000100a00 */
[----:B------:R-:W-:-:S02]  /*cad90*/  IMAD.MOV.U32 R130, RZ, RZ, R82 ;  /* 0x000000ffff827224 */ /* 0x000fc400078e0052 */
[----:B------:R-:W-:Y:S01]  /*cada0*/  IMAD.MOV.U32 R131, RZ, RZ, R83 ;  /* 0x000000ffff837224 */ /* 0x000fe200078e0053 */
[----:B------:R-:W-:Y:S01]  /*cadb0*/  MOV R128, R80 ;  /* 0x0000005000807202 */ /* 0x000fe20000000f00 */
[----:B------:R-:W-:-:S03]  /*cadc0*/  IMAD.MOV.U32 R129, RZ, RZ, R81 ;  /* 0x000000ffff817224 */ /* 0x000fc600078e0051 */
[----:B------:R-:W-:Y:S04]  /*cadd0*/  STL.64 [R1+0x51f0], R130 ;  /* 0x0051f08201007387 */ /* 0x000fe80000100a00 */
[----:B------:R-:W-:Y:S01]  /*cade0*/  STL.64 [R1+0x51e8], R128 ;  /* 0x0051e88001007387 */ /* 0x000fe20000100a00 */
[----:B--2---:R-:W-:Y:S03]  /*cadf0*/  HMMA.1688.F32.TF32 R80, R240, R138, R248 ;  /* 0x0000008af050723c */ /* 0x004fe600000810f8 */
[----:B------:R-:W2:Y:S04]  /*cae00*/  LDL.LU R248, [R1+0xbf0] ;  /* 0x000bf00001f87983 */ /* 0x000ea80000300800 */
[----:B------:R-:W2:Y:S04]  /*cae10*/  LDL.LU R249, [R1+0xbf4] ;  /* 0x000bf40001f97983 */ /* 0x000ea80000300800 */
[----:B------:R-:W2:Y:S01]  /*cae20*/  LDL.LU R250, [R1+0xbf8] ;  /* 0x000bf80001fa7983 */ /* 0x000ea20000300800 */
[----:B------:R-:W-:-:S03]  /*cae30*/  MOV R251, R252 ;  /* 0x000000fc00fb7202 */ /* 0x000fc60000000f00 */
        /* <DEDUP_REMOVED lines=44> */
[----:B------:R-:W-:Y:S04]  /*cb100*/  STL.64 [R1+0x5200], R134 ;  /* 0x0052008601007387 */ /* 0x000fe80000100a00 */
[----:B------:R-:W-:Y:S01]  /*cb110*/  STL.64 [R1+0x51f8], R132 ;  /* 0x0051f88401007387 */ /* 0x000fe20000100a00 */
[----:B--2---:R-:W-:-:S15]  /*cb120*/  HMMA.1688.F32.TF32 R80, R240, R126, R180 ;  /* 0x0000007ef050723c */ /* 0x004fde00000810b4 */
[----:B------:R-:W-:-:S04]  /*cb130*/  NOP ;  /* 0x0000000000007918 */ /* 0x000fc80000000000 */
[----:B------:R-:W-:Y:S02]  /*cb140*/  IMAD.MOV.U32 R236, RZ, RZ, R80 ;  /* 0x000000ffffec7224 */ /* 0x000fe400078e0050 */
[----:B------:R-:W-:Y:S01]  /*cb150*/  IMAD.MOV.U32 R237, RZ, RZ, R81 ;  /* 0x000000ffffed7224 */ /* 0x000fe200078e0051 */
[----:B------:R-:W-:Y:S01]  /*cb160*/  MOV R238, R82 ;  /* 0x0000005200ee7202 */ /* 0x000fe20000000f00 */
[----:B------:R-:W-:Y:S02]  /*cb170*/  IMAD.MOV.U32 R239, RZ, RZ, R83 ;  /* 0x000000ffffef7224 */ /* 0x000fe400078e0053 */
[----:B---3--:R-:W-:-:S15]  /*cb180*/  HMMA.1688.F32.TF32 R80, R240, R122, R196 ;  /* 0x0000007af050723c */ /* 0x008fde00000810c4 */
[----:B------:R-:W-:-:S04]  /*cb190*/  NOP ;  /* 0x0000000000007918 */ /* 0x000fc80000000000 */
[----:B-1----:R-:W-:Y:S02]  /*cb1a0*/  IMAD.MOV.U32 R147, RZ, RZ, R80 ;  /* 0x000000ffff937224 */ /* 0x002fe400078e0050 */
[----:B------:R-:W-:Y:S01]  /*cb1b0*/  IMAD.MOV.U32 R146, RZ, RZ, R81 ;  /* 0x000000ffff927224 */ /* 0x000fe200078e0051 */
[----:B----4-:R-:W-:Y:S01]  /*cb1c0*/  MOV R145, R82 ;  /* 0x0000005200917202 */ /* 0x010fe20000000f00 */
[----:B------:R-:W-:Y:S02]  /*cb1d0*/  IMAD.MOV.U32 R144, RZ, RZ, R83 ;  /* 0x000000ffff907224 */ /* 0x000fe400078e0053 */
[----:B------:R-:W-:Y:S01]  /*cb1e0*/  HMMA.1688.F32.TF32 R80, R240, R118, R200 ;  /* 0x00000076f050723c */ /* 0x000fe200000810c8 */
[----:B------:R-:W-:Y:S04]  /*cb1f0*/  STL.64 [R1+0x5210], R238 ;  /* 0x005210ee01007387 */ /* 0x000fe80000100a00 */
[----:B------:R-:W-:Y:S04]  /*cb200*/  STL.64 [R1+0x5208], R236 ;  /* 0x005208ec01007387 */ /* 0x000fe80000100a00 */
[----:B------:R-:W-:Y:S10]  /*cb210*/  STL.64 [R1+0x5220], R146 ;  /* 0x0052209201007387 */ /* 0x000ff40000100a00 */
[----:B------:R-:W-:-:S02]  /*cb220*/  IMAD.MOV.U32 R244, RZ, RZ, R80 ;  /* 0x000000fffff47224 */ /* 0x000fc400078e0050 */
[----:B------:R-:W-:Y:S01]  /*cb230*/  IMAD.MOV.U32 R245, RZ, RZ, R81 ;  /* 0x000000fffff57224 */ /* 0x000fe200078e0051 */
[----:B------:R-:W-:Y:S01]  /*cb240*/  MOV R246, R82 ;  /* 0x0000005200f67202 */ /* 0x000fe20000000f00 */
[----:B------:R-:W-:Y:S02]  /*cb250*/  IMAD.MOV.U32 R247, RZ, RZ, R83 ;  /* 0x000000fffff77224 */ /* 0x000fe400078e0053 */
[----:B------:R-:W-:Y:S01]  /*cb260*/  HMMA.1688.F32.TF32 R80, R240, R114, R204 ;  /* 0x00000072f050723c */ /* 0x000fe200000810cc */
[----:B------:R-:W-:Y:S04]  /*cb270*/  STL.64 [R1+0x5218], R144 ;  /* 0x0052189001007387 */ /* 0x000fe80000100a00 */
[----:B------:R-:W-:Y:S04]  /*cb280*/  STL.64 [R1+0x5230], R246 ;  /* 0x005230f601007387 */ /* 0x000fe80000100a00 */
[----:B------:R-:W-:Y:S01]  /*cb290*/  STL.64 [R1+0x5228], R244 ;  /* 0x005228f401007387 */ /* 0x000fe20000100a00 */
[----:B------:R-:W-:-:S09]  /*cb2a0*/  IMAD.MOV.U32 R231, RZ, RZ, R252 ;  /* 0x000000ffffe77224 */ /* 0x000fd200078e00fc */
[----:B------:R-:W-:Y:S04]  /*cb2b0*/  STL.64 [R1+0x450], R80 ;  /* 0x0004505001007387 */ /* 0x000fe80000100a00 */
[----:B------:R1:W-:Y:S01]  /*cb2c0*/  STL [R1+0x458], R82 ;  /* 0x0004585201007387 */ /* 0x0003e20000100800 */
[----:B------:R-:W-:Y:S02]  /*cb2d0*/  IMAD.MOV.U32 R252, RZ, RZ, R83 ;  /* 0x000000fffffc7224 */ /* 0x000fe400078e0053 */
[C---:B-1----:R-:W-:Y:S08]  /*cb2e0*/  HMMA.1688.F32.TF32 R80, R240.reuse, R110, R208 ;  /* 0x0000006ef050723c */ /* 0x042ff000000810d0 */
[C---:B------:R-:W-:Y:S01]  /*cb2f0*/  HMMA.1688.F32.TF32 R128, R240.reuse, R106, R212 ;  /* 0x0000006af080723c */ /* 0x040fe200000810d4 */
[----:B------:R-:W-:Y:S07]  /*cb300*/  STL [R1+0x4ecc], R252 ;  /* 0x004eccfc01007387 */ /* 0x000fee0000100800 */
        /* <DEDUP_REMOVED lines=143> */
[----:B-1----:R-:W4:Y:S04]  /*cbc00*/  LDL.LU.64 R86, [R1+0x5300] ;  /* 0x0053000001567983 */ /* 0x002f280000300a00 */
[----:B------:R-:W2:Y:S01]  /*cbc10*/  LDL.LU.64 R84, [R1+0x52f8] ;  /* 0x0052f80001547983 */ /* 0x000ea20000300a00 */
[----:B----4-:R-:W-:-:S15]  /*cbc20*/  HMMA.1688.F32.TF32 R80, R240, R86, R80 ;  /* 0x00000056f050723c */ /* 0x010fde0000081050 */
[----:B------:R-:W-:-:S04]  /*cbc30*/  NOP ;  /* 0x0000000000007918 */ /* 0x000fc80000000000 */
[----:B------:R-:W-:Y:S04]  /*cbc40*/  STL.64 [R1+0x560], R80 ;  /* 0x0005605001007387 */ /* 0x000fe80000100a00 */
[----:B------:R1:W-:Y:S04]  /*cbc50*/  STL.64 [R1+0x568], R82 ;  /* 0x0005685201007387 */ /* 0x0003e80000100a00 */
[----:B-1----:R-:W3:Y:S01]  /*cbc60*/  LDL.LU.64 R82, [R1+0x52f0] ;  /* 0x0052f00001527983 */ /* 0x002ee20000300a00 */
[C---:B------:R-:W-:Y:S03]  /*cbc70*/  HMMA.1688.F32.TF32 R244, R240.reuse, R78, R244 ;  /* 0x0000004ef0f4723c */ /* 0x040fe600000810f4 */
[----:B------:R-:W4:Y:S05]  /*cbc80*/  LDL.LU.64 R80, [R1+0x52e8] ;  /* 0x0052e80001507983 */ /* 0x000f2a0000300a00 */
[C---:B------:R-:W-:Y:S08]  /*cbc90*/  HMMA.1688.F32.TF32 R236, R240.reuse, R62, R236 ;  /* 0x0000003ef0ec723c */ /* 0x040ff000000810ec */
[----:B---3--:R-:W-:-:S15]  /*cbca0*/  HMMA.1688.F32.TF32 R248, R240, R82, R248 ;  /* 0x00000052f0f8723c */ /* 0x008fde00000810f8 */
[----:B------:R-:W-:-:S04]  /*cbcb0*/  NOP ;  /* 0x0000000000007918 */ /* 0x000fc80000000000 */
[----:B------:R-:W-:Y:S04]  /*cbcc0*/  STL.64 [R1+0x590], R248 ;  /* 0x000590f801007387 */ /* 0x000fe80000100a00 */
[----:B------:R1:W-:Y:S04]  /*cbcd0*/  STL.64 [R1+0x598], R250 ;  /* 0x000598fa01007387 */ /* 0x0003e80000100a00 */
[----:B-1----:R-:W3:Y:S04]  /*cbce0*/  LDL.LU.64 R250, [R1+0x52e0] ;  /* 0x0052e00001fa7983 */ /* 0x002ee80000300a00 */
[----:B------:R-:W2:Y:S04]  /*cbcf0*/  LDL.LU.64 R248, [R1+0x52d8] ;  /* 0x0052d80001f87983 */ /* 0x000ea80000300a00 */
[----:B------:R-:W-:Y:S04]  /*cbd00*/  STL.64 [R1+0x5b0], R244 ;  /* 0x0005b0f401007387 */ /* 0x000fe80000100a00 */
[----:B------:R1:W-:Y:S02]  /*cbd10*/  STL.64 [R1+0x5b8], R246 ;  /* 0x0005b8f601007387 */ /* 0x0003e40000100a00 */
        /* <DEDUP_REMOVED lines=24> */
[----:B-1----:R-:W-:Y:S08]  /*cbea0*/  HMMA.1688.F32.TF32 R132, R240, R26, R168 ;  /* 0x0000001af084723c */ /* 0x002ff000000810a8 */
        /* <DEDUP_REMOVED lines=20> */
[----:B------:R1:W-:Y:S04]  /*cbff0*/  STL.64 [R1+0x708], R142 ;  /* 0x0007088e01007387 */ /* 0x0003e80000100a00 */
[----:B------:R-:W-:Y:S04]  /*cc000*/  LDS R138, [R0+UR18+0x8c800] ;  /* 0x08c80012008a7984 */ /* 0x000fe80008000800 */
[----:B------:R-:W-:Y:S01]  /*cc010*/  LDS R139, [R3+UR18+0x8c800] ;  /* 0x08c80012038b7984 */ /* 0x000fe20008000800 */
[C---:B-1----:R-:W-:Y:S05]  /*cc020*/  HMMA.1688.F32.TF32 R140, R216.reuse, R126, R196 ;  /* 0x0000007ed88c723c */ /* 0x042fea00000810c4 */
[----:B------:R-:W-:Y:S04]  /*cc030*/  STL.64 [R1+0x6e0], R128 ;  /* 0x0006e08001007387 */ /* 0x000fe80000100a00 */
[----:B------:R-:W-:Y:S04]  /*cc040*/  STL.64 [R1+0x6f0], R132 ;  /* 0x0006f08401007387 */ /* 0x000fe80000100a00 */
[----:B------:R1:W-:Y:S04]  /*cc050*/  STL.64 [R1+0x6f8], R134 ;  /* 0x0006f88601007387 */ /* 0x0003e80000100a00 */
[----:B------:R4:W-:Y:S01]  /*cc060*/  STL [R1+0x6ec], R131 ;  /* 0x0006ec8301007387 */ /* 0x0009e20000100800 */
[----:B------:R-:W-:Y:S01]  /*cc070*/  IMAD.MOV.U32 R252, RZ, RZ, R130 ;  /* 0x000000fffffc7224 */ /* 0x000fe200078e0082 */
        /* <DEDUP_REMOVED lines=19> */
[----:B----4-:R-:W-:Y:S01]  /*cc1b0*/  HMMA.1688.F32.TF32 R128, R216, R94, R232 ;  /* 0x0000005ed880723c */ /* 0x010fe200000810e8 */
[----:B------:R-:W-:Y:S04]  /*cc1c0*/  STL.64 [R1+0xbe0], R140 ;  /* 0x000be08c01007387 */ /* 0x000fe80000100a00 */
[----:B------:R-:W-:Y:S01]  /*cc1d0*/  STL.64 [R1+0xbe8], R142 ;  /* 0x000be88e01007387 */ /* 0x000fe20000100a00 */
[----:B------:R-:W-:Y:S01]  /*cc1e0*/  MOV R228, R93 ;  /* 0x0000005d00e47202 */ /* 0x000fe20000000f00 */
[----:B------:R-:W-:-:S02]  /*cc1f0*/  IMAD.MOV.U32 R229, RZ, RZ, R96 ;  /* 0x000000ffffe57224 */ /* 0x000fc400078e0060 */
[----:B------:R-:W-:Y:S02]  /*cc200*/  IMAD.MOV.U32 R230, RZ, RZ, R97 ;  /* 0x000000ffffe67224 */ /* 0x000fe400078e0061 */
[----:B------:R-:W-:Y:S01]  /*cc210*/  IMAD.MOV.U32 R231, RZ, RZ, R108 ;  /* 0x000000ffffe77224 */ /* 0x000fe200078e006c */
[----:B------:R-:W-:Y:S01]  /*cc220*/  MOV R212, R109 ;  /* 0x0000006d00d47202 */ /* 0x000fe20000000f00 */
[----:B------:R-:W-:Y:S02]  /*cc230*/  IMAD.MOV.U32 R213, RZ, RZ, R112 ;  /* 0x000000ffffd57224 */ /* 0x000fe400078e0070 */
[----:B------:R-:W-:Y:S01]  /*cc240*/  IMAD.MOV.U32 R214, RZ, RZ, R113 ;  /* 0x000000ffffd67224 */ /* 0x000fe200078e0071 */
[----:B------:R-:W-:Y:S04]  /*cc250*/  STL.64 [R1+0xbc0], R132 ;  /* 0x000bc08401007387 */ /* 0x000fe80000100a00 */
[----:B------:R-:W-:Y:S04]  /*cc260*/  STL.64 [R1+0xbc8], R134 ;  /* 0x000bc88601007387 */ /* 0x000fe80000100a00 */
[----:B------:R-:W4:Y:S04]  /*cc270*/  LDL.LU R93, [R1+0x52d0] ;  /* 0x0052d000015d7983 */ /* 0x000f280000300800 */
[----:B------:R-:W-:Y:S04]  /*cc280*/  STL.64 [R1+0xba0], R128 ;  /* 0x000ba08001007387 */ /* 0x000fe80000100a00 */
[----:B------:R-:W-:Y:S04]  /*cc290*/  STL.64 [R1+0xba8], R130 ;  /* 0x000ba88201007387 */ /* 0x000fe80000100a00 */
[----:B------:R-:W2:Y:S04]  /*cc2a0*/  LDL.LU R96, [R1+0x52cc] ;  /* 0x0052cc0001607983 */ /* 0x000ea80000300800 */
[----:B------:R-:W2:Y:S04]  /*cc2b0*/  LDL.LU R97, [R1+0x52c8] ;  /* 0x0052c80001617983 */ /* 0x000ea80000300800 */
[----:B------:R-:W2:Y:S04]  /*cc2c0*/  LDL.LU R108, [R1+0x52c4] ;  /* 0x0052c400016c7983 */ /* 0x000ea80000300800 */
[----:B------:R-:W2:Y:S04]  /*cc2d0*/  LDL.LU R109, [R1+0x52c0] ;  /* 0x0052c000016d7983 */ /* 0x000ea80000300800 */
[----:B------:R-:W2:Y:S04]  /*cc2e0*/  LDL.LU R112, [R1+0x52bc] ;  /* 0x0052bc0001707983 */ /* 0x000ea80000300800 */
[----:B------:R-:W2:Y:S01]  /*cc2f0*/  LDL.LU R113, [R1+0x52b8] ;  /* 0x0052b80001717983 */ /* 0x000ea20000300800 */
[----:B------:R-:W-:Y:S01]  /*cc300*/  IMAD.MOV.U32 R215, RZ, RZ, R100 ;  /* 0x000000ffffd77224 */ /* 0x000fe200078e0064 */
[----:B------:R-:W-:-:S02]  /*cc310*/  MOV R208, R101 ;  /* 0x0000006500d07202 */ /* 0x000fc40000000f00 */
[----:B------:R-:W2:Y:S04]  /*cc320*/  LDL.LU R100, [R1+0x52b4] ;  /* 0x0052b40001647983 */ /* 0x000ea80000300800 */
[----:B------:R-:W2:Y:S01]  /*cc330*/  LDL.LU R101, [R1+0x52b0] ;  /* 0x0052b00001657983 */ /* 0x000ea20000300800 */
[----:B------:R-:W-:Y:S02]  /*cc340*/  IMAD.MOV.U32 R209, RZ, RZ, R104 ;  /* 0x000000ffffd17224 */ /* 0x000fe400078e0068 */
[----:B------:R-:W-:Y:S01]  /*cc350*/  IMAD.MOV.U32 R210, RZ, RZ, R105 ;  /* 0x000000ffffd27224 */ /* 0x000fe200078e0069 */
        /* <DEDUP_REMOVED lines=10> */
[----:B------:R-:W-:-:S03]  /*cc400*/  IMAD.MOV.U32 R203, RZ, RZ, R2 ;  /* 0x000000ffffcb7224 */ /* 0x000fc600078e0002 */
[----:B------:R-:W2:Y:S01]  /*cc410*/  LDL.LU R2, [R1+0x5294] ;  /* 0x0052940001027983 */ /* 0x000ea20000300800 */
[----:B------:R-:W-:-:S03]  /*cc420*/  MOV R196, R137 ;  /* 0x0000008900c47202 */ /* 0x000fc60000000f00 */
[----:B------:R-:W3:Y:S01]  /*cc430*/  LDL.LU R137, [R1+0x5290] ;  /* 0x0052900001897983 */ /* 0x000ee20000300800 */
[----:B------:R-:W-:Y:S02]  /*cc440*/  IMAD.MOV.U32 R197, RZ, RZ, R136 ;  /* 0x000000ffffc57224 */ /* 0x000fe400078e0088 */
[----:B------:R-:W-:Y:S01]  /*cc450*/  IMAD.MOV.U32 R198, RZ, RZ, R124 ;  /* 0x000000ffffc67224 */ /* 0x000fe200078e007c */
[----:B------:R-:W4:Y:S04]  /*cc460*/  LDL.LU R136, [R1+0x528c] ;  /* 0x00528c0001887983 */ /* 0x000f280000300800 */
[----:B------:R-:W4:Y:S01]  /*cc470*/  LDL.LU R124, [R1+0x5288] ;  /* 0x00528800017c7983 */ /* 0x000f220000300800 */
[----:B------:R-:W-:-:S03]  /*cc480*/  IMAD.MOV.U32 R199, RZ, RZ, R125 ;  /* 0x000000ffffc77224 */ /* 0x000fc600078e007d */
[----:B------:R-:W4:Y:S04]  /*cc490*/  LDL.LU R125, [R1+0x5284] ;  /* 0x00528400017d7983 */ /* 0x000f280000300800 */
[----:B------:R-:W4:Y:S04]  /*cc4a0*/  LDL.LU R152, [R1+0x8f0] ;  /* 0x0008f00001987983 */ /* 0x000f280000300800 */
[----:B------:R-:W4:Y:S04]  /*cc4b0*/  LDL.LU R153, [R1+0x8f4] ;  /* 0x0008f40001997983 */ /* 0x000f280000300800 */
[----:B------:R-:W4:Y:S01]  /*cc4c0*/  LDL.LU R154, [R1+0x8f8] ;  /* 0x0008f800019a7983 */ /* 0x000f220000300800 */
[----:B--2---:R-:W-:-:S03]  /*cc4d0*/  MOV R155, R2 ;  /* 0x00000002009b7202 */ /* 0x004fc60000000f00 */
[----:B------:R-:W2:Y:S01]  /*cc4e0*/  LDL.LU R2, [R1+0x5280] ;  /* 0x0052800001027983 */ /* 0x000ea20000300800 */
[----:B---3--:R-:W-:Y:S01]  /*cc4f0*/  MOV R167, R137 ;  /* 0x0000008900a77202 */ /* 0x008fe20000000f00 */
[----:B----4-:R-:W-:Y:S02]  /*cc500*/  IMAD.MOV.U32 R164, RZ, RZ, R124 ;  /* 0x000000ffffa47224 */ /* 0x010fe400078e007c */
[----:B------:R-:W-:Y:S01]  /*cc510*/  IMAD.MOV.U32 R166, RZ, RZ, R136 ;  /* 0x000000ffffa67224 */ /* 0x000fe200078e0088 */
[----:B------:R-:W3:Y:S01]  /*cc520*/  LDL.LU R124, [R1+0x527c] ;  /* 0x00527c00017c7983 */ /* 0x000ee20000300800 */
[----:B------:R-:W-:-:S03]  /*cc530*/  IMAD.MOV.U32 R165, RZ, RZ, R125 ;  /* 0x000000ffffa57224 */ /* 0x000fc600078e007d */
[----:B------:R-:W4:Y:S04]  /*cc540*/  LDL.LU R125, [R1+0x5278] ;  /* 0x00527800017d7983 */ /* 0x000f280000300800 */
[----:B------:R-:W3:Y:S04]  /*cc550*/  LDL.LU R136, [R1+0x5274] ;  /* 0x0052740001887983 */ /* 0x000ee80000300800 */
[----:B------:R-:W3:Y:S04]  /*cc560*/  LDL.LU R137, [R1+0x5270] ;  /* 0x0052700001897983 */ /* 0x000ee80000300800 */
[----:B------:R-:W3:Y:S04]  /*cc570*/  LDL.LU R160, [R1+0x910] ;  /* 0x0009100001a07983 */ /* 0x000ee80000300800 */
[----:B------:R-:W3:Y:S04]  /*cc580*/  LDL.LU R161, [R1+0x914] ;  /* 0x0009140001a17983 */ /* 0x000ee80000300800 */
[----:B------:R-:W3:Y:S01]  /*cc590*/  LDL.LU R162, [R1+0x918] ;  /* 0x0009180001a27983 */ /* 0x000ee20000300800 */
[----:B--2---:R-:W-:-:S03]  /*cc5a0*/  IMAD.MOV.U32 R163, RZ, RZ, R2 ;  /* 0x000000ffffa37224 */ /* 0x004fc600078e0002 */
        /* <DEDUP_REMOVED lines=8> */
[----:B------:R-:W-:-:S02]  /*cc630*/  IMAD.MOV.U32 R234, RZ, RZ, R69 ;  /* 0x000000ffffea7224 */ /* 0x000fc400078e0045 */
[----:B------:R-:W-:Y:S02]  /*cc640*/  IMAD.MOV.U32 R235, RZ, RZ, R68 ;  /* 0x000000ffffeb7224 */ /* 0x000fe400078e0044 */
[----:B---3--:R-:W-:Y:S01]  /*cc650*/  IMAD.MOV.U32 R192, RZ, RZ, R137 ;  /* 0x000000ffffc07224 */ /* 0x008fe200078e0089 */
[----:B------:R-:W-:Y:S01]  /*cc660*/  MOV R193, R136 ;  /* 0x0000008800c17202 */ /* 0x000fe20000000f00 */
[----:B----4-:R-:W-:Y:S02]  /*cc670*/  IMAD.MOV.U32 R194, RZ, RZ, R125 ;  /* 0x000000ffffc27224 */ /* 0x010fe400078e007d */
[----:B------:R-:W-:Y:S02]  /*cc680*/  IMAD.MOV.U32 R195, RZ, RZ, R124 ;  /* 0x000000ffffc37224 */ /* 0x000fe400078e007c */
[----:B------:R-:W-:Y:S02]  /*cc690*/  IMAD.MOV.U32 R182, RZ, RZ, R93 ;  /* 0x000000ffffb67224 */ /* 0x000fe400078e005d */
[----:B------:R-:W-:-:S02]  /*cc6a0*/  IMAD.MOV.U32 R183, RZ, RZ, R92 ;  /* 0x000000ffffb77224 */ /* 0x000fc400078e005c */
[----:B------:R-:W-:Y:S01]  /*cc6b0*/  IMAD.MOV.U32 R204, RZ, RZ, R89 ;  /* 0x000000ffffcc7224 */ /* 0x000fe200078e0059 */
[----:B------:R-:W-:Y:S02]  /*cc6c0*/  MOV R205, R88 ;  /* 0x0000005800cd7202 */ /* 0x000fe40000000f00 */
[----:B------:R-:W-:Y:S01]  /*cc6d0*/  MOV R220, R251 ;  /* 0x000000fb00dc7202 */ /* 0x000fe20000000f00 */
[----:B------:R-:W-:Y:S01]  /*cc6e0*/  IMAD.MOV.U32 R221, RZ, RZ, R250 ;  /* 0x000000ffffdd7224 */ /* 0x000fe200078e00fa */
[----:B------:R-:W-:Y:S01]  /*cc6f0*/  HMMA.1688.F32.TF32 R88, R216, R90, R192 ;  /* 0x0000005ad858723c */ /* 0x000fe200000810c0 */
        /* <DEDUP_REMOVED lines=10> */
[----:B------:R-:W-:-:S07]  /*cc7a0*/  IMAD.MOV.U32 R227, RZ, RZ, R76 ;  /* 0x000000ffffe37224 */ /* 0x000fce00078e004c */
[----:B------:R-:W-:Y:S01]  /*cc7b0*/  HMMA.1688.F32.TF32 R76, R216, R78, R152 ;  /* 0x0000004ed84c723c */ /* 0x000fe20000081098 */
        /* <DEDUP_REMOVED lines=12> */
[----:B------:R-:W-:Y:S04]  /*cc880*/  LDS R136, [R0+UR18+0x8c000] ;  /* 0x08c0001200887984 */ /* 0x000fe80008000800 */
[----:B------:R-:W-:Y:S01]  /*cc890*/  LDS R137, [R3+UR18+0x8c000] ;  /* 0x08c0001203897984 */ /* 0x000fe20008000800 */
[----:B--2---:R-:W-:-:S03]  /*cc8a0*/  IMAD.MOV.U32 R175, RZ, RZ, R2 ;  /* 0x000000ffffaf7224 */ /* 0x004fc600078e0002 */
[----:B------:R-:W2:Y:S04]  /*cc8b0*/  LDL.LU R2, [R1+0x5268] ;  /* 0x0052680001027983 */ /* 0x000ea80000300800 */
[C---:B------:R-:W-:Y:S08]  /*cc8c0*/  HMMA.1688.F32.TF32 R68, R216.reuse, R70, R172 ;  /* 0x00000046d844723c */ /* 0x040ff000000810ac */
[C---:B------:R-:W-:Y:S11]  /*cc8d0*/  HMMA.1688.F32.TF32 R92, R216.reuse, R66, R168 ;  /* 0x00000042d85c723c */ /* 0x040ff600000810a8 */
        /* <DEDUP_REMOVED lines=13> */
[----:B------:R-:W-:Y:S01]  /*cc9b0*/  STL.64 [R1+0xaf8], R78 ;  /* 0x000af84e01007387 */ /* 0x000fe20000100a00 */
[C---:B------:R-:W-:Y:S04]  /*cc9c0*/  HMMA.1688.F32.TF32 R72, R216.reuse, R62, R156 ;  /* 0x0000003ed848723c */ /* 0x040fe8000008109c */
[----:B------:R-:W-:Y:S04]  /*cc9d0*/  STL.64 [R1+0xad0], R68 ;  /* 0x000ad04401007387 */ /* 0x000fe80000100a00 */
[----:B------:R1:W-:Y:S02]  /*cc9e0*/  STL.64 [R1+0xad8], R70 ;  /* 0x000ad84601007387 */ /* 0x0003e40000100a00 */
[C---:B-1----:R-:W-:Y:S09]  /*cc9f0*/  HMMA.1688.F32.TF32 R68, R216.reuse, R58, R184 ;  /* 0x0000003ad844723c */ /* 0x042ff200000810b8 */
[----:B------:R-:W-:Y:S04]  /*cca00*/  STL.64 [R1+0xac0], R72 ;  /* 0x000ac04801007387 */ /* 0x000fe80000100a00 */
[----:B------:R1:W-:Y:S02]  /*cca10*/  STL.64 [R1+0xac8], R74 ;  /* 0x000ac84a01007387 */ /* 0x0003e40000100a00 */
[C---:B-1----:R-:W-:Y:S04]  /*cca20*/  HMMA.1688.F32.TF32 R72, R216.reuse, R54, R180 ;  /* 0x00000036d848723c */ /* 0x042fe800000810b4 */
[----:B------:R-:W-:Y:S04]  /*cca30*/  STL.64 [R1+0xab0], R68 ;  /* 0x000ab04401007387 */ /* 0x000fe80000100a00 */
[----:B------:R1:W-:Y:S02]  /*cca40*/  STL.64 [R1+0xab8], R70 ;  /* 0x000ab84601007387 */ /* 0x0003e40000100a00 */
[----:B-1----:R-:W-:Y:S01]  /*cca50*/  HMMA.1688.F32.TF32 R68, R216, R46, R196 ;  /* 0x0000002ed844723c */ /* 0x002fe200000810c4 */
[----:B------:R-:W-:-:S02]  /*cca60*/  IMAD.MOV.U32 R206, RZ, RZ, R85 ;  /* 0x000000ffffce7224 */ /* 0x000fc400078e0055 */
[----:B------:R-:W-:-:S06]  /*cca70*/  IMAD.MOV.U32 R207, RZ, RZ, R84 ;  /* 0x000000ffffcf7224 */ /* 0x000fcc00078e0054 */
[----:B------:R-:W-:Y:S01]  /*cca80*/  STL.64 [R1+0xaa0], R72 ;  /* 0x000aa04801007387 */ /* 0x000fe20000100a00 */
[C---:B------:R-:W-:Y:S03]  /*cca90*/  HMMA.1688.F32.TF32 R76, R216.reuse, R42, R200 ;  /* 0x0000002ad84c723c */ /* 0x040fe600000810c8 */
[----:B------:R1:W-:Y:S05]  /*ccaa0*/  STL.64 [R1+0xaa8], R74 ;  /* 0x000aa84a01007387 */ /* 0x0003ea0000100a00 */
        /* <DEDUP_REMOVED lines=12> */
[----:B------:R-:W-:Y:S01]  /*ccb70*/  IMAD.MOV.U32 R200, RZ, RZ, R57 ;  /* 0x000000ffffc87224 */ /* 0x000fe200078e0039 */
[----:B------:R-:W-:Y:S01]  /*ccb80*/  MOV R201, R56 ;  /* 0x0000003800c97202 */ /* 0x000fe20000000f00 */
[----:B------:R-:W-:-:S02]  /*ccb90*/  IMAD.MOV.U32 R202, RZ, RZ, R53 ;  /* 0x000000ffffca7224 */ /* 0x000fc400078e0035 */
[----:B------:R-:W-:Y:S02]  /*ccba0*/  IMAD.MOV.U32 R203, RZ, RZ, R52 ;  /* 0x000000ffffcb7224 */ /* 0x000fe400078e0034 */
[----:B------:R-:W-:Y:S02]  /*ccbb0*/  IMAD.MOV.U32 R222, RZ, RZ, R13 ;  /* 0x000000ffffde7224 */ /* 0x000fe400078e000d */
[----:B------:R-:W-:Y:S01]  /*ccbc0*/  IMAD.MOV.U32 R223, RZ, RZ, R12 ;  /* 0x000000ffffdf7224 */ /* 0x000fe200078e000c */
[----:B------:R-:W-:Y:S04]  /*ccbd0*/  STL.64 [R1+0xa50], R76 ;  /* 0x000a504c01007387 */ /* 0x000fe80000100a00 */
[----:B------:R-:W-:Y:S04]  /*ccbe0*/  STL.64 [R1+0xa58], R78 ;  /* 0x000a584e01007387 */ /* 0x000fe80000100a00 */
[----:B------:R-:W-:Y:S04]  /*ccbf0*/  STL.64 [R1+0xa40], R72 ;  /* 0x000a404801007387 */ /* 0x000fe80000100a00 */
[----:B------:R-:W-:Y:S01]  /*ccc00*/  STL.64 [R1+0xa48], R74 ;  /* 0x000a484a01007387 */ /* 0x000fe20000100a00 */
[----:B------:R-:W-:-:S02]  /*ccc10*/  IMAD.MOV.U32 R214, RZ, RZ, R5 ;  /* 0x000000ffffd67224 */ /* 0x000fc400078e0005 */
[----:B------:R-:W-:Y:S02]  /*ccc20*/  IMAD.MOV.U32 R215, RZ, RZ, R4 ;  /* 0x000000ffffd77224 */ /* 0x000fe400078e0004 */
[----:B------:R-:W-:Y:S01]  /*ccc30*/  IMAD.MOV.U32 R212, RZ, RZ, R9 ;  /* 0x000000ffffd47224 */ /* 0x000fe200078e0009 */
[----:B------:R-:W-:Y:S01]  /*ccc40*/  MOV R213, R8 ;  /* 0x0000000800d57202 */ /* 0x000fe20000000f00 */
[----:B------:R-:W-:Y:S01]  /*ccc50*/  IMAD.MOV.U32 R204, RZ, RZ, R41 ;  /* 0x000000ffffcc7224 */ /* 0x000fe200078e0029 */
[----:B------:R-:W-:Y:S01]  /*ccc60*/  MOV R205, R40 ;  /* 0x0000002800cd7202 */ /* 0x000fe20000000f00 */
[----:B------:R-:W-:Y:S02]  /*ccc70*/  IMAD.MOV.U32 R206, RZ, RZ, R37 ;  /* 0x000000ffffce7224 */ /* 0x000fe400078e0025 */
[----:B------:R-:W-:Y:S02]  /*ccc80*/  IMAD.MOV.U32 R207, RZ, RZ, R36 ;  /* 0x000000ffffcf7224 */ /* 0x000fe400078e0024 */
[----:B------:R-:W-:Y:S01]  /*ccc90*/  IMAD.MOV.U32 R220, RZ, RZ, R17 ;  /* 0x000000ffffdc7224 */ /* 0x000fe200078e0011 */
[----:B------:R-:W-:Y:S01]  /*ccca0*/  MOV R221, R16 ;  /* 0x0000001000dd7202 */ /* 0x000fe20000000f00 */
[----:B--2---:R-:W1:Y:S04]  /*cccb0*/  LDSM.16.M88.4 R248, [R2+UR12+0x180] ;  /* 0x0001800c02f8783b */ /* 0x004e680008000200 */
[----:B------:R-:W2:Y:S04]  /*cccc0*/  LDSM.16.M88.4 R124, [R2+UR12+0x2180] ;  /* 0x0021800c027c783b */ /* 0x000ea80008000200 */
[----:B------:R-:W-:Y:S04]  /*cccd0*/  LDSM.16.M88.4 R120, [R2+UR12+0x4180] ;  /* 0x0041800c0278783b */ /* 0x000fe80008000200 */
[----:B------:R-:W3:Y:S04]  /*ccce0*/  LDSM.16.M88.4 R116, [R2+UR12+0x6180] ;  /* 0x0061800c0274783b */ /* 0x000ee80008000200 */
[----:B------:R-:W-:Y:S04]  /*cccf0*/  LDSM.16.M88.4 R112, [R2+UR12+0x8180] ;  /* 0x0081800c0270783b */ /* 0x000fe80008000200 */
[----:B------:R-:W-:Y:S04]  /*ccd00*/  LDSM.16.M88.4 R108, [R2+UR12+0xa180] ;  /* 0x00a1800c026c783b */ /* 0x000fe80008000200 */
[----:B------:R-:W4:Y:S04]  /*ccd10*/  LDSM.16.M88.4 R4, [R2+UR12+0xc180] ;  /* 0x00c1800c0204783b */ /* 0x000f280008000200 */
[----:B------:R-:W1:Y:S04]  /*ccd20*/  LDSM.16.M88.4 R8, [R2+UR12+0xe180] ;  /* 0x00e1800c0208783b */ /* 0x000e680008000200 */
[----:B------:R-:W1:Y:S04]  /*ccd30*/  LDSM.16.M88.4 R16, [R2+UR12+0x10180] ;  /* 0x0101800c0210783b */ /* 0x000e680008000200 */
[----:B------:R-:W1:Y:S04]  /*ccd40*/  LDSM.16.M88.4 R104, [R2+UR12+0x12180] ;  /* 0x0121800c0268783b */ /* 0x000e680008000200 */
[----:B------:R-:W1:Y:S01]  /*ccd50*/  LDSM.16.M88.4 R100, [R2+UR12+0x14180] ;  /* 0x0141800c0264783b */ /* 0x000e620008000200 */
[----:B------:R-:W-:Y:S01]  /*ccd60*/  IMAD.MOV.U32 R208, RZ, RZ, R25 ;  /* 0x000000ffffd07224 */ /* 0x000fe200078e0019 */
[----:B------:R-:W-:Y:S01]  /*ccd70*/  MOV R209, R24 ;  /* 0x0000001800d17202 */ /* 0x000fe20000000f00 */
[----:B------:R-:W-:-:S02]  /*ccd80*/  IMAD.MOV.U32 R210, RZ, RZ, R21 ;  /* 0x000000ffffd27224 */ /* 0x000fc400078e0015 */
[----:B------:R-:W-:Y:S01]  /*ccd90*/  IMAD.MOV.U32 R211, RZ, RZ, R20 ;  /* 0x000000ffffd37224 */ /* 0x000fe200078e0014 */
[----:B------:R-:W-:Y:S04]  /*ccda0*/  LDSM.16.M88.4 R96, [R2+UR12+0x16180] ;  /* 0x0161800c0260783b */ /* 0x000fe80008000200 */
[----:B------:R-:W1:Y:S04]  /*ccdb0*/  LDSM.16.M88.4 R92, [R2+UR12+0x18180] ;  /* 0x0181800c025c783b */ /* 0x000e680008000200 */
[----:B------:R-:W2:Y:S04]  /*ccdc0*/  LDSM.16.M88.4 R88, [R2+UR12+0x1a180] ;  /* 0x01a1800c0258783b */ /* 0x000ea80008000200 */
[----:B------:R-:W2:Y:S04]  /*ccdd0*/  LDSM.16.M88.4 R84, [R2+UR12+0x1c180] ;  /* 0x01c1800c0254783b */ /* 0x000ea80008000200 */
[----:B------:R-:W3:Y:S04]  /*ccde0*/  LDSM.16.M88.4 R80, [R2+UR12+0x1e180] ;  /* 0x01e1800c0250783b */ /* 0x000ee80008000200 */
[----:B------:R-:W3:Y:S04]  /*ccdf0*/  LDSM.16.M88.4 R76, [R2+UR12+0x20180] ;  /* 0x0201800c024c783b */ /* 0x000ee80008000200 */
[----:B------:R-:W-:Y:S04]  /*cce00*/  LDSM.16.M88.4 R56, [R2+UR12+0x2a180] ;  /* 0x02a1800c0238783b */ /* 0x000fe80008000200 */
[----:B------:R-:W-:Y:S04]  /*cce10*/  LDSM.16.M88.4 R52, [R2+UR12+0x2c180] ;  /* 0x02c1800c0234783b */ /* 0x000fe80008000200 */
[----:B------:R-:W-:Y:S04]  /*cce20*/  LDSM.16.M88.4 R40, [R2+UR12+0x32180] ;  /* 0x0321800c0228783b */ /* 0x000fe80008000200 */
[----:B------:R-:W-:Y:S04]  /*cce30*/  LDSM.16.M88.4 R36, [R2+UR12+0x34180] ;  /* 0x0341800c0224783b */ /* 0x000fe80008000200 */
[----:B------:R-:W-:Y:S04]  /*cce40*/  LDSM.16.M88.4 R24, [R2+UR12+0x3a180] ;  /* 0x03a1800c0218783b */ /* 0x000fe80008000200 */
[----:B------:R-:W-:Y:S01]  /*cce50*/  LDSM.16.M88.4 R20, [R2+UR12+0x3c180] ;  /* 0x03c1800c0214783b */ /* 0x000fe20008000200 */
[C---:B-1----:R-:W-:Y:S08]  /*cce60*/  HMMA.1688.F32.TF32 R68, R136.reuse, R248, R224 ;  /* 0x000000f88844723c */ /* 0x042ff000000810e0 */
[C---:B--2---:R-:W-:Y:S08]  /*cce70*/  HMMA.1688.F32.TF32 R72, R136.reuse, R124, R228 ;  /* 0x0000007c8848723c */ /* 0x044ff000000810e4 */
[C---:B---3--:R-:W-:Y:S03]  /*cce80*/  HMMA.1688.F32.TF32 R12, R136.reuse, R116, R200 ;  /* 0x00000074880c723c */ /* 0x048fe600000810c8 */
[----:B------:R-:W-:Y:S04]  /*cce90*/  STL.64 [R1+0xae0], R68 ;  /* 0x000ae04401007387 */ /* 0x000fe80000100a00 */
[----:B------:R1:W-:Y:S02]  /*ccea0*/  STL.64 [R1+0xae8], R70 ;  /* 0x000ae84601007387 */ /* 0x0003e40000100a00 */
[C---:B-1----:R-:W-:Y:S02]  /*cceb0*/  HMMA.1688.F32.TF32 R68, R136.reuse, R120, R232 ;  /* 0x000000788844723c */ /* 0x042fe400000810e8 */
[----:B------:R-:W-:Y:S04]  /*ccec0*/  STL.64 [R1+0xb10], R72 ;  /* 0x000b104801007387 */ /* 0x000fe80000100a00 */
[----:B------:R-:W-:Y:S02]  /*cced0*/  STL.64 [R1+0xb18], R74 ;  /* 0x000b184a01007387 */ /* 0x000fe40000100a00 */
[C---:B----4-:R-:W-:Y:S08]  /*ccee0*/  HMMA.1688.F32.TF32 R132, R136.reuse, R4, R212 ;  /* 0x000000048884723c */ /* 0x050ff000000810d4 */
[----:B------:R-:W-:Y:S01]  /*ccef0*/  HMMA.1688.F32.TF32 R128, R136, R8, R220 ;  /* 0x000000088880723c */ /* 0x000fe200000810dc */
        /* <DEDUP_REMOVED lines=12> */
[----:B------:R-:W1:Y:S04]  /*ccfc0*/  LDSM.16.M88.4 R72, [R2+UR12+0x22180] ;  /* 0x0221800c0248783b */ /* 0x000e680008000200 */
[----:B------:R-:W-:Y:S04]  /*ccfd0*/  STL.64 [R1+0xb30], R68 ;  /* 0x000b304401007387 */ /* 0x000fe80000100a00 */
[----:B------:R-:W-:Y:S04]  /*ccfe0*/  STL.64 [R1+0xb38], R70 ;  /* 0x000b384601007387 */ /* 0x000fe80000100a00 */
[----:B------:R-:W-:Y:S04]  /*ccff0*/  STL.64 [R1+0xb50], R12 ;  /* 0x000b500c01007387 */ /* 0x000fe80000100a00 */
[----:B------:R2:W-:Y:S01]  /*cd000*/  STL.64 [R1+0xb58], R14 ;  /* 0x000b580e01007387 */ /* 0x0005e20000100a00 */
[C---:B------:R-:W-:Y:S03]  /*cd010*/  HMMA.1688.F32.TF32 R140, R136.reuse, R16, R224 ;  /* 0x00000010888c723c */ /* 0x040fe600000810e0 */
[----:B------:R-:W3:Y:S04]  /*cd020*/  LDSM.16.M88.4 R68, [R2+UR12+0x24180] ;  /* 0x0241800c0244783b */ /* 0x000ee80008000200 */
[----:B------:R-:W4:Y:S04]  /*cd030*/  LDSM.16.M88.4 R64, [R2+UR12+0x26180] ;  /* 0x0261800c0240783b */ /* 0x000f280008000200 */
[----:B------:R-:W1:Y:S04]  /*cd040*/  LDSM.16.M88.4 R60, [R2+UR12+0x28180] ;  /* 0x0281800c023c783b */ /* 0x000e680008000200 */
[----:B------:R-:W1:Y:S04]  /*cd050*/  LDSM.16.M88.4 R48, [R2+UR12+0x2e180] ;  /* 0x02e1800c0230783b */ /* 0x000e680008000200 */
[----:B------:R-:W1:Y:S04]  /*cd060*/  LDSM.16.M88.4 R44, [R2+UR12+0x30180] ;  /* 0x0301800c022c783b */ /* 0x000e680008000200 */
[----:B------:R-:W1:Y:S04]  /*cd070*/  LDSM.16.M88.4 R32, [R2+UR12+0x36180] ;  /* 0x0361800c0220783b */ /* 0x000e680008000200 */
[----:B------:R-:W1:Y:S01]  /*cd080*/  LDSM.16.M88.4 R28, [R2+UR12+0x38180] ;  /* 0x0381800c021c783b */ /* 0x000e620008000200 */
[----:B--2---:R-:W-:-:S15]  /*cd090*/  HMMA.1688.F32.TF32 R12, R136, R112, R204 ;  /* 0x00000070880c723c */ /* 0x004fde00000810cc */
[----:B------:R-:W-:-:S04]  /*cd0a0*/  NOP ;  /* 0x0000000000007918 */ /* 0x000fc80000000000 */
[----:B------:R-:W-:Y:S04]  /*cd0b0*/  STL.64 [R1+0xb70], R12 ;  /* 0x000b700c01007387 */ /* 0x000fe80000100a00 */
[----:B------:R2:W-:Y:S02]  /*cd0c0*/  STL.64 [R1+0xb78], R14 ;  /* 0x000b780e01007387 */ /* 0x0005e40000100a00 */
[----:B--2---:R-:W-:-:S15]  /*cd0d0*/  HMMA.1688.F32.TF32 R12, R136, R108, R208 ;  /* 0x0000006c880c723c */ /* 0x004fde00000810d0 */
[----:B------:R-:W-:-:S04]  /*cd0e0*/  NOP ;  /* 0x0000000000007918 */ /* 0x000fc80000000000 */
[----:B------:R-:W-:Y:S04]  /*cd0f0*/  STL.64 [R1+0xb90], R12 ;  /* 0x000b900c01007387 */ /* 0x000fe80000100a00 */
[----:B------:R-:W-:Y:S04]  /*cd100*/  STL.64 [R1+0xb98], R14 ;  /* 0x000b980e01007387 */ /* 0x000fe80000100a00 */
[----:B------:R-:W-:Y:S04]  /*cd110*/  STL.64 [R1+0xbb0], R132 ;  /* 0x000bb08401007387 */ /* 0x000fe80000100a00 */
[----:B------:R2:W-:Y:S04]  /*cd120*/  STL.64 [R1+0xbb8], R134 ;  /* 0x000bb88601007387 */ /* 0x0005e80000100a00 */
[----:B------:R-:W-:Y:S04]  /*cd130*/  STL.64 [R1+0xbd0], R128 ;  /* 0x000bd08001007387 */ /* 0x000fe80000100a00 */
[----:B------:R1:W-:Y:S04]  /*cd140*/  STL.64 [R1+0xbd8], R130 ;  /* 0x000bd88201007387 */ /* 0x0003e80000100a00 */
[----:B------:R-:W3:Y:S01]  /*cd150*/  LDSM.16.M88.4 R12, [R2+UR12+0x3e180] ;  /* 0x03e1800c020c783b */ /* 0x000ee20008000200 */
[C---:B--2---:R-:W-:Y:S08]  /*cd160*/  HMMA.1688.F32.TF32 R132, R136.reuse, R104, R228 ;  /* 0x000000688884723c */ /* 0x044ff000000810e4 */
[----:B-1----:R-:W-:Y:S01]  /*cd170*/  HMMA.1688.F32.TF32 R128, R136, R100, R232 ;  /* 0x000000648880723c */ /* 0x002fe200000810e8 */
        /* <DEDUP_REMOVED lines=113> */
[----:B------:R-:W-:Y:S01]  /*cd890*/  LDS R241, [R243+UR18+0x8c180] ;  /* 0x08c18012f3f17984 */ /* 0x000fe20008000800 */
        /* <DEDUP_REMOVED lines=56> */
[----:B--2---:R-:W-:Y:S03]  /*cdc20*/  HMMA.1688.F32.TF32 R132, R136, R12, R212 ;  /* 0x0000000c8884723c */ /* 0x004fe600000810d4 */
[----:B------:R-:W-:Y:S04]  /*cdc30*/  STL.64 [R1+0xec0], R128 ;  /* 0x000ec08001007387 */ /* 0x000fe80000100a00 */
[----:B------:R1:W-:Y:S04]  /*cdc40*/  STL.64 [R1+0xec8], R130 ;  /* 0x000ec88201007387 */ /* 0x0003e80000100a00 */
[----:B------:R-:W-:Y:S04]  /*cdc50*/  STL.64 [R1+0xee0], R140 ;  /* 0x000ee08c01007387 */ /* 0x000fe80000100a00 */
[----:B------:R-:W-:Y:S04]  /*cdc60*/  STL.64 [R1+0xee8], R142 ;  /* 0x000ee88e01007387 */ /* 0x000fe80000100a00 */
        /* <DEDUP_REMOVED lines=9> */
[----:B------:R1:W-:Y:S04]  /*cdd00*/  STL.64 [R1+0x1358], R130 ;  /* 0x0013588201007387 */ /* 0x0003e80000100a00 */
[----:B------:R-:W-:Y:S01]  /*cdd10*/  STL.64 [R1+0x5260], R122 ;  /* 0x0052607a01007387 */ /* 0x000fe20000100a00 */
[C---:B-1----:R-:W-:Y:S03]  /*cdd20*/  HMMA.1688.F32.TF32 R128, R216.reuse, R120, R228 ;  /* 0x00000078d880723c */ /* 0x042fe600000810e4 */
[----:B------:R-:W-:Y:S04]  /*cdd30*/  STL.64 [R1+0x14f0], R132 ;  /* 0x0014f08401007387 */ /* 0x000fe80000100a00 */
[----:B------:R-:W-:Y:S04]  /*cdd40*/  STL.64 [R1+0x14f8], R134 ;  /* 0x0014f88601007387 */ /* 0x000fe80000100a00 */
[----:B------:R1:W-:Y:S02]  /*cdd50*/  STL.64 [R1+0x5258], R120 ;  /* 0x0052587801007387 */ /* 0x0003e40000100a00 */
[C---:B-1----:R-:W-:Y:S06]  /*cdd60*/  HMMA.1688.F32.TF32 R120, R216.reuse, R116, R232 ;  /* 0x00000074d878723c */ /* 0x042fec00000810e8 */
[----:B------:R-:W-:Y:S04]  /*cdd70*/  STL.64 [R1+0x14e0], R128 ;  /* 0x0014e08001007387 */ /* 0x000fe80000100a00 */
[----:B------:R-:W-:Y:S04]  /*cdd80*/  STL.64 [R1+0x14e8], R130 ;  /* 0x0014e88201007387 */ /* 0x000fe80000100a00 */
[----:B------:R-:W2:Y:S05]  /*cdd90*/  LDL.LU R232, [R1+0x8c0] ;  /* 0x0008c00001e87983 */ /* 0x000eaa0000300800 */
        /* <DEDUP_REMOVED lines=114> */
[----:B------:R1:W-:Y:S04]  /*ce4c0*/  STL.64 [R1+0x5248], R116 ;  /* 0x0052487401007387 */ /* 0x0003e80000100a00 */
[----:B-1----:R-:W2:Y:S04]  /*ce4d0*/  LDL.LU R116, [R1+0x13a0] ;  /* 0x0013a00001747983 */ /* 0x002ea80000300800 */
[----:B------:R-:W2:Y:S04]  /*ce4e0*/  LDL.LU R117, [R1+0x13a4] ;  /* 0x0013a40001757983 */ /* 0x000ea80000300800 */
[----:B------:R-:W2:Y:S04]  /*ce4f0*/  LDL.LU R118, [R1+0x13a8] ;  /* 0x0013a80001767983 */ /* 0x000ea80000300800 */
[----:B------:R-:W2:Y:S04]  /*ce500*/  LDL.LU R119, [R1+0x13ac] ;  /* 0x0013ac0001777983 */ /* 0x000ea80000300800 */
[----:B------:R-:W-:Y:S04]  /*ce510*/  STL.64 [R1+0x5240], R114 ;  /* 0x0052407201007387 */ /* 0x000fe80000100a00 */
[----:B------:R1:W-:Y:S01]  /*ce520*/  STL.64 [R1+0x5238], R112 ;  /* 0x0052387001007387 */ /* 0x0003e20000100a00 */
[C---:B--2---:R-:W-:Y:S08]  /*ce530*/  HMMA.1688.F32.TF32 R116, R216.reuse, R112, R116 ;  /* 0x00000070d874723c */ /* 0x044ff00000081074 */
[C---:B-1----:R-:W-:Y:S08]  /*ce540*/  HMMA.1688.F32.TF32 R112, R216.reuse, R108, R120 ;  /* 0x0000006cd870723c */ /* 0x042ff00000081078 */
[C---:B---3--:R-:W-:Y:S03]  /*ce550*/  HMMA.1688.F32.TF32 R120, R216.reuse, R4, R244 ;  /* 0x00000004d878723c */ /* 0x048fe600000810f4 */
        /* <DEDUP_REMOVED lines=76> */
[----:B----4-:R-:W-:Y:S08]  /*cea20*/  HMMA.1688.F32.TF32 R116, R216, R12, R228 ;  /* 0x0000000cd874723c */ /* 0x010ff000000810e4 */
[C---:B-1----:R-:W-:Y:S01]  /*cea30*/  HMMA.1688.F32.TF32 R112, R136.reuse, R248, R232 ;  /* 0x000000f88870723c */ /* 0x042fe200000810e8 */
[----:B------:R-:W-:Y:S04]  /*cea40*/  STL.64 [R1+0x1310], R120 ;  /* 0x0013107801007387 */ /* 0x000fe80000100a00 */
[----:B------:R-:W-:Y:S04]  /*cea50*/  STL.64 [R1+0x1318], R122 ;  /* 0x0013187a01007387 */ /* 0x000fe80000100a00 */
[----:B------:R-:W2:Y:S04]  /*cea60*/  LDL.LU R232, [R1+0x5d0] ;  /* 0x0005d00001e87983 */ /* 0x000ea80000300800 */
        /* <DEDUP_REMOVED lines=131> */
[----:B-1----:R-:W4:Y:S04]  /*cf2a0*/  LDL.LU.64 R122, [R1+0x5260] ;  /* 0x00526000017a7983 */ /* 0x002f280000300a00 */
[----:B------:R-:W3:Y:S02]  /*cf2b0*/  LDL.LU.64 R120, [R1+0x5258] ;  /* 0x0052580001787983 */ /* 0x000ee40000300a00 */
        /* <DEDUP_REMOVED lines=14> */
[----:B--2---:R-:W-:-:S15]  /*cf3a0*/  HMMA.1688.F32.TF32 R244, R136, R112, R244 ;  /* 0x0000007088f4723c */ /* 0x004fde00000810f4 */
[----:B------:R-:W-:-:S04]  /*cf3b0*/  NOP ;  /* 0x0000000000007918 */ /* 0x000fc80000000000 */
        /* <DEDUP_REMOVED lines=8> */
[C---:B------:R-:W-:Y:S01]  /*cf440*/  HMMA.1688.F32.TF32 R128, R136.reuse, R104, R140 ;  /* 0x000000688880723c */ /* 0x040fe2000008108c */
[----:B------:R-:W-:Y:S04]  /*cf450*/  STL.64 [R1+0xe60], R236 ;  /* 0x000e60ec01007387 */ /* 0x000fe80000100a00 */
[----:B------:R-:W-:Y:S03]  /*cf460*/  STL.64 [R1+0xe68], R238 ;  /* 0x000e68ee01007387 */ /* 0x000fe60000100a00 */
[C---:B------:R-:W-:Y:S01]  /*cf470*/  HMMA.1688.F32.TF32 R140, R136.reuse, R100, R148 ;  /* 0x00000064888c723c */ /* 0x040fe20000081094 */
        /* <DEDUP_REMOVED lines=173> */
[----:B------:R-:W2:Y:S04]  /*cff50*/  LDL.LU.64 R146, [R1+0x5220] ;  /* 0x0052200001927983 */ /* 0x000ea80000300a00 */
[----:B------:R-:W2:-:S12]  /*cff60*/  LDL.LU.64 R144, [R1+0x5218] ;  /* 0x0052180001907983 */ /* 0x000e980000300a00 */
[----:B------:R1:W-:Y:S04]  /*cff70*/  STL.64 [R1+0x820], R136 ;  /* 0x0008208801007387 */ /* 0x0003e80000100a00 */
[----:B------:R1:W-:Y:S04]  /*cff80*/  STL.64 [R1+0x828], R138 ;  /* 0x0008288a01007387 */ /* 0x0003e80000100a00 */
[----:B-1----:R-:W2:Y:S04]  /*cff90*/  LDL.LU R136, [R1+0x580] ;  /* 0x0005800001887983 */ /* 0x002ea80000300800 */
[----:B------:R-:W2:Y:S04]  /*cffa0*/  LDL.LU R137, [R1+0x584] ;  /* 0x0005840001897983 */ /* 0x000ea80000300800 */
[----:B------:R-:W2:Y:S04]  /*cffb0*/  LDL.LU R138, [R1+0x588] ;  /* 0x00058800018a7983 */ /* 0x000ea80000300800 */
[----:B------:R-:W2:Y:S01]  /*cffc0*/  LDL.LU R139, [R1+0x58c] ;  /* 0x00058c00018b7983 */ /* 0x000ea20000300800 */
[C---:B---3--:R-:W-:Y:S08]  /*cffd0*/  HMMA.1688.F32.TF32 R236, R216.reuse, R124, R236 ;  /* 0x0000007cd8ec723c */ /* 0x048ff000000810ec */
[C---:B------:R-:W-:Y:S08]  /*cffe0*/  HMMA.1688.F32.TF32 R132, R216.reuse, R120, R132 ;  /* 0x00000078d884723c */ /* 0x040ff00000081084 */
[C---:B------:R-:W-:Y:S08]  /*cfff0*/  HMMA.1688.F32.TF32 R128, R216.reuse, R116, R128 ;  /* 0x00000074d880723c */ /* 0x040ff00000081080 */
[C---:B------:R-:W-:Y:S08]  /*d0000*/  HMMA.1688.F32.TF32 R140, R216.reuse, R112, R140 ;  /* 0x00000070d88c723c */ /* 0x040ff0000008108c */
        /* <DEDUP_REMOVED lines=16> */
[----:B------:R-:W-:Y:S04]  /*d0110*/  LDS R137, [R3+UR18+0x8c100] ;  /* 0x08c1001203897984 */ /* 0x000fe80008000800 */
[----:B------:R-:W2:Y:S04]  /*d0120*/  LDS R139, [R3+UR18+0x8c900] ;  /* 0x08c90012038b7984 */ /* 0x000ea80008000800 */
[----:B-1----:R-:W3:Y:S04]  /*d0130*/  LDL.LU.64 R238, [R1+0x5210] ;  /* 0x0052100001ee7983 */ /* 0x002ee80000300a00 */
        /* <DEDUP_REMOVED lines=55> */
[C---:B---3--:R-:W-:Y:S11]  /*d04b0*/  HMMA.1688.F32.TF32 R152, R216.reuse, R64, R196 ;  /* 0x00000040d898723c */ /* 0x048ff600000810c4 */
        /* <DEDUP_REMOVED lines=17> */
[----:B----4-:R-:W-:Y:S03]  /*d05d0*/  HMMA.1688.F32.TF32 R152, R216, R40, R224 ;  /* 0x00000028d898723c */ /* 0x010fe600000810e0 */
[----:B------:R1:W-:Y:S04]  /*d05e0*/  STL.64 [R1+0x1190], R160 ;  /* 0x001190a001007387 */ /* 0x0003e80000100a00 */
[----:B------:R3:W-:Y:S04]  /*d05f0*/  STL.64 [R1+0x1198], R162 ;  /* 0x001198a201007387 */ /* 0x0007e80000100a00 */
[----:B------:R4:W-:Y:S04]  /*d0600*/  STL.64 [R1+0x1180], R156 ;  /* 0x0011809c01007387 */ /* 0x0009e80000100a00 */
[----:B------:R1:W-:Y:S01]  /*d0610*/  STL.64 [R1+0x1188], R158 ;  /* 0x0011889e01007387 */ /* 0x0003e20000100a00 */
[----:B--2---:R-:W-:-:S03]  /*d0620*/  IMAD.MOV.U32 R220, RZ, RZ, R229 ;  /* 0x000000ffffdc7224 */ /* 0x004fc600078e00e5 */
[----:B------:R-:W2:Y:S04]  /*d0630*/  LDL.LU R229, [R1+0x5174] ;  /* 0x0051740001e57983 */ /* 0x000ea80000300800 */
[----:B------:R1:W-:Y:S04]  /*d0640*/  STL.64 [R1+0x1170], R152 ;  /* 0x0011709801007387 */ /* 0x0003e80000100a00 */
[----:B------:R1:W-:Y:S01]  /*d0650*/  STL.64 [R1+0x1178], R154 ;  /* 0x0011789a01007387 */ /* 0x0003e20000100a00 */
[----:B------:R-:W-:-:S03]  /*d0660*/  MOV R221, R231 ;  /* 0x000000e700dd7202 */ /* 0x000fc60000000f00 */
[----:B------:R-:W3:Y:S01]  /*d0670*/  LDL.LU R231, [R1+0x5170] ;  /* 0x0051700001e77983 */ /* 0x000ee20000300800 */
[----:B------:R-:W-:-:S03]  /*d0680*/  IMAD.MOV.U32 R222, RZ, RZ, R232 ;  /* 0x000000ffffde7224 */ /* 0x000fc600078e00e8 */
        /* <DEDUP_REMOVED lines=9> */
[----:B------:R-:W-:-:S03]  /*d0720*/  IMAD.MOV.U32 R215, RZ, RZ, R230 ;  /* 0x000000ffffd77224 */ /* 0x000fc600078e00e6 */
[----:B------:R-:W4:Y:S01]  /*d0730*/  LDL.LU R230, [R1+0x5158] ;  /* 0x0051580001e67983 */ /* 0x000f220000300800 */
[----:B--2---:R-:W-:Y:S01]  /*d0740*/  MOV R209, R229 ;  /* 0x000000e500d17202 */ /* 0x004fe20000000f00 */
[----:B---3--:R-:W-:Y:S02]  /*d0750*/  IMAD.MOV.U32 R208, RZ, RZ, R231 ;  /* 0x000000ffffd07224 */ /* 0x008fe400078e00e7 */
[----:B------:R-:W2:Y:S04]  /*d0760*/  LDL.LU R231, [R1+0x5154] ;  /* 0x0051540001e77983 */ /* 0x000ea80000300800 */
[----:B------:R-:W3:Y:S04]  /*d0770*/  LDL.LU R229, [R1+0x5150] ;  /* 0x0051500001e57983 */ /* 0x000ee80000300800 */
[----:B------:R-:W2:Y:S04]  /*d0780*/  LDL.LU R210, [R1+0x1e8] ;  /* 0x0001e80001d27983 */ /* 0x000ea80000300800 */
[----:B------:R-:W2:Y:S01]  /*d0790*/  LDL.LU R211, [R1+0x1ec] ;  /* 0x0001ec0001d37983 */ /* 0x000ea20000300800 */
[----:B----4-:R-:W-:Y:S01]  /*d07a0*/  MOV R203, R232 ;  /* 0x000000e800cb7202 */ /* 0x010fe20000000f00 */
[----:B------:R-:W-:-:S02]  /*d07b0*/  IMAD.MOV.U32 R202, RZ, RZ, R233 ;  /* 0x000000ffffca7224 */ /* 0x000fc400078e00e9 */
[----:B------:R-:W4:Y:S01]  /*d07c0*/  LDL.LU R232, [R1+0x270] ;  /* 0x0002700001e87983 */ /* 0x000f220000300800 */
[----:B------:R-:W-:-:S03]  /*d07d0*/  IMAD.MOV.U32 R201, RZ, RZ, R234 ;  /* 0x000000ffffc97224 */ /* 0x000fc600078e00ea */
[----:B------:R-:W4:Y:S01]  /*d07e0*/  LDL.LU R233, [R1+0x274] ;  /* 0x0002740001e97983 */ /* 0x000f220000300800 */
[----:B------:R-:W-:-:S03]  /*d07f0*/  IMAD.MOV.U32 R200, RZ, RZ, R235 ;  /* 0x000000ffffc87224 */ /* 0x000fc600078e00eb */
[----:B------:R-:W4:Y:S01]  /*d0800*/  LDL.LU R234, [R1+0x278] ;  /* 0x0002780001ea7983 */ /* 0x000f220000300800 */
[----:B------:R-:W-:-:S03]  /*d0810*/  MOV R199, R228 ;  /* 0x000000e400c77202 */ /* 0x000fc60000000f00 */
[----:B------:R-:W4:Y:S04]  /*d0820*/  LDL.LU R235, [R1+0x27c] ;  /* 0x00027c0001eb7983 */ /* 0x000f280000300800 */
[----:B------:R-:W4:Y:S01]  /*d0830*/  LDL.LU R228, [R1+0x280] ;  /* 0x0002800001e47983 */ /* 0x000f220000300800 */
[----:B------:R-:W-:Y:S02]  /*d0840*/  IMAD.MOV.U32 R197, RZ, RZ, R230 ;  /* 0x000000ffffc57224 */ /* 0x000fe400078e00e6 */
[----:B---3--:R-:W-:Y:S02]  /*d0850*/  IMAD.MOV.U32 R198, RZ, RZ, R229 ;  /* 0x000000ffffc67224 */ /* 0x008fe400078e00e5 */
[----:B--2---:R-:W-:Y:S01]  /*d0860*/  IMAD.MOV.U32 R196, RZ, RZ, R231 ;  /* 0x000000ffffc47224 */ /* 0x004fe200078e00e7 */
[----:B------:R-:W2:Y:S04]  /*d0870*/  LDL.LU R229, [R1+0x284] ;  /* 0x0002840001e57983 */ /* 0x000ea80000300800 */
[----:B------:R-:W2:Y:S04]  /*d0880*/  LDL.LU R230, [R1+0x288] ;  /* 0x0002880001e67983 */ /* 0x000ea80000300800 */
[----:B------:R-:W2:Y:S04]  /*d0890*/  LDL.LU R231, [R1+0x28c] ;  /* 0x00028c0001e77983 */ /* 0x000ea80000300800 */
[----:B-1----:R-:W3:Y:S04]  /*d08a0*/  LDL.LU R160, [R1+0x2a0] ;  /* 0x0002a00001a07983 */ /* 0x002ee80000300800 */
        /* <DEDUP_REMOVED lines=37> */
[C---:B----4-:R-:W-:Y:S03]  /*d0b00*/  HMMA.1688.F32.TF32 R232, R216.reuse, R20, R232 ;  /* 0x00000014d8e8723c */ /* 0x050fe600000810e8 */
[----:B------:R-:W4:Y:S04]  /*d0b10*/  LDL.LU R226, [R1+0x1b8] ;  /* 0x0001b80001e27983 */ /* 0x000f280000300800 */
[----:B------:R-:W4:Y:S01]  /*d0b20*/  LDL.LU R227, [R1+0x1bc] ;  /* 0x0001bc0001e37983 */ /* 0x000f220000300800 */
[C---:B---3--:R-:W-:Y:S08]  /*d0b30*/  HMMA.1688.F32.TF32 R160, R216.reuse, R32, R160 ;  /* 0x00000020d8a0723c */ /* 0x048ff000000810a0 */
[C---:B--2---:R-:W-:Y:S08]  /*d0b40*/  HMMA.1688.F32.TF32 R168, R216.reuse, R36, R168 ;  /* 0x00000024d8a8723c */ /* 0x044ff000000810a8 */
[C---:B------:R-:W-:Y:S08]  /*d0b50*/  HMMA.1688.F32.TF32 R192, R216.reuse, R28, R192 ;  /* 0x0000001cd8c0723c */ /* 0x040ff000000810c0 */
[----:B------:R-:W-:Y:S03]  /*d0b60*/  HMMA.1688.F32.TF32 R228, R216, R24, R228 ;  /* 0x00000018d8e4723c */ /* 0x000fe600000810e4 */
        /* <DEDUP_REMOVED lines=31> */
[----:B----4-:R-:W-:Y:S08]  /*d0d60*/  HMMA.1688.F32.TF32 R224, R136, R92, R224 ;  /* 0x0000005c88e0723c */ /* 0x010ff000000810e0 */
[----:B--2---:R-:W-:Y:S01]  /*d0d70*/  HMMA.1688.F32.TF32 R216, R216, R12, R232 ;  /* 0x0000000cd8d8723c */ /* 0x004fe200000810e8 */
[----:B------:R-:W2:-:S15]  /*d0d80*/  LDL.LU R232, [R1+0x190] ;  /* 0x0001900001e87983 */ /* 0x000e9e0000300800 */
[----:B------:R-:W-:-:S03]  /*d0d90*/  NOP ;  /* 0x0000000000007918 */ /* 0x000fc60000000000 */
[----:B------:R-:W-:Y:S04]  /*d0da0*/  STL.64 [R1+0x1100], R216 ;  /* 0x001100d801007387 */ /* 0x000fe80000100a00 */
[----:B------:R1:W-:Y:S04]  /*d0db0*/  STL.64 [R1+0x1108], R218 ;  /* 0x001108da01007387 */ /* 0x0003e80000100a00 */
[----:B------:R-:W2:Y:S04]  /*d0dc0*/  LDL.LU R233, [R1+0x194] ;  /* 0x0001940001e97983 */ /* 0x000ea80000300800 */
[----:B------:R-:W2:Y:S04]  /*d0dd0*/  LDL.LU R234, [R1+0x198] ;  /* 0x0001980001ea7983 */ /* 0x000ea80000300800 */
[----:B------:R-:W2:Y:S01]  /*d0de0*/  LDL.LU R235, [R1+0x19c] ;  /* 0x00019c0001eb7983 */ /* 0x000ea20000300800 */
[----:B-1----:R-:W-:Y:S03]  /*d0df0*/  HMMA.1688.F32.TF32 R216, R136, R248, R228 ;  /* 0x000000f888d8723c */ /* 0x002fe600000810e4 */
[----:B------:R-:W4:-:S15]  /*d0e00*/  LDL.LU R228, [R1+0x1a0] ;  /* 0x0001a00001e47983 */ /* 0x000f1e0000300800 */
[----:B------:R-:W-:Y:S01]  /*d0e10*/  NOP ;  /* 0x0000000000007918 */ /* 0x000fe20000000000 */
[----:B------:R-:W-:Y:S04]  /*d0e20*/  STL.64 [R1+0x840], R216 ;  /* 0x000840d801007387 */ /* 0x000fe80000100a00 */
[----:B------:R-:W-:Y:S04]  /*d0e30*/  STL.64 [R1+0x848], R218 ;  /* 0x000848da01007387 */ /* 0x000fe80000100a00 */
[----:B------:R-:W4:Y:S04]  /*d0e40*/  LDL.LU R229, [R1+0x1a4] ;  /* 0x0001a40001e57983 */ /* 0x000f280000300800 */
[----:B------:R-:W4:Y:S04]  /*d0e50*/  LDL.LU R230, [R1+0x1a8] ;  /* 0x0001a80001e67983 */ /* 0x000f280000300800 */
[----:B------:R-:W4:Y:S04]  /*d0e60*/  LDL.LU R231, [R1+0x1ac] ;  /* 0x0001ac0001e77983 */ /* 0x000f280000300800 */
[----:B------:R-:W-:Y:S04]  /*d0e70*/  STL.64 [R1+0x850], R164 ;  /* 0x000850a401007387 */ /* 0x000fe80000100a00 */
[----:B------:R1:W-:Y:S04]  /*d0e80*/  STL.64 [R1+0x858], R166 ;  /* 0x000858a601007387 */ /* 0x0003e80000100a00 */
[----:B------:R-:W-:Y:S04]  /*d0e90*/  LDS R216, [R242+UR18+0x8c100] ;  /* 0x08c10012f2d87984 */ /* 0x000fe80008000800 */
[----:B------:R-:W-:Y:S04]  /*d0ea0*/  LDS R218, [R242+UR18+0x8c900] ;  /* 0x08c90012f2da7984 */ /* 0x000fe80008000800 */
[----:B------:R-:W-:Y:S04]  /*d0eb0*/  LDS R217, [R243+UR18+0x8c100] ;  /* 0x08c10012f3d97984 */ /* 0x000fe80008000800 */
[----:B------:R-:W2:Y:S04]  /*d0ec0*/  LDS R219, [R243+UR18+0x8c900] ;  /* 0x08c90012f3db7984 */ /* 0x000ea80008000800 */
[----:B------:R-:W-:Y:S04]  /*d0ed0*/  LDS R242, [R242+UR18+0x8c980] ;  /* 0x08c98012f2f27984 */ /* 0x000fe80008000800 */
[----:B------:R-:W-:Y:S04]  /*d0ee0*/  LDS R243, [R243+UR18+0x8c980] ;  /* 0x08c98012f3f37984 */ /* 0x000fe80008000800 */
        /* <DEDUP_REMOVED lines=46> */
[----:B----4-:R-:W-:-:S15]  /*d11d0*/  HMMA.1688.F32.TF32 R228, R136, R88, R228 ;  /* 0x0000005888e4723c */ /* 0x010fde00000810e4 */
[----:B------:R-:W-:-:S04]  /*d11e0*/  NOP ;  /* 0x0000000000007918 */ /* 0x000fc80000000000 */
[----:B------:R-:W-:Y:S04]  /*d11f0*/  STL.64 [R1+0x9a0], R228 ;  /* 0x0009a0e401007387 */ /* 0x000fe80000100a00 */
[----:B------:R2:W-:Y:S02]  /*d1200*/  STL.64 [R1+0x9a8], R230 ;  /* 0x0009a8e601007387 */ /* 0x0005e40000100a00 */
[----:B--2---:R-:W-:-:S15]  /*d1210*/  HMMA.1688.F32.TF32 R228, R136, R84, R232 ;  /* 0x0000005488e4723c */ /* 0x004fde00000810e8 */
[----:B------:R-:W-:-:S04]  /*d1220*/  NOP ;  /* 0x0000000000007918 */ /* 0x000fc80000000000 */
[----:B------:R1:W-:Y:S04]  /*d1230*/  STL.64 [R1+0x990], R228 ;  /* 0x000990e401007387 */ /* 0x0003e80000100a00 */
[----:B------:R2:W-:Y:S01]  /*d1240*/  STL.64 [R1+0x998], R230 ;  /* 0x000998e601007387 */ /* 0x0005e20000100a00 */
[----:B-1----:R-:W-:Y:S02]  /*d1250*/  IMAD.MOV.U32 R228, RZ, RZ, R179 ;  /* 0x000000ffffe47224 */ /* 0x002fe400078e00b3 */
[----:B------:R-:W-:Y:S02]  /*d1260*/  IMAD.MOV.U32 R229, RZ, RZ, R178 ;  /* 0x000000ffffe57224 */ /* 0x000fe400078e00b2 */
[----:B--2---:R-:W-:Y:S01]  /*d1270*/  IMAD.MOV.U32 R230, RZ, RZ, R177 ;  /* 0x000000ffffe67224 */ /* 0x004fe200078e00b1 */
[----:B------:R-:W-:Y:S01]  /*d1280*/  MOV R231, R176 ;  /* 0x000000b000e77202 */ /* 0x000fe20000000f00 */
[C---:B---3--:R-:W-:Y:S08]  /*d1290*/  HMMA.1688.F32.TF32 R196, R136.reuse, R56, R196 ;  /* 0x0000003888c4723c */ /* 0x048ff000000810c4 */
[C---:B------:R-:W-:Y:S08]  /*d12a0*/  HMMA.1688.F32.TF32 R200, R136.reuse, R60, R200 ;  /* 0x0000003c88c8723c */ /* 0x040ff000000810c8 */
[C---:B------:R-:W-:Y:S08]  /*d12b0*/  HMMA.1688.F32.TF32 R204, R136.reuse, R64, R204 ;  /* 0x0000004088cc723c */ /* 0x040ff000000810cc */
[C---:B------:R-:W-:Y:S08]  /*d12c0*/  HMMA.1688.F32.TF32 R208, R136.reuse, R68, R208 ;  /* 0x0000004488d0723c */ /* 0x040ff000000810d0 */
[C---:B------:R-:W-:Y:S08]  /*d12d0*/  HMMA.1688.F32.TF32 R212, R136.reuse, R72, R212 ;  /* 0x0000004888d4723c */ /* 0x040ff000000810d4 */
[C---:B------:R-:W-:Y:S08]  /*d12e0*/  HMMA.1688.F32.TF32 R220, R136.reuse, R76, R220 ;  /* 0x0000004c88dc723c */ /* 0x040ff000000810dc */
[----:B------:R-:W-:-:S15]  /*d12f0*/  HMMA.1688.F32.TF32 R224, R136, R80, R224 ;  /* 0x0000005088e0723c */ /* 0x000fde00000810e0 */
[----:B------:R-:W-:-:S04]  /*d1300*/  NOP ;  /* 0x0000000000007918 */ /* 0x000fc80000000000 */
[----:B------:R1:W-:Y:S04]  /*d1310*/  STL.64 [R1+0x980], R224 ;  /* 0x000980e001007387 */ /* 0x0003e80000100a00 */
[----:B------:R2:W-:Y:S04]  /*d1320*/  STL.64 [R1+0x988], R226 ;  /* 0x000988e201007387 */ /* 0x0005e80000100a00 */
        /* <DEDUP_REMOVED lines=9> */
[----:B------:R1:W-:Y:S04]  /*d13c0*/  STL.64 [R1+0x938], R202 ;  /* 0x000938ca01007387 */ /* 0x0003e80000100a00 */
[----:B------:R-:W4:Y:S04]  /*d13d0*/  LDL.LU R179, [R1+0x503c] ;  /* 0x00503c0001b37983 */ /* 0x000f280000300800 */
[----:B------:R1:W-:Y:S04]  /*d13e0*/  STL.64 [R1+0x920], R196 ;  /* 0x000920c401007387 */ /* 0x0003e80000100a00 */
[----:B------:R1:W-:Y:S04]  /*d13f0*/  STL.64 [R1+0x928], R198 ;  /* 0x000928c601007387 */ /* 0x0003e80000100a00 */
[----:B------:R-:W4:Y:S04]  /*d1400*/  LDL.LU R178, [R1+0x5038] ;  /* 0x0050380001b27983 */ /* 0x000f280000300800 */
[----:B------:R-:W4:Y:S04]  /*d1410*/  LDL.LU R177, [R1+0x5034] ;  /* 0x0050340001b17983 */ /* 0x000f280000300800 */
[----:B------:R-:W4:Y:S01]  /*d1420*/  LDL.LU R176, [R1+0x5030] ;  /* 0x0050300001b07983 */ /* 0x000f220000300800 */
[----:B-1----:R-:W-:-:S02]  /*d1430*/  IMAD.MOV.U32 R224, RZ, RZ, R175 ;  /* 0x000000ffffe07224 */ /* 0x002fc400078e00af */
[----:B------:R-:W-:Y:S01]  /*d1440*/  IMAD.MOV.U32 R225, RZ, RZ, R174 ;  /* 0x000000ffffe17224 */ /* 0x000fe200078e00ae */
[----:B------:R-:W4:Y:S04]  /*d1450*/  LDL.LU R175, [R1+0x502c] ;  /* 0x00502c0001af7983 */ /* 0x000f280000300800 */
[----:B------:R-:W4:Y:S01]  /*d1460*/  LDL.LU R174, [R1+0x5028] ;  /* 0x0050280001ae7983 */ /* 0x000f220000300800 */
[----:B--2---:R-:W-:Y:S01]  /*d1470*/  IMAD.MOV.U32 R226, RZ, RZ, R173 ;  /* 0x000000ffffe27224 */ /* 0x004fe200078e00ad */
[----:B------:R-:W-:Y:S02]  /*d1480*/  MOV R227, R172 ;  /* 0x000000ac00e37202 */ /* 0x000fe40000000f00 */
[----:B------:R-:W2:Y:S04]  /*d1490*/  LDL.LU R173, [R1+0x5024] ;  /* 0x0050240001ad7983 */ /* 0x000ea80000300800 */
[----:B------:R-:W2:Y:S01]  /*d14a0*/  LDL.LU R172, [R1+0x5020] ;  /* 0x0050200001ac7983 */ /* 0x000ea20000300800 */
[----:B---3--:R-:W-:-:S02]  /*d14b0*/  IMAD.MOV.U32 R220, RZ, RZ, R171 ;  /* 0x000000ffffdc7224 */ /* 0x008fc400078e00ab */
[----:B------:R-:W-:Y:S01]  /*d14c0*/  IMAD.MOV.U32 R221, RZ, RZ, R170 ;  /* 0x000000ffffdd7224 */ /* 0x000fe200078e00aa */
[----:B------:R-:W3:Y:S04]  /*d14d0*/  LDL.LU R171, [R1+0x501c] ;  /* 0x00501c0001ab7983 */ /* 0x000ee80000300800 */
[----:B------:R-:W2:Y:S01]  /*d14e0*/  LDL.LU R170, [R1+0x5018] ;  /* 0x0050180001aa7983 */ /* 0x000ea20000300800 */
[----:B----4-:R-:W-:Y:S01]  /*d14f0*/  IMAD.MOV.U32 R222, RZ, RZ, R169 ;  /* 0x000000ffffde7224 */ /* 0x010fe200078e00a9 */
[----:B------:R-:W-:Y:S02]  /*d1500*/  MOV R223, R168 ;  /* 0x000000a800df7202 */ /* 0x000fe40000000f00 */
[----:B------:R-:W4:Y:S04]  /*d1510*/  LDL.LU R169, [R1+0x5014] ;  /* 0x0050140001a97983 */ /* 0x000f280000300800 */
[----:B------:R-:W2:Y:S01]  /*d1520*/  LDL.LU R168, [R1+0x5010] ;  /* 0x0050100001a87983 */ /* 0x000ea20000300800 */
[----:B------:R-:W-:-:S02]  /*d1530*/  IMAD.MOV.U32 R208, RZ, RZ, R167 ;  /* 0x000000ffffd07224 */ /* 0x000fc400078e00a7 */
[----:B------:R-:W-:Y:S01]  /*d1540*/  IMAD.MOV.U32 R209, RZ, RZ, R166 ;  /* 0x000000ffffd17224 */ /* 0x000fe200078e00a6 */
[----:B------:R-:W2:Y:S04]  /*d1550*/  LDL.LU R167, [R1+0x500c] ;  /* 0x00500c0001a77983 */ /* 0x000ea80000300800 */
[----:B------:R-:W2:Y:S01]  /*d1560*/  LDL.LU R166, [R1+0x5008] ;  /* 0x0050080001a67983 */ /* 0x000ea20000300800 */
[----:B------:R-:W-:Y:S01]  /*d1570*/  IMAD.MOV.U32 R210, RZ, RZ, R165 ;  /* 0x000000ffffd27224 */ /* 0x000fe200078e00a5 */
[----:B------:R-:W-:Y:S02]  /*d1580*/  MOV R211, R164 ;  /* 0x000000a400d37202 */ /* 0x000fe40000000f00 */
[----:B------:R-:W2:Y:S04]  /*d1590*/  LDL.LU R165, [R1+0x5004] ;  /* 0x0050040001a57983 */ /* 0x000ea80000300800 */
        /* <DEDUP_REMOVED lines=25> */
[----:B------:R-:W-:Y:S01]  /*d1730*/  MOV R212, R193 ;  /* 0x000000c100d47202 */ /* 0x000fe20000000f00 */
[----:B------:R-:W-:-:S02]  /*d1740*/  IMAD.MOV.U32 R213, RZ, RZ, R194 ;  /* 0x000000ffffd57224 */ /* 0x000fc400078e00c2 */
        /* <DEDUP_REMOVED lines=13> */
[----:B------:R-:W3:Y:S01]  /*d1820*/  LDL.LU R191, [R1+0x4fb0] ;  /* 0x004fb00001bf7983 */ /* 0x000ee20000300800 */
[----:B--2---:R-:W-:-:S15]  /*d1830*/  HMMA.1688.F32.TF32 R192, R136, R52, R192 ;  /* 0x0000003488c0723c */ /* 0x004fde00000810c0 */
[----:B------:R-:W-:-:S04]  /*d1840*/  NOP ;  /* 0x0000000000007918 */ /* 0x000fc80000000000 */
[----:B------:R1:W-:Y:S04]  /*d1850*/  STL.64 [R1+0x910], R192 ;  /* 0x000910c001007387 */ /* 0x0003e80000100a00 */
[----:B------:R2:W-:Y:S01]  /*d1860*/  STL.64 [R1+0x918], R194 ;  /* 0x000918c201007387 */ /* 0x0005e20000100a00 */
[----:B-1----:R-:W-:Y:S01]  /*d1870*/  IMAD.MOV.U32 R192, RZ, RZ, R184 ;  /* 0x000000ffffc07224 */ /* 0x002fe200078e00b8 */
[----:B------:R-:W-:Y:S02]  /*d1880*/  MOV R193, R185 ;  /* 0x000000b900c17202 */ /* 0x000fe40000000f00 */
[----:B------:R-:W4:Y:S04]  /*d1890*/  LDL.LU R184, [R1+0x4fac] ;  /* 0x004fac0001b87983 */ /* 0x000f280000300800 */
[----:B------:R-:W4:Y:S01]  /*d18a0*/  LDL.LU R185, [R1+0x4fa8] ;  /* 0x004fa80001b97983 */ /* 0x000f220000300800 */
[----:B--2---:R-:W-:-:S02]  /*d18b0*/  IMAD.MOV.U32 R194, RZ, RZ, R186 ;  /* 0x000000ffffc27224 */ /* 0x004fc400078e00ba */
[----:B------:R-:W-:Y:S01]  /*d18c0*/  IMAD.MOV.U32 R195, RZ, RZ, R187 ;  /* 0x000000ffffc37224 */ /* 0x000fe200078e00bb */
[----:B------:R-:W4:Y:S04]  /*d18d0*/  LDL.LU R186, [R1+0x4fa4] ;  /* 0x004fa40001ba7983 */ /* 0x000f280000300800 */
[----:B------:R-:W4:Y:S01]  /*d18e0*/  LDL.LU R187, [R1+0x4fa0] ;  /* 0x004fa00001bb7983 */ /* 0x000f220000300800 */
[----:B---3--:R-:W-:-:S15]  /*d18f0*/  HMMA.1688.F32.TF32 R188, R136, R48, R188 ;  /* 0x0000003088bc723c */ /* 0x008fde00000810bc */
[----:B------:R-:W-:-:S04]  /*d1900*/  NOP ;  /* 0x0000000000007918 */ /* 0x000fc80000000000 */
[----:B------:R1:W-:Y:S04]  /*d1910*/  STL.64 [R1+0x900], R188 ;  /* 0x000900bc01007387 */ /* 0x0003e80000100a00 */
[----:B------:R2:W-:Y:S01]  /*d1920*/  STL.64 [R1+0x908], R190 ;  /* 0x000908be01007387 */ /* 0x0005e20000100a00 */
[----:B-1----:R-:W-:Y:S01]  /*d1930*/  MOV R188, R180 ;  /* 0x000000b400bc7202 */ /* 0x002fe20000000f00 */
[----:B------:R-:W-:Y:S02]  /*d1940*/  IMAD.MOV.U32 R189, RZ, RZ, R181 ;  /* 0x000000ffffbd7224 */ /* 0x000fe400078e00b5 */
[----:B------:R-:W3:Y:S04]  /*d1950*/  LDL.LU R180, [R1+0x4f9c] ;  /* 0x004f9c0001b47983 */ /* 0x000ee80000300800 */
[----:B------:R-:W3:Y:S01]  /*d1960*/  LDL.LU R181, [R1+0x4f98] ;  /* 0x004f980001b57983 */ /* 0x000ee20000300800 */
[----:B--2---:R-:W-:Y:S01]  /*d1970*/  IMAD.MOV.U32 R190, RZ, RZ, R182 ;  /* 0x000000ffffbe7224 */ /* 0x004fe200078e00b6 */
[----:B------:R-:W-:-:S02]  /*d1980*/  MOV R191, R183 ;  /* 0x000000b700bf7202 */ /* 0x000fc40000000f00 */
[----:B------:R-:W3:Y:S04]  /*d1990*/  LDL.LU R182, [R1+0x4f94] ;  /* 0x004f940001b67983 */ /* 0x000ee80000300800 */
[----:B------:R-:W3:Y:S01]  /*d19a0*/  LDL.LU R183, [R1+0x4f90] ;  /* 0x004f900001b77983 */ /* 0x000ee20000300800 */
[----:B----4-:R-:W-:-:S15]  /*d19b0*/  HMMA.1688.F32.TF32 R184, R136, R44, R184 ;  /* 0x0000002c88b8723c */ /* 0x010fde00000810b8 */
[----:B------:R-:W-:-:S04]  /*d19c0*/  NOP ;  /* 0x0000000000007918 */ /* 0x000fc80000000000 */
[----:B------:R1:W-:Y:S04]  /*d19d0*/  STL.64 [R1+0x8f0], R184 ;  /* 0x0008f0b801007387 */ /* 0x0003e80000100a00 */
[----:B------:R2:W-:Y:S01]  /*d19e0*/  STL.64 [R1+0x8f8], R186 ;  /* 0x0008f8ba01007387 */ /* 0x0005e20000100a00 */
[----:B-1----:R-:W-:Y:S02]  /*d19f0*/  IMAD.MOV.U32 R184, RZ, RZ, R176 ;  /* 0x000000ffffb87224 */ /* 0x002fe400078e00b0 */
[----:B------:R-:W-:Y:S01]  /*d1a00*/  IMAD.MOV.U32 R185, RZ, RZ, R177 ;  /* 0x000000ffffb97224 */ /* 0x000fe200078e00b1 */
[----:B------:R-:W4:Y:S04]  /*d1a10*/  LDL.LU R176, [R1+0x4f8c] ;  /* 0x004f8c0001b07983 */ /* 0x000f280000300800 */
[----:B------:R-:W4:Y:S01]  /*d1a20*/  LDL.LU R177, [R1+0x4f88] ;  /* 0x004f880001b17983 */ /* 0x000f220000300800 */
[----:B--2---:R-:W-:Y:S01]  /*d1a30*/  MOV R186, R178 ;  /* 0x000000b200ba7202 */ /* 0x004fe20000000f00 */
[----:B------:R-:W-:-:S02]  /*d1a40*/  IMAD.MOV.U32 R187, RZ, RZ, R179 ;  /* 0x000000ffffbb7224 */ /* 0x000fc400078e00b3 */
[----:B------:R-:W4:Y:S04]  /*d1a50*/  LDL.LU R178, [R1+0x4f84] ;  /* 0x004f840001b27983 */ /* 0x000f280000300800 */
[----:B------:R-:W4:Y:S01]  /*d1a60*/  LDL.LU R179, [R1+0x4f80] ;  /* 0x004f800001b37983 */ /* 0x000f220000300800 */
[----:B---3--:R-:W-:-:S15]  /*d1a70*/  HMMA.1688.F32.TF32 R180, R136, R40, R180 ;  /* 0x0000002888b4723c */ /* 0x008fde00000810b4 */
[----:B------:R-:W-:-:S04]  /*d1a80*/  NOP ;  /* 0x0000000000007918 */ /* 0x000fc80000000000 */
[----:B------:R1:W-:Y:S04]  /*d1a90*/  STL.64 [R1+0x8e0], R180 ;  /* 0x0008e0b401007387 */ /* 0x0003e80000100a00 */
[----:B------:R2:W-:Y:S01]  /*d1aa0*/  STL.64 [R1+0x8e8], R182 ;  /* 0x0008e8b601007387 */ /* 0x0005e20000100a00 */
[----:B-1----:R-:W-:Y:S01]  /*d1ab0*/  IMAD.MOV.U32 R180, RZ, RZ, R172 ;  /* 0x000000ffffb47224 */ /* 0x002fe200078e00ac */
[----:B------:R-:W-:Y:S02]  /*d1ac0*/  MOV R181, R173 ;  /* 0x000000ad00b57202 */ /* 0x000fe40000000f00 */
[----:B------:R-:W3:Y:S04]  /*d1ad0*/  LDL.LU R172, [R1+0x4f7c] ;  /* 0x004f7c0001ac7983 */ /* 0x000ee80000300800 */
[----:B------:R-:W3:Y:S01]  /*d1ae0*/  LDL.LU R173, [R1+0x4f78] ;  /* 0x004f780001ad7983 */ /* 0x000ee20000300800 */
[----:B--2---:R-:W-:-:S02]  /*d1af0*/  IMAD.MOV.U32 R182, RZ, RZ, R174 ;  /* 0x000000ffffb67224 */ /* 0x004fc400078e00ae */
[----:B------:R-:W-:Y:S01]  /*d1b00*/  IMAD.MOV.U32 R183, RZ, RZ, R175 ;  /* 0x000000ffffb77224 */ /* 0x000fe200078e00af */
[----:B------:R-:W3:Y:S04]  /*d1b10*/  LDL.LU R174, [R1+0x4f74] ;  /* 0x004f740001ae7983 */ /* 0x000ee80000300800 */
[----:B------:R-:W3:Y:S01]  /*d1b20*/  LDL.LU R175, [R1+0x4f70] ;  /* 0x004f700001af7983 */ /* 0x000ee20000300800 */
[----:B----4-:R-:W-:-:S15]  /*d1b30*/  HMMA.1688.F32.TF32 R176, R136, R36, R176 ;  /* 0x0000002488b0723c */ /* 0x010fde00000810b0 */
[----:B------:R-:W-:-:S04]  /*d1b40*/  NOP ;  /* 0x0000000000007918 */ /* 0x000fc80000000000 */
[----:B------:R1:W-:Y:S04]  /*d1b50*/  STL.64 [R1+0x8d0], R176 ;  /* 0x0008d0b001007387 */ /* 0x0003e80000100a00 */
[----:B------:R2:W-:Y:S01]  /*d1b60*/  STL.64 [R1+0x8d8], R178 ;  /* 0x0008d8b201007387 */ /* 0x0005e20000100a00 */
[----:B-1----:R-:W-:Y:S01]  /*d1b70*/  MOV R176, R168 ;  /* 0x000000a800b07202 */ /* 0x002fe20000000f00 */
[----:B------:R-:W-:Y:S02]  /*d1b80*/  IMAD.MOV.U32 R177, RZ, RZ, R169 ;  /* 0x000000ffffb17224 */ /* 0x000fe400078e00a9 */
[----:B------:R-:W4:Y:S04]  /*d1b90*/  LDL.LU R168, [R1+0x4f6c] ;  /* 0x004f6c0001a87983 */ /* 0x000f280000300800 */
[----:B------:R-:W4:Y:S01]  /*d1ba0*/  LDL.LU R169, [R1+0x4f68] ;  /* 0x004f680001a97983 */ /* 0x000f220000300800 */
[----:B--2---:R-:W-:Y:S01]  /*d1bb0*/  IMAD.MOV.U32 R178, RZ, RZ, R170 ;  /* 0x000000ffffb27224 */ /* 0x004fe200078e00aa */
[----:B------:R-:W-:-:S02]  /*d1bc0*/  MOV R179, R171 ;  /* 0x000000ab00b37202 */ /* 0x000fc40000000f00 */
[----:B------:R-:W4:Y:S04]  /*d1bd0*/  LDL.LU R170, [R1+0x4f64] ;  /* 0x004f640001aa7983 */ /* 0x000f280000300800 */
[----:B------:R-:W4:Y:S01]  /*d1be0*/  LDL.LU R171, [R1+0x4f60] ;  /* 0x004f600001ab7983 */ /* 0x000f220000300800 */
[----:B---3--:R-:W-:-:S15]  /*d1bf0*/  HMMA.1688.F32.TF32 R172, R136, R32, R172 ;  /* 0x0000002088ac723c */ /* 0x008fde00000810ac */
[----:B------:R-:W-:-:S04]  /*d1c00*/  NOP ;  /* 0x0000000000007918 */ /* 0x000fc80000000000 */
[----:B------:R1:W-:Y:S04]  /*d1c10*/  STL.64 [R1+0x8c0], R172 ;  /* 0x0008c0ac01007387 */ /* 0x0003e80000100a00 */
[----:B------:R2:W-:Y:S01]  /*d1c20*/  STL.64 [R1+0x8c8], R174 ;  /* 0x0008c8ae01007387 */ /* 0x0005e20000100a00 */
[----:B-1----:R-:W-:Y:S02]  /*d1c30*/  IMAD.MOV.U32 R172, RZ, RZ, R164 ;  /* 0x000000ffffac7224 */ /* 0x002fe400078e00a4 */
[----:B------:R-:W-:Y:S01]  /*d1c40*/  IMAD.MOV.U32 R173, RZ, RZ, R165 ;  /* 0x000000ffffad7224 */ /* 0x000fe200078e00a5 */
[----:B------:R-:W3:Y:S04]  /*d1c50*/  LDL.LU R164, [R1+0x4f5c] ;  /* 0x004f5c0001a47983 */ /* 0x000ee80000300800 */
[----:B------:R-:W3:Y:S01]  /*d1c60*/  LDL.LU R165, [R1+0x4f58] ;  /* 0x004f580001a57983 */ /* 0x000ee20000300800 */
[----:B--2---:R-:W-:Y:S01]  /*d1c70*/  MOV R174, R166 ;  /* 0x000000a600ae7202 */ /* 0x004fe20000000f00 */
[----:B------:R-:W-:-:S02]  /*d1c80*/  IMAD.MOV.U32 R175, RZ, RZ, R167 ;  /* 0x000000ffffaf7224 */ /* 0x000fc400078e00a7 */
[----:B------:R-:W3:Y:S04]  /*d1c90*/  LDL.LU R166, [R1+0x4f54] ;  /* 0x004f540001a67983 */ /* 0x000ee80000300800 */
[----:B------:R-:W3:Y:S01]  /*d1ca0*/  LDL.LU R167, [R1+0x4f50] ;  /* 0x004f500001a77983 */ /* 0x000ee20000300800 */
[----:B----4-:R-:W-:-:S15]  /*d1cb0*/  HMMA.1688.F32.TF32 R168, R136, R28, R168 ;  /* 0x0000001c88a8723c */ /* 0x010fde00000810a8 */
[----:B------:R-:W-:-:S04]  /*d1cc0*/  NOP ;  /* 0x0000000000007918 */ /* 0x000fc80000000000 */
[----:B------:R1:W-:Y:S04]  /*d1cd0*/  STL.64 [R1+0x8b0], R168 ;  /* 0x0008b0a801007387 */ /* 0x0003e80000100a00 */
[----:B------:R2:W-:Y:S04]  /*d1ce0*/  STL.64 [R1+0x8b8], R170 ;  /* 0x0008b8aa01007387 */ /* 0x0005e80000100a00 */
[----:B-1----:R-:W4:Y:S04]  /*d1cf0*/  LDL.LU R168, [R1+0x180] ;  /* 0x0001800001a87983 */ /* 0x002f280000300800 */
[----:B------:R-:W4:Y:S04]  /*d1d00*/  LDL.LU R169, [R1+0x184] ;  /* 0x0001840001a97983 */ /* 0x000f280000300800 */
[----:B--2---:R-:W4:Y:S04]  /*d1d10*/  LDL.LU R170, [R1+0x188] ;  /* 0x0001880001aa7983 */ /* 0x004f280000300800 */
[----:B------:R-:W4:Y:S01]  /*d1d20*/  LDL.LU R171, [R1+0x18c] ;  /* 0x00018c0001ab7983 */ /* 0x000f220000300800 */
[C---:B------:R-:W-:Y:S08]  /*d1d30*/  HMMA.1688.F32.TF32 R160, R136.reuse, R20, R160 ;  /* 0x0000001488a0723c */ /* 0x040ff000000810a0 */
[C---:B---3--:R-:W-:Y:S08]  /*d1d40*/  HMMA.1688.F32.TF32 R164, R136.reuse, R24, R164 ;  /* 0x0000001888a4723c */ /* 0x048ff000000810a4 */
[----:B------:R-:W-:Y:S08]  /*d1d50*/  HMMA.1688.F32.TF32 R156, R136, R12, R156 ;  /* 0x0000000c889c723c */ /* 0x000ff0000008109c */
        /* <DEDUP_REMOVED lines=15> */
[----:B----4-:R-:W-:-:S15]  /*d1e50*/  HMMA.1688.F32.TF32 R152, R216, R124, R168 ;  /* 0x0000007cd898723c */ /* 0x010fde00000810a8 */
        /* <DEDUP_REMOVED lines=40> */
[----:B------:R2:W-:Y:S04]  /*d20e0*/  STL.64 [R1+0x1010], R160 ;  /* 0x001010a001007387 */ /* 0x0005e80000100a00 */
[----:B------:R3:W-:Y:S04]  /*d20f0*/  STL.64 [R1+0x1018], R162 ;  /* 0x001018a201007387 */ /* 0x0007e80000100a00 */
[----:B------:R-:W-:Y:S01]  /*d2100*/  STL.64 [R1+0x1000], R156 ;  /* 0x0010009c01007387 */ /* 0x000fe20000100a00 */
[----:B------:R-:W-:-:S03]  /*d2110*/  IMAD.MOV.U32 R228, RZ, RZ, R147 ;  /* 0x000000ffffe47224 */ /* 0x000fc600078e0093 */
[----:B------:R4:W-:Y:S04]  /*d2120*/  STL.64 [R1+0x1008], R158 ;  /* 0x0010089e01007387 */ /* 0x0009e80000100a00 */
[----:B------:R-:W4:Y:S01]  /*d2130*/  LDL.LU R147, [R1+0x4f4c] ;  /* 0x004f4c0001937983 */ /* 0x000f220000300800 */
[----:B------:R-:W-:Y:S01]  /*d2140*/  MOV R229, R146 ;  /* 0x0000009200e57202 */ /* 0x000fe20000000f00 */
[----:B------:R-:W-:Y:S02]  /*d2150*/  IMAD.MOV.U32 R230, RZ, RZ, R145 ;  /* 0x000000ffffe67224 */ /* 0x000fe400078e0091 */
[----:B------:R-:W-:Y:S01]  /*d2160*/  IMAD.MOV.U32 R231, RZ, RZ, R144 ;  /* 0x000000ffffe77224 */ /* 0x000fe200078e0090 */
[----:B------:R-:W-:Y:S04]  /*d2170*/  STL.64 [R1+0xff0], R152 ;  /* 0x000ff09801007387 */ /* 0x000fe80000100a00 */
[----:B------:R1:W-:Y:S04]  /*d2180*/  STL.64 [R1+0xff8], R154 ;  /* 0x000ff89a01007387 */ /* 0x0003e80000100a00 */
[----:B------:R-:W4:Y:S04]  /*d2190*/  LDL.LU R146, [R1+0x4f48] ;  /* 0x004f480001927983 */ /* 0x000f280000300800 */
[----:B------:R-:W4:Y:S04]  /*d21a0*/  LDL.LU R145, [R1+0x4f44] ;  /* 0x004f440001917983 */ /* 0x000f280000300800 */
[----:B------:R-:W4:Y:S01]  /*d21b0*/  LDL.LU R144, [R1+0x4f40] ;  /* 0x004f400001907983 */ /* 0x000f220000300800 */
[----:B------:R-:W-:-:S03]  /*d21c0*/  MOV R220, R132 ;  /* 0x0000008400dc7202 */ /* 0x000fc60000000f00 */
        /* <DEDUP_REMOVED lines=9> */
[----:B------:R-:W-:Y:S01]  /*d2260*/  IMAD.MOV.U32 R213, RZ, RZ, R129 ;  /* 0x000000ffffd57224 */ /* 0x000fe200078e0081 */
[----:B------:R-:W-:Y:S02]  /*d2270*/  MOV R214, R130 ;  /* 0x0000008200d67202 */ /* 0x000fe40000000f00 */
[----:B------:R-:W4:Y:S04]  /*d2280*/  LDL.LU R129, [R1+0x4f28] ;  /* 0x004f280001817983 */ /* 0x000f280000300800 */
[----:B------:R-:W4:Y:S01]  /*d2290*/  LDL.LU R130, [R1+0x4f24] ;  /* 0x004f240001827983 */ /* 0x000f220000300800 */
[----:B------:R-:W-:-:S03]  /*d22a0*/  IMAD.MOV.U32 R215, RZ, RZ, R131 ;  /* 0x000000ffffd77224 */ /* 0x000fc600078e0083 */
[----:B------:R-:W4:Y:S04]  /*d22b0*/  LDL.LU R131, [R1+0x4f20] ;  /* 0x004f200001837983 */ /* 0x000f280000300800 */
        /* <DEDUP_REMOVED lines=35> */
[----:B------:R-:W3:Y:S01]  /*d24f0*/  LDL.LU R187, [R1+0x2c] ;  /* 0x00002c0001bb7983 */ /* 0x000ee20000300800 */
[----:B------:R-:W-:-:S03]  /*d2500*/  IMAD.MOV.U32 R208, RZ, RZ, R140 ;  /* 0x000000ffffd07224 */ /* 0x000fc600078e008c */
[----:B------:R-:W3:Y:S01]  /*d2510*/  LDL.LU R140, [R1+0x4f1c] ;  /* 0x004f1c00018c7983 */ /* 0x000ee20000300800 */
[----:B------:R-:W-:Y:S01]  /*d2520*/  MOV R209, R141 ;  /* 0x0000008d00d17202 */ /* 0x000fe20000000f00 */
[----:B------:R-:W-:Y:S02]  /*d2530*/  IMAD.MOV.U32 R210, RZ, RZ, R142 ;  /* 0x000000ffffd27224 */ /* 0x000fe400078e008e */
        /* <DEDUP_REMOVED lines=14> */
[----:B------:R-:W-:Y:S01]  /*d2620*/  IMAD.MOV.U32 R234, RZ, RZ, R246 ;  /* 0x000000ffffea7224 */ /* 0x000fe200078e00f6 */
[----:B------:R-:W-:Y:S02]  /*d2630*/  MOV R235, R247 ;  /* 0x000000f700eb7202 */ /* 0x000fe40000000f00 */
[----:B----4-:R-:W-:Y:S01]  /*d2640*/  MOV R203, R147 ;  /* 0x0000009300cb7202 */ /* 0x010fe20000000f00 */
[----:B------:R-:W-:Y:S02]  /*d2650*/  IMAD.MOV.U32 R202, RZ, RZ, R146 ;  /* 0x000000ffffca7224 */ /* 0x000fe400078e0092 */
[----:B------:R-:W-:Y:S01]  /*d2660*/  IMAD.MOV.U32 R201, RZ, RZ, R145 ;  /* 0x000000ffffc97224 */ /* 0x000fe200078e0091 */
[----:B------:R-:W-:Y:S02]  /*d2670*/  MOV R200, R144 ;  /* 0x0000009000c87202 */ /* 0x000fe40000000f00 */
        /* <DEDUP_REMOVED lines=21> */
[C---:B--2---:R-:W-:Y:S08]  /*d27d0*/  HMMA.1688.F32.TF32 R160, R216.reuse, R72, R160 ;  /* 0x00000048d8a0723c */ /* 0x044ff000000810a0 */
[C---:B-1----:R-:W-:Y:S11]  /*d27e0*/  HMMA.1688.F32.TF32 R152, R216.reuse, R64, R168 ;  /* 0x00000040d898723c */ /* 0x042ff600000810a8 */
        /* <DEDUP_REMOVED lines=20> */
[----:B------:R-:W-:Y:S04]  /*d2930*/  STL.64 [R1+0xf70], R156 ;  /* 0x000f709c01007387 */ /* 0x000fe80000100a00 */
[----:B------:R-:W-:Y:S04]  /*d2940*/  STL.64 [R1+0xf78], R158 ;  /* 0x000f789e01007387 */ /* 0x000fe80000100a00 */
[----:B------:R-:W-:Y:S04]  /*d2950*/  STL.64 [R1+0xf60], R152 ;  /* 0x000f609801007387 */ /* 0x000fe80000100a00 */
[----:B------:R4:W-:Y:S02]  /*d2960*/  STL.64 [R1+0xf68], R154 ;  /* 0x000f689a01007387 */ /* 0x0009e40000100a00 */
[C---:B----4-:R-:W-:Y:S08]  /*d2970*/  HMMA.1688.F32.TF32 R152, R216.reuse, R28, R148 ;  /* 0x0000001cd898723c */ /* 0x050ff00000081094 */
[C---:B------:R-:W-:Y:S08]  /*d2980*/  HMMA.1688.F32.TF32 R156, R216.reuse, R32, R236 ;  /* 0x00000020d89c723c */ /* 0x040ff000000810ec */
[C---:B------:R-:W-:Y:S08]  /*d2990*/  HMMA.1688.F32.TF32 R160, R216.reuse, R36, R244 ;  /* 0x00000024d8a0723c */ /* 0x040ff000000810f4 */
[C---:B------:R-:W-:Y:S08]  /*d29a0*/  HMMA.1688.F32.TF32 R148, R216.reuse, R24, R144 ;  /* 0x00000018d894723c */ /* 0x040ff00000081090 */
[C---:B------:R-:W-:Y:S08]  /*d29b0*/  HMMA.1688.F32.TF32 R144, R216.reuse, R20, R140 ;  /* 0x00000014d890723c */ /* 0x040ff0000008108c */
        /* <DEDUP_REMOVED lines=15> */
[----:B------:R-:W-:Y:S04]  /*d2ab0*/  STL.64 [R1], R128 ;  /* 0x0000008001007387 */ /* 0x000fe80000100a00 */
[----:B------:R2:W-:Y:S04]  /*d2ac0*/  STL.64 [R1+0x8], R130 ;  /* 0x0000088201007387 */ /* 0x0005e80000100a00 */
[----:B------:R-:W-:Y:S04]  /*d2ad0*/  STL.64 [R1+0x230], R132 ;  /* 0x0002308401007387 */ /* 0x000fe80000100a00 */
[----:B------:R3:W-:Y:S01]  /*d2ae0*/  STL.64 [R1+0x238], R134 ;  /* 0x0002388601007387 */ /* 0x0007e20000100a00 */
[C---:B-1----:R-:W-:Y:S08]  /*d2af0*/  HMMA.1688.F32.TF32 R140, R136.reuse, R116, R204 ;  /* 0x00000074888c723c */ /* 0x042ff000000810cc */
[C---:B--2---:R-:W-:Y:S08]  /*d2b00*/  HMMA.1688.F32.TF32 R128, R136.reuse, R120, R200 ;  /* 0x000000788880723c */ /* 0x044ff000000810c8 */
        /* <DEDUP_REMOVED lines=13> */
[----:B------:R-:W-:Y:S04]  /*d2be0*/  STL.64 [R1+0x1e8], R142 ;  /* 0x0001e88e01007387 */ /* 0x000fe80000100a00 */
[----:B------:R-:W-:Y:S04]  /*d2bf0*/  STL.64 [R1+0x4eb0], R18 ;  /* 0x004eb01201007387 */ /* 0x000fe80000100a00 */
[----:B------:R-:W-:Y:S04]  /*d2c00*/  STL.64 [R1+0x1d0], R132 ;  /* 0x0001d08401007387 */ /* 0x000fe80000100a00 */
[----:B------:R-:W-:Y:S04]  /*d2c10*/  STL.64 [R1+0x1d8], R134 ;  /* 0x0001d88601007387 */ /* 0x000fe80000100a00 */
[----:B------:R2:W-:Y:S01]  /*d2c20*/  STL.64 [R1+0x4ea8], R16 ;  /* 0x004ea81001007387 */ /* 0x0005e20000100a00 */
[C---:B-1----:R-:W-:Y:S08]  /*d2c30*/  HMMA.1688.F32.TF32 R128, R136.reuse, R16, R228 ;  /* 0x000000108880723c */ /* 0x042ff000000810e4 */
[----:B--2---:R-:W-:Y:S11]  /*d2c40*/  HMMA.1688.F32.TF32 R16, R136, R104, R232 ;  /* 0x000000688810723c */ /* 0x004ff600000810e8 */
[----:B------:R-:W-:Y:S04]  /*d2c50*/  STL.64 [R1+0x1c0], R128 ;  /* 0x0001c08001007387 */ /* 0x000fe80000100a00 */
[----:B------:R-:W-:Y:S04]  /*d2c60*/  STL.64 [R1+0x1c8], R130 ;  /* 0x0001c88201007387 */ /* 0x000fe80000100a00 */
[----:B------:R-:W2:Y:S04]  /*d2c70*/  LDL.LU R232, [R1+0x6d0] ;  /* 0x0006d00001e87983 */ /* 0x000ea80000300800 */
        /* <DEDUP_REMOVED lines=116> */
[----:B------:R-:W3:Y:S04]  /*d33c0*/  LDL.LU R252, [R1+0x4ecc] ;  /* 0x004ecc0001fc7983 */ /* 0x000ee80000300800 */
[----:B------:R-:W4:Y:S04]  /*d33d0*/  LDL.LU R231, [R1+0x6ec] ;  /* 0x0006ec0001e77983 */ /* 0x000f280000300800 */
[----:B------:R-:W-:Y:S04]  /*d33e0*/  STL.64 [R1+0x4ec0], R106 ;  /* 0x004ec06a01007387 */ /* 0x000fe80000100a00 */
[----:B------:R1:W-:Y:S04]  /*d33f0*/  STL.64 [R1+0x4eb8], R104 ;  /* 0x004eb86801007387 */ /* 0x0003e80000100a00 */
[----:B-1----:R-:W4:Y:S04]  /*d3400*/  LDL.LU R104, [R1+0x450] ;  /* 0x0004500001687983 */ /* 0x002f280000300800 */
[----:B------:R-:W4:Y:S04]  /*d3410*/  LDL.LU R105, [R1+0x454] ;  /* 0x0004540001697983 */ /* 0x000f280000300800 */
[----:B------:R-:W4:Y:S01]  /*d3420*/  LDL.LU R106, [R1+0x458] ;  /* 0x00045800016a7983 */ /* 0x000f220000300800 */
[----:B--2---:R-:W-:Y:S01]  /*d3430*/  HMMA.1688.F32.TF32 R16, R136, R96, R16 ;  /* 0x000000608810723c */ /* 0x004fe20000081010 */
[----:B---3--:R-:W-:-:S02]  /*d3440*/  IMAD.MOV.U32 R107, RZ, RZ, R252 ;  /* 0x000000ffff6b7224 */ /* 0x008fc400078e00fc */
[----:B------:R-:W2:Y:S05]  /*d3450*/  LDL.LU R252, [R1+0x4ec8] ;  /* 0x004ec80001fc7983 */ /* 0x000eaa0000300800 */
[----:B----4-:R-:W-:-:S15]  /*d3460*/  HMMA.1688.F32.TF32 R104, R136, R100, R104 ;  /* 0x000000648868723c */ /* 0x010fde0000081068 */
[----:B------:R-:W-:-:S04]  /*d3470*/  NOP ;  /* 0x0000000000007918 */ /* 0x000fc80000000000 */
[----:B------:R-:W-:Y:S04]  /*d3480*/  STL.64 [R1+0x1a0], R104 ;  /* 0x0001a06801007387 */ /* 0x000fe80000100a00 */
[----:B------:R1:W-:Y:S02]  /*d3490*/  STL.64 [R1+0x1a8], R106 ;  /* 0x0001a86a01007387 */ /* 0x0003e40000100a00 */
[C---:B-1----:R-:W-:Y:S08]  /*d34a0*/  HMMA.1688.F32.TF32 R104, R136.reuse, R92, R132 ;  /* 0x0000005c8868723c */ /* 0x042ff00000081084 */
        /* <DEDUP_REMOVED lines=22> */
[----:B------:R-:W-:Y:S04]  /*d3610*/  LDS R244, [R0+UR18+0x8d000] ;  /* 0x08d0001200f47984 */ /* 0x000fe80008000800 */
[----:B------:R-:W-:Y:S04]  /*d3620*/  STL.64 [R1+0x120], R104 ;  /* 0x0001206801007387 */ /* 0x000fe80000100a00 */
[----:B------:R1:W-:Y:S04]  /*d3630*/  STL.64 [R1+0x128], R106 ;  /* 0x0001286a01007387 */ /* 0x0003e80000100a00 */
[----:B------:R-:W-:Y:S04]  /*d3640*/  LDS R246, [R0+UR18+0x8d800] ;  /* 0x08d8001200f67984 */ /* 0x000fe80008000800 */
[----:B------:R-:W-:Y:S04]  /*d3650*/  LDS R245, [R3+UR18+0x8d000] ;  /* 0x08d0001203f57984 */ /* 0x000fe80008000800 */
[----:B------:R-:W-:Y:S01]  /*d3660*/  LDS R247, [R3+UR18+0x8d800] ;  /* 0x08d8001203f77984 */ /* 0x000fe20008000800 */
        /* <DEDUP_REMOVED lines=54> */
[----:B-1----:R-:W-:Y:S03]  /*d39d0*/  HMMA.1688.F32.TF32 R104, R240, R8, R232 ;  /* 0x00000008f068723c */ /* 0x002fe600000810e8 */
[----:B------:R-:W-:Y:S04]  /*d39e0*/  STL.64 [R1+0x260], R128 ;  /* 0x0002608001007387 */ /* 0x000fe80000100a00 */
[----:B------:R-:W-:Y:S04]  /*d39f0*/  STL.64 [R1+0x268], R130 ;  /* 0x0002688201007387 */ /* 0x000fe80000100a00 */
[----:B------:R-:W-:Y:S04]  /*d3a00*/  STL.64 [R1+0x440], R16 ;  /* 0x0004401001007387 */ /* 0x000fe80000100a00 */
[----:B------:R1:W-:Y:S02]  /*d3a10*/  STL.64 [R1+0x448], R18 ;  /* 0x0004481201007387 */ /* 0x0003e40000100a00 */
[----:B-1----:R-:W-:-:S02]  /*d3a20*/  LOP3.LUT R19, R2, 0x40, RZ, 0x3c, !PT ;  /* 0x0000004002137812 */ /* 0x002fc400078e3cff */
[----:B------:R-:W-:Y:S04]  /*d3a30*/  STL.64 [R1+0x430], R104 ;  /* 0x0004306801007387 */ /* 0x000fe80000100a00 */
[----:B------:R-:W-:Y:S04]  /*d3a40*/  STL.64 [R1+0x438], R106 ;  /* 0x0004386a01007387 */ /* 0x000fe80000100a00 */
        /* <DEDUP_REMOVED lines=29> */
[----:B-1----:R-:W-:Y:S01]  /*d3c20*/  STL.64 [R1+0x80], R104 ;  /* 0x0000806801007387 */ /* 0x002fe20000100a00 */
[----:B------:R-:W-:-:S03]  /*d3c30*/  MOV R248, R104 ;  /* 0x0000006800f87202 */ /* 0x000fc60000000f00 */
[----:B------:R-:W-:Y:S01]  /*d3c40*/  STL.64 [R1+0x88], R106 ;  /* 0x0000886a01007387 */ /* 0x000fe20000100a00 */
[----:B------:R-:W-:-:S03]  /*d3c50*/  IMAD.MOV.U32 R249, RZ, RZ, R105 ;  /* 0x000000fffff97224 */ /* 0x000fc600078e0069 */
[----:B------:R-:W1:Y:S04]  /*d3c60*/  LDSM.16.M88.4 R104, [R19+UR12+0x3a180] ;  /* 0x03a1800c1368783b */ /* 0x000e680008000200 */
[----:B-1----:R-:W-:Y:S01]  /*d3c70*/  STL.64 [R1+0x90], R104 ;  /* 0x0000906801007387 */ /* 0x002fe20000100a00 */
[----:B------:R-:W-:-:S03]  /*d3c80*/  IMAD.MOV.U32 R120, RZ, RZ, R104 ;  /* 0x000000ffff787224 */ /* 0x000fc600078e0068 */
[----:B------:R-:W-:Y:S01]  /*d3c90*/  STL.64 [R1+0x98], R106 ;  /* 0x0000986a01007387 */ /* 0x000fe20000100a00 */
[----:B------:R-:W-:-:S03]  /*d3ca0*/  MOV R121, R105 ;  /* 0x0000006900797202 */ /* 0x000fc60000000f00 */
[----:B------:R-:W1:Y:S04]  /*d3cb0*/  LDSM.16.M88.4 R104, [R19+UR12+0x3c180] ;  /* 0x03c1800c1368783b */ /* 0x000e680008000200 */
[----:B------:R-:W3:Y:S04]  /*d3cc0*/  LDSM.16.M88.4 R16, [R19+UR12+0x3e180] ;  /* 0x03e1800c1310783b */ /* 0x000ee80008000200 */
[----:B-1----:R-:W-:Y:S04]  /*d3cd0*/  STL.64 [R1+0xa0], R104 ;  /* 0x0000a06801007387 */ /* 0x002fe80000100a00 */
[----:B------:R1:W-:Y:S04]  /*d3ce0*/  STL.64 [R1+0xa8], R106 ;  /* 0x0000a86a01007387 */ /* 0x0003e80000100a00 */
[----:B-1----:R-:W4:Y:S04]  /*d3cf0*/  LDL.LU.64 R106, [R1+0x4ec0] ;  /* 0x004ec000016a7983 */ /* 0x002f280000300a00 */
[----:B------:R-:W2:Y:S04]  /*d3d00*/  LDL.LU.64 R104, [R1+0x4eb8] ;  /* 0x004eb80001687983 */ /* 0x000ea80000300a00 */
[----:B---3--:R-:W-:Y:S04]  /*d3d10*/  STL.64 [R1+0xb0], R16 ;  /* 0x0000b01001007387 */ /* 0x008fe80000100a00 */
[----:B------:R1:W-:Y:S04]  /*d3d20*/  STL.64 [R1+0xb8], R18 ;  /* 0x0000b81201007387 */ /* 0x0003e80000100a00 */
[----:B-1----:R-:W3:Y:S04]  /*d3d30*/  LDL.LU.64 R18, [R1+0x4eb0] ;  /* 0x004eb00001127983 */ /* 0x002ee80000300a00 */
[----:B------:R-:W2:Y:S04]  /*d3d40*/  LDL.LU.64 R16, [R1+0x4ea8] ;  /* 0x004ea80001107983 */ /* 0x000ea80000300a00 */
[----:B------:R-:W-:Y:S04]  /*d3d50*/  STL.64 [R1+0x5468], R6 ;  /* 0x0054680601007387 */ /* 0x000fe80000100a00 */
[----:B------:R-:W-:Y:S04]  /*d3d60*/  STL.64 [R1+0x5460], R10 ;  /* 0x0054600a01007387 */ /* 0x000fe80000100a00 */
        /* <DEDUP_REMOVED lines=11> */
[----:B------:R1:W-:Y:S04]  /*d3e20*/  STL [R1+0x5338], R225 ;  /* 0x005338e101007387 */ /* 0x0003e80000100800 */
[----:B------:R-:W-:Y:S04]  /*d3e30*/  STL [R1+0x5304], R216 ;  /* 0x005304d801007387 */ /* 0x000fe80000100800 */
        /* <DEDUP_REMOVED lines=40> */
[----:B-1----:R-:W2:Y:S04]  /*d40c0*/  LDL.LU R218, [R1+0xac8] ;  /* 0x000ac80001da7983 */ /* 0x002ea80000300800 */
[----:B------:R-:W2:Y:S04]  /*d40d0*/  LDL.LU R219, [R1+0xacc] ;  /* 0x000acc0001db7983 */ /* 0x000ea80000300800 */
[----:B------:R1:W-:Y:S04]  /*d40e0*/  STL [R1+0x518c], R214 ;  /* 0x00518cd601007387 */ /* 0x0003e80000100800 */
[----:B------:R1:W-:Y:S04]  /*d40f0*/  STL [R1+0x5188], R215 ;  /* 0x005188d701007387 */ /* 0x0003e80000100800 */
[----:B------:R-:W2:Y:S04]  /*d4100*/  LDL.LU R212, [R1+0xad0] ;  /* 0x000ad00001d47983 */ /* 0x000ea80000300800 */
[----:B------:R-:W2:Y:S04]  /*d4110*/  LDL.LU R213, [R1+0xad4] ;  /* 0x000ad40001d57983 */ /* 0x000ea80000300800 */
[----:B-1----:R-:W2:Y:S04]  /*d4120*/  LDL.LU R214, [R1+0xad8] ;  /* 0x000ad80001d67983 */ /* 0x002ea80000300800 */
        /* <DEDUP_REMOVED lines=31> */
[----:B------:R-:W3:Y:S04]  /*d4320*/  LDL.LU R160, [R1+0xaf0] ;  /* 0x000af00001a07983 */ /* 0x000ee80000300800 */
[----:B------:R-:W3:Y:S04]  /*d4330*/  LDL.LU R161, [R1+0xaf4] ;  /* 0x000af40001a17983 */ /* 0x000ee80000300800 */
[----:B-1----:R-:W3:Y:S04]  /*d4340*/  LDL.LU R162, [R1+0xaf8] ;  /* 0x000af80001a27983 */ /* 0x002ee80000300800 */
[----:B------:R-:W3:Y:S04]  /*d4350*/  LDL.LU R163, [R1+0xafc] ;  /* 0x000afc0001a37983 */ /* 0x000ee80000300800 */
        /* <DEDUP_REMOVED lines=34> */
[----:B------:R1:W-:Y:S04]  /*d4580*/  STL [R1+0x50f4], R178 ;  /* 0x0050f4b201007387 */ /* 0x0003e80000100800 */
[----:B------:R1:W-:Y:S04]  /*d4590*/  STL [R1+0x50f0], R179 ;  /* 0x0050f0b301007387 */ /* 0x0003e80000100800 */
        /* <DEDUP_REMOVED lines=18> */
[----:B------:R1:W-:Y:S04]  /*d46c0*/  STL [R1+0x50a4], R158 ;  /* 0x0050a49e01007387 */ /* 0x0003e80000100800 */
[----:B------:R1:W-:Y:S04]  /*d46d0*/  STL [R1+0x50a0], R159 ;  /* 0x0050a09f01007387 */ /* 0x0003e80000100800 */
[----:B------:R-:W4:Y:S04]  /*d46e0*/  LDL.LU R156, [R1+0xba0] ;  /* 0x000ba000019c7983 */ /* 0x000f280000300800 */
[----:B------:R-:W4:Y:S04]  /*d46f0*/  LDL.LU R157, [R1+0xba4] ;  /* 0x000ba400019d7983 */ /* 0x000f280000300800 */
[----:B-1----:R-:W4:Y:S04]  /*d4700*/  LDL.LU R158, [R1+0xba8] ;  /* 0x000ba800019e7983 */ /* 0x002f280000300800 */
[----:B------:R-:W4:Y:S04]  /*d4710*/  LDL.LU R159, [R1+0xbac] ;  /* 0x000bac00019f7983 */ /* 0x000f280000300800 */
[----:B--2---:R-:W-:Y:S04]  /*d4720*/  STL [R1+0x4ea8], R252 ;  /* 0x004ea8fc01007387 */ /* 0x004fe80000100800 */
[----:B------:R-:W-:Y:S01]  /*d4730*/  STL [R1+0x4ea4], R2 ;  /* 0x004ea40201007387 */ /* 0x000fe20000100800 */
[C---:B---3--:R-:W-:Y:S08]  /*d4740*/  HMMA.1688.F32.TF32 R8, R240.reuse, R100, R8 ;  /* 0x00000064f008723c */ /* 0x048ff00000081008 */
[C---:B----4-:R-:W-:Y:S08]  /*d4750*/  HMMA.1688.F32.TF32 R4, R240.reuse, R104, R4 ;  /* 0x00000068f004723c */ /* 0x050ff00000081004 */
[C---:B------:R-:W-:Y:S11]  /*d4760*/  HMMA.1688.F32.TF32 R228, R240.reuse, R96, R228 ;  /* 0x00000060f0e4723c */ /* 0x040ff600000810e4 */
[----:B------:R-:W-:Y:S04]  /*d4770*/  STL.64 [R1+0x410], R4 ;  /* 0x0004100401007387 */ /* 0x000fe80000100a00 */
[----:B------:R1:W-:Y:S04]  /*d4780*/  STL.64 [R1+0x418], R6 ;  /* 0x0004180601007387 */ /* 0x0003e80000100a00 */
[----:B-1----:R-:W2:Y:S04]  /*d4790*/  LDL.LU.64 R6, [R1+0x5468] ;  /* 0x0054680001067983 */ /* 0x002ea80000300a00 */
[----:B------:R-:W-:Y:S04]  /*d47a0*/  STL.64 [R1+0x400], R8 ;  /* 0x0004000801007387 */ /* 0x000fe80000100a00 */
[----:B------:R1:W-:Y:S04]  /*d47b0*/  STL.64 [R1+0x408], R10 ;  /* 0x0004080a01007387 */ /* 0x0003e80000100a00 */
[----:B-1----:R-:W3:Y:S04]  /*d47c0*/  LDL.LU.64 R10, [R1+0x5460] ;  /* 0x00546000010a7983 */ /* 0x002ee80000300a00 */
[----:B------:R1:W-:Y:S04]  /*d47d0*/  STL.64 [R1+0x3f0], R228 ;  /* 0x0003f0e401007387 */ /* 0x0003e80000100a00 */
[----:B------:R4:W-:Y:S04]  /*d47e0*/  STL.64 [R1+0x3f8], R230 ;  /* 0x0003f8e601007387 */ /* 0x0009e80000100a00 */
[----:B-1----:R-:W2:Y:S04]  /*d47f0*/  LDL.LU R228, [R1+0xa90] ;  /* 0x000a900001e47983 */ /* 0x002ea80000300800 */
[----:B------:R-:W2:Y:S04]  /*d4800*/  LDL.LU R229, [R1+0xa94] ;  /* 0x000a940001e57983 */ /* 0x000ea80000300800 */
[----:B----4-:R-:W2:Y:S04]  /*d4810*/  LDL.LU R230, [R1+0xa98] ;  /* 0x000a980001e67983 */ /* 0x010ea80000300800 */
[----:B------:R-:W2:Y:S01]  /*d4820*/  LDL.LU R231, [R1+0xa9c] ;  /* 0x000a9c0001e77983 */ /* 0x000ea20000300800 */
[C---:B------:R-:W-:Y:S08]  /*d4830*/  HMMA.1688.F32.TF32 R236, R240.reuse, R92, R236 ;  /* 0x0000005cf0ec723c */ /* 0x040ff000000810ec */
[C---:B------:R-:W-:Y:S08]  /*d4840*/  HMMA.1688.F32.TF32 R116, R240.reuse, R88, R116 ;  /* 0x00000058f074723c */ /* 0x040ff00000081074 */
[----:B------:R-:W-:Y:S03]  /*d4850*/  HMMA.1688.F32.TF32 R112, R240, R84, R112 ;  /* 0x00000054f070723c */ /* 0x000fe60000081070 */
[----:B------:R-:W-:Y:S01]  /*d4860*/  IMAD.MOV.U32 R248, RZ, RZ, R236 ;  /* 0x000000fffff87224 */ /* 0x000fe200078e00ec */
[----:B------:R-:W-:Y:S01]  /*d4870*/  MOV R109, R238 ;  /* 0x000000ee006d7202 */ /* 0x000fe20000000f00 */
[----:B------:R-:W-:Y:S01]  /*d4880*/  IMAD.MOV.U32 R249, RZ, RZ, R237 ;  /* 0x000000fffff97224 */ /* 0x000fe200078e00ed */
[----:B------:R-:W4:Y:S01]  /*d4890*/  LDL.LU R236, [R1+0xa80] ;  /* 0x000a800001ec7983 */ /* 0x000f220000300800 */
[----:B------:R-:W-:-:S03]  /*d48a0*/  IMAD.MOV.U32 R108, RZ, RZ, R239 ;  /* 0x000000ffff6c7224 */ /* 0x000fc600078e00ef */
[----:B------:R-:W4:Y:S04]  /*d48b0*/  LDL.LU R237, [R1+0xa84] ;  /* 0x000a840001ed7983 */ /* 0x000f280000300800 */
[----:B------:R-:W4:Y:S04]  /*d48c0*/  LDL.LU R238, [R1+0xa88] ;  /* 0x000a880001ee7983 */ /* 0x000f280000300800 */
[----:B------:R-:W4:Y:S01]  /*d48d0*/  LDL.LU R239, [R1+0xa8c] ;  /* 0x000a8c0001ef7983 */ /* 0x000f220000300800 */
[C---:B------:R-:W-:Y:S03]  /*d48e0*/  HMMA.1688.F32.TF32 R156, R240.reuse, R80, R156 ;  /* 0x00000050f09c723c */ /* 0x040fe6000008109c */
[----:B------:R-:W-:Y:S04]  /*d48f0*/  STL.64 [R1+0x3d0], R116 ;  /* 0x0003d07401007387 */ /* 0x000fe80000100a00 */
[----:B------:R1:W-:Y:S01]  /*d4900*/  STL.64 [R1+0x3d8], R118 ;  /* 0x0003d87601007387 */ /* 0x0003e20000100a00 */
[C---:B------:R-:W-:Y:S03]  /*d4910*/  HMMA.1688.F32.TF32 R180, R240.reuse, R76, R180 ;  /* 0x0000004cf0b4723c */ /* 0x040fe600000810b4 */
[----:B-1----:R-:W3:Y:S05]  /*d4920*/  LDL.LU.64 R118, [R1+0x5458] ;  /* 0x0054580001767983 */ /* 0x002eea0000300a00 */
[C---:B------:R-:W-:Y:S01]  /*d4930*/  HMMA.1688.F32.TF32 R176, R240.reuse, R72, R176 ;  /* 0x00000048f0b0723c */ /* 0x040fe200000810b0 */
[----:B------:R-:W-:Y:S04]  /*d4940*/  STL.64 [R1+0x3c0], R112 ;  /* 0x0003c07001007387 */ /* 0x000fe80000100a00 */
[----:B------:R1:W-:Y:S04]  /*d4950*/  STL.64 [R1+0x3c8], R114 ;  /* 0x0003c87201007387 */ /* 0x0003e80000100a00 */
[----:B-1----:R-:W3:Y:S04]  /*d4960*/  LDL.LU.64 R114, [R1+0x5450] ;  /* 0x0054500001727983 */ /* 0x002ee80000300a00 */
        /* <DEDUP_REMOVED lines=14> */
[----:B------:R-:W-:Y:S01]  /*d4a50*/  STL.64 [R1+0x360], R168 ;  /* 0x000360a801007387 */ /* 0x000fe20000100a00 */
[C---:B------:R-:W-:Y:S03]  /*d4a60*/  HMMA.1688.F32.TF32 R164, R240.reuse, R52, R212 ;  /* 0x00000034f0a4723c */ /* 0x040fe600000810d4 */
[----:B------:R-:W-:Y:S05]  /*d4a70*/  STL.64 [R1+0x368], R170 ;  /* 0x000368aa01007387 */ /* 0x000fea0000100a00 */
[----:B------:R-:W-:Y:S01]  /*d4a80*/  STL.64 [R1+0x350], R156 ;  /* 0x0003509c01007387 */ /* 0x000fe20000100a00 */
[C---:B------:R-:W-:Y:S03]  /*d4a90*/  HMMA.1688.F32.TF32 R160, R240.reuse, R48, R216 ;  /* 0x00000030f0a0723c */ /* 0x040fe600000810d8 */
[----:B------:R1:W-:Y:S05]  /*d4aa0*/  STL.64 [R1+0x358], R158 ;  /* 0x0003589e01007387 */ /* 0x0003ea0000100a00 */
[----:B-1----:R-:W-:Y:S02]  /*d4ab0*/  HMMA.1688.F32.TF32 R156, R240, R44, R232 ;  /* 0x0000002cf09c723c */ /* 0x002fe400000810e8 */
[----:B------:R-:W-:Y:S04]  /*d4ac0*/  STL.64 [R1+0x340], R164 ;  /* 0x000340a401007387 */ /* 0x000fe80000100a00 */
[----:B------:R-:W-:-:S13]  /*d4ad0*/  STL.64 [R1+0x348], R166 ;  /* 0x000348a601007387 */ /* 0x000fda0000100a00 */
[----:B------:R-:W-:Y:S01]  /*d4ae0*/  STL.64 [R1+0x320], R156 ;  /* 0x0003209c01007387 */ /* 0x000fe20000100a00 */
[----:B------:R-:W-:-:S03]  /*d4af0*/  IMAD.MOV.U32 R232, RZ, RZ, R159 ;  /* 0x000000ffffe87224 */ /* 0x000fc600078e009f */
[----:B------:R-:W-:Y:S04]  /*d4b00*/  STL.64 [R1+0x330], R160 ;  /* 0x000330a001007387 */ /* 0x000fe80000100a00 */
[----:B------:R-:W-:Y:S04]  /*d4b10*/  STL.64 [R1+0x338], R162 ;  /* 0x000338a201007387 */ /* 0x000fe80000100a00 */
[----:B------:R1:W-:Y:S02]  /*d4b20*/  STL [R1+0x328], R158 ;  /* 0x0003289e01007387 */ /* 0x0003e40000100800 */
[----:B-1----:R-:W-:Y:S02]  /*d4b30*/  HMMA.1688.F32.TF32 R156, R240, R40, R224 ;  /* 0x00000028f09c723c */ /* 0x002fe400000810e0 */
[----:B------:R-:W-:Y:S04]  /*d4b40*/  STL [R1+0x5358], R232 ;  /* 0x005358e801007387 */ /* 0x000fe80000100800 */
[----:B------:R-:W3:-:S13]  /*d4b50*/  LDL.LU R164, [R1+0xa70] ;  /* 0x000a700001a47983 */ /* 0x000eda0000300800 */
        /* <DEDUP_REMOVED lines=12> */
[----:B------:R4:W-:Y:S04]  /*d4c20*/  STL [R1+0x308], R158 ;  /* 0x0003089e01007387 */ /* 0x0009e80000100800 */
[----:B------:R-:W2:Y:S04]  /*d4c30*/  LDL.LU R212, [R1+0xa50] ;  /* 0x000a500001d47983 */ /* 0x000ea80000300800 */
[----:B------:R-:W2:Y:S04]  /*d4c40*/  LDL.LU R213, [R1+0xa54] ;  /* 0x000a540001d57983 */ /* 0x000ea80000300800 */
[----:B------:R-:W2:Y:S04]  /*d4c50*/  LDL.LU R214, [R1+0xa58] ;  /* 0x000a580001d67983 */ /* 0x000ea80000300800 */
[----:B------:R-:W2:Y:S01]  /*d4c60*/  LDL.LU R215, [R1+0xa5c] ;  /* 0x000a5c0001d77983 */ /* 0x000ea20000300800 */
[----:B------:R-:W-:-:S05]  /*d4c70*/  MOV R232, R159 ;  /* 0x0000009f00e87202 */ /* 0x000fca0000000f00 */
[----:B------:R1:W-:Y:S01]  /*d4c80*/  STL [R1+0x535c], R232 ;  /* 0x00535ce801007387 */ /* 0x0003e20000100800 */
[----:B----4-:R-:W-:Y:S03]  /*d4c90*/  HMMA.1688.F32.TF32 R156, R240, R32, R236 ;  /* 0x00000020f09c723c */ /* 0x010fe600000810ec */
        /* <DEDUP_REMOVED lines=10> */
[----:B------:R-:W-:Y:S01]  /*d4d40*/  IMAD.MOV.U32 R120, RZ, RZ, R157 ;  /* 0x000000ffff787224 */ /* 0x000fe200078e009d */
[----:B------:R-:W4:Y:S01]  /*d4d50*/  LDL.LU R216, [R1+0xae0] ;  /* 0x000ae00001d87983 */ /* 0x000f220000300800 */
[----:B------:R-:W-:-:S03]  /*d4d60*/  IMAD.MOV.U32 R228, RZ, RZ, R159 ;  /* 0x000000ffffe47224 */ /* 0x000fc600078e009f */
[----:B------:R-:W4:Y:S04]  /*d4d70*/  LDL.LU R217, [R1+0xae4] ;  /* 0x000ae40001d97983 */ /* 0x000f280000300800 */
[----:B------:R-:W4:Y:S04]  /*d4d80*/  LDL.LU R218, [R1+0xae8] ;  /* 0x000ae80001da7983 */ /* 0x000f280000300800 */
[----:B------:R-:W4:Y:S04]  /*d4d90*/  LDL.LU R219, [R1+0xaec] ;  /* 0x000aec0001db7983 */ /* 0x000f280000300800 */
[----:B------:R-:W-:Y:S04]  /*d4da0*/  STL [R1+0x536c], R228 ;  /* 0x00536ce401007387 */ /* 0x000fe80000100800 */
[----:B------:R-:W-:Y:S04]  /*d4db0*/  STL [R1+0x5368], R121 ;  /* 0x0053687901007387 */ /* 0x000fe80000100800 */
[----:B------:R-:W-:Y:S04]  /*d4dc0*/  STL [R1+0x5364], R120 ;  /* 0x0053647801007387 */ /* 0x000fe80000100800 */
[----:B------:R-:W-:Y:S01]  /*d4dd0*/  STL [R1+0x5360], R233 ;  /* 0x005360e901007387 */ /* 0x000fe20000100800 */
[----:B---3--:R-:W-:-:S15]  /*d4de0*/  HMMA.1688.F32.TF32 R156, R240, R28, R164 ;  /* 0x0000001cf09c723c */ /* 0x008fde00000810a4 */
[----:B------:R-:W-:-:S04]  /*d4df0*/  NOP ;  /* 0x0000000000007918 */ /* 0x000fc80000000000 */
[----:B------:R-:W-:Y:S01]  /*d4e00*/  STL [R1+0x2e0], R156 ;  /* 0x0002e09c01007387 */ /* 0x000fe20000100800 */
[----:B-1----:R-:W-:-:S03]  /*d4e10*/  IMAD.MOV.U32 R232, RZ, RZ, R157 ;  /* 0x000000ffffe87224 */ /* 0x002fc600078e009d */
[----:B------:R1:W-:Y:S02]  /*d4e20*/  STL.64 [R1+0x2e8], R158 ;  /* 0x0002e89e01007387 */ /* 0x0003e40000100a00 */
[----:B-1----:R-:W-:Y:S02]  /*d4e30*/  HMMA.1688.F32.TF32 R156, R240, R24, R160 ;  /* 0x00000018f09c723c */ /* 0x002fe400000810a0 */
[----:B------:R1:W-:Y:S04]  /*d4e40*/  STL [R1+0x5370], R232 ;  /* 0x005370e801007387 */ /* 0x0003e80000100800 */
[----:B------:R-:W3:Y:S04]  /*d4e50*/  LDL.LU R160, [R1+0xb10] ;  /* 0x000b100001a07983 */ /* 0x000ee80000300800 */
[----:B------:R-:W3:Y:S04]  /*d4e60*/  LDL.LU R161, [R1+0xb14] ;  /* 0x000b140001a17983 */ /* 0x000ee80000300800 */
[----:B------:R-:W3:Y:S04]  /*d4e70*/  LDL.LU R162, [R1+0xb18] ;  /* 0x000b180001a27983 */ /* 0x000ee80000300800 */
[----:B------:R-:W3:Y:S01]  /*d4e80*/  LDL.LU R163, [R1+0xb1c] ;  /* 0x000b1c0001a37983 */ /* 0x000ee20000300800 */
[----:B------:R-:W-:Y:S01]  /*d4e90*/  MOV R228, R156 ;  /* 0x0000009c00e47202 */ /* 0x000fe20000000f00 */
[----:B------:R-:W-:Y:S01]  /*d4ea0*/  IMAD.MOV.U32 R121, RZ, RZ, R157 ;  /* 0x000000ffff797224 */ /* 0x000fe200078e009d */
[----:B------:R-:W-:Y:S01]  /*d4eb0*/  MOV R233, R159 ;  /* 0x0000009f00e97202 */ /* 0x000fe20000000f00 */
[----:B------:R-:W-:-:S02]  /*d4ec0*/  IMAD.MOV.U32 R120, RZ, RZ, R158 ;  /* 0x000000ffff787224 */ /* 0x000fc400078e009e */
[----:B--2---:R-:W-:-:S15]  /*d4ed0*/  HMMA.1688.F32.TF32 R156, R240, R20, R212 ;  /* 0x00000014f09c723c */ /* 0x004fde00000810d4 */
[----:B------:R-:W-:-:S04]  /*d4ee0*/  NOP ;  /* 0x0000000000007918 */ /* 0x000fc80000000000 */
[----:B------:R-:W-:Y:S04]  /*d4ef0*/  STL.64 [R1+0x2c0], R156 ;  /* 0x0002c09c01007387 */ /* 0x000fe80000100a00 */
        /* <DEDUP_REMOVED lines=9> */
[----:B----4-:R-:W-:-:S15]  /*d4f90*/  HMMA.1688.F32.TF32 R236, R240, R12, R236 ;  /* 0x0000000cf0ec723c */ /* 0x010fde00000810ec */
[----:B------:R-:W-:-:S04]  /*d4fa0*/  NOP ;  /* 0x0000000000007918 */ /* 0x000fc80000000000 */
        /* <DEDUP_REMOVED lines=10> */
[----:B-1----:R-:W-:-:S02]  /*d5050*/  IMAD.MOV.U32 R232, RZ, RZ, R159 ;  /* 0x000000ffffe87224 */ /* 0x002fc400078e009f */
[----:B--2---:R-:W-:Y:S01]  /*d5060*/  HMMA.1688.F32.TF32 R156, R240, R16, R224 ;  /* 0x00000010f09c723c */ /* 0x004fe200000810e0 */
[----:B------:R-:W-:Y:S04]  /*d5070*/  LDS R240, [R0+UR18+0x8d080] ;  /* 0x08d0801200f07984 */ /* 0x000fe80008000800 */
[----:B------:R-:W-:Y:S04]  /*d5080*/  LDS R242, [R0+UR18+0x8d880] ;  /* 0x08d8801200f27984 */ /* 0x000fe80008000800 */
[----:B------:R-:W-:Y:S04]  /*d5090*/  LDS R241, [R3+UR18+0x8d080] ;  /* 0x08d0801203f17984 */ /* 0x000fe80008000800 */
[----:B------:R-:W1:Y:S06]  /*d50a0*/  LDS R243, [R3+UR18+0x8d880] ;  /* 0x08d8801203f37984 */ /* 0x000e6c0008000800 */
[----:B------:R-:W-:Y:S01]  /*d50b0*/  IMAD.MOV.U32 R229, RZ, RZ, R156 ;  /* 0x000000ffffe57224 */ /* 0x000fe200078e009c */
[----:B------:R-:W-:Y:S01]  /*d50c0*/  MOV R224, R157 ;  /* 0x0000009d00e07202 */ /* 0x000fe20000000f00 */
[----:B------:R-:W-:-:S02]  /*d50d0*/  IMAD.MOV.U32 R225, RZ, RZ, R158 ;  /* 0x000000ffffe17224 */ /* 0x000fc400078e009e */
[----:B------:R-:W-:Y:S02]  /*d50e0*/  IMAD.MOV.U32 R2, RZ, RZ, R159 ;  /* 0x000000ffff027224 */ /* 0x000fe400078e009f */
[----:B------:R-:W-:-:S15]  /*d50f0*/  HMMA.1688.F32.TF32 R156, R244, R250, R216 ;  /* 0x000000faf49c723c */ /* 0x000fde00000810d8 */
[----:B------:R-:W-:-:S04]  /*d5100*/  NOP ;  /* 0x0000000000007918 */ /* 0x000fc80000000000 */
[----:B------:R-:W-:Y:S01]  /*d5110*/  MOV R216, R156 ;  /* 0x0000009c00d87202 */ /* 0x000fe20000000f00 */
[----:B------:R-:W-:Y:S01]  /*d5120*/  IMAD.MOV.U32 R217, RZ, RZ, R157 ;  /* 0x000000ffffd97224 */ /* 0x000fe200078e009d */
[----:B------:R-:W-:Y:S01]  /*d5130*/  MOV R213, R159 ;  /* 0x0000009f00d57202 */ /* 0x000fe20000000f00 */
[----:B------:R-:W-:Y:S02]  /*d5140*/  IMAD.MOV.U32 R212, RZ, RZ, R158 ;  /* 0x000000ffffd47224 */ /* 0x000fe400078e009e */
[----:B---3--:R-:W-:-:S15]  /*d5150*/  HMMA.1688.F32.TF32 R156, R244, R126, R160 ;  /* 0x0000007ef49c723c */ /* 0x008fde00000810a0 */
        /* <DEDUP_REMOVED lines=14> */
[----:B------:R-:W-:Y:S01]  /*d5240*/  HMMA.1688.F32.TF32 R156, R244, R118, R176 ;  /* 0x00000076f49c723c */ /* 0x000fe200000810b0 */
[----:B------:R-:W3:Y:S04]  /*d5250*/  LDL.LU R176, [R1+0xbd0] ;  /* 0x000bd00001b07983 */ /* 0x000ee80000300800 */
[----:B------:R-:W3:Y:S04]  /*d5260*/  LDL.LU R177, [R1+0xbd4] ;  /* 0x000bd40001b17983 */ /* 0x000ee80000300800 */
[----:B------:R-:W3:Y:S04]  /*d5270*/  LDL.LU R178, [R1+0xbd8] ;  /* 0x000bd80001b27983 */ /* 0x000ee80000300800 */
[----:B------:R-:W3:Y:S06]  /*d5280*/  LDL.LU R179, [R1+0xbdc] ;  /* 0x000bdc0001b37983 */ /* 0x000eec0000300800 */
[----:B------:R-:W-:Y:S01]  /*d5290*/  IMAD.MOV.U32 R138, RZ, RZ, R158 ;  /* 0x000000ffff8a7224 */ /* 0x000fe200078e009e */
[----:B------:R-:W-:Y:S01]  /*d52a0*/  MOV R139, R159 ;  /* 0x0000009f008b7202 */ /* 0x000fe20000000f00 */
[----:B------:R-:W-:Y:S01]  /*d52b0*/  IMAD.MOV.U32 R13, RZ, RZ, R157 ;  /* 0x000000ffff0d7224 */ /* 0x000fe200078e009d */
[----:B------:R-:W-:-:S03]  /*d52c0*/  MOV R12, R156 ;  /* 0x0000009c000c7202 */ /* 0x000fc60000000f00 */
[----:B------:R-:W-:Y:S04]  /*d52d0*/  STL.64 [R1+0x5218], R138 ;  /* 0x0052188a01007387 */ /* 0x000fe80000100a00 */
[----:B------:R1:W-:Y:S01]  /*d52e0*/  STL.64 [R1+0x5210], R136 ;  /* 0x0052108801007387 */ /* 0x0003e20000100a00 */
[C---:B----4-:R-:W-:Y:S03]  /*d52f0*/  HMMA.1688.F32.TF32 R156, R244.reuse, R114, R168 ;  /* 0x00000072f49c723c */ /* 0x050fe600000810a8 */
[----:B------:R-:W4:Y:S04]  /*d5300*/  LDL.LU R168, [R1+0xbf0] ;  /* 0x000bf00001a87983 */ /* 0x000f280000300800 */
[----:B------:R-:W4:Y:S04]  /*d5310*/  LDL.LU R169, [R1+0xbf4] ;  /* 0x000bf40001a97983 */ /* 0x000f280000300800 */
[----:B------:R-:W4:Y:S04]  /*d5320*/  LDL.LU R170, [R1+0xbf8] ;  /* 0x000bf80001aa7983 */ /* 0x000f280000300800 */
[----:B------:R-:W4:Y:S04]  /*d5330*/  LDL.LU R171, [R1+0xbfc] ;  /* 0x000bfc0001ab7983 */ /* 0x000f280000300800 */
[----:B------:R-:W-:Y:S01]  /*d5340*/  MOV R142, R158 ;  /* 0x0000009e008e7202 */ /* 0x000fe20000000f00 */
[----:B------:R-:W-:Y:S01]  /*d5350*/  IMAD.MOV.U32 R143, RZ, RZ, R159 ;  /* 0x000000ffff8f7224 */ /* 0x000fe200078e009f */
[----:B-1----:R-:W-:Y:S04]  /*d5360*/  HMMA.1688.F32.TF32 R136, R244, R110, R164 ;  /* 0x0000006ef488723c */ /* 0x002fe800000810a4 */
[----:B------:R-:W-:Y:S04]  /*d5370*/  STL.64 [R1+0x5228], R142 ;  /* 0x0052288e01007387 */ /* 0x000fe80000100a00 */
[----:B------:R-:W-:Y:S04]  /*d5380*/  STL.64 [R1+0x5220], R140 ;  /* 0x0052208c01007387 */ /* 0x000fe80000100a00 */
[----:B------:R-:W4:Y:S04]  /*d5390*/  LDL.LU R164, [R1+0xc10] ;  /* 0x000c100001a47983 */ /* 0x000f280000300800 */
[----:B------:R-:W4:Y:S04]  /*d53a0*/  LDL.LU R165, [R1+0xc14] ;  /* 0x000c140001a57983 */ /* 0x000f280000300800 */
[----:B------:R-:W4:Y:S04]  /*d53b0*/  LDL.LU R166, [R1+0xc18] ;  /* 0x000c180001a67983 */ /* 0x000f280000300800 */
[----:B------:R-:W4:Y:S01]  /*d53c0*/  LDL.LU R167, [R1+0xc1c] ;  /* 0x000c1c0001a77983 */ /* 0x000f220000300800 */
[----:B------:R-:W-:-:S02]  /*d53d0*/  IMAD.MOV.U32 R134, RZ, RZ, R138 ;  /* 0x000000ffff867224 */ /* 0x000fc400078e008a */
[----:B------:R-:W-:Y:S01]  /*d53e0*/  IMAD.MOV.U32 R135, RZ, RZ, R139 ;  /* 0x000000ffff877224 */ /* 0x000fe200078e008b */
[----:B------:R-:W-:Y:S01]  /*d53f0*/  MOV R21, R137 ;  /* 0x0000008900157202 */ /* 0x000fe20000000f00 */
[----:B------:R-:W-:-:S03]  /*d5400*/  IMAD.MOV.U32 R20, RZ, RZ, R136 ;  /* 0x000000ffff147224 */ /* 0x000fc600078e0088 */
[----:B------:R-:W-:Y:S04]  /*d5410*/  STL.64 [R1+0x5238], R134 ;  /* 0x0052388601007387 */ /* 0x000fe80000100a00 */
[----:B------:R3:W-:Y:S01]  /*d5420*/  STL.64 [R1+0x5230], R132 ;  /* 0x0052308401007387 */ /* 0x0007e20000100a00 */
[----:B--2---:R-:W-:Y:S03]  /*d5430*/  HMMA.1688.F32.TF32 R136, R244, R6, R172 ;  /* 0x00000006f488723c */ /* 0x004fe600000810ac */
[----:B------:R-:W2:Y:S04]  /*d5440*/  LDL.LU R172, [R1+0xc30] ;  /* 0x000c300001ac7983 */ /* 0x000ea80000300800 */
[----:B------:R-:W2:Y:S04]  /*d5450*/  LDL.LU R173, [R1+0xc34] ;  /* 0x000c340001ad7983 */ /* 0x000ea80000300800 */
[----:B------:R-:W2:Y:S04]  /*d5460*/  LDL.LU R174, [R1+0xc38] ;  /* 0x000c380001ae7983 */ /* 0x000ea80000300800 */
[----:B------:R-:W2:Y:S04]  /*d5470*/  LDL.LU R175, [R1+0xc3c] ;  /* 0x000c3c0001af7983 */ /* 0x000ea80000300800 */
[----:B------:R-:W-:Y:S01]  /*d5480*/  IMAD.MOV.U32 R130, RZ, RZ, R138 ;  /* 0x000000ffff827224 */ /* 0x000fe200078e008a */
[----:B------:R-:W-:-:S05]  /*d5490*/  MOV R131, R139 ;  /* 0x0000008b00837202 */ /* 0x000fca0000000f00 */
[----:B------:R-:W-:Y:S01]  /*d54a0*/  STL.64 [R1+0x5248], R130 ;  /* 0x0052488201007387 */ /* 0x000fe20000100a00 */
[----:B---3--:R-:W-:Y:S03]  /*d54b0*/  HMMA.1688.F32.TF32 R132, R244, R10, R176 ;  /* 0x0000000af484723c */ /* 0x008fe600000810b0 */
[----:B------:R4:W-:Y:S04]  /*d54c0*/  STL.64 [R1+0x5240], R128 ;  /* 0x0052408001007387 */ /* 0x0009e80000100a00 */
[----:B------:R-:W3:Y:S04]  /*d54d0*/  LDL.LU R176, [R1+0xc50] ;  /* 0x000c500001b07983 */ /* 0x000ee80000300800 */
[----:B------:R-:W3:Y:S04]  /*d54e0*/  LDL.LU R177, [R1+0xc54] ;  /* 0x000c540001b17983 */ /* 0x000ee80000300800 */
[----:B------:R-:W3:Y:S04]  /*d54f0*/  LDL.LU R178, [R1+0xc58] ;  /* 0x000c580001b27983 */ /* 0x000ee80000300800 */
[----:B------:R-:W3:Y:S01]  /*d5500*/  LDL.LU R179, [R1+0xc5c] ;  /* 0x000c5c0001b37983 */ /* 0x000ee20000300800 */
[----:B------:R-:W-:Y:S01]  /*d5510*/  MOV R186, R134 ;  /* 0x0000008600ba7202 */ /* 0x000fe20000000f00 */
[----:B------:R-:W-:-:S05]  /*d5520*/  IMAD.MOV.U32 R187, RZ, RZ, R135 ;  /* 0x000000ffffbb7224 */ /* 0x000fca00078e0087 */
[----:B------:R-:W-:Y:S04]  /*d5530*/  STL.64 [R1+0x5258], R186 ;  /* 0x005258ba01007387 */ /* 0x000fe80000100a00 */
[----:B------:R1:W-:Y:S01]  /*d5540*/  STL.64 [R1+0x5250], R184 ;  /* 0x005250b801007387 */ /* 0x0003e20000100a00 */
        /* <DEDUP_REMOVED lines=8> */
[----:B------:R-:W-:-:S03]  /*d55d0*/  IMAD.MOV.U32 R32, RZ, RZ, R128 ;  /* 0x000000ffff207224 */ /* 0x000fc600078e0080 */
[----:B------:R-:W-:Y:S04]  /*d55e0*/  STL.64 [R1+0x5268], R146 ;  /* 0x0052689201007387 */ /* 0x000fe80000100a00 */
[----:B------:R1:W-:Y:S01]  /*d55f0*/  STL.64 [R1+0x5260], R144 ;  /* 0x0052609001007387 */ /* 0x0003e20000100a00 */
[----:B------:R-:W-:Y:S03]  /*d5600*/  HMMA.1688.F32.TF32 R128, R244, R106, R164 ;  /* 0x0000006af480723c */ /* 0x000fe600000810a4 */
[----:B------:R-:W4:Y:S04]  /*d5610*/  LDL.LU R164, [R1+0xc80] ;  /* 0x000c800001a47983 */ /* 0x000f280000300800 */
[----:B------:R-:W4:Y:S04]  /*d5620*/  LDL.LU R165, [R1+0xc84] ;  /* 0x000c840001a57983 */ /* 0x000f280000300800 */
[----:B------:R-:W4:Y:S04]  /*d5630*/  LDL.LU R166, [R1+0xc88] ;  /* 0x000c880001a67983 */ /* 0x000f280000300800 */
[----:B------:R-:W4:Y:S04]  /*d5640*/  LDL.LU R167, [R1+0xc8c] ;  /* 0x000c8c0001a77983 */ /* 0x000f280000300800 */
[----:B------:R-:W-:Y:S01]  /*d5650*/  IMAD.MOV.U32 R190, RZ, RZ, R130 ;  /* 0x000000ffffbe7224 */ /* 0x000fe200078e0082 */
[----:B------:R-:W-:Y:S01]  /*d5660*/  MOV R191, R131 ;  /* 0x0000008300bf7202 */ /* 0x000fe20000000f00 */
[----:B------:R-:W-:Y:S01]  /*d5670*/  IMAD.MOV.U32 R37, RZ, RZ, R129 ;  /* 0x000000ffff257224 */ /* 0x000fe200078e0081 */
[----:B------:R-:W-:-:S03]  /*d5680*/  MOV R36, R128 ;  /* 0x0000008000247202 */ /* 0x000fc60000000f00 */
[----:B------:R-:W-:Y:S04]  /*d5690*/  STL.64 [R1+0x5278], R190 ;  /* 0x005278be01007387 */ /* 0x000fe80000100a00 */
[----:B------:R-:W-:Y:S01]  /*d56a0*/  STL.64 [R1+0x5270], R188 ;  /* 0x005270bc01007387 */ /* 0x000fe20000100a00 */
        /* <DEDUP_REMOVED lines=9> */
[----:B------:R-:W-:Y:S04]  /*d5740*/  STL.64 [R1+0x5288], R194 ;  /* 0x005288c201007387 */ /* 0x000fe80000100a00 */
[----:B------:R1:W-:Y:S01]  /*d5750*/  STL.64 [R1+0x5280], R192 ;  /* 0x005280c001007387 */ /* 0x0003e20000100a00 */
        /* <DEDUP_REMOVED lines=8> */
[----:B------:R-:W-:Y:S02]  /*d57e0*/  IMAD.MOV.U32 R199, RZ, RZ, R131 ;  /* 0x000000ffffc77224 */ /* 0x000fe400078e0083 */
[----:B----4-:R-:W-:Y:S03]  /*d57f0*/  HMMA.1688.F32.TF32 R128, R244, R94, R168 ;  /* 0x0000005ef480723c */ /* 0x010fe600000810a8 */
[----:B------:R-:W-:Y:S04]  /*d5800*/  STL.64 [R1+0x52a0], R198 ;  /* 0x0052a0c601007387 */ /* 0x000fe80000100a00 */
[----:B------:R4:W-:Y:S04]  /*d5810*/  STL.64 [R1+0x5298], R196 ;  /* 0x005298c401007387 */ /* 0x0009e80000100a00 */
[----:B------:R-:W4:Y:S04]  /*d5820*/  LDL.LU R168, [R1+0xcb0] ;  /* 0x000cb00001a87983 */ /* 0x000f280000300800 */
[----:B------:R-:W4:Y:S04]  /*d5830*/  LDL.LU R169, [R1+0xcb4] ;  /* 0x000cb40001a97983 */ /* 0x000f280000300800 */
[----:B------:R-:W4:Y:S04]  /*d5840*/  LDL.LU R170, [R1+0xcb8] ;  /* 0x000cb80001aa7983 */ /* 0x000f280000300800 */
[----:B------:R-:W4:Y:S01]  /*d5850*/  LDL.LU R171, [R1+0xcbc] ;  /* 0x000cbc0001ab7983 */ /* 0x000f220000300800 */
[----:B------:R-:W-:Y:S01]  /*d5860*/  IMAD.MOV.U32 R150, RZ, RZ, R130 ;  /* 0x000000ffff967224 */ /* 0x000fe200078e0082 */
[----:B------:R-:W-:Y:S01]  /*d5870*/  MOV R151, R131 ;  /* 0x0000008300977202 */ /* 0x000fe20000000f00 */
[----:B------:R-:W-:Y:S01]  /*d5880*/  IMAD.MOV.U32 R49, RZ, RZ, R129 ;  /* 0x000000ffff317224 */ /* 0x000fe200078e0081 */
[----:B------:R-:W-:-:S03]  /*d5890*/  MOV R48, R128 ;  /* 0x0000008000307202 */ /* 0x000fc60000000f00 */
[----:B------:R-:W-:Y:S01]  /*d58a0*/  STL.64 [R1+0x52b0], R150 ;  /* 0x0052b09601007387 */ /* 0x000fe20000100a00 */
[----:B------:R-:W-:Y:S03]  /*d58b0*/  HMMA.1688.F32.TF32 R128, R244, R90, R164 ;  /* 0x0000005af480723c */ /* 0x000fe600000810a4 */
[----:B------:R1:W-:Y:S04]  /*d58c0*/  STL.64 [R1+0x52a8], R148 ;  /* 0x0052a89401007387 */ /* 0x0003e80000100a00 */
[----:B------:R-:W4:Y:S04]  /*d58d0*/  LDL.LU R164, [R1+0xcc0] ;  /* 0x000cc00001a47983 */ /* 0x000f280000300800 */
[----:B------:R-:W4:Y:S04]  /*d58e0*/  LDL.LU R165, [R1+0xcc4] ;  /* 0x000cc40001a57983 */ /* 0x000f280000300800 */
[----:B------:R-:W4:Y:S04]  /*d58f0*/  LDL.LU R166, [R1+0xcc8] ;  /* 0x000cc80001a67983 */ /* 0x000f280000300800 */
[----:B------:R-:W4:Y:S01]  /*d5900*/  LDL.LU R167, [R1+0xccc] ;  /* 0x000ccc0001a77983 */ /* 0x000f220000300800 */
[----:B------:R-:W-:Y:S01]  /*d5910*/  MOV R202, R130 ;  /* 0x0000008200ca7202 */ /* 0x000fe20000000f00 */
[----:B------:R-:W-:-:S02]  /*d5920*/  IMAD.MOV.U32 R203, RZ, RZ, R131 ;  /* 0x000000ffffcb7224 */ /* 0x000fc400078e0083 */
[----:B------:R-:W-:Y:S02]  /*d5930*/  IMAD.MOV.U32 R52, RZ, RZ, R128 ;  /* 0x000000ffff347224 */ /* 0x000fe400078e0080 */
[----:B------:R-:W-:Y:S01]  /*d5940*/  IMAD.MOV.U32 R53, RZ, RZ, R129 ;  /* 0x000000ffff357224 */ /* 0x000fe200078e0081 */
[----:B------:R-:W-:Y:S04]  /*d5950*/  STL.64 [R1+0x52c0], R202 ;  /* 0x0052c0ca01007387 */ /* 0x000fe80000100a00 */
[----:B------:R-:W-:Y:S01]  /*d5960*/  STL.64 [R1+0x52b8], R200 ;  /* 0x0052b8c801007387 */ /* 0x000fe20000100a00 */
        /* <DEDUP_REMOVED lines=9> */
[----:B---3--:R-:W-:Y:S03]  /*d5a00*/  HMMA.1688.F32.TF32 R128, R244, R82, R176 ;  /* 0x00000052f480723c */ /* 0x008fe600000810b0 */
[----:B------:R-:W-:Y:S04]  /*d5a10*/  STL.64 [R1+0x52d0], R206 ;  /* 0x0052d0ce01007387 */ /* 0x000fe80000100a00 */
[----:B------:R3:W-:-:S12]  /*d5a20*/  STL.64 [R1+0x52c8], R204 ;  /* 0x0052c8cc01007387 */ /* 0x0007d80000100a00 */
[----:B------:R-:W-:Y:S01]  /*d5a30*/  IMAD.MOV.U32 R210, RZ, RZ, R130 ;  /* 0x000000ffffd27224 */ /* 0x000fe200078e0082 */
[----:B------:R-:W-:-:S05]  /*d5a40*/  MOV R211, R131 ;  /* 0x0000008300d37202 */ /* 0x000fca0000000f00 */
        /* <DEDUP_REMOVED lines=17> */
[----:B------:R-:W-:Y:S03]  /*d5b60*/  HMMA.1688.F32.TF32 R128, R244, R74, R164 ;  /* 0x0000004af480723c */ /* 0x000fe600000810a4 */
[----:B------:R-:W-:Y:S04]  /*d5b70*/  STL.64 [R1+0x52f0], R154 ;  /* 0x0052f09a01007387 */ /* 0x000fe80000100a00 */
[----:B------:R-:W-:Y:S04]  /*d5b80*/  STL.64 [R1+0x52e8], R152 ;  /* 0x0052e89801007387 */ /* 0x000fe80000100a00 */
[----:B------:R-:W4:Y:S04]  /*d5b90*/  LDL.LU R164, [R1+0xd00] ;  /* 0x000d000001a47983 */ /* 0x000f280000300800 */
[----:B------:R-:W4:Y:S04]  /*d5ba0*/  LDL.LU R165, [R1+0xd04] ;  /* 0x000d040001a57983 */ /* 0x000f280000300800 */
[----:B------:R-:W4:Y:S04]  /*d5bb0*/  LDL.LU R166, [R1+0xd08] ;  /* 0x000d080001a67983 */ /* 0x000f280000300800 */
[----:B------:R-:W4:Y:S01]  /*d5bc0*/  LDL.LU R167, [R1+0xd0c] ;  /* 0x000d0c0001a77983 */ /* 0x000f220000300800 */
[----:B------:R-:W-:-:S02]  /*d5bd0*/  IMAD.MOV.U32 R214, RZ, RZ, R130 ;  /* 0x000000ffffd67224 */ /* 0x000fc400078e0082 */
[----:B------:R-:W-:-:S05]  /*d5be0*/  IMAD.MOV.U32 R215, RZ, RZ, R131 ;  /* 0x000000ffffd77224 */ /* 0x000fca00078e0083 */
[----:B------:R-:W-:Y:S04]  /*d5bf0*/  STL.64 [R1+0x5310], R214 ;  /* 0x005310d601007387 */ /* 0x000fe80000100a00 */
[----:B------:R-:W-:Y:S04]  /*d5c00*/  STL.64 [R1+0x5308], R212 ;  /* 0x005308d401007387 */ /* 0x000fe80000100a00 */
[----:B------:R-:W4:Y:S04]  /*d5c10*/  LDL.LU R168, [R1+0xd10] ;  /* 0x000d100001a87983 */ /* 0x000f280000300800 */
[----:B------:R-:W4:Y:S04]  /*d5c20*/  LDL.LU R169, [R1+0xd14] ;  /* 0x000d140001a97983 */ /* 0x000f280000300800 */
[----:B------:R-:W4:Y:S04]  /*d5c30*/  LDL.LU R170, [R1+0xd18] ;  /* 0x000d180001aa7983 */ /* 0x000f280000300800 */
[----:B------:R-:W4:Y:S01]  /*d5c40*/  LDL.LU R171, [R1+0xd1c] ;  /* 0x000d1c0001ab7983 */ /* 0x000f220000300800 */
[----:B------:R-:W-:Y:S01]  /*d5c50*/  IMAD.MOV.U32 R68, RZ, RZ, R128 ;  /* 0x000000ffff447224 */ /* 0x000fe200078e0080 */
[----:B------:R-:W-:-:S02]  /*d5c60*/  MOV R69, R129 ;  /* 0x0000008100457202 */ /* 0x000fc40000000f00 */
[----:B--2---:R-:W-:Y:S01]  /*d5c70*/  HMMA.1688.F32.TF32 R128, R244, R70, R172 ;  /* 0x00000046f480723c */ /* 0x004fe200000810ac */
[----:B------:R-:W2:Y:S04]  /*d5c80*/  LDL.LU R172, [R1+0xd20] ;  /* 0x000d200001ac7983 */ /* 0x000ea80000300800 */
[----:B------:R-:W2:Y:S04]  /*d5c90*/  LDL.LU R173, [R1+0xd24] ;  /* 0x000d240001ad7983 */ /* 0x000ea80000300800 */
[----:B------:R-:W2:Y:S04]  /*d5ca0*/  LDL.LU R174, [R1+0xd28] ;  /* 0x000d280001ae7983 */ /* 0x000ea80000300800 */
[----:B------:R-:W2:Y:S06]  /*d5cb0*/  LDL.LU R175, [R1+0xd2c] ;  /* 0x000d2c0001af7983 */ /* 0x000eac0000300800 */
[----:B------:R-:W-:Y:S01]  /*d5cc0*/  MOV R72, R128 ;  /* 0x0000008000487202 */ /* 0x000fe20000000f00 */
[----:B------:R-:W-:Y:S01]  /*d5cd0*/  IMAD.MOV.U32 R73, RZ, RZ, R129 ;  /* 0x000000ffff497224 */ /* 0x000fe200078e0081 */
[----:B------:R-:W-:Y:S01]  /*d5ce0*/  MOV R219, R131 ;  /* 0x0000008300db7202 */ /* 0x000fe20000000f00 */
[----:B------:R-:W-:-:S02]  /*d5cf0*/  IMAD.MOV.U32 R218, RZ, RZ, R130 ;  /* 0x000000ffffda7224 */ /* 0x000fc400078e0082 */
        /* <DEDUP_REMOVED lines=12> */
[C---:B------:R-:W-:Y:S01]  /*d5dc0*/  HMMA.1688.F32.TF32 R128, R244.reuse, R58, R164 ;  /* 0x0000003af480723c */ /* 0x040fe200000810a4 */
[----:B------:R-:W-:Y:S04]  /*d5dd0*/  STL.64 [R1+0x5320], R218 ;  /* 0x005320da01007387 */ /* 0x000fe80000100a00 */
[----:B------:R-:W-:Y:S04]  /*d5de0*/  STL.64 [R1+0x5318], R216 ;  /* 0x005318d801007387 */ /* 0x000fe80000100a00 */
[----:B------:R-:W-:Y:S04]  /*d5df0*/  STL.64 [R1+0x5330], R222 ;  /* 0x005330de01007387 */ /* 0x000fe80000100a00 */
[----:B------:R3:W-:Y:S06]  /*d5e00*/  STL.64 [R1+0x5328], R220 ;  /* 0x005328dc01007387 */ /* 0x0007ec0000100a00 */
[----:B------:R-:W-:Y:S01]  /*d5e10*/  MOV R84, R128 ;  /* 0x0000008000547202 */ /* 0x000fe20000000f00 */
[----:B------:R-:W-:Y:S01]  /*d5e20*/  IMAD.MOV.U32 R85, RZ, RZ, R129 ;  /* 0x000000ffff557224 */ /* 0x000fe200078e0081 */
[----:B------:R-:W-:Y:S01]  /*d5e30*/  MOV R227, R131 ;  /* 0x0000008300e37202 */ /* 0x000fe20000000f00 */
[----:B------:R-:W-:Y:S01]  /*d5e40*/  IMAD.MOV.U32 R226, RZ, RZ, R130 ;  /* 0x000000ffffe27224 */ /* 0x000fe200078e0082 */
[----:B------:R-:W-:Y:S01]  /*d5e50*/  STL.64 [R1+0x5380], R162 ;  /* 0x005380a201007387 */ /* 0x000fe20000100a00 */
[----:B------:R-:W-:Y:S03]  /*d5e60*/  HMMA.1688.F32.TF32 R128, R244, R54, R168 ;  /* 0x00000036f480723c */ /* 0x000fe600000810a8 */
[----:B------:R4:W-:Y:S04]  /*d5e70*/  STL.64 [R1+0x5378], R160 ;  /* 0x005378a001007387 */ /* 0x0009e80000100a00 */
[----:B------:R-:W3:Y:S04]  /*d5e80*/  LDL.LU R164, [R1+0xd30] ;  /* 0x000d300001a47983 */ /* 0x000ee80000300800 */
[----:B------:R-:W3:Y:S04]  /*d5e90*/  LDL.LU R165, [R1+0xd34] ;  /* 0x000d340001a57983 */ /* 0x000ee80000300800 */
[----:B------:R-:W3:Y:S04]  /*d5ea0*/  LDL.LU R166, [R1+0xd38] ;  /* 0x000d380001a67983 */ /* 0x000ee80000300800 */
[----:B------:R-:W3:Y:S01]  /*d5eb0*/  LDL.LU R167, [R1+0xd3c] ;  /* 0x000d3c0001a77983 */ /* 0x000ee20000300800 */
[----:B------:R-:W-:Y:S01]  /*d5ec0*/  MOV R230, R130 ;  /* 0x0000008200e67202 */ /* 0x000fe20000000f00 */
[----:B------:R-:W-:-:S02]  /*d5ed0*/  IMAD.MOV.U32 R231, RZ, RZ, R131 ;  /* 0x000000ffffe77224 */ /* 0x000fc400078e0083 */
[----:B------:R-:W-:Y:S01]  /*d5ee0*/  STL.64 [R1+0x5390], R226 ;  /* 0x005390e201007387 */ /* 0x000fe20000100a00 */
[----:B------:R-:W-:-:S03]  /*d5ef0*/  IMAD.MOV.U32 R16, RZ, RZ, R156 ;  /* 0x000000ffff107224 */ /* 0x000fc600078e009c */
[----:B------:R-:W-:Y:S01]  /*d5f00*/  STL.64 [R1+0x5388], R224 ;  /* 0x005388e001007387 */ /* 0x000fe20000100a00 */
[----:B------:R-:W-:-:S03]  /*d5f10*/  IMAD.MOV.U32 R17, RZ, RZ, R157 ;  /* 0x000000ffff117224 */ /* 0x000fc600078e009d */
        /* <DEDUP_REMOVED lines=21> */
[----:B------:R-:W-:Y:S01]  /*d6070*/  IMAD.MOV.U32 R25, RZ, RZ, R137 ;  /* 0x000000ffff197224 */ /* 0x000fe200078e0089 */
[----:B--2---:R-:W-:Y:S01]  /*d6080*/  HMMA.1688.F32.TF32 R128, R244, R50, R172 ;  /* 0x00000032f480723c */ /* 0x004fe200000810ac */
[----:B------:R-:W2:Y:S04]  /*d6090*/  LDL.LU R172, [R1+0xd80] ;  /* 0x000d800001ac7983 */ /* 0x000ea80000300800 */
[----:B------:R-:W2:Y:S04]  /*d60a0*/  LDL.LU R173, [R1+0xd84] ;  /* 0x000d840001ad7983 */ /* 0x000ea80000300800 */
[----:B------:R-:W2:Y:S04]  /*d60b0*/  LDL.LU R174, [R1+0xd88] ;  /* 0x000d880001ae7983 */ /* 0x000ea80000300800 */
[----:B------:R-:W2:Y:S06]  /*d60c0*/  LDL.LU R175, [R1+0xd8c] ;  /* 0x000d8c0001af7983 */ /* 0x000eac0000300800 */
[----:B------:R-:W-:-:S02]  /*d60d0*/  IMAD.MOV.U32 R234, RZ, RZ, R130 ;  /* 0x000000ffffea7224 */ /* 0x000fc400078e0082 */
[----:B------:R-:W-:-:S05]  /*d60e0*/  IMAD.MOV.U32 R235, RZ, RZ, R131 ;  /* 0x000000ffffeb7224 */ /* 0x000fca00078e0083 */
        /* <DEDUP_REMOVED lines=12> */
[----:B---3--:R-:W-:-:S15]  /*d61b0*/  HMMA.1688.F32.TF32 R128, R244, R46, R164 ;  /* 0x0000002ef480723c */ /* 0x008fde00000810a4 */
[----:B------:R-:W-:-:S04]  /*d61c0*/  NOP ;  /* 0x0000000000007918 */ /* 0x000fc80000000000 */
[----:B------:R-:W-:Y:S01]  /*d61d0*/  MOV R96, R128 ;  /* 0x0000008000607202 */ /* 0x000fe20000000f00 */
[----:B------:R-:W-:Y:S01]  /*d61e0*/  IMAD.MOV.U32 R97, RZ, RZ, R129 ;  /* 0x000000ffff617224 */ /* 0x000fe200078e0081 */
[----:B------:R-:W-:Y:S01]  /*d61f0*/  MOV R167, R131 ;  /* 0x0000008300a77202 */ /* 0x000fe20000000f00 */
        /* <DEDUP_REMOVED lines=15> */
[----:B------:R-:W-:Y:S01]  /*d62f0*/  MOV R112, R128 ;  /* 0x0000008000707202 */ /* 0x000fe20000000f00 */
[----:B------:R-:W-:Y:S01]  /*d6300*/  IMAD.MOV.U32 R113, RZ, RZ, R129 ;  /* 0x000000ffff717224 */ /* 0x000fe200078e0081 */
[----:B------:R-:W-:Y:S01]  /*d6310*/  MOV R177, R131 ;  /* 0x0000008300b17202 */ /* 0x000fe20000000f00 */
[----:B------:R-:W-:Y:S02]  /*d6320*/  IMAD.MOV.U32 R176, RZ, RZ, R130 ;  /* 0x000000ffffb07224 */ /* 0x000fe400078e0082 */
[----:B--2---:R-:W-:-:S15]  /*d6330*/  HMMA.1688.F32.TF32 R128, R244, R30, R172 ;  /* 0x0000001ef480723c */ /* 0x004fde00000810ac */
        /* <DEDUP_REMOVED lines=12> */
[----:B------:R-:W-:Y:S04]  /*d6400*/  STL.64 [R1+0x53c0], R174 ;  /* 0x0053c0ae01007387 */ /* 0x000fe80000100a00 */
[----:B------:R-:W-:Y:S04]  /*d6410*/  STL.64 [R1+0x53b8], R172 ;  /* 0x0053b8ac01007387 */ /* 0x000fe80000100a00 */
[----:B------:R-:W-:Y:S10]  /*d6420*/  STL.64 [R1+0x53d8], R166 ;  /* 0x0053d8a601007387 */ /* 0x000ff40000100a00 */
[----:B------:R-:W-:Y:S01]  /*d6430*/  MOV R124, R128 ;  /* 0x00000080007c7202 */ /* 0x000fe20000000f00 */
[----:B------:R-:W-:Y:S01]  /*d6440*/  IMAD.MOV.U32 R125, RZ, RZ, R129 ;  /* 0x000000ffff7d7224 */ /* 0x000fe200078e0081 */
[----:B------:R-:W-:Y:S01]  /*d6450*/  MOV R165, R131 ;  /* 0x0000008300a57202 */ /* 0x000fe20000000f00 */
[----:B------:R-:W-:-:S02]  /*d6460*/  IMAD.MOV.U32 R164, RZ, RZ, R130 ;  /* 0x000000ffffa47224 */ /* 0x000fc400078e0082 */
[----:B------:R-:W-:Y:S01]  /*d6470*/  HMMA.1688.F32.TF32 R128, R244, R14, R236 ;  /* 0x0000000ef480723c */ /* 0x000fe200000810ec */
[----:B------:R-:W-:Y:S01]  /*d6480*/  IMAD.MOV.U32 R28, RZ, RZ, R132 ;  /* 0x000000ffff1c7224 */ /* 0x000fe200078e0084 */
[----:B------:R-:W-:Y:S04]  /*d6490*/  LDS R244, [R0+UR18+0x8d100] ;  /* 0x08d1001200f47984 */ /* 0x000fe80008000800 */
        /* <DEDUP_REMOVED lines=9> */
[----:B------:R-:W-:-:S03]  /*d6530*/  IMAD.MOV.U32 R170, RZ, RZ, R128 ;  /* 0x000000ffffaa7224 */ /* 0x000fc600078e0080 */
[----:B------:R-:W4:Y:S01]  /*d6540*/  LDL.LU R140, [R1+0xdd0] ;  /* 0x000dd000018c7983 */ /* 0x000f220000300800 */
[----:B------:R-:W-:-:S03]  /*d6550*/  IMAD.MOV.U32 R171, RZ, RZ, R129 ;  /* 0x000000ffffab7224 */ /* 0x000fc600078e0081 */
[----:B------:R-:W4:Y:S01]  /*d6560*/  LDL.LU R141, [R1+0xdd4] ;  /* 0x000dd400018d7983 */ /* 0x000f220000300800 */
[----:B------:R-:W-:-:S03]  /*d6570*/  MOV R178, R130 ;  /* 0x0000008200b27202 */ /* 0x000fc60000000f00 */
[----:B------:R-:W4:Y:S01]  /*d6580*/  LDL.LU R142, [R1+0xdd8] ;  /* 0x000dd800018e7983 */ /* 0x000f220000300800 */
[----:B------:R-:W-:-:S03]  /*d6590*/  IMAD.MOV.U32 R179, RZ, RZ, R131 ;  /* 0x000000ffffb37224 */ /* 0x000fc600078e0083 */
[----:B------:R-:W4:Y:S04]  /*d65a0*/  LDL.LU R143, [R1+0xddc] ;  /* 0x000ddc00018f7983 */ /* 0x000f280000300800 */
        /* <DEDUP_REMOVED lines=58> */
[----:B------:R-:W3:Y:S04]  /*d6950*/  LDL.LU R133, [R1+0xde4] ;  /* 0x000de40001857983 */ /* 0x000ee80000300800 */
[----:B------:R-:W3:Y:S04]  /*d6960*/  LDL.LU R134, [R1+0xde8] ;  /* 0x000de80001867983 */ /* 0x000ee80000300800 */
[----:B------:R-:W3:Y:S04]  /*d6970*/  LDL.LU R135, [R1+0xdec] ;  /* 0x000dec0001877983 */ /* 0x000ee80000300800 */
[----:B------:R-:W-:Y:S04]  /*d6980*/  STL.64 [R1+0x53f8], R178 ;  /* 0x0053f8b201007387 */ /* 0x000fe80000100a00 */
[----:B------:R-:W-:Y:S04]  /*d6990*/  STL.64 [R1+0x53f0], R176 ;  /* 0x0053f0b001007387 */ /* 0x000fe80000100a00 */
[----:B------:R-:W-:Y:S04]  /*d69a0*/  STL.64 [R1+0x53e8], R170 ;  /* 0x0053e8aa01007387 */ /* 0x000fe80000100a00 */
[----:B------:R-:W-:Y:S04]  /*d69b0*/  STL.64 [R1+0x53e0], R168 ;  /* 0x0053e0a801007387 */ /* 0x000fe80000100a00 */
[----:B------:R-:W-:Y:S04]  /*d69c0*/  LDS R246, [R0+UR18+0x8d900] ;  /* 0x08d9001200f67984 */ /* 0x000fe80008000800 */
[----:B------:R-:W-:Y:S04]  /*d69d0*/  LDS R245, [R3+UR18+0x8d100] ;  /* 0x08d1001203f57984 */ /* 0x000fe80008000800 */
[----:B------:R-:W1:Y:S01]  /*d69e0*/  LDS R247, [R3+UR18+0x8d900] ;  /* 0x08d9001203f77984 */ /* 0x000e620008000800 */
[C---:B----4-:R-:W-:Y:S08]  /*d69f0*/  HMMA.1688.F32.TF32 R140, R240.reuse, R82, R140 ;  /* 0x00000052f08c723c */ /* 0x050ff0000008108c */
[----:B--2---:R-:W-:-:S15]  /*d6a00*/  HMMA.1688.F32.TF32 R160, R240, R250, R220 ;  /* 0x000000faf0a0723c */ /* 0x004fde00000810dc */
[----:B------:R-:W-:-:S04]  /*d6a10*/  NOP ;  /* 0x0000000000007918 */ /* 0x000fc80000000000 */
[----:B------:R-:W-:Y:S02]  /*d6a20*/  IMAD.MOV.U32 R158, RZ, RZ, R162 ;  /* 0x000000ffff9e7224 */ /* 0x000fe400078e00a2 */
[----:B------:R-:W-:-:S05]  /*d6a30*/  IMAD.MOV.U32 R159, RZ, RZ, R163 ;  /* 0x000000ffff9f7224 */ /* 0x000fca00078e00a3 */
[----:B------:R-:W-:Y:S04]  /*d6a40*/  STL.64 [R1+0x5418], R158 ;  /* 0x0054189e01007387 */ /* 0x000fe80000100a00 */
[----:B------:R3:W-:Y:S01]  /*d6a50*/  STL.64 [R1+0x5410], R156 ;  /* 0x0054109c01007387 */ /* 0x0007e20000100a00 */
[----:B------:R-:W-:Y:S01]  /*d6a60*/  IMAD.MOV.U32 R182, RZ, RZ, R160 ;  /* 0x000000ffffb67224 */ /* 0x000fe200078e00a0 */
[----:B------:R-:W-:Y:S01]  /*d6a70*/  MOV R183, R161 ;  /* 0x000000a100b77202 */ /* 0x000fe20000000f00 */
[C---:B---3--:R-:W-:Y:S04]  /*d6a80*/  HMMA.1688.F32.TF32 R156, R240.reuse, R126, R216 ;  /* 0x0000007ef09c723c */ /* 0x048fe800000810d8 */
[----:B------:R-:W-:Y:S04]  /*d6a90*/  STL.64 [R1+0x5408], R182 ;  /* 0x005408b601007387 */ /* 0x000fe80000100a00 */
[----:B------:R-:W-:Y:S01]  /*d6aa0*/  STL.64 [R1+0x5400], R180 ;  /* 0x005400b401007387 */ /* 0x000fe20000100a00 */
[C---:B------:R-:W-:Y:S08]  /*d6ab0*/  HMMA.1688.F32.TF32 R160, R240.reuse, R118, R152 ;  /* 0x00000076f0a0723c */ /* 0x040ff00000081098 */
[C---:B------:R-:W-:Y:S02]  /*d6ac0*/  HMMA.1688.F32.TF32 R164, R240.reuse, R122, R212 ;  /* 0x0000007af0a4723c */ /* 0x040fe400000810d4 */
[----:B------:R-:W-:Y:S04]  /*d6ad0*/  STL.64 [R1+0x650], R156 ;  /* 0x0006509c01007387 */ /* 0x000fe80000100a00 */
[----:B------:R2:W-:Y:S02]  /*d6ae0*/  STL.64 [R1+0x658], R158 ;  /* 0x0006589e01007387 */ /* 0x0005e40000100a00 */
[C---:B------:R-:W-:Y:S08]  /*d6af0*/  HMMA.1688.F32.TF32 R152, R240.reuse, R110, R204 ;  /* 0x0000006ef098723c */ /* 0x040ff000000810cc */
[C---:B--2---:R-:W-:Y:S03]  /*d6b00*/  HMMA.1688.F32.TF32 R156, R240.reuse, R114, R208 ;  /* 0x00000072f09c723c */ /* 0x044fe600000810d0 */
        /* <DEDUP_REMOVED lines=10> */
[C---:B--2---:R-:W-:Y:S08]  /*d6bb0*/  HMMA.1688.F32.TF32 R152, R240.reuse, R18, R196 ;  /* 0x00000012f098723c */ /* 0x044ff000000810c4 */
        /* <DEDUP_REMOVED lines=12> */
[C---:B------:R-:W-:Y:S08]  /*d6c80*/  HMMA.1688.F32.TF32 R144, R240.reuse, R90, R128 ;  /* 0x0000005af090723c */ /* 0x040ff00000081080 */
        /* <DEDUP_REMOVED lines=12> */
[----:B--2---:R-:W-:Y:S02]  /*d6d50*/  HMMA.1688.F32.TF32 R128, R240, R74, R236 ;  /* 0x0000004af080723c */ /* 0x004fe400000810ec */
[----:B------:R2:W-:Y:S04]  /*d6d60*/  STL.64 [R1+0x730], R140 ;  /* 0x0007308c01007387 */ /* 0x0005e80000100a00 */
[----:B------:R3:W-:Y:S04]  /*d6d70*/  STL.64 [R1+0x738], R142 ;  /* 0x0007388e01007387 */ /* 0x0007e80000100a00 */
[----:B------:R-:W1:Y:S04]  /*d6d80*/  LDL.LU R136, [R1+0x9c0] ;  /* 0x0009c00001887983 */ /* 0x000e680000300800 */
[----:B------:R4:W-:Y:S04]  /*d6d90*/  STL.64 [R1+0x740], R132 ;  /* 0x0007408401007387 */ /* 0x0009e80000100a00 */
[----:B------:R2:W-:Y:S04]  /*d6da0*/  STL.64 [R1+0x748], R134 ;  /* 0x0007488601007387 */ /* 0x0005e80000100a00 */
[----:B------:R1:W-:Y:S04]  /*d6db0*/  STL.64 [R1+0x750], R128 ;  /* 0x0007508001007387 */ /* 0x0003e80000100a00 */
[----:B------:R1:W-:Y:S04]  /*d6dc0*/  STL.64 [R1+0x758], R130 ;  /* 0x0007588201007387 */ /* 0x0003e80000100a00 */
[----:B------:R-:W4:Y:S04]  /*d6dd0*/  LDL.LU R137, [R1+0x9c4] ;  /* 0x0009c40001897983 */ /* 0x000f280000300800 */
[----:B------:R-:W4:Y:S04]  /*d6de0*/  LDL.LU R138, [R1+0x9c8] ;  /* 0x0009c800018a7983 */ /* 0x000f280000300800 */
[----:B------:R-:W4:Y:S04]  /*d6df0*/  LDL.LU R139, [R1+0x9cc] ;  /* 0x0009cc00018b7983 */ /* 0x000f280000300800 */
[----:B--2---:R-:W2:Y:S04]  /*d6e00*/  LDL.LU R140, [R1+0x9d0] ;  /* 0x0009d000018c7983 */ /* 0x004ea80000300800 */
[----:B------:R-:W2:Y:S04]  /*d6e10*/  LDL.LU R141, [R1+0x9d4] ;  /* 0x0009d400018d7983 */ /* 0x000ea80000300800 */
[----:B---3--:R-:W2:Y:S04]  /*d6e20*/  LDL.LU R142, [R1+0x9d8] ;  /* 0x0009d800018e7983 */ /* 0x008ea80000300800 */
[----:B------:R-:W2:Y:S04]  /*d6e30*/  LDL.LU R143, [R1+0x9dc] ;  /* 0x0009dc00018f7983 */ /* 0x000ea80000300800 */
[----:B----4-:R-:W3:Y:S04]  /*d6e40*/  LDL.LU R132, [R1+0x9e0] ;  /* 0x0009e00001847983 */ /* 0x010ee80000300800 */
        /* <DEDUP_REMOVED lines=99> */
[----:B------:R-:W-:Y:S08]  /*d7480*/  HMMA.1688.F32.TF32 R136, R244, R98, R136 ;  /* 0x00000062f488723c */ /* 0x000ff00000081088 */
[C---:B--2---:R-:W-:Y:S08]  /*d7490*/  HMMA.1688.F32.TF32 R180, R240.reuse, R70, R156 ;  /* 0x00000046f0b4723c */ /* 0x044ff0000008109c */
[C---:B------:R-:W-:Y:S08]  /*d74a0*/  HMMA.1688.F32.TF32 R156, R240.reuse, R66, R168 ;  /* 0x00000042f09c723c */ /* 0x040ff000000810a8 */
[C---:B---3--:R-:W-:Y:S03]  /*d74b0*/  HMMA.1688.F32.TF32 R176, R240.reuse, R62, R176 ;  /* 0x0000003ef0b0723c */ /* 0x048fe600000810b0 */
        /* <DEDUP_REMOVED lines=16> */
[----:B------:R1:W-:Y:S06]  /*d75c0*/  STL.64 [R1+0x7b8], R166 ;  /* 0x0007b8a601007387 */ /* 0x0003ec0000100a00 */
        /* <DEDUP_REMOVED lines=15> */
[----:B------:R-:W-:Y:S08]  /*d76c0*/  HMMA.1688.F32.TF32 R152, R244, R250, R204 ;  /* 0x000000faf498723c */ /* 0x000ff000000810cc */
[----:B-1----:R-:W-:Y:S01]  /*d76d0*/  HMMA.1688.F32.TF32 R156, R240, R14, R208 ;  /* 0x0000000ef09c723c */ /* 0x002fe200000810d0 */
[----:B------:R-:W-:Y:S04]  /*d76e0*/  STL.64 [R1+0x810], R164 ;  /* 0x000810a401007387 */ /* 0x000fe80000100a00 */
[----:B------:R-:W-:Y:S04]  /*d76f0*/  STL.64 [R1+0x818], R166 ;  /* 0x000818a601007387 */ /* 0x000fe80000100a00 */
        /* <DEDUP_REMOVED lines=39> */
[----:B------:R2:W-:Y:S04]  /*d7970*/  STL.64 [R1+0x9d0], R132 ;  /* 0x0009d08401007387 */ /* 0x0005e80000100a00 */
[----:B------:R3:W-:Y:S04]  /*d7980*/  STL.64 [R1+0x9d8], R134 ;  /* 0x0009d88601007387 */ /* 0x0007e80000100a00 */
[----:B--2---:R-:W1:Y:S04]  /*d7990*/  LDL.LU R132, [R1] ;  /* 0x0000000001847983 */ /* 0x004e680000300800 */
[----:B------:R-:W-:Y:S04]  /*d79a0*/  STL.64 [R1+0x9c0], R136 ;  /* 0x0009c08801007387 */ /* 0x000fe80000100a00 */
[----:B------:R-:W-:Y:S04]  /*d79b0*/  STL.64 [R1+0x9c8], R138 ;  /* 0x0009c88a01007387 */ /* 0x000fe80000100a00 */
[----:B------:R2:W-:Y:S04]  /*d79c0*/  STL.64 [R1+0x9b0], R128 ;  /* 0x0009b08001007387 */ /* 0x0005e80000100a00 */
[----:B------:R4:W-:Y:S04]  /*d79d0*/  STL.64 [R1+0x9b8], R130 ;  /* 0x0009b88201007387 */ /* 0x0009e80000100a00 */
[----:B------:R-:W1:Y:S04]  /*d79e0*/  LDL.LU R133, [R1+0x4] ;  /* 0x0000040001857983 */ /* 0x000e680000300800 */
[----:B---3--:R-:W1:Y:S04]  /*d79f0*/  LDL.LU R134, [R1+0x8] ;  /* 0x0000080001867983 */ /* 0x008e680000300800 */
        /* <DEDUP_REMOVED lines=89> */
[C---:B---3--:R-:W-:Y:S08]  /*d7f90*/  HMMA.1688.F32.TF32 R144, R244.reuse, R26, R144 ;  /* 0x0000001af490723c */ /* 0x048ff00000081090 */
[C---:B------:R-:W-:Y:S08]  /*d7fa0*/  HMMA.1688.F32.TF32 R156, R244.reuse, R86, R232 ;  /* 0x00000056f49c723c */ /* 0x040ff000000810e8 */
[C---:B------:R-:W-:Y:S08]  /*d7fb0*/  HMMA.1688.F32.TF32 R164, R244.reuse, R90, R172 ;  /* 0x0000005af4a4723c */ /* 0x040ff000000810ac */
[C---:B------:R-:W-:Y:S11]  /*d7fc0*/  HMMA.1688.F32.TF32 R168, R244.reuse, R82, R228 ;  /* 0x00000052f4a8723c */ /* 0x040ff600000810e4 */
[----:B------:R-:W-:Y:S04]  /*d7fd0*/  STL.64 [R1+0x9a0], R164 ;  /* 0x0009a0a401007387 */ /* 0x000fe80000100a00 */
[----:B------:R3:W-:Y:S04]  /*d7fe0*/  STL.64 [R1+0x9a8], R166 ;  /* 0x0009a8a601007387 */ /* 0x0007e80000100a00 */
[----:B------:R-:W-:Y:S04]  /*d7ff0*/  STL.64 [R1+0x990], R156 ;  /* 0x0009909c01007387 */ /* 0x000fe80000100a00 */
[----:B------:R1:W-:Y:S01]  /*d8000*/  STL.64 [R1+0x998], R158 ;  /* 0x0009989e01007387 */ /* 0x0003e20000100a00 */
[C---:B---3--:R-:W-:Y:S08]  /*d8010*/  HMMA.1688.F32.TF32 R164, R244.reuse, R78, R224 ;  /* 0x0000004ef4a4723c */ /* 0x048ff000000810e0 */
[C---:B-1----:R-:W-:Y:S08]  /*d8020*/  HMMA.1688.F32.TF32 R156, R244.reuse, R74, R160 ;  /* 0x0000004af49c723c */ /* 0x042ff000000810a0 */
[C---:B------:R-:W-:Y:S01]  /*d8030*/  HMMA.1688.F32.TF32 R160, R244.reuse, R70, R220 ;  /* 0x00000046f4a0723c */ /* 0x040fe200000810dc */
        /* <DEDUP_REMOVED lines=24> */
[----:B------:R1:W-:Y:S01]  /*d81c0*/  STL.64 [R1+0x908], R158 ;  /* 0x0009089e01007387 */ /* 0x0003e20000100a00 */
[C---:B------:R-:W-:Y:S03]  /*d81d0*/  HMMA.1688.F32.TF32 R148, R244.reuse, R34, R192 ;  /* 0x00000022f494723c */ /* 0x040fe600000810c0 */
        /* <DEDUP_REMOVED lines=15> */
[----:B--2---:R-:W-:Y:S08]  /*d82d0*/  HMMA.1688.F32.TF32 R144, R244, R14, R128 ;  /* 0x0000000ef490723c */ /* 0x004ff00000081080 */
        /* <DEDUP_REMOVED lines=9> */
[----:B------:R-:W-:Y:S01]  /*d8370*/  STL.64 [R1+0x230], R132 ;  /* 0x0002308401007387 */ /* 0x000fe20000100a00 */
[C---:B----4-:R-:W-:Y:S03]  /*d8380*/  HMMA.1688.F32.TF32 R128, R240.reuse, R122, R136 ;  /* 0x0000007af080723c */ /* 0x050fe60000081088 */
[----:B------:R-:W-:Y:S04]  /*d8390*/  STL.64 [R1+0x238], R134 ;  /* 0x0002388601007387 */ /* 0x000fe80000100a00 */
[----:B------:R1:W-:Y:S02]  /*d83a0*/  STL.64 [R1+0x5440], R120 ;  /* 0x0054407801007387 */ /* 0x0003e40000100a00 */
[----:B-1----:R-:W-:Y:S10]  /*d83b0*/  HMMA.1688.F32.TF32 R120, R240, R118, R236 ;  /* 0x00000076f078723c */ /* 0x002ff400000810ec */
[----:B------:R1:W-:Y:S04]  /*d83c0*/  STL.64 [R1+0x220], R128 ;  /* 0x0002208001007387 */ /* 0x0003e80000100a00 */
[----:B------:R2:W-:Y:S04]  /*d83d0*/  STL.64 [R1+0x228], R130 ;  /* 0x0002288201007387 */ /* 0x0005e80000100a00 */
[----:B------:R-:W3:Y:S04]  /*d83e0*/  LDL.LU R236, [R1+0x1350] ;  /* 0x0013500001ec7983 */ /* 0x000ee80000300800 */
        /* <DEDUP_REMOVED lines=121> */
[----:B------:R-:W-:-:S02]  /*d8b80*/  LOP3.LUT R230, R0, 0x40, RZ, 0x3c, !PT ;  /* 0x0000004000e67812 */ /* 0x000fc400078e3cff */
[----:B------:R-:W-:-:S03]  /*d8b90*/  LOP3.LUT R231, R0, 0x60, RZ, 0x3c, !PT ;  /* 0x0000006000e77812 */ /* 0x000fc600078e3cff */
[----:B------:R-:W-:Y:S04]  /*d8ba0*/  LDS R244, [R230+UR18+0x8d000] ;  /* 0x08d00012e6f47984 */ /* 0x000fe80008000800 */
[----:B------:R-:W-:Y:S04]  /*d8bb0*/  LDS R246, [R230+UR18+0x8d800] ;  /* 0x08d80012e6f67984 */ /* 0x000fe80008000800 */
[----:B------:R-:W-:Y:S04]  /*d8bc0*/  LDS R245, [R231+UR18+0x8d000] ;  /* 0x08d00012e7f57984 */ /* 0x000fe80008000800 */
[----:B------:R-:W1:Y:S01]  /*d8bd0*/  LDS R247, [R231+UR18+0x8d800] ;  /* 0x08d80012e7f77984 */ /* 0x000e620008000800 */
[C---:B--2---:R-:W-:Y:S08]  /*d8be0*/  HMMA.1688.F32.TF32 R116, R240.reuse, R114, R116 ;  /* 0x00000072f074723c */ /* 0x044ff00000081074 */
[C---:B----4-:R-:W-:Y:S08]  /*d8bf0*/  HMMA.1688.F32.TF32 R112, R240.reuse, R110, R120 ;  /* 0x0000006ef070723c */ /* 0x050ff00000081078 */
[C---:B------:R-:W-:Y:S03]  /*d8c00*/  HMMA.1688.F32.TF32 R120, R240.reuse, R6, R180 ;  /* 0x00000006f078723c */ /* 0x040fe600000810b4 */
[----:B------:R-:W-:Y:S04]  /*d8c10*/  STL.64 [R1+0x200], R116 ;  /* 0x0002007401007387 */ /* 0x000fe80000100a00 */
[----:B------:R2:W-:Y:S04]  /*d8c20*/  STL.64 [R1+0x208], R118 ;  /* 0x0002087601007387 */ /* 0x0005e80000100a00 */
[----:B------:R-:W-:Y:S04]  /*d8c30*/  STL.64 [R1+0x1f0], R112 ;  /* 0x0001f07001007387 */ /* 0x000fe80000100a00 */
[----:B------:R4:W-:Y:S01]  /*d8c40*/  STL.64 [R1+0x1f8], R114 ;  /* 0x0001f87201007387 */ /* 0x0009e20000100a00 */
[C---:B--2---:R-:W-:Y:S08]  /*d8c50*/  HMMA.1688.F32.TF32 R116, R240.reuse, R10, R156 ;  /* 0x0000000af074723c */ /* 0x044ff0000008109c */
[C---:B----4-:R-:W-:Y:S01]  /*d8c60*/  HMMA.1688.F32.TF32 R112, R240.reuse, R18, R168 ;  /* 0x00000012f070723c */ /* 0x050fe200000810a8 */
[----:B------:R-:W-:Y:S04]  /*d8c70*/  STL.64 [R1+0x1e0], R120 ;  /* 0x0001e07801007387 */ /* 0x000fe80000100a00 */
[----:B------:R2:W-:Y:S06]  /*d8c80*/  STL.64 [R1+0x1e8], R122 ;  /* 0x0001e87a01007387 */ /* 0x0005ec0000100a00 */
        /* <DEDUP_REMOVED lines=72> */
[----:B------:R-:W-:Y:S04]  /*d9110*/  STL.64 [R1+0x20], R120 ;  /* 0x0000207801007387 */ /* 0x000fe80000100a00 */
[----:B------:R-:W-:Y:S04]  /*d9120*/  STL.64 [R1+0x28], R122 ;  /* 0x0000287a01007387 */ /* 0x000fe80000100a00 */
[----:B------:R-:W2:Y:S04]  /*d9130*/  LDL.LU R236, [R1+0x1310] ;  /* 0x0013100001ec7983 */ /* 0x000ea80000300800 */
[----:B------:R1:W-:Y:S04]  /*d9140*/  STL.64 [R1], R116 ;  /* 0x0000007401007387 */ /* 0x0003e80000100a00 */
        /* <DEDUP_REMOVED lines=122> */
[----:B------:R-:W-:Y:S04]  /*d98f0*/  LDS R241, [R231+UR18+0x8d080] ;  /* 0x08d08012e7f17984 */ /* 0x000fe80008000800 */
[----:B------:R-:W1:Y:S01]  /*d9900*/  LDS R243, [R231+UR18+0x8d880] ;  /* 0x08d88012e7f37984 */ /* 0x000e620008000800 */
[----:B---3--:R-:W-:-:S15]  /*d9910*/  HMMA.1688.F32.TF32 R120, R244, R126, R120 ;  /* 0x0000007ef478723c */ /* 0x008fde0000081078 */
[----:B------:R-:W-:-:S04]  /*d9920*/  NOP ;  /* 0x0000000000007918 */ /* 0x000fc80000000000 */
[----:B------:R-:W-:Y:S04]  /*d9930*/  STL.64 [R1+0xa50], R120 ;  /* 0x000a507801007387 */ /* 0x000fe80000100a00 */
[----:B------:R3:W-:Y:S04]  /*d9940*/  STL.64 [R1+0xa58], R122 ;  /* 0x000a587a01007387 */ /* 0x0007e80000100a00 */
[----:B---3--:R-:W2:Y:S04]  /*d9950*/  LDL.LU.64 R122, [R1+0x5448] ;  /* 0x00544800017a7983 */ /* 0x008ea80000300a00 */
[----:B------:R-:W3:Y:S01]  /*d9960*/  LDL.LU.64 R120, [R1+0x5440] ;  /* 0x0054400001787983 */ /* 0x000ee20000300a00 */
        /* <DEDUP_REMOVED lines=10> */
[----:B----4-:R-:W4:Y:S01]  /*d9a10*/  LDL.LU.64 R114, [R1+0x5428] ;  /* 0x0054280001727983 */ /* 0x010f220000300a00 */
[C---:B------:R-:W-:Y:S03]  /*d9a20*/  HMMA.1688.F32.TF32 R156, R244.reuse, R110, R156 ;  /* 0x0000006ef49c723c */ /* 0x040fe6000008109c */
[----:B------:R-:W2:Y:S05]  /*d9a30*/  LDL.LU.64 R112, [R1+0x5420] ;  /* 0x0054200001707983 */ /* 0x000eaa0000300a00 */
[C---:B------:R-:W-:Y:S08]  /*d9a40*/  HMMA.1688.F32.TF32 R140, R244.reuse, R30, R140 ;  /* 0x0000001ef48c723c */ /* 0x040ff0000008108c */
[----:B----4-:R-:W-:-:S15]  /*d9a50*/  HMMA.1688.F32.TF32 R180, R244, R114, R180 ;  /* 0x00000072f4b4723c */ /* 0x010fde00000810b4 */
[----:B------:R-:W-:-:S04]  /*d9a60*/  NOP ;  /* 0x0000000000007918 */ /* 0x000fc80000000000 */
[----:B------:R-:W-:Y:S04]  /*d9a70*/  STL.64 [R1+0xa80], R180 ;  /* 0x000a80b401007387 */ /* 0x000fe80000100a00 */
[----:B------:R4:W-:Y:S04]  /*d9a80*/  STL.64 [R1+0xa88], R182 ;  /* 0x000a88b601007387 */ /* 0x0009e80000100a00 */
[----:B------:R-:W-:Y:S04]  /*d9a90*/  STL.64 [R1+0xa90], R156 ;  /* 0x000a909c01007387 */ /* 0x000fe80000100a00 */
[----:B------:R1:W-:Y:S01]  /*d9aa0*/  STL.64 [R1+0xa98], R158 ;  /* 0x000a989e01007387 */ /* 0x0003e20000100a00 */
[C---:B----4-:R-:W-:Y:S08]  /*d9ab0*/  HMMA.1688.F32.TF32 R180, R244.reuse, R6, R168 ;  /* 0x00000006f4b4723c */ /* 0x050ff000000810a8 */
[C---:B------:R-:W-:Y:S08]  /*d9ac0*/  HMMA.1688.F32.TF32 R168, R244.reuse, R10, R176 ;  /* 0x0000000af4a8723c */ /* 0x040ff000000810b0 */
        /* <DEDUP_REMOVED lines=27> */
[C---:B------:R-:W-:Y:S08]  /*d9c80*/  HMMA.1688.F32.TF32 R152, R244.reuse, R70, R204 ;  /* 0x00000046f498723c */ /* 0x040ff000000810cc */
[C---:B-1----:R-:W-:Y:S01]  /*d9c90*/  HMMA.1688.F32.TF32 R156, R244.reuse, R74, R208 ;  /* 0x0000004af49c723c */ /* 0x042fe200000810d0 */
[----:B------:R-:W-:Y:S04]  /*d9ca0*/  STL.64 [R1+0xb30], R164 ;  /* 0x000b30a401007387 */ /* 0x000fe80000100a00 */
[----:B------:R-:W-:Y:S04]  /*d9cb0*/  STL.64 [R1+0xb38], R166 ;  /* 0x000b38a601007387 */ /* 0x000fe80000100a00 */
        /* <DEDUP_REMOVED lines=20> */
[C---:B-1----:R-:W-:Y:S08]  /*d9e00*/  HMMA.1688.F32.TF32 R148, R244.reuse, R42, R184 ;  /* 0x0000002af494723c */ /* 0x042ff000000810b8 */
        /* <DEDUP_REMOVED lines=13> */
[----:B-1----:R-:W-:Y:S02]  /*d9ee0*/  HMMA.1688.F32.TF32 R128, R244, R22, R236 ;  /* 0x00000016f480723c */ /* 0x002fe400000810ec */
[----:B------:R1:W-:Y:S04]  /*d9ef0*/  STL.64 [R1+0xc00], R140 ;  /* 0x000c008c01007387 */ /* 0x0003e80000100a00 */
[----:B------:R4:W-:Y:S04]  /*d9f00*/  STL.64 [R1+0xc08], R142 ;  /* 0x000c088e01007387 */ /* 0x0009e80000100a00 */
        /* <DEDUP_REMOVED lines=123> */
[C---:B--2---:R-:W-:Y:S08]  /*da6c0*/  HMMA.1688.F32.TF32 R180, R240.reuse, R126, R168 ;  /* 0x0000007ef0b4723c */ /* 0x044ff000000810a8 */
[C---:B------:R-:W-:Y:S08]  /*da6d0*/  HMMA.1688.F32.TF32 R168, R240.reuse, R122, R176 ;  /* 0x0000007af0a8723c */ /* 0x040ff000000810b0 */
[C---:B---3--:R-:W-:Y:S03]  /*da6e0*/  HMMA.1688.F32.TF32 R156, R240.reuse, R118, R164 ;  /* 0x00000076f09c723c */ /* 0x048fe600000810a4 */
[----:B------:R-:W-:Y:S04]  /*da6f0*/  STL.64 [R1+0xc50], R180 ;  /* 0x000c50b401007387 */ /* 0x000fe80000100a00 */
[----:B------:R-:W-:Y:S01]  /*da700*/  STL.64 [R1+0xc58], R182 ;  /* 0x000c58b601007387 */ /* 0x000fe20000100a00 */
        /* <DEDUP_REMOVED lines=8> */
[----:B------:R2:W-:Y:S06]  /*da790*/  STL.64 [R1+0xc88], R166 ;  /* 0x000c88a601007387 */ /* 0x0005ec0000100a00 */
[----:B------:R-:W-:Y:S04]  /*da7a0*/  STL.64 [R1+0xc90], R168 ;  /* 0x000c90a801007387 */ /* 0x000fe80000100a00 */
[----:B------:R-:W-:Y:S01]  /*da7b0*/  STL.64 [R1+0xc98], R170 ;  /* 0x000c98aa01007387 */ /* 0x000fe20000100a00 */
[C---:B--2---:R-:W-:Y:S03]  /*da7c0*/  HMMA.1688.F32.TF32 R164, R240.reuse, R10, R160 ;  /* 0x0000000af0a4723c */ /* 0x044fe600000810a0 */
[----:B------:R-:W-:Y:S04]  /*da7d0*/  STL.64 [R1+0xca0], R156 ;  /* 0x000ca09c01007387 */ /* 0x000fe80000100a00 */
[----:B------:R2:W-:Y:S01]  /*da7e0*/  STL.64 [R1+0xca8], R158 ;  /* 0x000ca89e01007387 */ /* 0x0005e20000100a00 */
[C---:B------:R-:W-:Y:S08]  /*da7f0*/  HMMA.1688.F32.TF32 R160, R240.reuse, R18, R220 ;  /* 0x00000012f0a0723c */ /* 0x040ff000000810dc */
        /* <DEDUP_REMOVED lines=9> */
[C---:B------:R-:W-:Y:S08]  /*da890*/  HMMA.1688.F32.TF32 R152, R240.reuse, R90, R204 ;  /* 0x0000005af098723c */ /* 0x040ff000000810cc */
[C---:B--2---:R-:W-:Y:S01]  /*da8a0*/  HMMA.1688.F32.TF32 R156, R240.reuse, R94, R208 ;  /* 0x0000005ef09c723c */ /* 0x044fe200000810d0 */
[----:B------:R-:W-:Y:S04]  /*da8b0*/  STL.64 [R1+0xce0], R164 ;  /* 0x000ce0a401007387 */ /* 0x000fe80000100a00 */
[----:B------:R-:W-:Y:S04]  /*da8c0*/  STL.64 [R1+0xce8], R166 ;  /* 0x000ce8a601007387 */ /* 0x000fe80000100a00 */
[----:B------:R-:W-:Y:S04]  /*da8d0*/  STL.64 [R1+0xcf0], R160 ;  /* 0x000cf0a001007387 */ /* 0x000fe80000100a00 */
[----:B------:R2:W-:Y:S06]  /*da8e0*/  STL.64 [R1+0xcf8], R162 ;  /* 0x000cf8a201007387 */ /* 0x0005ec0000100a00 */
        /* <DEDUP_REMOVED lines=35> */
[----:B------:R-:W4:Y:S04]  /*dab20*/  LDL.LU R136, [R1+0xfc0] ;  /* 0x000fc00001887983 */ /* 0x000f280000300800 */
        /* <DEDUP_REMOVED lines=111> */
[----:B--2---:R-:W-:Y:S08]  /*db220*/  HMMA.1688.F32.TF32 R212, R244, R110, R212 ;  /* 0x0000006ef4d4723c */ /* 0x004ff000000810d4 */
[C---:B---3--:R-:W-:Y:S08]  /*db230*/  HMMA.1688.F32.TF32 R164, R240.reuse, R22, R164 ;  /* 0x00000016f0a4723c */ /* 0x048ff000000810a4 */
[C---:B----4-:R-:W-:Y:S08]  /*db240*/  HMMA.1688.F32.TF32 R168, R240.reuse, R26, R168 ;  /* 0x0000001af0a8723c */ /* 0x050ff000000810a8 */
[C---:B------:R-:W-:Y:S08]  /*db250*/  HMMA.1688.F32.TF32 R180, R240.reuse, R34, R180 ;  /* 0x00000022f0b4723c */ /* 0x040ff000000810b4 */
[C---:B------:R-:W-:Y:S08]  /*db260*/  HMMA.1688.F32.TF32 R156, R240.reuse, R38, R156 ;  /* 0x00000026f09c723c */ /* 0x040ff0000008109c */
[C---:B------:R-:W-:Y:S11]  /*db270*/  HMMA.1688.F32.TF32 R176, R240.reuse, R30, R176 ;  /* 0x0000001ef0b0723c */ /* 0x040ff600000810b0 */
[----:B------:R-:W-:Y:S04]  /*db280*/  STL.64 [R1+0xde0], R156 ;  /* 0x000de09c01007387 */ /* 0x000fe80000100a00 */
[----:B------:R1:W-:Y:S01]  /*db290*/  STL.64 [R1+0xde8], R158 ;  /* 0x000de89e01007387 */ /* 0x0003e20000100a00 */
[----:B------:R-:W-:Y:S03]  /*db2a0*/  HMMA.1688.F32.TF32 R240, R240, R14, R172 ;  /* 0x0000000ef0f0723c */ /* 0x000fe600000810ac */
[----:B-1----:R-:W2:Y:S05]  /*db2b0*/  LDL.LU.64 R158, [R1+0x5418] ;  /* 0x00541800019e7983 */ /* 0x002eaa0000300a00 */
[C---:B------:R-:W-:Y:S01]  /*db2c0*/  HMMA.1688.F32.TF32 R172, R244.reuse, R250, R232 ;  /* 0x000000faf4ac723c */ /* 0x040fe200000810e8 */
        /* <DEDUP_REMOVED lines=18> */
[----:B------:R-:W-:Y:S04]  /*db3f0*/  STL.64 [R1+0xe58], R242 ;  /* 0x000e58f201007387 */ /* 0x000fe80000100a00 */
[----:B------:R-:W-:Y:S04]  /*db400*/  LDS R240, [R230+UR18+0x8d180] ;  /* 0x08d18012e6f07984 */ /* 0x000fe80008000800 */
[----:B------:R-:W-:Y:S04]  /*db410*/  LDS R242, [R230+UR18+0x8d980] ;  /* 0x08d98012e6f27984 */ /* 0x000fe80008000800 */
[----:B------:R-:W-:Y:S04]  /*db420*/  LDS R241, [R231+UR18+0x8d180] ;  /* 0x08d18012e7f17984 */ /* 0x000fe80008000800 */
[----:B------:R1:W2:Y:S04]  /*db430*/  LDS R243, [R231+UR18+0x8d980] ;  /* 0x08d98012e7f37984 */ /* 0x0002a80008000800 */
[----:B------:R-:W-:Y:S01]  /*db440*/  STL.64 [R1+0xea0], R172 ;  /* 0x000ea0ac01007387 */ /* 0x000fe20000100a00 */
[C---:B-1----:R-:W-:Y:S03]  /*db450*/  HMMA.1688.F32.TF32 R228, R244.reuse, R126, R224 ;  /* 0x0000007ef4e4723c */ /* 0x042fe600000810e0 */
[----:B------:R1:W-:Y:S05]  /*db460*/  STL.64 [R1+0xea8], R174 ;  /* 0x000ea8ae01007387 */ /* 0x0003ea0000100a00 */
[C---:B------:R-:W-:Y:S08]  /*db470*/  HMMA.1688.F32.TF32 R224, R244.reuse, R122, R160 ;  /* 0x0000007af4e0723c */ /* 0x040ff000000810a0 */
        /* <DEDUP_REMOVED lines=9> */
[----:B------:R1:W-:Y:S02]  /*db510*/  STL.64 [R1+0x10b8], R162 ;  /* 0x0010b8a201007387 */ /* 0x0003e40000100a00 */
[C---:B-1----:R-:W-:Y:S08]  /*db520*/  HMMA.1688.F32.TF32 R172, R244.reuse, R6, R152 ;  /* 0x00000006f4ac723c */ /* 0x042ff00000081098 */
[C---:B------:R-:W-:Y:S08]  /*db530*/  HMMA.1688.F32.TF32 R160, R244.reuse, R10, R208 ;  /* 0x0000000af4a0723c */ /* 0x040ff000000810d0 */
[C---:B------:R-:W-:Y:S01]  /*db540*/  HMMA.1688.F32.TF32 R152, R244.reuse, R18, R204 ;  /* 0x00000012f498723c */ /* 0x040fe200000810cc */
[----:B------:R-:W-:Y:S04]  /*db550*/  STL.64 [R1+0x10a0], R212 ;  /* 0x0010a0d401007387 */ /* 0x000fe80000100a00 */
[----:B------:R-:W-:Y:S04]  /*db560*/  STL.64 [R1+0x10a8], R214 ;  /* 0x0010a8d601007387 */ /* 0x000fe80000100a00 */
        /* <DEDUP_REMOVED lines=8> */
[C---:B-1----:R-:W-:Y:S08]  /*db5f0*/  HMMA.1688.F32.TF32 R152, R244.reuse, R98, R196 ;  /* 0x00000062f498723c */ /* 0x042ff000000810c4 */
        /* <DEDUP_REMOVED lines=12> */
[C---:B------:R-:W-:Y:S08]  /*db6c0*/  HMMA.1688.F32.TF32 R144, R244.reuse, R78, R128 ;  /* 0x0000004ef490723c */ /* 0x040ff00000081080 */
[C---:B------:R-:W-:Y:S01]  /*db6d0*/  HMMA.1688.F32.TF32 R128, R244.reuse, R74, R132 ;  /* 0x0000004af480723c */ /* 0x040fe20000081084 */
[----:B------:R-:W-:Y:S04]  /*db6e0*/  STL.64 [R1+0x1020], R160 ;  /* 0x001020a001007387 */ /* 0x000fe80000100a00 */
        /* <DEDUP_REMOVED lines=120> */
[----:B------:R-:W2:Y:S01]  /*dbe70*/  LDL.LU.64 R232, [R1+0x53a8] ;  /* 0x0053a80001e87983 */ /* 0x000ea20000300a00 */
[C---:B----4-:R-:W-:Y:S08]  /*dbe80*/  HMMA.1688.F32.TF32 R228, R244.reuse, R50, R228 ;  /* 0x00000032f4e4723c */ /* 0x050ff000000810e4 */
[C---:B------:R-:W-:Y:S08]  /*dbe90*/  HMMA.1688.F32.TF32 R224, R244.reuse, R46, R224 ;  /* 0x0000002ef4e0723c */ /* 0x040ff000000810e0 */
[C---:B------:R-:W-:Y:S08]  /*dbea0*/  HMMA.1688.F32.TF32 R160, R244.reuse, R42, R160 ;  /* 0x0000002af4a0723c */ /* 0x040ff000000810a0 */
[C---:B------:R-:W-:Y:S01]  /*dbeb0*/  HMMA.1688.F32.TF32 R220, R244.reuse, R38, R220 ;  /* 0x00000026f4dc723c */ /* 0x040fe200000810dc */
[----:B------:R-:W-:Y:S07]  /*dbec0*/  STL.64 [R1+0xf80], R228 ;  /* 0x000f80e401007387 */ /* 0x000fee0000100a00 */
[C---:B------:R-:W-:Y:S01]  /*dbed0*/  HMMA.1688.F32.TF32 R216, R244.reuse, R34, R216 ;  /* 0x00000022f4d8723c */ /* 0x040fe200000810d8 */
[----:B------:R1:W-:Y:S07]  /*dbee0*/  STL.64 [R1+0xf88], R230 ;  /* 0x000f88e601007387 */ /* 0x0003ee0000100a00 */
[C---:B------:R-:W-:Y:S01]  /*dbef0*/  HMMA.1688.F32.TF32 R212, R244.reuse, R30, R212 ;  /* 0x0000001ef4d4723c */ /* 0x040fe200000810d4 */
[----:B-1----:R-:W4:Y:S07]  /*dbf00*/  LDL.LU.64 R230, [R1+0x53a0] ;  /* 0x0053a00001e67983 */ /* 0x002f2e0000300a00 */
[C---:B------:R-:W-:Y:S01]  /*dbf10*/  HMMA.1688.F32.TF32 R152, R244.reuse, R26, R152 ;  /* 0x0000001af498723c */ /* 0x040fe20000081098 */
[----:B------:R-:W3:Y:S04]  /*dbf20*/  LDL.LU.64 R228, [R1+0x5398] ;  /* 0x0053980001e47983 */ /* 0x000ee80000300a00 */
[----:B------:R-:W-:Y:S04]  /*dbf30*/  STL.64 [R1+0xf70], R224 ;  /* 0x000f70e001007387 */ /* 0x000fe80000100a00 */
[----:B------:R1:W-:Y:S01]  /*dbf40*/  STL.64 [R1+0xf78], R226 ;  /* 0x000f78e201007387 */ /* 0x0003e20000100a00 */
[C---:B------:R-:W-:Y:S03]  /*dbf50*/  HMMA.1688.F32.TF32 R208, R244.reuse, R22, R208 ;  /* 0x00000016f4d0723c */ /* 0x040fe600000810d0 */
[----:B-1----:R-:W4:Y:S04]  /*dbf60*/  LDL.LU.64 R226, [R1+0x5390] ;  /* 0x0053900001e27983 */ /* 0x002f280000300a00 */
[----:B------:R-:W4:Y:S04]  /*dbf70*/  LDL.LU.64 R224, [R1+0x5388] ;  /* 0x0053880001e07983 */ /* 0x000f280000300a00 */
[----:B------:R-:W-:Y:S04]  /*dbf80*/  STL.64 [R1+0xf60], R160 ;  /* 0x000f60a001007387 */ /* 0x000fe80000100a00 */
[----:B------:R1:W-:Y:S01]  /*dbf90*/  STL.64 [R1+0xf68], R162 ;  /* 0x000f68a201007387 */ /* 0x0003e20000100a00 */
[----:B------:R-:W-:Y:S03]  /*dbfa0*/  HMMA.1688.F32.TF32 R204, R244, R14, R204 ;  /* 0x0000000ef4cc723c */ /* 0x000fe600000810cc */
[----:B-1----:R-:W4:Y:S04]  /*dbfb0*/  LDL.LU.64 R162, [R1+0x5380] ;  /* 0x0053800001a27983 */ /* 0x002f280000300a00 */
[----:B------:R-:W4:Y:S04]  /*dbfc0*/  LDL.LU.64 R160, [R1+0x5378] ;  /* 0x0053780001a07983 */ /* 0x000f280000300a00 */
        /* <DEDUP_REMOVED lines=8> */
[----:B------:R1:W-:Y:S05]  /*dc050*/  STL.64 [R1+0xed8], R154 ;  /* 0x000ed89a01007387 */ /* 0x0003ea0000100a00 */
[C---:B-1----:R-:W-:Y:S01]  /*dc060*/  HMMA.1688.F32.TF32 R152, R240.reuse, R250, R200 ;  /* 0x000000faf098723c */ /* 0x042fe200000810c8 */
[----:B------:R-:W-:Y:S04]  /*dc070*/  STL.64 [R1+0xec0], R208 ;  /* 0x000ec0d001007387 */ /* 0x000fe80000100a00 */
[----:B------:R-:W-:Y:S04]  /*dc080*/  STL.64 [R1+0xec8], R210 ;  /* 0x000ec8d201007387 */ /* 0x000fe80000100a00 */
[----:B------:R-:W-:Y:S01]  /*dc090*/  STL.64 [R1+0xe90], R204 ;  /* 0x000e90cc01007387 */ /* 0x000fe20000100a00 */
[C---:B------:R-:W-:Y:S03]  /*dc0a0*/  HMMA.1688.F32.TF32 R196, R240.reuse, R122, R196 ;  /* 0x0000007af0c4723c */ /* 0x040fe600000810c4 */
[----:B------:R-:W-:Y:S06]  /*dc0b0*/  STL.64 [R1+0xe98], R206 ;  /* 0x000e98ce01007387 */ /* 0x000fec0000100a00 */
[----:B------:R-:W-:Y:S04]  /*dc0c0*/  STL.64 [R1+0xeb0], R152 ;  /* 0x000eb09801007387 */ /* 0x000fe80000100a00 */
[----:B------:R1:W-:Y:S04]  /*dc0d0*/  STL.64 [R1+0xeb8], R154 ;  /* 0x000eb89a01007387 */ /* 0x0003e80000100a00 */
[----:B------:R-:W-:Y:S01]  /*dc0e0*/  STL.64 [R1+0xe80], R148 ;  /* 0x000e809401007387 */ /* 0x000fe20000100a00 */
[----:B------:R-:W-:Y:S03]  /*dc0f0*/  HMMA.1688.F32.TF32 R144, R240, R110, R144 ;  /* 0x0000006ef090723c */ /* 0x000fe60000081090 */
[----:B------:R1:W-:Y:S01]  /*dc100*/  STL.64 [R1+0xe88], R150 ;  /* 0x000e889601007387 */ /* 0x0003e20000100a00 */
[----:B------:R-:W-:Y:S01]  /*dc110*/  IMAD.MOV.U32 R238, RZ, RZ, R109 ;  /* 0x000000ffffee7224 */ /* 0x000fe200078e006d */
[----:B------:R-:W-:-:S02]  /*dc120*/  MOV R239, R108 ;  /* 0x0000006c00ef7202 */ /* 0x000fc40000000f00 */
[----:B------:R-:W-:Y:S01]  /*dc130*/  LDS R110, [R0+UR18+0x8e800] ;  /* 0x08e80012006e7984 */ /* 0x000fe20008000800 */
[C---:B-1----:R-:W-:Y:S03]  /*dc140*/  HMMA.1688.F32.TF32 R152, R240.reuse, R118, R192 ;  /* 0x00000076f098723c */ /* 0x042fe600000810c0 */
[----:B------:R-:W-:Y:S05]  /*dc150*/  LDS R111, [R3+UR18+0x8e800] ;  /* 0x08e80012036f7984 */ /* 0x000fea0008000800 */
[C---:B------:R-:W-:Y:S01]  /*dc160*/  HMMA.1688.F32.TF32 R148, R240.reuse, R114, R188 ;  /* 0x00000072f094723c */ /* 0x040fe200000810bc */
[----:B------:R-:W-:Y:S04]  /*dc170*/  STL.64 [R1+0xe70], R196 ;  /* 0x000e70c401007387 */ /* 0x000fe80000100a00 */
[----:B------:R-:W-:Y:S03]  /*dc180*/  STL.64 [R1+0xe78], R198 ;  /* 0x000e78c601007387 */ /* 0x000fe60000100a00 */
[C---:B------:R-:W-:Y:S01]  /*dc190*/  HMMA.1688.F32.TF32 R132, R240.reuse, R106, R132 ;  /* 0x0000006af084723c */ /* 0x040fe20000081084 */
[----:B------:R-:W-:Y:S04]  /*dc1a0*/  LDS R108, [R0+UR18+0x8e000] ;  /* 0x08e00012006c7984 */ /* 0x000fe80008000800 */
[----:B------:R-:W-:Y:S04]  /*dc1b0*/  STL.64 [R1+0xe40], R152 ;  /* 0x000e409801007387 */ /* 0x000fe80000100a00 */
[----:B------:R-:W-:Y:S04]  /*dc1c0*/  STL.64 [R1+0xe48], R154 ;  /* 0x000e489a01007387 */ /* 0x000fe80000100a00 */
[----:B------:R-:W-:Y:S04]  /*dc1d0*/  STL.64 [R1+0xe30], R148 ;  /* 0x000e309401007387 */ /* 0x000fe80000100a00 */
[----:B------:R1:W-:Y:S04]  /*dc1e0*/  STL.64 [R1+0xe38], R150 ;  /* 0x000e389601007387 */ /* 0x0003e80000100a00 */
[----:B------:R-:W-:Y:S04]  /*dc1f0*/  STL.64 [R1+0xe20], R144 ;  /* 0x000e209001007387 */ /* 0x000fe80000100a00 */
[----:B------:R1:W-:Y:S02]  /*dc200*/  STL.64 [R1+0xe28], R146 ;  /* 0x000e289201007387 */ /* 0x0003e40000100a00 */
[C---:B-1----:R-:W-:Y:S02]  /*dc210*/  HMMA.1688.F32.TF32 R148, R240.reuse, R6, R184 ;  /* 0x00000006f094723c */ /* 0x042fe400000810b8 */
[----:B------:R-:W1:Y:S04]  /*dc220*/  LDS R109, [R3+UR18+0x8e000] ;  /* 0x08e00012036d7984 */ /* 0x000e680008000800 */
[----:B------:R-:W-:Y:S02]  /*dc230*/  LDS R6, [R0+UR18+0x8f800] ;  /* 0x08f8001200067984 */ /* 0x000fe40008000800 */
[C---:B------:R-:W-:Y:S02]  /*dc240*/  HMMA.1688.F32.TF32 R144, R240.reuse, R10, R128 ;  /* 0x0000000af090723c */ /* 0x040fe40000081080 */
[----:B------:R-:W1:Y:S06]  /*dc250*/  LDS R7, [R3+UR18+0x8f800] ;  /* 0x08f8001203077984 */ /* 0x000e6c0008000800 */
[C---:B------:R-:W-:Y:S03]  /*dc260*/  HMMA.1688.F32.TF32 R128, R240.reuse, R102, R140 ;  /* 0x00000066f080723c */ /* 0x040fe6000008108c */
        /* <DEDUP_REMOVED lines=8> */
[C---:B-1----:R-:W-:Y:S02]  /*dc2f0*/  HMMA.1688.F32.TF32 R132, R240.reuse, R98, R136 ;  /* 0x00000062f084723c */ /* 0x042fe40000081088 */
[----:B------:R-:W4:Y:S04]  /*dc300*/  LDL R250, [R1+0x88] ;  /* 0x0000880001fa7983 */ /* 0x000f280000100800 */
[----:B------:R-:W4:Y:S02]  /*dc310*/  LDL R251, [R1+0x8c] ;  /* 0x00008c0001fb7983 */ /* 0x000f240000100800 */
[----:B------:R-:W-:Y:S02]  /*dc320*/  HMMA.1688.F32.TF32 R128, R240, R94, R236 ;  /* 0x0000005ef080723c */ /* 0x000fe400000810ec */
[----:B------:R-:W4:Y:S09]  /*dc330*/  LDL.LU R136, [R1+0x2c0] ;  /* 0x0002c00001887983 */ /* 0x000f320000300800 */
[----:B------:R1:W-:Y:S04]  /*dc340*/  STL.64 [R1+0x3f0], R132 ;  /* 0x0003f08401007387 */ /* 0x0003e80000100a00 */
[----:B------:R1:W-:Y:S04]  /*dc350*/  STL.64 [R1+0x3f8], R134 ;  /* 0x0003f88601007387 */ /* 0x0003e80000100a00 */
[----:B------:R1:W-:Y:S01]  /*dc360*/  STL.64 [R1+0x3e0], R128 ;  /* 0x0003e08001007387 */ /* 0x0003e20000100a00 */
[----:B--2---:R-:W-:-:S03]  /*dc370*/  IMAD.MOV.U32 R139, RZ, RZ, R232 ;  /* 0x000000ffff8b7224 */ /* 0x004fc600078e00e8 */
[----:B------:R2:W-:Y:S04]  /*dc380*/  STL.64 [R1+0x3e8], R130 ;  /* 0x0003e88201007387 */ /* 0x0005e80000100a00 */
[----:B------:R-:W2:Y:S04]  /*dc390*/  LDL.LU R137, [R1+0x2c4] ;  /* 0x0002c40001897983 */ /* 0x000ea80000300800 */
[----:B------:R-:W2:Y:S04]  /*dc3a0*/  LDL.LU R138, [R1+0x2c8] ;  /* 0x0002c800018a7983 */ /* 0x000ea80000300800 */
[----:B------:R-:W2:Y:S01]  /*dc3b0*/  LDL.LU R232, [R1+0x5370] ;  /* 0x0053700001e87983 */ /* 0x000ea20000300800 */
[----:B------:R-:W-:Y:S01]  /*dc3c0*/  MOV R141, R121 ;  /* 0x00000079008d7202 */ /* 0x000fe20000000f00 */
[----:B------:R-:W-:-:S02]  /*dc3d0*/  IMAD.MOV.U32 R142, RZ, RZ, R120 ;  /* 0x000000ffff8e7224 */ /* 0x000fc400078e0078 */
[----:B------:R-:W-:Y:S02]  /*dc3e0*/  IMAD.MOV.U32 R143, RZ, RZ, R233 ;  /* 0x000000ffff8f7224 */ /* 0x000fe400078e00e9 */
[----:B---3--:R-:W-:Y:S02]  /*dc3f0*/  IMAD.MOV.U32 R140, RZ, RZ, R228 ;  /* 0x000000ffff8c7224 */ /* 0x008fe400078e00e4 */
[----:B------:R-:W3:Y:S04]  /*dc400*/  LDL.LU R228, [R1+0x536c] ;  /* 0x00536c0001e47983 */ /* 0x000ee80000300800 */
[----:B------:R-:W3:Y:S04]  /*dc410*/  LDL.LU R121, [R1+0x5368] ;  /* 0x0053680001797983 */ /* 0x000ee80000300800 */
[----:B------:R-:W3:Y:S04]  /*dc420*/  LDL.LU R120, [R1+0x5364] ;  /* 0x0053640001787983 */ /* 0x000ee80000300800 */
[----:B------:R-:W3:Y:S04]  /*dc430*/  LDL.LU R233, [R1+0x5360] ;  /* 0x0053600001e97983 */ /* 0x000ee80000300800 */
[----:B-1----:R-:W3:Y:S01]  /*dc440*/  LDL.LU R132, [R1+0x2e0] ;  /* 0x0002e00001847983 */ /* 0x002ee20000300800 */
[----:B--2---:R-:W-:-:S03]  /*dc450*/  MOV R133, R232 ;  /* 0x000000e800857202 */ /* 0x004fc60000000f00 */
[----:B------:R-:W2:Y:S04]  /*dc460*/  LDL.LU R232, [R1+0x535c] ;  /* 0x00535c0001e87983 */ /* 0x000ea80000300800 */
        /* <DEDUP_REMOVED lines=56> */
[----:B------:R-:W3:Y:S01]  /*dc7f0*/  LDL.LU R188, [R1+0x320] ;  /* 0x0003200001bc7983 */ /* 0x000ee20000300800 */
[----:B------:R-:W-:-:S03]  /*dc800*/  IMAD.MOV.U32 R129, RZ, RZ, R120 ;  /* 0x000000ffff817224 */ /* 0x000fc600078e0078 */
[----:B------:R-:W3:Y:S01]  /*dc810*/  LDL.LU R189, [R1+0x324] ;  /* 0x0003240001bd7983 */ /* 0x000ee20000300800 */
[----:B------:R-:W-:-:S03]  /*dc820*/  IMAD.MOV.U32 R130, RZ, RZ, R121 ;  /* 0x000000ffff827224 */ /* 0x000fc600078e0079 */
[----:B------:R-:W3:Y:S01]  /*dc830*/  LDL.LU R190, [R1+0x328] ;  /* 0x0003280001be7983 */ /* 0x000ee20000300800 */
[----:B------:R-:W-:Y:S01]  /*dc840*/  MOV R131, R228 ;  /* 0x000000e400837202 */ /* 0x000fe20000000f00 */
[----:B------:R-:W-:Y:S01]  /*dc850*/  IMAD.MOV.U32 R236, RZ, RZ, R229 ;  /* 0x000000ffffec7224 */ /* 0x000fe200078e00e5 */
[----:B----4-:R-:W-:Y:S01]  /*dc860*/  MOV R238, R225 ;  /* 0x000000e100ee7202 */ /* 0x010fe20000000f00 */
[----:B------:R-:W-:Y:S02]  /*dc870*/  IMAD.MOV.U32 R237, RZ, RZ, R224 ;  /* 0x000000ffffed7224 */ /* 0x000fe400078e00e0 */
[----:B------:R-:W-:Y:S02]  /*dc880*/  IMAD.MOV.U32 R239, RZ, RZ, R2 ;  /* 0x000000ffffef7224 */ /* 0x000fe400078e0002 */
[----:B--2---:R-:W-:Y:S02]  /*dc890*/  IMAD.MOV.U32 R191, RZ, RZ, R232 ;  /* 0x000000ffffbf7224 */ /* 0x004fe400078e00e8 */
[----:B------:R-:W2:Y:S04]  /*dc8a0*/  LDL.LU R232, [R1+0x5354] ;  /* 0x0053540001e87983 */ /* 0x000ea80000300800 */
[----:B------:R-:W2:Y:S04]  /*dc8b0*/  LDL.LU R233, [R1+0x5350] ;  /* 0x0053500001e97983 */ /* 0x000ea80000300800 */
[----:B------:R-:W4:Y:S04]  /*dc8c0*/  LDL.LU R120, [R1+0x534c] ;  /* 0x00534c0001787983 */ /* 0x000f280000300800 */
[----:B------:R-:W4:Y:S04]  /*dc8d0*/  LDL.LU R121, [R1+0x5348] ;  /* 0x0053480001797983 */ /* 0x000f280000300800 */
[----:B------:R-:W2:Y:S04]  /*dc8e0*/  LDL.LU R228, [R1+0x5344] ;  /* 0x0053440001e47983 */ /* 0x000ea80000300800 */
[----:B------:R-:W2:Y:S04]  /*dc8f0*/  LDL.LU R229, [R1+0x5340] ;  /* 0x0053400001e57983 */ /* 0x000ea80000300800 */
[----:B------:R-:W2:Y:S04]  /*dc900*/  LDL.LU R224, [R1+0x533c] ;  /* 0x00533c0001e07983 */ /* 0x000ea80000300800 */
[----:B------:R-:W2:Y:S01]  /*dc910*/  LDL.LU R225, [R1+0x5338] ;  /* 0x0053380001e17983 */ /* 0x000ea20000300800 */
[C---:B------:R-:W-:Y:S08]  /*dc920*/  HMMA.1688.F32.TF32 R212, R240.reuse, R82, R212 ;  /* 0x00000052f0d4723c */ /* 0x040ff000000810d4 */
[C---:B------:R-:W-:Y:S08]  /*dc930*/  HMMA.1688.F32.TF32 R220, R240.reuse, R90, R220 ;  /* 0x0000005af0dc723c */ /* 0x040ff000000810dc */
[C---:B------:R-:W-:Y:S11]  /*dc940*/  HMMA.1688.F32.TF32 R216, R240.reuse, R86, R216 ;  /* 0x00000056f0d8723c */ /* 0x040ff600000810d8 */
[----:B------:R-:W-:Y:S01]  /*dc950*/  IMAD.MOV.U32 R2, RZ, RZ, R223 ;  /* 0x000000ffff027224 */ /* 0x000fe200078e00df */
[----:B------:R-:W-:Y:S04]  /*dc960*/  STL.64 [R1+0x3d0], R220 ;  /* 0x0003d0dc01007387 */ /* 0x000fe80000100a00 */
[----:B------:R1:W-:Y:S04]  /*dc970*/  STL [R1+0x3d8], R222 ;  /* 0x0003d8de01007387 */ /* 0x0003e80000100800 */
[----:B-1----:R-:W2:Y:S04]  /*dc980*/  LDL.LU.64 R222, [R1+0x5330] ;  /* 0x0053300001de7983 */ /* 0x002ea80000300a00 */
[----:B------:R-:W2:Y:S04]  /*dc990*/  LDL.LU.64 R220, [R1+0x5328] ;  /* 0x0053280001dc7983 */ /* 0x000ea80000300a00 */
[----:B------:R-:W-:Y:S04]  /*dc9a0*/  STL [R1+0x4ef0], R2 ;  /* 0x004ef00201007387 */ /* 0x000fe80000100800 */
        /* <DEDUP_REMOVED lines=8> */
[C---:B------:R-:W-:Y:S08]  /*dca30*/  HMMA.1688.F32.TF32 R244, R240.reuse, R78, R244 ;  /* 0x0000004ef0f4723c */ /* 0x040ff000000810f4 */
[----:B------:R-:W-:Y:S11]  /*dca40*/  HMMA.1688.F32.TF32 R152, R240, R74, R152 ;  /* 0x0000004af098723c */ /* 0x000ff60000081098 */
[----:B------:R2:W-:Y:S04]  /*dca50*/  STL.64 [R1+0x3a0], R244 ;  /* 0x0003a0f401007387 */ /* 0x0005e80000100a00 */
[----:B------:R3:W-:Y:S01]  /*dca60*/  STL.64 [R1+0x3a8], R246 ;  /* 0x0003a8f601007387 */ /* 0x0007e20000100a00 */
[----:B--2---:R-:W-:Y:S01]  /*dca70*/  MOV R244, R216 ;  /* 0x000000d800f47202 */ /* 0x004fe20000000f00 */
[----:B------:R-:W-:-:S02]  /*dca80*/  IMAD.MOV.U32 R245, RZ, RZ, R217 ;  /* 0x000000fffff57224 */ /* 0x000fc400078e00d9 */
[----:B------:R-:W2:Y:S04]  /*dca90*/  LDL.LU R216, [R1+0x5304] ;  /* 0x0053040001d87983 */ /* 0x000ea80000300800 */
[----:B------:R-:W2:Y:S01]  /*dcaa0*/  LDL.LU R217, [R1+0x5300] ;  /* 0x0053000001d97983 */ /* 0x000ea20000300800 */
[----:B---3--:R-:W-:Y:S01]  /*dcab0*/  IMAD.MOV.U32 R246, RZ, RZ, R212 ;  /* 0x000000fffff67224 */ /* 0x008fe200078e00d4 */
[----:B------:R-:W-:Y:S02]  /*dcac0*/  MOV R247, R213 ;  /* 0x000000d500f77202 */ /* 0x000fe40000000f00 */
[----:B------:R-:W3:Y:S04]  /*dcad0*/  LDL.LU R212, [R1+0x52fc] ;  /* 0x0052fc0001d47983 */ /* 0x000ee80000300800 */
[----:B------:R-:W3:Y:S04]  /*dcae0*/  LDL.LU R213, [R1+0x52f8] ;  /* 0x0052f80001d57983 */ /* 0x000ee80000300800 */
[----:B------:R-:W-:Y:S04]  /*dcaf0*/  STL.64 [R1+0x390], R152 ;  /* 0x0003909801007387 */ /* 0x000fe80000100a00 */
[----:B------:R1:W-:Y:S04]  /*dcb00*/  STL.64 [R1+0x398], R154 ;  /* 0x0003989a01007387 */ /* 0x0003e80000100a00 */
[----:B-1----:R-:W2:Y:S04]  /*dcb10*/  LDL.LU.64 R154, [R1+0x52f0] ;  /* 0x0052f000019a7983 */ /* 0x002ea80000300a00 */
[----:B------:R-:W2:Y:S01]  /*dcb20*/  LDL.LU.64 R152, [R1+0x52e8] ;  /* 0x0052e80001987983 */ /* 0x000ea20000300a00 */
[C---:B------:R-:W-:Y:S08]  /*dcb30*/  HMMA.1688.F32.TF32 R208, R240.reuse, R70, R208 ;  /* 0x00000046f0d0723c */ /* 0x040ff000000810d0 */
[C---:B------:R-:W-:Y:S08]  /*dcb40*/  HMMA.1688.F32.TF32 R204, R240.reuse, R66, R204 ;  /* 0x00000042f0cc723c */ /* 0x040ff000000810cc */
[C---:B------:R-:W-:Y:S08]  /*dcb50*/  HMMA.1688.F32.TF32 R200, R240.reuse, R62, R200 ;  /* 0x0000003ef0c8723c */ /* 0x040ff000000810c8 */
[C---:B------:R-:W-:Y:S01]  /*dcb60*/  HMMA.1688.F32.TF32 R148, R240.reuse, R58, R148 ;  /* 0x0000003af094723c */ /* 0x040fe20000081094 */
[----:B------:R-:W-:Y:S07]  /*dcb70*/  STL.64 [R1+0x380], R208 ;  /* 0x000380d001007387 */ /* 0x000fee0000100a00 */
[C---:B------:R-:W-:Y:S01]  /*dcb80*/  HMMA.1688.F32.TF32 R196, R240.reuse, R54, R196 ;  /* 0x00000036f0c4723c */ /* 0x040fe200000810c4 */
[----:B------:R1:W-:Y:S07]  /*dcb90*/  STL.64 [R1+0x388], R210 ;  /* 0x000388d201007387 */ /* 0x0003ee0000100a00 */
[C---:B------:R-:W-:Y:S01]  /*dcba0*/  HMMA.1688.F32.TF32 R192, R240.reuse, R50, R192 ;  /* 0x00000032f0c0723c */ /* 0x040fe200000810c0 */
[----:B-1----:R-:W3:Y:S04]  /*dcbb0*/  LDL.LU.64 R210, [R1+0x52e0] ;  /* 0x0052e00001d27983 */ /* 0x002ee80000300a00 */
[----:B------:R-:W3:Y:S03]  /*dcbc0*/  LDL.LU.64 R208, [R1+0x52d8] ;  /* 0x0052d80001d07983 */ /* 0x000ee60000300a00 */
[C---:B------:R-:W-:Y:S01]  /*dcbd0*/  HMMA.1688.F32.TF32 R188, R240.reuse, R46, R188 ;  /* 0x0000002ef0bc723c */ /* 0x040fe200000810bc */
[----:B------:R-:W-:Y:S04]  /*dcbe0*/  STL.64 [R1+0x370], R204 ;  /* 0x000370cc01007387 */ /* 0x000fe80000100a00 */
[----:B------:R1:W-:Y:S03]  /*dcbf0*/  STL.64 [R1+0x378], R206 ;  /* 0x000378ce01007387 */ /* 0x0003e60000100a00 */
[C---:B------:R-:W-:Y:S01]  /*dcc00*/  HMMA.1688.F32.TF32 R144, R240.reuse, R42, R144 ;  /* 0x0000002af090723c */ /* 0x040fe20000081090 */
[----:B-1----:R-:W3:Y:S04]  /*dcc10*/  LDL.LU.64 R206, [R1+0x52d0] ;  /* 0x0052d00001ce7983 */ /* 0x002ee80000300a00 */
[----:B------:R-:W3:Y:S04]  /*dcc20*/  LDL.LU.64 R204, [R1+0x52c8] ;  /* 0x0052c80001cc7983 */ /* 0x000ee80000300a00 */
[----:B------:R-:W-:Y:S04]  /*dcc30*/  STL.64 [R1+0x360], R200 ;  /* 0x000360c801007387 */ /* 0x000fe80000100a00 */
[----:B------:R1:W-:Y:S01]  /*dcc40*/  STL.64 [R1+0x368], R202 ;  /* 0x000368ca01007387 */ /* 0x0003e20000100a00 */
[----:B------:R-:W-:Y:S01]  /*dcc50*/  HMMA.1688.F32.TF32 R184, R240, R38, R184 ;  /* 0x00000026f0b8723c */ /* 0x000fe200000810b8 */
[----:B------:R-:W-:-:S02]  /*dcc60*/  IMAD.MOV.U32 R11, RZ, RZ, R252 ;  /* 0x000000ffff0b7224 */ /* 0x000fc400078e00fc */
[----:B-1----:R-:W3:Y:S04]  /*dcc70*/  LDL.LU.64 R202, [R1+0x52c0] ;  /* 0x0052c00001ca7983 */ /* 0x002ee80000300a00 */
[----:B------:R-:W3:Y:S04]  /*dcc80*/  LDL.LU.64 R200, [R1+0x52b8] ;  /* 0x0052b80001c87983 */ /* 0x000ee80000300a00 */
[----:B------:R-:W-:Y:S04]  /*dcc90*/  STL.64 [R1+0x350], R148 ;  /* 0x0003509401007387 */ /* 0x000fe80000100a00 */
[----:B------:R1:W-:Y:S01]  /*dcca0*/  STL.64 [R1+0x358], R150 ;  /* 0x0003589601007387 */ /* 0x0003e20000100a00 */
[----:B------:R-:W-:Y:S01]  /*dccb0*/  HMMA.1688.F32.TF32 R128, R240, R34, R128 ;  /* 0x00000022f080723c */ /* 0x000fe20000081080 */
[----:B------:R-:W-:-:S02]  /*dccc0*/  MOV R252, R195 ;  /* 0x000000c300fc7202 */ /* 0x000fc40000000f00 */
[----:B-1----:R-:W3:Y:S04]  /*dccd0*/  LDL.LU.64 R150, [R1+0x52b0] ;  /* 0x0052b00001967983 */ /* 0x002ee80000300a00 */
[----:B------:R-:W3:Y:S04]  /*dcce0*/  LDL.LU.64 R148, [R1+0x52a8] ;  /* 0x0052a80001947983 */ /* 0x000ee80000300a00 */
[----:B------:R-:W-:Y:S04]  /*dccf0*/  STL.64 [R1+0x340], R196 ;  /* 0x000340c401007387 */ /* 0x000fe80000100a00 */
[----:B------:R1:W-:Y:S01]  /*dcd00*/  STL.64 [R1+0x348], R198 ;  /* 0x000348c601007387 */ /* 0x0003e20000100a00 */
[C---:B------:R-:W-:Y:S03]  /*dcd10*/  HMMA.1688.F32.TF32 R132, R240.reuse, R30, R132 ;  /* 0x0000001ef084723c */ /* 0x040fe60000081084 */
[----:B-1----:R-:W3:Y:S04]  /*dcd20*/  LDL.LU.64 R198, [R1+0x52a0] ;  /* 0x0052a00001c67983 */ /* 0x002ee80000300a00 */
[----:B------:R-:W3:Y:S01]  /*dcd30*/  LDL.LU.64 R196, [R1+0x5298] ;  /* 0x0052980001c47983 */ /* 0x000ee20000300a00 */
[C---:B------:R-:W-:Y:S08]  /*dcd40*/  HMMA.1688.F32.TF32 R140, R240.reuse, R26, R140 ;  /* 0x0000001af08c723c */ /* 0x040ff0000008108c */
[C---:B------:R-:W-:Y:S08]  /*dcd50*/  HMMA.1688.F32.TF32 R136, R240.reuse, R22, R136 ;  /* 0x00000016f088723c */ /* 0x040ff00000081088 */
[----:B------:R-:W-:-:S15]  /*dcd60*/  HMMA.1688.F32.TF32 R236, R240, R18, R236 ;  /* 0x00000012f0ec723c */ /* 0x000fde00000810ec */
[----:B------:R-:W-:-:S04]  /*dcd70*/  NOP ;  /* 0x0000000000007918 */ /* 0x000fc80000000000 */
[----:B------:R-:W-:Y:S02]  /*dcd80*/  IMAD.MOV.U32 R2, RZ, RZ, R239 ;  /* 0x000000ffff027224 */ /* 0x000fe400078e00ef */
[----:B--2---:R-:W-:Y:S02]  /*dcd90*/  IMAD.MOV.U32 R10, RZ, RZ, R153 ;  /* 0x000000ffff0a7224 */ /* 0x004fe400078e0099 */
[----:B------:R-:W2:Y:S04]  /*dcda0*/  LDL.LU R153, [R1+0x5290] ;  /* 0x0052900001997983 */ /* 0x000ea80000300800 */
        /* <DEDUP_REMOVED lines=23> */
[----:B------:R-:W-:-:S03]  /*dcf20*/  IMAD.MOV.U32 R252, RZ, RZ, R238 ;  /* 0x000000fffffc7224 */ /* 0x000fc600078e00ee */
        /* <DEDUP_REMOVED lines=10> */
[----:B------:R1:W-:Y:S04]  /*dcfd0*/  STL.64 [R1+0x260], R236 ;  /* 0x000260ec01007387 */ /* 0x0003e80000100a00 */
[----:B------:R-:W2:Y:S04]  /*dcfe0*/  LDL.LU.64 R238, [R1+0x5208] ;  /* 0x0052080001ee7983 */ /* 0x000ea80000300a00 */
[----:B-1----:R-:W2:Y:S04]  /*dcff0*/  LDL.LU.64 R236, [R1+0x5200] ;  /* 0x0052000001ec7983 */ /* 0x002ea80000300a00 */
[----:B------:R-:W-:Y:S04]  /*dd000*/  STL [R1+0x4efc], R2 ;  /* 0x004efc0201007387 */ /* 0x000fe80000100800 */
[----:B------:R-:W-:Y:S01]  /*dd010*/  STL [R1+0x4ef8], R252 ;  /* 0x004ef8fc01007387 */ /* 0x000fe20000100800 */
[----:B------:R-:W-:Y:S08]  /*dd020*/  HMMA.1688.F32.TF32 R244, R108, R248, R244 ;  /* 0x000000f86cf4723c */ /* 0x000ff000000810f4 */
[----:B--2---:R-:W-:Y:S01]  /*dd030*/  HMMA.1688.F32.TF32 R240, R240, R14, R236 ;  /* 0x0000000ef0f0723c */ /* 0x004fe200000810ec */
[----:B------:R-:W2:Y:S04]  /*dd040*/  LDL.LU.64 R238, [R1+0x51f8] ;  /* 0x0051f80001ee7983 */ /* 0x000ea80000300a00 */
[----:B------:R-:W4:-:S14]  /*dd050*/  LDL.LU.64 R236, [R1+0x51f0] ;  /* 0x0051f00001ec7983 */ /* 0x000f1c0000300a00 */
[----:B------:R-:W-:Y:S04]  /*dd060*/  STL.64 [R1+0x250], R240 ;  /* 0x000250f001007387 */ /* 0x000fe80000100a00 */
[----:B------:R1:W-:Y:S02]  /*dd070*/  STL.64 [R1+0x258], R242 ;  /* 0x000258f201007387 */ /* 0x0003e40000100a00 */
[----:B-1----:R-:W-:Y:S01]  /*dd080*/  IMAD.MOV.U32 R242, RZ, RZ, R5 ;  /* 0x000000fffff27224 */ /* 0x002fe200078e0005 */
[----:B------:R-:W-:Y:S01]  /*dd090*/  MOV R243, R4 ;  /* 0x0000000400f37202 */ /* 0x000fe20000000f00 */
[----:B------:R-:W-:Y:S04]  /*dd0a0*/  LDS R5, [R3+UR18+0x8f000] ;  /* 0x08f0001203057984 */ /* 0x000fe80008000800 */
[----:B------:R-:W1:Y:S01]  /*dd0b0*/  LDS R4, [R0+UR18+0x8f000] ;  /* 0x08f0001200047984 */ /* 0x000e620008000800 */
[----:B------:R-:W-:Y:S01]  /*dd0c0*/  MOV R240, R160 ;  /* 0x000000a000f07202 */ /* 0x000fe20000000f00 */
[----:B------:R-:W-:-:S02]  /*dd0d0*/  IMAD.MOV.U32 R241, RZ, RZ, R161 ;  /* 0x000000fffff17224 */ /* 0x000fc400078e00a1 */
[----:B------:R-:W4:Y:S04]  /*dd0e0*/  LDL.LU R160, [R1+0x51ec] ;  /* 0x0051ec0001a07983 */ /* 0x000f280000300800 */
[----:B------:R-:W4:Y:S04]  /*dd0f0*/  LDL.LU R161, [R1+0x51e8] ;  /* 0x0051e80001a17983 */ /* 0x000f280000300800 */
[----:B------:R-:W-:Y:S04]  /*dd100*/  STL.64 [R1+0x50c8], R246 ;  /* 0x0050c8f601007387 */ /* 0x000fe80000100a00 */
[----:B------:R-:W-:Y:S04]  /*dd110*/  STL.64 [R1+0x50c0], R244 ;  /* 0x0050c0f401007387 */ /* 0x000fe80000100a00 */
[----:B------:R-:W-:Y:S04]  /*dd120*/  STL.64 [R1+0x50b8], R250 ;  /* 0x0050b8fa01007387 */ /* 0x000fe80000100a00 */
[----:B------:R1:W-:Y:S04]  /*dd130*/  STL.64 [R1+0x50b0], R248 ;  /* 0x0050b0f801007387 */ /* 0x0003e80000100a00 */
[----:B------:R-:W-:Y:S01]  /*dd140*/  STL.64 [R1+0x50d8], R6 ;  /* 0x0050d80601007387 */ /* 0x000fe20000100a00 */
[----:B------:R-:W-:-:S02]  /*dd150*/  IMAD.MOV.U32 R126, RZ, RZ, R164 ;  /* 0x000000ffff7e7224 */ /* 0x000fc400078e00a4 */
[----:B------:R-:W-:Y:S01]  /*dd160*/  IMAD.MOV.U32 R127, RZ, RZ, R165 ;  /* 0x000000ffff7f7224 */ /* 0x000fe200078e00a5 */
[----:B-1----:R-:W-:Y:S01]  /*dd170*/  STL.64 [R1+0x50d0], R4 ;  /* 0x0050d00401007387 */ /* 0x002fe20000100a00 */
        /* <DEDUP_REMOVED lines=52> */
[----:B--2---:R1:W-:Y:S04]  /*dd4c0*/  STL.64 [R1+0x50e8], R238 ;  /* 0x0050e8ee01007387 */ /* 0x0043e80000100a00 */
[----:B----4-:R2:W-:Y:S01]  /*dd4d0*/  STL.64 [R1+0x50e0], R236 ;  /* 0x0050e0ec01007387 */ /* 0x0105e20000100a00 */
[----:B------:R-:W-:Y:S03]  /*dd4e0*/  HMMA.1688.F32.TF32 R240, R108, R236, R240 ;  /* 0x000000ec6cf0723c */ /* 0x000fe600000810f0 */
[----:B------:R-:W3:Y:S04]  /*dd4f0*/  LDL R248, [R1+0xb0] ;  /* 0x0000b00001f87983 */ /* 0x000ee80000100800 */
[----:B------:R-:W3:Y:S01]  /*dd500*/  LDL R249, [R1+0xb4] ;  /* 0x0000b40001f97983 */ /* 0x000ee20000100800 */
[----:B-1----:R-:W-:-:S03]  /*dd510*/  IMAD.MOV.U32 R238, RZ, RZ, R168 ;  /* 0x000000ffffee7224 */ /* 0x002fc600078e00a8 */
[----:B------:R-:W4:Y:S01]  /*dd520*/  LDL.LU R164, [R1+0x51e4] ;  /* 0x0051e40001a47983 */ /* 0x000f220000300800 */
[----:B--2---:R-:W-:Y:S01]  /*dd530*/  MOV R236, R172 ;  /* 0x000000ac00ec7202 */ /* 0x004fe20000000f00 */
[----:B------:R-:W-:Y:S02]  /*dd540*/  IMAD.MOV.U32 R237, RZ, RZ, R173 ;  /* 0x000000ffffed7224 */ /* 0x000fe400078e00ad */
[----:B------:R-:W4:Y:S01]  /*dd550*/  LDL.LU R165, [R1+0x51e0] ;  /* 0x0051e00001a57983 */ /* 0x000f220000300800 */
        /* <DEDUP_REMOVED lines=57> */
[----:B------:R-:W3:Y:S01]  /*dd8f0*/  LDL.64 R4, [R1+0xa0] ;  /* 0x0000a00001047983 */ /* 0x000ee20000100a00 */
[----:B------:R-:W-:Y:S01]  /*dd900*/  IMAD.MOV.U32 R244, RZ, RZ, R170 ;  /* 0x000000fffff47224 */ /* 0x000fe200078e00aa */
[----:B------:R-:W-:Y:S01]  /*dd910*/  MOV R245, R171 ;  /* 0x000000ab00f57202 */ /* 0x000fe20000000f00 */
[----:B------:R-:W-:Y:S01]  /*dd920*/  IMAD.MOV.U32 R246, RZ, RZ, R178 ;  /* 0x000000fffff67224 */ /* 0x000fe200078e00b2 */
[----:B------:R-:W3:Y:S01]  /*dd930*/  LDL.LU R170, [R1+0x50fc] ;  /* 0x0050fc0001aa7983 */ /* 0x000ee20000300800 */
[----:B------:R-:W-:Y:S01]  /*dd940*/  IMAD.MOV.U32 R247, RZ, RZ, R179 ;  /* 0x000000fffff77224 */ /* 0x000fe200078e00b3 */
[C---:B------:R-:W-:Y:S02]  /*dd950*/  HMMA.1688.F32.TF32 R120, R108.reuse, R120, R236 ;  /* 0x000000786c78723c */ /* 0x040fe400000810ec */
[----:B------:R-:W3:Y:S04]  /*dd960*/  LDL.LU R171, [R1+0x50f8] ;  /* 0x0050f80001ab7983 */ /* 0x000ee80000300800 */
[----:B------:R-:W3:Y:S04]  /*dd970*/  LDL.LU R178, [R1+0x50f4] ;  /* 0x0050f40001b27983 */ /* 0x000ee80000300800 */
[----:B------:R-:W3:Y:S01]  /*dd980*/  LDL.LU R179, [R1+0x50f0] ;  /* 0x0050f00001b37983 */ /* 0x000ee20000300800 */
[C---:B------:R-:W-:Y:S03]  /*dd990*/  HMMA.1688.F32.TF32 R8, R108.reuse, R232, R8 ;  /* 0x000000e86c08723c */ /* 0x040fe60000081008 */
[----:B------:R-:W3:Y:S04]  /*dd9a0*/  LDL.LU.64 R238, [R1+0x50e8] ;  /* 0x0050e80001ee7983 */ /* 0x000ee80000300a00 */
[----:B------:R-:W3:Y:S01]  /*dd9b0*/  LDL.LU.64 R236, [R1+0x50e0] ;  /* 0x0050e00001ec7983 */ /* 0x000ee20000300a00 */
[C---:B------:R-:W-:Y:S03]  /*dd9c0*/  HMMA.1688.F32.TF32 R12, R108.reuse, R228, R12 ;  /* 0x000000e46c0c723c */ /* 0x040fe6000008100c */
[----:B------:R-:W3:Y:S05]  /*dd9d0*/  LDL.LU.64 R6, [R1+0x50d8] ;  /* 0x0050d80001067983 */ /* 0x000eea0000300a00 */
        /* <DEDUP_REMOVED lines=20> */
[C---:B--2---:R-:W-:Y:S08]  /*ddb20*/  HMMA.1688.F32.TF32 R96, R108.reuse, R172, R96 ;  /* 0x000000ac6c60723c */ /* 0x044ff00000081060 */
[C---:B------:R-:W-:Y:S08]  /*ddb30*/  HMMA.1688.F32.TF32 R100, R108.reuse, R168, R100 ;  /* 0x000000a86c64723c */ /* 0x040ff00000081064 */
[C---:B------:R-:W-:Y:S08]  /*ddb40*/  HMMA.1688.F32.TF32 R104, R108.reuse, R176, R104 ;  /* 0x000000b06c68723c */ /* 0x040ff00000081068 */
[C---:B------:R-:W-:Y:S08]  /*ddb50*/  HMMA.1688.F32.TF32 R112, R108.reuse, R180, R112 ;  /* 0x000000b46c70723c */ /* 0x040ff00000081070 */
[C---:B------:R-:W-:Y:S08]  /*ddb60*/  HMMA.1688.F32.TF32 R116, R108.reuse, R156, R116 ;  /* 0x0000009c6c74723c */ /* 0x040ff00000081074 */
[----:B---3--:R-:W-:Y:S01]  /*ddb70*/  HMMA.1688.F32.TF32 R124, R108, R4, R124 ;  /* 0x000000046c7c723c */ /* 0x008fe2000008107c */
[----:B------:R-:W-:Y:S01]  /*ddb80*/  MOV R252, R4 ;  /* 0x0000000400fc7202 */ /* 0x000fe20000000f00 */
[----:B------:R-:W-:-:S02]  /*ddb90*/  IMAD.MOV.U32 R2, RZ, RZ, R5 ;  /* 0x000000ffff027224 */ /* 0x000fc400078e0005 */
[----:B------:R-:W2:Y:S04]  /*ddba0*/  LDL.LU.64 R4, [R1+0x50d0] ;  /* 0x0050d00001047983 */ /* 0x000ea80000300a00 */
[----:B------:R-:W-:Y:S01]  /*ddbb0*/  HMMA.1688.F32.TF32 R108, R108, R248, R244 ;  /* 0x000000f86c6c723c */ /* 0x000fe200000810f4 */
[----:B------:R-:W3:Y:S04]  /*ddbc0*/  LDL.LU.64 R246, [R1+0x50c8] ;  /* 0x0050c80001f67983 */ /* 0x000ee80000300a00 */
[----:B------:R-:W3:Y:S04]  /*ddbd0*/  LDL.LU.64 R244, [R1+0x50c0] ;  /* 0x0050c00001f47983 */ /* 0x000ee80000300a00 */
[----:B------:R-:W3:Y:S04]  /*ddbe0*/  LDL.LU.64 R250, [R1+0x50b8] ;  /* 0x0050b80001fa7983 */ /* 0x000ee80000300a00 */
[----:B------:R-:W4:Y:S01]  /*ddbf0*/  LDL.LU.64 R248, [R1+0x50b0] ;  /* 0x0050b00001f87983 */ /* 0x000f220000300a00 */
[C---:B--2---:R-:W-:Y:S08]  /*ddc00*/  HMMA.1688.F32.TF32 R240, R4.reuse, R238, R240 ;  /* 0x000000ee04f0723c */ /* 0x044ff000000810f0 */
[C---:B---3--:R-:W-:Y:S08]  /*ddc10*/  HMMA.1688.F32.TF32 R244, R4.reuse, R250, R244 ;  /* 0x000000fa04f4723c */ /* 0x048ff000000810f4 */
[C---:B------:R-:W-:Y:S11]  /*ddc20*/  HMMA.1688.F32.TF32 R8, R4.reuse, R234, R8 ;  /* 0x000000ea0408723c */ /* 0x040ff60000081008 */
[----:B------:R-:W-:Y:S04]  /*ddc30*/  STL.64 [R1+0x460], R244 ;  /* 0x000460f401007387 */ /* 0x000fe80000100a00 */
[----:B------:R-:W-:Y:S04]  /*ddc40*/  STL.64 [R1+0x468], R246 ;  /* 0x000468f601007387 */ /* 0x000fe80000100a00 */
[----:B------:R-:W-:Y:S04]  /*ddc50*/  STL.64 [R1+0x450], R240 ;  /* 0x000450f001007387 */ /* 0x000fe80000100a00 */
[----:B------:R1:W-:Y:S04]  /*ddc60*/  STL.64 [R1+0x458], R242 ;  /* 0x000458f201007387 */ /* 0x0003e80000100a00 */
[----:B------:R-:W-:Y:S04]  /*ddc70*/  LDS R244, [R0+UR18+0x8e080] ;  /* 0x08e0801200f47984 */ /* 0x000fe80008000800 */
[----:B------:R-:W-:Y:S01]  /*ddc80*/  LDS R246, [R0+UR18+0x8e880] ;  /* 0x08e8801200f67984 */ /* 0x000fe20008000800 */
[C---:B-1----:R-:W-:Y:S03]  /*ddc90*/  HMMA.1688.F32.TF32 R240, R4.reuse, R230, R12 ;  /* 0x000000e604f0723c */ /* 0x042fe6000008100c */
[----:B------:R-:W-:Y:S04]  /*ddca0*/  LDS R245, [R3+UR18+0x8e080] ;  /* 0x08e0801203f57984 */ /* 0x000fe80008000800 */
[----:B------:R-:W4:Y:S01]  /*ddcb0*/  LDS R247, [R3+UR18+0x8e880] ;  /* 0x08e8801203f77984 */ /* 0x000f220008000800 */
[C---:B------:R-:W-:Y:S03]  /*ddcc0*/  HMMA.1688.F32.TF32 R12, R4.reuse, R226, R16 ;  /* 0x000000e2040c723c */ /* 0x040fe60000081010 */
        /* <DEDUP_REMOVED lines=19> */
[----:B------:R1:W-:Y:S01]  /*dde00*/  STL.64 [R1+0x4e8], R10 ;  /* 0x0004e80a01007387 */ /* 0x0003e20000100a00 */
[----:B------:R-:W-:Y:S01]  /*dde10*/  IMAD.MOV.U32 R240, RZ, RZ, R182 ;  /* 0x000000fffff07224 */ /* 0x000fe200078e00b6 */
[----:B------:R-:W-:Y:S01]  /*dde20*/  MOV R241, R183 ;  /* 0x000000b700f17202 */ /* 0x000fe20000000f00 */
[----:B------:R-:W-:Y:S01]  /*dde30*/  IMAD.MOV.U32 R242, RZ, RZ, R158 ;  /* 0x000000fffff27224 */ /* 0x000fe200078e009e */
[----:B-1----:R-:W2:Y:S04]  /*dde40*/  LDL R10, [R1+0xb8] ;  /* 0x0000b800010a7983 */ /* 0x002ea80000100800 */
[----:B------:R-:W-:Y:S04]  /*dde50*/  STL.64 [R1+0x4d0], R16 ;  /* 0x0004d01001007387 */ /* 0x000fe80000100a00 */
[----:B------:R1:W-:Y:S04]  /*dde60*/  STL.64 [R1+0x4d8], R18 ;  /* 0x0004d81201007387 */ /* 0x0003e80000100a00 */
[----:B------:R-:W-:Y:S04]  /*dde70*/  STL.64 [R1+0x4b0], R12 ;  /* 0x0004b00c01007387 */ /* 0x000fe80000100a00 */
[----:B------:R3:W-:Y:S01]  /*dde80*/  STL.64 [R1+0x4b8], R14 ;  /* 0x0004b80e01007387 */ /* 0x0007e20000100a00 */
[----:B------:R-:W-:-:S03]  /*dde90*/  IMAD.MOV.U32 R243, RZ, RZ, R159 ;  /* 0x000000fffff37224 */ /* 0x000fc600078e009f */
[----:B------:R-:W2:Y:S04]  /*ddea0*/  LDL R11, [R1+0xbc] ;  /* 0x0000bc00010b7983 */ /* 0x000ea80000100800 */
[----:B------:R-:W2:Y:S04]  /*ddeb0*/  LDL.LU R182, [R1+0x50ac] ;  /* 0x0050ac0001b67983 */ /* 0x000ea80000300800 */
[----:B------:R-:W2:Y:S04]  /*ddec0*/  LDL.LU R183, [R1+0x50a8] ;  /* 0x0050a80001b77983 */ /* 0x000ea80000300800 */
[----:B------:R-:W4:Y:S04]  /*dded0*/  LDL.LU R158, [R1+0x50a4] ;  /* 0x0050a400019e7983 */ /* 0x000f280000300800 */
[----:B------:R-:W4:Y:S01]  /*ddee0*/  LDL.LU R159, [R1+0x50a0] ;  /* 0x0050a000019f7983 */ /* 0x000f220000300800 */
[C---:B------:R-:W-:Y:S08]  /*ddef0*/  HMMA.1688.F32.TF32 R20, R4.reuse, R198, R44 ;  /* 0x000000c60414723c */ /* 0x040ff0000008102c */
[C---:B-1----:R-:W-:Y:S08]  /*ddf00*/  HMMA.1688.F32.TF32 R16, R4.reuse, R194, R48 ;  /* 0x000000c20410723c */ /* 0x042ff00000081030 */
[C---:B---3--:R-:W-:Y:S03]  /*ddf10*/  HMMA.1688.F32.TF32 R12, R4.reuse, R190, R52 ;  /* 0x000000be040c723c */ /* 0x048fe60000081034 */
        /* <DEDUP_REMOVED lines=40> */
[----:B-1----:R-:W-:Y:S03]  /*de1a0*/  HMMA.1688.F32.TF32 R20, R4, R178, R104 ;  /* 0x000000b20414723c */ /* 0x002fe60000081068 */
[----:B------:R-:W-:Y:S04]  /*de1b0*/  STL.64 [R1+0x1590], R12 ;  /* 0x0015900c01007387 */ /* 0x000fe80000100a00 */
[----:B------:R4:W-:-:S12]  /*de1c0*/  STL.64 [R1+0x1598], R14 ;  /* 0x0015980e01007387 */ /* 0x0009d80000100a00 */
[----:B------:R-:W-:Y:S04]  /*de1d0*/  STL.64 [R1+0x15f0], R20 ;  /* 0x0015f01401007387 */ /* 0x000fe80000100a00 */
[----:B------:R-:W-:Y:S01]  /*de1e0*/  STL.64 [R1+0x15f8], R22 ;  /* 0x0015f81601007387 */ /* 0x000fe20000100a00 */
[C---:B--2---:R-:W-:Y:S08]  /*de1f0*/  HMMA.1688.F32.TF32 R16, R4.reuse, R182, R112 ;  /* 0x000000b60410723c */ /* 0x044ff00000081070 */
[C---:B----4-:R-:W-:Y:S01]  /*de200*/  HMMA.1688.F32.TF32 R12, R4.reuse, R158, R116 ;  /* 0x0000009e040c723c */ /* 0x050fe20000081074 */
[----:B------:R-:W2:Y:S10]  /*de210*/  LDL R116, [R1+0x90] ;  /* 0x0000900001747983 */ /* 0x000eb40000100800 */
[----:B------:R-:W-:Y:S04]  /*de220*/  STL.64 [R1+0x1620], R16 ;  /* 0x0016201001007387 */ /* 0x000fe80000100a00 */
[----:B------:R-:W-:Y:S04]  /*de230*/  STL.64 [R1+0x1628], R18 ;  /* 0x0016281201007387 */ /* 0x000fe80000100a00 */
[----:B------:R-:W-:Y:S04]  /*de240*/  STL.64 [R1+0x1660], R12 ;  /* 0x0016600c01007387 */ /* 0x000fe80000100a00 */
[----:B------:R1:W-:Y:S04]  /*de250*/  STL.64 [R1+0x1668], R14 ;  /* 0x0016680e01007387 */ /* 0x0003e80000100a00 */
[----:B------:R-:W1:Y:S04]  /*de260*/  LDL R118, [R1+0x98] ;  /* 0x0000980001767983 */ /* 0x000e680000100800 */
[----:B------:R-:W1:Y:S04]  /*de270*/  LDL R119, [R1+0x9c] ;  /* 0x00009c0001777983 */ /* 0x000e680000100800 */
[----:B------:R-:W2:Y:S01]  /*de280*/  LDL R117, [R1+0x94] ;  /* 0x0000940001757983 */ /* 0x000ea20000100800 */
[----:B-1----:R-:W-:-:S15]  /*de290*/  HMMA.1688.F32.TF32 R12, R4, R118, R120 ;  /* 0x00000076040c723c */ /* 0x002fde0000081078 */
[----:B------:R-:W-:-:S04]  /*de2a0*/  NOP ;  /* 0x0000000000007918 */ /* 0x000fc80000000000 */
[----:B------:R-:W-:Y:S04]  /*de2b0*/  STL.64 [R1+0x1690], R12 ;  /* 0x0016900c01007387 */ /* 0x000fe80000100a00 */
[----:B------:R1:W-:Y:S04]  /*de2c0*/  STL.64 [R1+0x1698], R14 ;  /* 0x0016980e01007387 */ /* 0x0003e80000100a00 */
[----:B------:R-:W1:Y:S04]  /*de2d0*/  LDL R122, [R1+0xa8] ;  /* 0x0000a800017a7983 */ /* 0x000e680000100800 */
[----:B------:R-:W1:Y:S01]  /*de2e0*/  LDL R123, [R1+0xac] ;  /* 0x0000ac00017b7983 */ /* 0x000e620000100800 */
[----:B------:R-:W-:Y:S01]  /*de2f0*/  HMMA.1688.F32.TF32 R240, R244, R248, R240 ;  /* 0x000000f8f4f0723c */ /* 0x000fe200000810f0 */
[----:B------:R-:W-:Y:S01]  /*de300*/  MOV R120, R252 ;  /* 0x000000fc00787202 */ /* 0x000fe20000000f00 */
[----:B------:R-:W-:-:S05]  /*de310*/  IMAD.MOV.U32 R121, RZ, RZ, R2 ;  /* 0x000000ffff797224 */ /* 0x000fca00078e0002 */
[----:B------:R-:W-:Y:S01]  /*de320*/  STL.64 [R1+0x5098], R120 ;  /* 0x0050987801007387 */ /* 0x000fe20000100a00 */
[C---:B-1----:R-:W-:Y:S08]  /*de330*/  HMMA.1688.F32.TF32 R12, R4.reuse, R122, R124 ;  /* 0x0000007a040c723c */ /* 0x042ff0000008107c */
[----:B------:R-:W-:Y:S11]  /*de340*/  HMMA.1688.F32.TF32 R4, R4, R10, R108 ;  /* 0x0000000a0404723c */ /* 0x000ff6000008106c */
        /* <DEDUP_REMOVED lines=8> */
[----:B-1----:R-:W3:Y:S04]  /*de3d0*/  LDL.LU R240, [R1+0x820] ;  /* 0x0008200001f07983 */ /* 0x002ee80000300800 */
[----:B------:R-:W3:Y:S04]  /*de3e0*/  LDL.LU R241, [R1+0x824] ;  /* 0x0008240001f17983 */ /* 0x000ee80000300800 */
[----:B------:R-:W4:Y:S04]  /*de3f0*/  LDL.LU R242, [R1+0x828] ;  /* 0x0008280001f27983 */ /* 0x000f280000300800 */
[----:B------:R-:W4:Y:S04]  /*de400*/  LDL.LU R243, [R1+0x82c] ;  /* 0x00082c0001f37983 */ /* 0x000f280000300800 */
[----:B------:R-:W-:Y:S04]  /*de410*/  LDS R5, [R3+UR18+0x8f080] ;  /* 0x08f0801203057984 */ /* 0x000fe80008000800 */
[----:B------:R-:W1:Y:S04]  /*de420*/  LDS R7, [R3+UR18+0x8f880] ;  /* 0x08f8801203077984 */ /* 0x000e680008000800 */
[----:B----4-:R-:W-:Y:S04]  /*de430*/  STL.64 [R1+0x5090], R242 ;  /* 0x005090f201007387 */ /* 0x010fe80000100a00 */
[----:B---3--:R3:W-:Y:S04]  /*de440*/  STL.64 [R1+0x5088], R240 ;  /* 0x005088f001007387 */ /* 0x0087e80000100a00 */
        /* <DEDUP_REMOVED lines=119> */
[C---:B--2---:R-:W-:Y:S03]  /*debc0*/  HMMA.1688.F32.TF32 R116, R244.reuse, R116, R120 ;  /* 0x00000074f474723c */ /* 0x044fe60000081078 */
[----:B------:R-:W2:Y:S04]  /*debd0*/  LDL.LU R99, [R1+0x7cc] ;  /* 0x0007cc0001637983 */ /* 0x000ea80000300800 */
[----:B------:R-:W-:Y:S04]  /*debe0*/  STL.64 [R1+0x5070], R250 ;  /* 0x005070fa01007387 */ /* 0x000fe80000100a00 */
[----:B------:R1:W-:Y:S04]  /*debf0*/  STL.64 [R1+0x5068], R248 ;  /* 0x005068f801007387 */ /* 0x0003e80000100a00 */
[----:B-1----:R-:W2:Y:S04]  /*dec00*/  LDL.64 R248, [R1+0xb0] ;  /* 0x0000b00001f87983 */ /* 0x002ea80000100a00 */
[----:B------:R-:W3:Y:S02]  /*dec10*/  LDL.LU.64 R120, [R1+0x5098] ;  /* 0x0050980001787983 */ /* 0x000ee40000300a00 */
[C---:B---3--:R-:W-:Y:S02]  /*dec20*/  HMMA.1688.F32.TF32 R120, R244.reuse, R120, R240 ;  /* 0x00000078f478723c */ /* 0x048fe400000810f0 */
[----:B------:R-:W3:Y:S04]  /*dec30*/  LDL.LU.64 R242, [R1+0x5090] ;  /* 0x0050900001f27983 */ /* 0x000ee80000300a00 */
[----:B------:R-:W3:Y:S02]  /*dec40*/  LDL.LU.64 R240, [R1+0x5088] ;  /* 0x0050880001f07983 */ /* 0x000ee40000300a00 */
        /* <DEDUP_REMOVED lines=25> */
[C---:B------:R-:W-:Y:S08]  /*dede0*/  HMMA.1688.F32.TF32 R104, R244.reuse, R176, R104 ;  /* 0x000000b0f468723c */ /* 0x040ff00000081068 */
[C---:B------:R-:W-:Y:S08]  /*dedf0*/  HMMA.1688.F32.TF32 R108, R244.reuse, R180, R108 ;  /* 0x000000b4f46c723c */ /* 0x040ff0000008106c */
[C---:B----4-:R-:W-:Y:S08]  /*dee00*/  HMMA.1688.F32.TF32 R112, R244.reuse, R156, R112 ;  /* 0x0000009cf470723c */ /* 0x050ff00000081070 */
[----:B---3--:R-:W-:Y:S01]  /*dee10*/  HMMA.1688.F32.TF32 R244, R244, R248, R240 ;  /* 0x000000f8f4f4723c */ /* 0x008fe200000810f0 */
[----:B------:R-:W2:Y:S04]  /*dee20*/  LDL.LU.64 R242, [R1+0x5080] ;  /* 0x0050800001f27983 */ /* 0x000ea80000300a00 */
[----:B------:R-:W2:Y:S04]  /*dee30*/  LDL.LU.64 R240, [R1+0x5078] ;  /* 0x0050780001f07983 */ /* 0x000ea80000300a00 */
[----:B------:R-:W2:Y:S01]  /*dee40*/  LDL.LU.64 R250, [R1+0x5070] ;  /* 0x0050700001fa7983 */ /* 0x000ea20000300a00 */
[----:B------:R-:W-:Y:S01]  /*dee50*/  HMMA.1688.F32.TF32 R124, R4, R238, R124 ;  /* 0x000000ee047c723c */ /* 0x000fe2000008107c */
[----:B------:R-:W-:Y:S01]  /*dee60*/  IMAD.MOV.U32 R252, RZ, RZ, R248 ;  /* 0x000000fffffc7224 */ /* 0x000fe200078e00f8 */
[----:B------:R-:W-:-:S02]  /*dee70*/  MOV R2, R249 ;  /* 0x000000f900027202 */ /* 0x000fc40000000f00 */
[----:B------:R-:W3:Y:S04]  /*dee80*/  LDL.LU.64 R248, [R1+0x5068] ;  /* 0x0050680001f87983 */ /* 0x000ee80000300a00 */
[----:B--2---:R-:W-:-:S15]  /*dee90*/  HMMA.1688.F32.TF32 R240, R4, R250, R240 ;  /* 0x000000fa04f0723c */ /* 0x004fde00000810f0 */
[----:B------:R-:W-:-:S04]  /*deea0*/  NOP ;  /* 0x0000000000007918 */ /* 0x000fc80000000000 */
        /* <DEDUP_REMOVED lines=8> */
[----:B------:R-:W3:Y:S01]  /*def30*/  LDS R243, [R3+UR18+0x8e900] ;  /* 0x08e9001203f37984 */ /* 0x000ee20008000800 */
        /* <DEDUP_REMOVED lines=29> */
[----:B------:R-:W2:Y:S01]  /*df110*/  LDS R51, [R3+UR18+0x8f900] ;  /* 0x08f9001203337984 */ /* 0x000ea20008000800 */
[C---:B-1----:R-:W-:Y:S03]  /*df120*/  HMMA.1688.F32.TF32 R12, R4.reuse, R190, R52 ;  /* 0x000000be040c723c */ /* 0x042fe60000081034 */
[----:B------:R-:W-:Y:S04]  /*df130*/  STL.64 [R1+0x12e0], R16 ;  /* 0x0012e01001007387 */ /* 0x000fe80000100a00 */
[----:B------:R-:W-:Y:S04]  /*df140*/  STL.64 [R1+0x12e8], R18 ;  /* 0x0012e81201007387 */ /* 0x000fe80000100a00 */
[----:B------:R-:W-:Y:S04]  /*df150*/  STL [R1+0x502c], R191 ;  /* 0x00502cbf01007387 */ /* 0x000fe80000100800 */
[----:B------:R-:W-:Y:S04]  /*df160*/  STL.64 [R1+0x12d0], R8 ;  /* 0x0012d00801007387 */ /* 0x000fe80000100a00 */
[----:B------:R1:W-:Y:S04]  /*df170*/  STL.64 [R1+0x12d8], R10 ;  /* 0x0012d80a01007387 */ /* 0x0003e80000100a00 */
[----:B------:R-:W-:Y:S04]  /*df180*/  STL.64 [R1+0x12c0], R12 ;  /* 0x0012c00c01007387 */ /* 0x000fe80000100a00 */
[----:B------:R4:W-:Y:S01]  /*df190*/  STL.64 [R1+0x12c8], R14 ;  /* 0x0012c80e01007387 */ /* 0x0009e20000100a00 */
[C---:B-1----:R-:W-:Y:S03]  /*df1a0*/  HMMA.1688.F32.TF32 R8, R4.reuse, R186, R56 ;  /* 0x000000ba0408723c */ /* 0x042fe60000081038 */
[----:B------:R-:W-:Y:S04]  /*df1b0*/  LDS R48, [R0+UR18+0x8f100] ;  /* 0x08f1001200307984 */ /* 0x000fe80008000800 */
[----:B------:R-:W1:Y:S01]  /*df1c0*/  LDS R49, [R3+UR18+0x8f100] ;  /* 0x08f1001203317984 */ /* 0x000e620008000800 */
[C---:B----4-:R-:W-:Y:S03]  /*df1d0*/  HMMA.1688.F32.TF32 R12, R4.reuse, R130, R60 ;  /* 0x00000082040c723c */ /* 0x050fe6000008103c */
[----:B------:R-:W-:Y:S08]  /*df1e0*/  STL [R1+0x5028], R131 ;  /* 0x0050288301007387 */ /* 0x000ff00000100800 */
[----:B------:R-:W-:Y:S04]  /*df1f0*/  STL.64 [R1+0x12b0], R8 ;  /* 0x0012b00801007387 */ /* 0x000fe80000100a00 */
[----:B------:R4:W-:Y:S04]  /*df200*/  STL.64 [R1+0x12b8], R10 ;  /* 0x0012b80a01007387 */ /* 0x0009e80000100a00 */
[----:B------:R-:W-:Y:S04]  /*df210*/  STL.64 [R1+0x12a0], R12 ;  /* 0x0012a00c01007387 */ /* 0x000fe80000100a00 */
[----:B------:R-:W-:Y:S04]  /*df220*/  STL.64 [R1+0x12a8], R14 ;  /* 0x0012a80e01007387 */ /* 0x000fe80000100a00 */
[----:B------:R-:W2:Y:S04]  /*df230*/  LDL.64 R26, [R1+0x98] ;  /* 0x00009800011a7983 */ /* 0x000ea80000100a00 */
[----:B------:R-:W3:Y:S01]  /*df240*/  LDL.64 R22, [R1+0xa8] ;  /* 0x0000a80001167983 */ /* 0x000ee20000100a00 */
[----:B----4-:R-:W-:-:S15]  /*df250*/  HMMA.1688.F32.TF32 R8, R4, R134, R64 ;  /* 0x000000860408723c */ /* 0x010fde0000081040 */
[----:B------:R-:W-:-:S04]  /*df260*/  NOP ;  /* 0x0000000000007918 */ /* 0x000fc80000000000 */
[----:B------:R-:W-:Y:S04]  /*df270*/  STL.64 [R1+0x1290], R8 ;  /* 0x0012900801007387 */ /* 0x000fe80000100a00 */
[----:B------:R4:W-:Y:S02]  /*df280*/  STL.64 [R1+0x1298], R10 ;  /* 0x0012980a01007387 */ /* 0x0009e40000100a00 */
[C---:B----4-:R-:W-:Y:S02]  /*df290*/  HMMA.1688.F32.TF32 R8, R4.reuse, R138, R68 ;  /* 0x0000008a0408723c */ /* 0x050fe40000081044 */
[----:B------:R-:W-:Y:S04]  /*df2a0*/  STL [R1+0x501c], R134 ;  /* 0x00501c8601007387 */ /* 0x000fe80000100800 */
[----:B------:R-:W-:Y:S02]  /*df2b0*/  STL [R1+0x5018], R135 ;  /* 0x0050188701007387 */ /* 0x000fe40000100800 */
[C---:B------:R-:W-:Y:S02]  /*df2c0*/  HMMA.1688.F32.TF32 R12, R4.reuse, R142, R72 ;  /* 0x0000008e040c723c */ /* 0x040fe40000081048 */
[----:B------:R-:W-:Y:S04]  /*df2d0*/  STL [R1+0x5024], R138 ;  /* 0x0050248a01007387 */ /* 0x000fe80000100800 */
[----:B------:R-:W-:Y:S05]  /*df2e0*/  STL [R1+0x5020], R139 ;  /* 0x0050208b01007387 */ /* 0x000fea0000100800 */
[----:B------:R-:W-:Y:S04]  /*df2f0*/  STL.64 [R1+0x1280], R8 ;  /* 0x0012800801007387 */ /* 0x000fe80000100a00 */
[----:B------:R4:W-:Y:S01]  /*df300*/  STL.64 [R1+0x1288], R10 ;  /* 0x0012880a01007387 */ /* 0x0009e20000100a00 */
[C---:B------:R-:W-:Y:S03]  /*df310*/  HMMA.1688.F32.TF32 R28, R4.reuse, R150, R80 ;  /* 0x00000096041c723c */ /* 0x040fe60000081050 */
[----:B------:R-:W3:Y:S05]  /*df320*/  LDL.64 R18, [R1+0xb8] ;  /* 0x0000b80001127983 */ /* 0x000eea0000100a00 */
[C---:B----4-:R-:W-:Y:S01]  /*df330*/  HMMA.1688.F32.TF32 R8, R4.reuse, R146, R76 ;  /* 0x000000920408723c */ /* 0x050fe2000008104c */
[----:B------:R4:W-:Y:S04]  /*df340*/  STL.64 [R1+0x1270], R12 ;  /* 0x0012700c01007387 */ /* 0x0009e80000100a00 */
[----:B------:R1:W-:Y:S04]  /*df350*/  STL.64 [R1+0x1278], R14 ;  /* 0x0012780e01007387 */ /* 0x0003e80000100a00 */
[----:B----4-:R-:W4:Y:S01]  /*df360*/  LDL.LU R12, [R1+0x840] ;  /* 0x00084000010c7983 */ /* 0x010f220000300800 */
[C---:B------:R-:W-:Y:S09]  /*df370*/  HMMA.1688.F32.TF32 R32, R4.reuse, R162, R88 ;  /* 0x000000a20420723c */ /* 0x040ff20000081058 */
[----:B------:R-:W-:Y:S04]  /*df380*/  STL.64 [R1+0x1420], R8 ;  /* 0x0014200801007387 */ /* 0x000fe80000100a00 */
[----:B------:R1:W-:Y:S04]  /*df390*/  STL.64 [R1+0x1428], R10 ;  /* 0x0014280a01007387 */ /* 0x0003e80000100a00 */
[----:B------:R-:W4:Y:S04]  /*df3a0*/  LDL.LU R13, [R1+0x844] ;  /* 0x00084400010d7983 */ /* 0x000f280000300800 */
[----:B-1----:R-:W4:Y:S01]  /*df3b0*/  LDL.LU R14, [R1+0x848] ;  /* 0x00084800010e7983 */ /* 0x002f220000300800 */
[C---:B------:R-:W-:Y:S03]  /*df3c0*/  HMMA.1688.F32.TF32 R8, R4.reuse, R154, R84 ;  /* 0x0000009a0408723c */ /* 0x040fe60000081054 */
[----:B------:R-:W4:Y:S04]  /*df3d0*/  LDL.LU R15, [R1+0x84c] ;  /* 0x00084c00010f7983 */ /* 0x000f280000300800 */
[----:B------:R-:W-:Y:S04]  /*df3e0*/  STL.64 [R1+0x1460], R28 ;  /* 0x0014601c01007387 */ /* 0x000fe80000100a00 */
[----:B------:R1:W-:Y:S02]  /*df3f0*/  STL.64 [R1+0x1468], R30 ;  /* 0x0014681e01007387 */ /* 0x0003e40000100a00 */
[C---:B-1----:R-:W-:Y:S06]  /*df400*/  HMMA.1688.F32.TF32 R28, R4.reuse, R166, R92 ;  /* 0x000000a6041c723c */ /* 0x042fec000008105c */
[----:B------:R1:W-:Y:S04]  /*df410*/  STL.64 [R1+0x14a0], R8 ;  /* 0x0014a00801007387 */ /* 0x0003e80000100a00 */
[----:B------:R-:W-:Y:S01]  /*df420*/  STL.64 [R1+0x14a8], R10 ;  /* 0x0014a80a01007387 */ /* 0x000fe20000100a00 */
[C---:B------:R-:W-:Y:S03]  /*df430*/  HMMA.1688.F32.TF32 R36, R4.reuse, R174, R96 ;  /* 0x000000ae0424723c */ /* 0x040fe60000081060 */
[----:B-1----:R-:W4:Y:S04]  /*df440*/  LDL.LU R8, [R1+0x850] ;  /* 0x0008500001087983 */ /* 0x002f280000300800 */
[----:B------:R-:W-:Y:S04]  /*df450*/  STL.64 [R1+0x14e0], R32 ;  /* 0x0014e02001007387 */ /* 0x000fe80000100a00 */
[----:B------:R1:W-:Y:S04]  /*df460*/  STL.64 [R1+0x14e8], R34 ;  /* 0x0014e82201007387 */ /* 0x0003e80000100a00 */
[----:B------:R-:W-:Y:S04]  /*df470*/  STL.64 [R1+0x1520], R28 ;  /* 0x0015201c01007387 */ /* 0x000fe80000100a00 */
[----:B------:R1:W-:Y:S02]  /*df480*/  STL.64 [R1+0x1528], R30 ;  /* 0x0015281e01007387 */ /* 0x0003e40000100a00 */
[C---:B-1----:R-:W-:Y:S02]  /*df490*/  HMMA.1688.F32.TF32 R32, R4.reuse, R170, R100 ;  /* 0x000000aa0420723c */ /* 0x042fe40000081064 */
[----:B------:R-:W4:Y:S04]  /*df4a0*/  LDL.LU R9, [R1+0x854] ;  /* 0x0008540001097983 */ /* 0x000f280000300800 */
[----:B------:R-:W4:Y:S02]  /*df4b0*/  LDL.LU R10, [R1+0x858] ;  /* 0x00085800010a7983 */ /* 0x000f240000300800 */
[C---:B------:R-:W-:Y:S02]  /*df4c0*/  HMMA.1688.F32.TF32 R28, R4.reuse, R178, R104 ;  /* 0x000000b2041c723c */ /* 0x040fe40000081068 */
        /* <DEDUP_REMOVED lines=8> */
[----:B------:R1:W-:Y:S02]  /*df550*/  STL.64 [R1+0x15a8], R34 ;  /* 0x0015a82201007387 */ /* 0x0003e40000100a00 */
[C---:B-1----:R-:W-:Y:S02]  /*df560*/  HMMA.1688.F32.TF32 R36, R4.reuse, R182, R108 ;  /* 0x000000b60424723c */ /* 0x042fe4000008106c */
[----:B------:R-:W-:Y:S04]  /*df570*/  STL.64 [R1+0x1610], R28 ;  /* 0x0016101c01007387 */ /* 0x000fe80000100a00 */
[----:B------:R2:W-:Y:S02]  /*df580*/  STL.64 [R1+0x1618], R30 ;  /* 0x0016181e01007387 */ /* 0x0005e40000100a00 */
[C---:B------:R-:W-:Y:S11]  /*df590*/  HMMA.1688.F32.TF32 R32, R4.reuse, R158, R112 ;  /* 0x0000009e0420723c */ /* 0x040ff60000081070 */
[----:B------:R-:W-:Y:S04]  /*df5a0*/  STL.64 [R1+0x1600], R36 ;  /* 0x0016002401007387 */ /* 0x000fe80000100a00 */
[----:B------:R-:W-:Y:S04]  /*df5b0*/  STL.64 [R1+0x1608], R38 ;  /* 0x0016082601007387 */ /* 0x000fe80000100a00 */
[----:B------:R-:W-:Y:S04]  /*df5c0*/  STL.64 [R1+0x1650], R32 ;  /* 0x0016502001007387 */ /* 0x000fe80000100a00 */
[----:B------:R-:W-:Y:S01]  /*df5d0*/  STL.64 [R1+0x1658], R34 ;  /* 0x0016582201007387 */ /* 0x000fe20000100a00 */
[----:B--2---:R-:W-:Y:S01]  /*df5e0*/  HMMA.1688.F32.TF32 R28, R4, R26, R116 ;  /* 0x0000001a041c723c */ /* 0x004fe20000081074 */
[----:B------:R-:W-:-:S02]  /*df5f0*/  IMAD.MOV.U32 R138, RZ, RZ, R26 ;  /* 0x000000ffff8a7224 */ /* 0x000fc400078e001a */
[----:B------:R-:W-:-:S05]  /*df600*/  IMAD.MOV.U32 R139, RZ, RZ, R27 ;  /* 0x000000ffff8b7224 */ /* 0x000fca00078e001b */
[C---:B---3--:R-:W-:Y:S11]  /*df610*/  HMMA.1688.F32.TF32 R24, R4.reuse, R22, R120 ;  /* 0x000000160418723c */ /* 0x048ff60000081078 */
[----:B------:R-:W-:Y:S04]  /*df620*/  STL.64 [R1+0x16a0], R28 ;  /* 0x0016a01c01007387 */ /* 0x000fe80000100a00 */
[----:B------:R-:W-:Y:S04]  /*df630*/  STL.64 [R1+0x16a8], R30 ;  /* 0x0016a81e01007387 */ /* 0x000fe80000100a00 */
[----:B------:R-:W-:Y:S04]  /*df640*/  STL.64 [R1+0x16e0], R24 ;  /* 0x0016e01801007387 */ /* 0x000fe80000100a00 */
[----:B------:R-:W-:Y:S04]  /*df650*/  STL.64 [R1+0x16e8], R26 ;  /* 0x0016e81a01007387 */ /* 0x000fe80000100a00 */
[----:B------:R-:W2:Y:S04]  /*df660*/  LDL R120, [R1+0xa0] ;  /* 0x0000a00001787983 */ /* 0x000ea80000100800 */
[----:B------:R-:W2:Y:S04]  /*df670*/  LDL R121, [R1+0xa4] ;  /* 0x0000a40001797983 */ /* 0x000ea80000100800 */
[----:B------:R-:W3:Y:S01]  /*df680*/  LDL.64 R122, [R1+0xa8] ;  /* 0x0000a800017a7983 */ /* 0x000ee20000100a00 */
[----:B------:R-:W-:Y:S08]  /*df690*/  HMMA.1688.F32.TF32 R4, R4, R18, R244 ;  /* 0x000000120404723c */ /* 0x000ff000000810f4 */
[C---:B----4-:R-:W-:Y:S01]  /*df6a0*/  HMMA.1688.F32.TF32 R244, R240.reuse, R248, R12 ;  /* 0x000000f8f0f4723c */ /* 0x050fe2000008100c */
[----:B------:R-:W-:Y:S01]  /*df6b0*/  MOV R191, R22 ;  /* 0x0000001600bf7202 */ /* 0x000fe20000000f00 */
[----:B------:R-:W-:Y:S01]  /*df6c0*/  IMAD.MOV.U32 R131, RZ, RZ, R23 ;  /* 0x000000ffff837224 */ /* 0x000fe200078e0017 */
[----:B------:R-:W-:Y:S01]  /*df6d0*/  MOV R135, R19 ;  /* 0x0000001300877202 */ /* 0x000fe20000000f00 */
[----:B------:R-:W-:Y:S01]  /*df6e0*/  IMAD.MOV.U32 R134, RZ, RZ, R18 ;  /* 0x000000ffff867224 */ /* 0x000fe200078e0012 */
[----:B--2---:R-:W-:Y:S06]  /*df6f0*/  STL.64 [R1+0x5060], R120 ;  /* 0x0050607801007387 */ /* 0x004fec0000100a00 */
        /* <DEDUP_REMOVED lines=96> */
[----:B------:R-:W2:Y:S04]  /*dfd00*/  LDL.LU R19, [R1+0xa3c] ;  /* 0x000a3c0001137983 */ /* 0x000ea80000300800 */
[----:B------:R-:W2:Y:S01]  /*dfd10*/  LDL.LU R32, [R1+0x9f0] ;  /* 0x0009f00001207983 */ /* 0x000ea20000300800 */
        /* <DEDUP_REMOVED lines=24> */
[----:B------:R-:W2:Y:S01]  /*dfea0*/  LDL.64 R120, [R1+0x90] ;  /* 0x0000900001787983 */ /* 0x000ea20000100a00 */
[----:B------:R-:W-:-:S03]  /*dfeb0*/  IMAD.MOV.U32 R248, RZ, RZ, R252 ;  /* 0x000000fffff87224 */ /* 0x000fc600078e00fc */
[----:B------:R-:W3:Y:S01]  /*dfec0*/  LDL.LU R244, [R1+0x880] ;  /* 0x0008800001f47983 */ /* 0x000ee20000300800 */
[----:B------:R-:W-:-:S03]  /*dfed0*/  IMAD.MOV.U32 R249, RZ, RZ, R2 ;  /* 0x000000fffff97224 */ /* 0x000fc600078e0002 */
[----:B------:R-:W3:Y:S04]  /*dfee0*/  LDL.LU R245, [R1+0x884] ;  /* 0x0008840001f57983 */ /* 0x000ee80000300800 */
[----:B------:R-:W3:Y:S04]  /*dfef0*/  LDL.LU R246, [R1+0x888] ;  /* 0x0008880001f67983 */ /* 0x000ee80000300800 */
[----:B------:R-:W3:Y:S01]  /*dff00*/  LDL.LU R247, [R1+0x88c] ;  /* 0x00088c0001f77983 */ /* 0x000ee20000300800 */
[----:B--2---:R-:W-:Y:S01]  /*dff10*/  HMMA.1688.F32.TF32 R116, R240, R120, R116 ;  /* 0x00000078f074723c */ /* 0x004fe20000081074 */
[----:B------:R-:W-:Y:S01]  /*dff20*/  MOV R252, R120 ;  /* 0x0000007800fc7202 */ /* 0x000fe20000000f00 */
[----:B------:R-:W-:-:S02]  /*dff30*/  IMAD.MOV.U32 R2, RZ, RZ, R121 ;  /* 0x000000ffff027224 */ /* 0x000fc400078e0079 */
[----:B------:R-:W3:Y:S04]  /*dff40*/  LDL.LU.64 R120, [R1+0x5060] ;  /* 0x0050600001787983 */ /* 0x000ee80000300a00 */
        /* <DEDUP_REMOVED lines=25> */
[C---:B------:R-:W-:Y:S08]  /*e00e0*/  HMMA.1688.F32.TF32 R112, R240.reuse, R156, R112 ;  /* 0x0000009cf070723c */ /* 0x040ff00000081070 */
[C---:B---3--:R-:W-:Y:S01]  /*e00f0*/  HMMA.1688.F32.TF32 R120, R240.reuse, R120, R48 ;  /* 0x00000078f078723c */ /* 0x048fe20000081030 */
[----:B------:R-:W2:Y:S04]  /*e0100*/  LDL.LU.64 R50, [R1+0x5058] ;  /* 0x0050580001327983 */ /* 0x000ea80000300a00 */
[----:B------:R-:W2:Y:S03]  /*e0110*/  LDL.LU.64 R48, [R1+0x5050] ;  /* 0x0050500001307983 */ /* 0x000ea60000300a00 */
[----:B------:R-:W-:Y:S01]  /*e0120*/  HMMA.1688.F32.TF32 R240, R240, R248, R244 ;  /* 0x000000f8f0f0723c */ /* 0x000fe200000810f4 */
[----:B------:R-:W2:Y:S04]  /*e0130*/  LDL.LU.64 R246, [R1+0x5048] ;  /* 0x0050480001f67983 */ /* 0x000ea80000300a00 */
[----:B------:R-:W2:Y:S04]  /*e0140*/  LDL.LU.64 R244, [R1+0x5040] ;  /* 0x0050400001f47983 */ /* 0x000ea80000300a00 */
[----:B------:R-:W2:Y:S04]  /*e0150*/  LDL.LU.64 R250, [R1+0x5038] ;  /* 0x0050380001fa7983 */ /* 0x000ea80000300a00 */
[----:B------:R-:W3:Y:S01]  /*e0160*/  LDL.LU.64 R248, [R1+0x5030] ;  /* 0x0050300001f87983 */ /* 0x000ee20000300a00 */
[C---:B--2---:R-:W-:Y:S08]  /*e0170*/  HMMA.1688.F32.TF32 R244, R48.reuse, R250, R244 ;  /* 0x000000fa30f4723c */ /* 0x044ff000000810f4 */
[C---:B------:R-:W-:Y:S11]  /*e0180*/  HMMA.1688.F32.TF32 R8, R48.reuse, R234, R8 ;  /* 0x000000ea3008723c */ /* 0x040ff60000081008 */
        /* <DEDUP_REMOVED lines=31> */
[----:B------:R-:W-:Y:S01]  /*e0380*/  STL.64 [R1+0x11d8], R14 ;  /* 0x0011d80e01007387 */ /* 0x000fe20000100a00 */
[----:B------:R-:W-:Y:S01]  /*e0390*/  IMAD.MOV.U32 R22, RZ, RZ, R191 ;  /* 0x000000ffff167224 */ /* 0x000fe200078e00bf */
[----:B------:R-:W-:Y:S01]  /*e03a0*/  MOV R23, R131 ;  /* 0x0000008300177202 */ /* 0x000fe20000000f00 */
[----:B------:R-:W-:-:S02]  /*e03b0*/  IMAD.MOV.U32 R26, RZ, RZ, R138 ;  /* 0x000000ffff1a7224 */ /* 0x000fc400078e008a */
[----:B------:R-:W-:Y:S01]  /*e03c0*/  IMAD.MOV.U32 R27, RZ, RZ, R139 ;  /* 0x000000ffff1b7224 */ /* 0x000fe200078e008b */
[----:B------:R-:W-:Y:S04]  /*e03d0*/  STL.64 [R1+0xa20], R8 ;  /* 0x000a200801007387 */ /* 0x000fe80000100a00 */
[----:B------:R1:W-:Y:S04]  /*e03e0*/  STL.64 [R1+0xa28], R10 ;  /* 0x000a280a01007387 */ /* 0x0003e80000100a00 */
[----:B------:R-:W2:Y:S01]  /*e03f0*/  LDL.LU R191, [R1+0x502c] ;  /* 0x00502c0001bf7983 */ /* 0x000ea20000300800 */
[C---:B------:R-:W-:Y:S03]  /*e0400*/  HMMA.1688.F32.TF32 R16, R48.reuse, R186, R56 ;  /* 0x000000ba3010723c */ /* 0x040fe60000081038 */
[----:B------:R-:W-:Y:S04]  /*e0410*/  LDS R4, [R0+UR18+0x8e180] ;  /* 0x08e1801200047984 */ /* 0x000fe80008000800 */
[----:B------:R-:W-:Y:S01]  /*e0420*/  LDS R6, [R0+UR18+0x8e980] ;  /* 0x08e9801200067984 */ /* 0x000fe20008000800 */
[----:B-1----:R-:W-:Y:S03]  /*e0430*/  HMMA.1688.F32.TF32 R8, R48, R194, R124 ;  /* 0x000000c23008723c */ /* 0x002fe6000008107c */
[----:B------:R-:W-:Y:S04]  /*e0440*/  LDS R5, [R3+UR18+0x8e180] ;  /* 0x08e1801203057984 */ /* 0x000fe80008000800 */
[----:B------:R-:W-:-:S12]  /*e0450*/  LDS R7, [R3+UR18+0x8e980] ;  /* 0x08e9801203077984 */ /* 0x000fd80008000800 */
[----:B------:R-:W-:Y:S04]  /*e0460*/  STL.64 [R1+0xa10], R8 ;  /* 0x000a100801007387 */ /* 0x000fe80000100a00 */
[----:B------:R1:W-:Y:S04]  /*e0470*/  STL.64 [R1+0xa18], R10 ;  /* 0x000a180a01007387 */ /* 0x0003e80000100a00 */
[----:B------:R-:W4:Y:S04]  /*e0480*/  LDL.LU R131, [R1+0x5028] ;  /* 0x0050280001837983 */ /* 0x000f280000300800 */
[----:B------:R-:W3:Y:S04]  /*e0490*/  LDL.LU R138, [R1+0x5024] ;  /* 0x00502400018a7983 */ /* 0x000ee80000300800 */
[----:B------:R-:W3:Y:S01]  /*e04a0*/  LDL.LU R139, [R1+0x5020] ;  /* 0x00502000018b7983 */ /* 0x000ee20000300800 */
[----:B-1----:R-:W-:Y:S01]  /*e04b0*/  MOV R10, R134 ;  /* 0x00000086000a7202 */ /* 0x002fe20000000f00 */
[----:B------:R-:W-:-:S02]  /*e04c0*/  IMAD.MOV.U32 R11, RZ, RZ, R135 ;  /* 0x000000ffff0b7224 */ /* 0x000fc400078e0087 */
[----:B------:R-:W3:Y:S04]  /*e04d0*/  LDL.LU R134, [R1+0x501c] ;  /* 0x00501c0001867983 */ /* 0x000ee80000300800 */
[----:B------:R-:W3:Y:S01]  /*e04e0*/  LDL.LU R135, [R1+0x5018] ;  /* 0x0050180001877983 */ /* 0x000ee20000300800 */
[C---:B------:R-:W-:Y:S03]  /*e04f0*/  HMMA.1688.F32.TF32 R36, R48.reuse, R142, R72 ;  /* 0x0000008e3024723c */ /* 0x040fe60000081048 */
[----:B------:R-:W-:Y:S04]  /*e0500*/  LDS R8, [R0+UR18+0x8f180] ;  /* 0x08f1801200087984 */ /* 0x000fe80008000800 */
[----:B------:R-:W-:Y:S01]  /*e0510*/  LDS R9, [R3+UR18+0x8f180] ;  /* 0x08f1801203097984 */ /* 0x000fe20008000800 */
[----:B--2---:R-:W-:-:S15]  /*e0520*/  HMMA.1688.F32.TF32 R28, R48, R190, R52 ;  /* 0x000000be301c723c */ /* 0x004fde0000081034 */
[----:B------:R-:W-:-:S04]  /*e0530*/  NOP ;  /* 0x0000000000007918 */ /* 0x000fc80000000000 */
[----:B------:R-:W-:Y:S01]  /*e0540*/  STL.64 [R1+0xa00], R28 ;  /* 0x000a001c01007387 */ /* 0x000fe20000100a00 */
[C---:B----4-:R-:W-:Y:S03]  /*e0550*/  HMMA.1688.F32.TF32 R12, R48.reuse, R130, R60 ;  /* 0x00000082300c723c */ /* 0x050fe6000008103c */
        /* <DEDUP_REMOVED lines=12> */
[----:B------:R-:W4:Y:S01]  /*e0620*/  LDL.LU R19, [R1+0x23c] ;  /* 0x00023c0001137983 */ /* 0x000f220000300800 */
[C---:B---3--:R-:W-:Y:S03]  /*e0630*/  HMMA.1688.F32.TF32 R32, R48.reuse, R134, R64 ;  /* 0x000000863020723c */ /* 0x048fe60000081040 */
[----:B------:R-:W3:Y:S04]  /*e0640*/  LDL.LU R12, [R1+0x220] ;  /* 0x00022000010c7983 */ /* 0x000ee80000300800 */
[----:B------:R-:W3:Y:S01]  /*e0650*/  LDL.LU R13, [R1+0x224] ;  /* 0x00022400010d7983 */ /* 0x000ee20000300800 */
[C---:B------:R-:W-:Y:S03]  /*e0660*/  HMMA.1688.F32.TF32 R28, R48.reuse, R138, R68 ;  /* 0x0000008a301c723c */ /* 0x040fe60000081044 */
[----:B------:R-:W3:Y:S04]  /*e0670*/  LDL.LU R14, [R1+0x228] ;  /* 0x00022800010e7983 */ /* 0x000ee80000300800 */
[----:B------:R-:W3:Y:S04]  /*e0680*/  LDL.LU R15, [R1+0x22c] ;  /* 0x00022c00010f7983 */ /* 0x000ee80000300800 */
        /* <DEDUP_REMOVED lines=25> */
[----:B------:R-:W-:Y:S04]  /*e0820*/  STL.64 [R1+0x1578], R38 ;  /* 0x0015782601007387 */ /* 0x000fe80000100a00 */
[----:B------:R-:W-:Y:S04]  /*e0830*/  STL.64 [R1+0x15b0], R32 ;  /* 0x0015b02001007387 */ /* 0x000fe80000100a00 */
[----:B------:R-:W-:Y:S04]  /*e0840*/  STL.64 [R1+0x15b8], R34 ;  /* 0x0015b82201007387 */ /* 0x000fe80000100a00 */
[----:B------:R-:W-:Y:S04]  /*e0850*/  STL.64 [R1+0x15e0], R28 ;  /* 0x0015e01c01007387 */ /* 0x000fe80000100a00 */
[----:B------:R1:W-:Y:S02]  /*e0860*/  STL.64 [R1+0x15e8], R30 ;  /* 0x0015e81e01007387 */ /* 0x0003e40000100a00 */
[C---:B-1----:R-:W-:Y:S08]  /*e0870*/  HMMA.1688.F32.TF32 R28, R48.reuse, R26, R116 ;  /* 0x0000001a301c723c */ /* 0x042ff00000081074 */
[C---:B------:R-:W-:Y:S08]  /*e0880*/  HMMA.1688.F32.TF32 R24, R48.reuse, R22, R120 ;  /* 0x000000163018723c */ /* 0x040ff00000081078 */
[C---:B------:R-:W-:Y:S01]  /*e0890*/  HMMA.1688.F32.TF32 R20, R48.reuse, R10, R240 ;  /* 0x0000000a3014723c */ /* 0x040fe200000810f0 */
[----:B------:R-:W-:Y:S04]  /*e08a0*/  LDS R10, [R0+UR18+0x8f980] ;  /* 0x08f98012000a7984 */ /* 0x000fe80008000800 */
[----:B------:R-:W1:Y:S03]  /*e08b0*/  LDS R11, [R3+UR18+0x8f980] ;  /* 0x08f98012030b7984 */ /* 0x000e660008000800 */
[C---:B------:R-:W-:Y:S08]  /*e08c0*/  HMMA.1688.F32.TF32 R36, R48.reuse, R182, R108 ;  /* 0x000000b63024723c */ /* 0x040ff0000008106c */
[----:B------:R-:W-:Y:S11]  /*e08d0*/  HMMA.1688.F32.TF32 R32, R48, R158, R112 ;  /* 0x0000009e3020723c */ /* 0x000ff60000081070 */
        /* <DEDUP_REMOVED lines=10> */
[----:B-1----:R-:W-:Y:S04]  /*e0980*/  STL.64 [R1+0x4fe0], R10 ;  /* 0x004fe00a01007387 */ /* 0x002fe80000100a00 */
[----:B------:R-:W-:Y:S01]  /*e0990*/  STL.64 [R1+0x4fd8], R8 ;  /* 0x004fd80801007387 */ /* 0x000fe20000100a00 */
[----:B--2---:R-:W-:-:S15]  /*e09a0*/  HMMA.1688.F32.TF32 R244, R4, R248, R244 ;  /* 0x000000f804f4723c */ /* 0x004fde00000810f4 */
[----:B------:R-:W-:-:S04]  /*e09b0*/  NOP ;  /* 0x0000000000007918 */ /* 0x000fc80000000000 */
[----:B------:R-:W-:Y:S04]  /*e09c0*/  STL.64 [R1+0x5000], R246 ;  /* 0x005000f601007387 */ /* 0x000fe80000100a00 */
[----:B------:R-:W-:Y:S04]  /*e09d0*/  STL.64 [R1+0x4ff8], R244 ;  /* 0x004ff8f401007387 */ /* 0x000fe80000100a00 */
[----:B------:R-:W-:Y:S04]  /*e09e0*/  STL.64 [R1+0x4ff0], R250 ;  /* 0x004ff0fa01007387 */ /* 0x000fe80000100a00 */
[----:B------:R-:W-:Y:S04]  /*e09f0*/  STL.64 [R1+0x4fe8], R248 ;  /* 0x004fe8f801007387 */ /* 0x000fe80000100a00 */
[----:B------:R-:W-:Y:S04]  /*e0a00*/  STL.64 [R1+0x5010], R238 ;  /* 0x005010ee01007387 */ /* 0x000fe80000100a00 */
[----:B------:R1:W-:Y:S01]  /*e0a10*/  STL.64 [R1+0x5008], R236 ;  /* 0x005008ec01007387 */ /* 0x0003e20000100a00 */
[C---:B----4-:R-:W-:Y:S03]  /*e0a20*/  HMMA.1688.F32.TF32 R240, R4.reuse, R236, R16 ;  /* 0x000000ec04f0723c */ /* 0x050fe60000081010 */
[----:B------:R-:W2:Y:S04]  /*e0a30*/  LDL.LU R124, [R1+0x20] ;  /* 0x00002000017c7983 */ /* 0x000ea80000300800 */
[----:B------:R-:W2:Y:S04]  /*e0a40*/  LDL.LU R125, [R1+0x24] ;  /* 0x00002400017d7983 */ /* 0x000ea80000300800 */
[----:B------:R-:W2:Y:S04]  /*e0a50*/  LDL.LU R126, [R1+0x28] ;  /* 0x00002800017e7983 */ /* 0x000ea80000300800 */
[----:B------:R-:W2:Y:S04]  /*e0a60*/  LDL.LU R127, [R1+0x2c] ;  /* 0x00002c00017f7983 */ /* 0x000ea80000300800 */
[----:B-1----:R-:W4:Y:S04]  /*e0a70*/  LDL.LU R236, [R1+0x30] ;  /* 0x0000300001ec7983 */ /* 0x002f280000300800 */
        /* <DEDUP_REMOVED lines=107> */
[----:B------:R-:W2:Y:S04]  /*e1130*/  LDL.64 R244, [R1+0xa0] ;  /* 0x0000a00001f47983 */ /* 0x000ea80000100a00 */
[----:B------:R-:W2:Y:S04]  /*e1140*/  LDL.LU R248, [R1] ;  /* 0x0000000001f87983 */ /* 0x000ea80000300800 */
[----:B------:R-:W2:Y:S04]  /*e1150*/  LDL.LU R249, [R1+0x4] ;  /* 0x0000040001f97983 */ /* 0x000ea80000300800 */
[----:B------:R-:W2:Y:S04]  /*e1160*/  LDL.LU R250, [R1+0x8] ;  /* 0x0000080001fa7983 */ /* 0x000ea80000300800 */
[----:B------:R-:W2:Y:S04]  /*e1170*/  LDL.LU R251, [R1+0xc] ;  /* 0x00000c0001fb7983 */ /* 0x000ea80000300800 */
[----:B------:R-:W2:Y:S01]  /*e1180*/  LDL.64 R8, [R1+0xb0] ;  /* 0x0000b00001087983 */ /* 0x000ea20000100a00 */
[----:B------:R-:W-:Y:S01]  /*e1190*/  IMAD.MOV.U32 R120, RZ, RZ, R252 ;  /* 0x000000ffff787224 */ /* 0x000fe200078e00fc */
[----:B------:R-:W-:Y:S01]  /*e11a0*/  MOV R121, R2 ;  /* 0x0000000200797202 */ /* 0x000fe20000000f00 */
[C---:B---3--:R-:W-:Y:S08]  /*e11b0*/  HMMA.1688.F32.TF32 R12, R4.reuse, R232, R12 ;  /* 0x000000e8040c723c */ /* 0x048ff0000008100c */
[C---:B----4-:R-:W-:Y:S01]  /*e11c0*/  HMMA.1688.F32.TF32 R120, R4.reuse, R120, R236 ;  /* 0x000000780478723c */ /* 0x050fe200000810ec */
[----:B------:R-:W3:Y:S04]  /*e11d0*/  LDL.LU.64 R238, [R1+0x5010] ;  /* 0x0050100001ee7983 */ /* 0x000ee80000300a00 */
[----:B------:R-:W4:Y:S03]  /*e11e0*/  LDL.LU.64 R236, [R1+0x5008] ;  /* 0x0050080001ec7983 */ /* 0x000f260000300a00 */
[C---:B--2---:R-:W-:Y:S01]  /*e11f0*/  HMMA.1688.F32.TF32 R72, R4.reuse, R136, R72 ;  /* 0x000000880448723c */ /* 0x044fe20000081048 */
[----:B------:R-:W2:Y:S07]  /*e1200*/  LDL.LU.64 R246, [R1+0x5000] ;  /* 0x0050000001f67983 */ /* 0x000eae0000300a00 */
        /* <DEDUP_REMOVED lines=24> */
[----:B------:R-:W-:Y:S01]  /*e1390*/  HMMA.1688.F32.TF32 R112, R4, R180, R112 ;  /* 0x000000b40470723c */ /* 0x000fe20000081070 */
[----:B------:R-:W-:-:S02]  /*e13a0*/  IMAD.MOV.U32 R3, RZ, RZ, R244 ;  /* 0x000000ffff037224 */ /* 0x000fc400078e00f4 */
[----:B------:R-:W-:-:S05]  /*e13b0*/  IMAD.MOV.U32 R0, RZ, RZ, R245 ;  /* 0x000000ffff007224 */ /* 0x000fca00078e00f5 */
[C---:B------:R-:W-:Y:S01]  /*e13c0*/  HMMA.1688.F32.TF32 R124, R4.reuse, R244, R124 ;  /* 0x000000f4047c723c */ /* 0x040fe2000008107c */
[----:B------:R-:W2:Y:S07]  /*e13d0*/  LDL.LU.64 R244, [R1+0x4ff8] ;  /* 0x004ff80001f47983 */ /* 0x000eae0000300a00 */
[----:B------:R-:W-:Y:S01]  /*e13e0*/  HMMA.1688.F32.TF32 R4, R4, R8, R248 ;  /* 0x000000080404723c */ /* 0x000fe200000810f8 */
[----:B------:R-:W2:Y:S01]  /*e13f0*/  LDL.LU.64 R250, [R1+0x4ff0] ;  /* 0x004ff00001fa7983 */ /* 0x000ea20000300a00 */
[----:B------:R-:W-:Y:S01]  /*e1400*/  MOV R252, R8 ;  /* 0x0000000800fc7202 */ /* 0x000fe20000000f00 */
[----:B------:R-:W-:-:S02]  /*e1410*/  IMAD.MOV.U32 R2, RZ, RZ, R9 ;  /* 0x000000ffff027224 */ /* 0x000fc400078e0009 */
[----:B------:R-:W2:Y:S04]  /*e1420*/  LDL.LU.64 R248, [R1+0x4fe8] ;  /* 0x004fe80001f87983 */ /* 0x000ea80000300a00 */
[----:B------:R-:W2:Y:S04]  /*e1430*/  LDL.LU.64 R10, [R1+0x4fe0] ;  /* 0x004fe000010a7983 */ /* 0x000ea80000300a00 */
[----:B------:R-:W2:Y:S02]  /*e1440*/  LDL.LU.64 R8, [R1+0x4fd8] ;  /* 0x004fd80001087983 */ /* 0x000ea40000300a00 */
[C---:B--2---:R-:W-:Y:S08]  /*e1450*/  HMMA.1688.F32.TF32 R244, R8.reuse, R250, R244 ;  /* 0x000000fa08f4723c */ /* 0x044ff000000810f4 */
[C---:B---3--:R-:W-:Y:S11]  /*e1460*/  HMMA.1688.F32.TF32 R240, R8.reuse, R238, R240 ;  /* 0x000000ee08f0723c */ /* 0x048ff600000810f0 */
[----:B------:R-:W-:Y:S04]  /*e1470*/  STL.64 [R1+0xf00], R244 ;  /* 0x000f00f401007387 */ /* 0x000fe80000100a00 */
[----:B------:R1:W-:Y:S01]  /*e1480*/  STL.64 [R1+0xf08], R246 ;  /* 0x000f08f601007387 */ /* 0x0003e20000100a00 */
[C---:B------:R-:W-:Y:S03]  /*e1490*/  HMMA.1688.F32.TF32 R16, R8.reuse, R230, R16 ;  /* 0x000000e60810723c */ /* 0x040fe60000081010 */
[----:B-1----:R-:W2:Y:S04]  /*e14a0*/  LDL R246, [R1+0x1e44] ;  /* 0x001e440001f67983 */ /* 0x002ea80000100800 */
[----:B------:R-:W3:Y:S04]  /*e14b0*/  LDL R247, [R1+0x29c8] ;  /* 0x0029c80001f77983 */ /* 0x000ee80000100800 */
        /* <DEDUP_REMOVED lines=42> */
[----:B------:R-:W-:Y:S04]  /*e1760*/  STL [R1+0x4f9c], R134 ;  /* 0x004f9c8601007387 */ /* 0x000fe80000100800 */
[----:B------:R-:W-:Y:S04]  /*e1770*/  STL.64 [R1+0xf40], R16 ;  /* 0x000f401001007387 */ /* 0x000fe80000100a00 */
[----:B------:R-:W-:Y:S04]  /*e1780*/  STL.64 [R1+0xf48], R18 ;  /* 0x000f481201007387 */ /* 0x000fe80000100a00 */
[----:B------:R-:W-:Y:S04]  /*e1790*/  STL [R1+0x4f98], R135 ;  /* 0x004f988701007387 */ /* 0x000fe80000100800 */
[----:B------:R-:W-:Y:S04]  /*e17a0*/  STL.64 [R1+0xf30], R12 ;  /* 0x000f300c01007387 */ /* 0x000fe80000100a00 */
[----:B------:R4:W-:Y:S01]  /*e17b0*/  STL.64 [R1+0xf38], R14 ;  /* 0x000f380e01007387 */ /* 0x0009e20000100a00 */
[C---:B-1----:R-:W-:Y:S03]  /*e17c0*/  HMMA.1688.F32.TF32 R20, R8.reuse, R142, R76 ;  /* 0x0000008e0814723c */ /* 0x042fe6000008104c */
[----:B------:R-:W3:Y:S05]  /*e17d0*/  LDL.64 R30, [R1+0x98] ;  /* 0x00009800011e7983 */ /* 0x000eea0000100a00 */
[C---:B----4-:R-:W-:Y:S01]  /*e17e0*/  HMMA.1688.F32.TF32 R12, R8.reuse, R138, R72 ;  /* 0x0000008a080c723c */ /* 0x050fe20000081048 */
[----:B------:R-:W-:Y:S07]  /*e17f0*/  STL [R1+0x4fa4], R138 ;  /* 0x004fa48a01007387 */ /* 0x000fee0000100800 */
[C---:B------:R-:W-:Y:S11]  /*e1800*/  HMMA.1688.F32.TF32 R16, R8.reuse, R146, R80 ;  /* 0x000000920810723c */ /* 0x040ff60000081050 */
[----:B------:R-:W-:Y:S04]  /*e1810*/  STL.64 [R1+0xf20], R12 ;  /* 0x000f200c01007387 */ /* 0x000fe80000100a00 */
[----:B------:R1:W-:Y:S02]  /*e1820*/  STL.64 [R1+0xf28], R14 ;  /* 0x000f280e01007387 */ /* 0x0003e40000100a00 */
[C---:B-1----:R-:W-:Y:S02]  /*e1830*/  HMMA.1688.F32.TF32 R12, R8.reuse, R150, R84 ;  /* 0x00000096080c723c */ /* 0x042fe40000081054 */
[----:B------:R-:W-:Y:S04]  /*e1840*/  STL [R1+0x4fa0], R139 ;  /* 0x004fa08b01007387 */ /* 0x000fe80000100800 */
[----:B------:R-:W-:Y:S04]  /*e1850*/  STL.64 [R1+0x1400], R20 ;  /* 0x0014001401007387 */ /* 0x000fe80000100a00 */
[----:B------:R1:W-:Y:S04]  /*e1860*/  STL.64 [R1+0x1408], R22 ;  /* 0x0014081601007387 */ /* 0x0003e80000100a00 */
[----:B------:R-:W4:Y:S04]  /*e1870*/  LDL.64 R26, [R1+0xb8] ;  /* 0x0000b800011a7983 */ /* 0x000f280000100a00 */
[----:B------:R-:W-:Y:S01]  /*e1880*/  STL.64 [R1+0x1440], R16 ;  /* 0x0014401001007387 */ /* 0x000fe20000100a00 */
[C---:B-1----:R-:W-:Y:S03]  /*e1890*/  HMMA.1688.F32.TF32 R20, R8.reuse, R154, R88 ;  /* 0x0000009a0814723c */ /* 0x042fe60000081058 */
[----:B------:R1:W-:Y:S04]  /*e18a0*/  STL.64 [R1+0x1448], R18 ;  /* 0x0014481201007387 */ /* 0x0003e80000100a00 */
[----:B------:R-:W4:Y:S04]  /*e18b0*/  LDL.LU R240, [R1+0x10] ;  /* 0x0000100001f07983 */ /* 0x000f280000300800 */
[----:B------:R-:W-:Y:S01]  /*e18c0*/  STL.64 [R1+0x1480], R12 ;  /* 0x0014800c01007387 */ /* 0x000fe20000100a00 */
[C---:B-1----:R-:W-:Y:S03]  /*e18d0*/  HMMA.1688.F32.TF32 R16, R8.reuse, R162, R92 ;  /* 0x000000a20810723c */ /* 0x042fe6000008105c */
[----:B------:R1:W-:Y:S04]  /*e18e0*/  STL.64 [R1+0x1488], R14 ;  /* 0x0014880e01007387 */ /* 0x0003e80000100a00 */
[----:B------:R-:W4:Y:S01]  /*e18f0*/  LDL.LU R241, [R1+0x14] ;  /* 0x0000140001f17983 */ /* 0x000f220000300800 */
[C---:B------:R-:W-:Y:S03]  /*e1900*/  HMMA.1688.F32.TF32 R36, R8.reuse, R174, R100 ;  /* 0x000000ae0824723c */ /* 0x040fe60000081064 */
[----:B------:R-:W4:Y:S04]  /*e1910*/  LDL.LU R242, [R1+0x18] ;  /* 0x0000180001f27983 */ /* 0x000f280000300800 */
[----:B------:R-:W4:Y:S01]  /*e1920*/  LDL.LU R243, [R1+0x1c] ;  /* 0x00001c0001f37983 */ /* 0x000f220000300800 */
[C---:B-1----:R-:W-:Y:S03]  /*e1930*/  HMMA.1688.F32.TF32 R12, R8.reuse, R166, R96 ;  /* 0x000000a6080c723c */ /* 0x042fe60000081060 */
[----:B------:R-:W-:Y:S04]  /*e1940*/  STL.64 [R1+0x14c0], R20 ;  /* 0x0014c01401007387 */ /* 0x000fe80000100a00 */
[----:B------:R1:W-:Y:S01]  /*e1950*/  STL.64 [R1+0x14c8], R22 ;  /* 0x0014c81601007387 */ /* 0x0003e20000100a00 */
[C---:B------:R-:W-:Y:S03]  /*e1960*/  HMMA.1688.F32.TF32 R32, R8.reuse, R170, R104 ;  /* 0x000000aa0820723c */ /* 0x040fe60000081068 */
[----:B--2---:R-:W-:Y:S04]  /*e1970*/  LDS R244, [R246+UR18+0x8e000] ;  /* 0x08e00012f6f47984 */ /* 0x004fe80008000800 */
[----:B---3--:R-:W-:Y:S04]  /*e1980*/  LDS R245, [R247+UR18+0x8e000] ;  /* 0x08e00012f7f57984 */ /* 0x008fe80008000800 */
[----:B-1----:R-:W2:Y:S04]  /*e1990*/  LDL R22, [R1+0x1e44] ;  /* 0x001e440001167983 */ /* 0x002ea80000100800 */
[----:B------:R1:W-:Y:S04]  /*e19a0*/  STL.64 [R1+0x1500], R16 ;  /* 0x0015001001007387 */ /* 0x0003e80000100a00 */
[----:B------:R3:W-:Y:S04]  /*e19b0*/  STL.64 [R1+0x1508], R18 ;  /* 0x0015081201007387 */ /* 0x0007e80000100a00 */
[----:B------:R-:W2:Y:S04]  /*e19c0*/  LDL R23, [R1+0x29c8] ;  /* 0x0029c80001177983 */ /* 0x000ea80000100800 */
[----:B------:R3:W-:Y:S04]  /*e19d0*/  STL.64 [R1+0x1540], R12 ;  /* 0x0015400c01007387 */ /* 0x0007e80000100a00 */
[----:B------:R3:W-:Y:S04]  /*e19e0*/  STL.64 [R1+0x1548], R14 ;  /* 0x0015480e01007387 */ /* 0x0007e80000100a00 */
[----:B-1----:R-:W2:Y:S04]  /*e19f0*/  LDL.LU R16, [R1+0xa50] ;  /* 0x000a500001107983 */ /* 0x002ea80000300800 */
[----:B------:R-:W2:Y:S04]  /*e1a00*/  LDL.LU R17, [R1+0xa54] ;  /* 0x000a540001117983 */ /* 0x000ea80000300800 */
[----:B---3--:R-:W3:Y:S04]  /*e1a10*/  LDL.LU R18, [R1+0xa58] ;  /* 0x000a580001127983 */ /* 0x008ee80000300800 */
[----:B------:R-:W3:Y:S04]  /*e1a20*/  LDL.LU R19, [R1+0xa5c] ;  /* 0x000a5c0001137983 */ /* 0x000ee80000300800 */
[----:B------:R-:W3:Y:S01]  /*e1a30*/  LDL.LU R12, [R1+0xa60] ;  /* 0x000a6000010c7983 */ /* 0x000ee20000300800 */
[C---:B------:R-:W-:Y:S03]  /*e1a40*/  HMMA.1688.F32.TF32 R40, R8.reuse, R178, R108 ;  /* 0x000000b20828723c */ /* 0x040fe6000008106c */
[----:B------:R-:W3:Y:S04]  /*e1a50*/  LDL.LU R13, [R1+0xa64] ;  /* 0x000a6400010d7983 */ /* 0x000ee80000300800 */
[----:B------:R-:W3:Y:S04]  /*e1a60*/  LDL.LU R14, [R1+0xa68] ;  /* 0x000a6800010e7983 */ /* 0x000ee80000300800 */
[----:B------:R-:W3:Y:S04]  /*e1a70*/  LDL.LU R15, [R1+0xa6c] ;  /* 0x000a6c00010f7983 */ /* 0x000ee80000300800 */
[----:B------:R-:W-:Y:S04]  /*e1a80*/  STL.64 [R1+0x1580], R36 ;  /* 0x0015802401007387 */ /* 0x000fe80000100a00 */
[----:B------:R1:W-:Y:S04]  /*e1a90*/  STL.64 [R1+0x1588], R38 ;  /* 0x0015882601007387 */ /* 0x0003e80000100a00 */
[----:B------:R-:W-:Y:S04]  /*e1aa0*/  STL.64 [R1+0x15d0], R32 ;  /* 0x0015d02001007387 */ /* 0x000fe80000100a00 */
[----:B------:R1:W-:Y:S02]  /*e1ab0*/  STL.64 [R1+0x15d8], R34 ;  /* 0x0015d82201007387 */ /* 0x0003e40000100a00 */
[C---:B-1----:R-:W-:Y:S02]  /*e1ac0*/  HMMA.1688.F32.TF32 R36, R8.reuse, R182, R112 ;  /* 0x000000b60824723c */ /* 0x042fe40000081070 */
[----:B------:R-:W-:Y:S04]  /*e1ad0*/  LDS R246, [R246+UR18+0x8e800] ;  /* 0x08e80012f6f67984 */ /* 0x000fe80008000800 */
[----:B------:R-:W1:Y:S02]  /*e1ae0*/  LDS R247, [R247+UR18+0x8e800] ;  /* 0x08e80012f7f77984 */ /* 0x000e640008000800 */
[C---:B------:R-:W-:Y:S02]  /*e1af0*/  HMMA.1688.F32.TF32 R32, R8.reuse, R158, R116 ;  /* 0x0000009e0820723c */ /* 0x040fe40000081074 */
[----:B------:R-:W-:Y:S04]  /*e1b00*/  STL.64 [R1+0x15c0], R40 ;  /* 0x0015c02801007387 */ /* 0x000fe80000100a00 */
[----:B------:R-:W-:Y:S05]  /*e1b10*/  STL.64 [R1+0x15c8], R42 ;  /* 0x0015c82a01007387 */ /* 0x000fea0000100a00 */
[----:B------:R-:W-:Y:S04]  /*e1b20*/  STL.64 [R1+0x1630], R36 ;  /* 0x0016302401007387 */ /* 0x000fe80000100a00 */
[----:B------:R-:W-:Y:S04]  /*e1b30*/  STL.64 [R1+0x1638], R38 ;  /* 0x0016382601007387 */ /* 0x000fe80000100a00 */
[----:B------:R-:W-:Y:S04]  /*e1b40*/  STL.64 [R1+0x1680], R32 ;  /* 0x0016802001007387 */ /* 0x000fe80000100a00 */
[----:B------:R1:W-:Y:S04]  /*e1b50*/  STL.64 [R1+0x1688], R34 ;  /* 0x0016882201007387 */ /* 0x0003e80000100a00 */
[----:B------:R-:W3:Y:S04]  /*e1b60*/  LDL R118, [R1+0xa8] ;  /* 0x0000a80001767983 */ /* 0x000ee80000100800 */
[----:B------:R-:W3:Y:S01]  /*e1b70*/  LDL R119, [R1+0xac] ;  /* 0x0000ac0001777983 */ /* 0x000ee20000100800 */
[----:B------:R-:W-:Y:S01]  /*e1b80*/  IMAD.MOV.U32 R116, RZ, RZ, R3 ;  /* 0x000000ffff747224 */ /* 0x000fe200078e0003 */
[----:B------:R-:W-:Y:S01]  /*e1b90*/  MOV R117, R0 ;  /* 0x0000000000757202 */ /* 0x000fe20000000f00 */
[----:B-1----:R-:W-:Y:S01]  /*e1ba0*/  HMMA.1688.F32.TF32 R32, R8, R30, R120 ;  /* 0x0000001e0820723c */ /* 0x002fe20000081078 */
[----:B------:R-:W-:-:S02]  /*e1bb0*/  IMAD.MOV.U32 R3, RZ, RZ, R30 ;  /* 0x000000ffff037224 */ /* 0x000fc400078e001e */
[----:B------:R-:W-:-:S15]  /*e1bc0*/  IMAD.MOV.U32 R0, RZ, RZ, R31 ;  /* 0x000000ffff007224 */ /* 0x000fde00078e001f */
[----:B------:R-:W-:Y:S01]  /*e1bd0*/  NOP ;  /* 0x0000000000007918 */ /* 0x000fe20000000000 */
[----:B------:R-:W-:Y:S04]  /*e1be0*/  STL.64 [R1+0x16c0], R32 ;  /* 0x0016c02001007387 */ /* 0x000fe80000100a00 */
[----:B------:R-:W-:Y:S04]  /*e1bf0*/  STL.64 [R1+0x16c8], R34 ;  /* 0x0016c82201007387 */ /* 0x000fe80000100a00 */
[----:B------:R-:W-:Y:S01]  /*e1c00*/  STL.64 [R1+0x4fd0], R116 ;  /* 0x004fd07401007387 */ /* 0x000fe20000100a00 */
[----:B----4-:R-:W-:Y:S08]  /*e1c10*/  HMMA.1688.F32.TF32 R4, R8, R26, R4 ;  /* 0x0000001a0804723c */ /* 0x010ff00000081004 */
[----:B------:R-:W-:Y:S01]  /*e1c20*/  HMMA.1688.F32.TF32 R240, R244, R248, R240 ;  /* 0x000000f8f4f0723c */ /* 0x000fe200000810f0 */
[----:B--2---:R-:W-:Y:S04]  /*e1c30*/  LDS R122, [R22+UR18+0x8f800] ;  /* 0x08f80012167a7984 */ /* 0x004fe80008000800 */
[----:B------:R-:W-:Y:S04]  /*e1c40*/  LDS R120, [R22+UR18+0x8f000] ;  /* 0x08f0001216787984 */ /* 0x000fe80008000800 */
[----:B------:R-:W1:Y:S04]  /*e1c50*/  LDS R123, [R23+UR18+0x8f800] ;  /* 0x08f80012177b7984 */ /* 0x000e680008000800 */
[----:B------:R-:W2:Y:S01]  /*e1c60*/  LDS R121, [R23+UR18+0x8f000] ;  /* 0x08f0001217797984 */ /* 0x000ea20008000800 */
[----:B---3--:R-:W-:-:S15]  /*e1c70*/  HMMA.1688.F32.TF32 R28, R8, R118, R124 ;  /* 0x00000076081c723c */ /* 0x008fde000008107c */
[----:B------:R-:W-:-:S04]  /*e1c80*/  NOP ;  /* 0x0000000000007918 */ /* 0x000fc80000000000 */
        /* <DEDUP_REMOVED lines=8> */
[----:B--2---:R1:W-:Y:S04]  /*e1d10*/  STL.64 [R1+0x4fc0], R120 ;  /* 0x004fc07801007387 */ /* 0x0043e80000100a00 */
        /* <DEDUP_REMOVED lines=73> */
[----:B------:R-:W2:Y:S01]  /*e21b0*/  LDL.LU R27, [R1+0xabc] ;  /* 0x000abc00011b7983 */ /* 0x000ea20000300800 */
[C---:B------:R-:W-:Y:S03]  /*e21c0*/  HMMA.1688.F32.TF32 R124, R244.reuse, R236, R16 ;  /* 0x000000ecf47c723c */ /* 0x040fe60000081010 */
        /* <DEDUP_REMOVED lines=41> */
[----:B------:R-:W3:Y:S01]  /*e2460*/  LDL.64 R116, [R1+0x90] ;  /* 0x0000900001747983 */ /* 0x000ee20000100a00 */
[----:B------:R-:W-:Y:S01]  /*e2470*/  IMAD.MOV.U32 R138, RZ, RZ, R248 ;  /* 0x000000ffff8a7224 */ /* 0x000fe200078e00f8 */
[----:B------:R-:W-:-:S02]  /*e2480*/  MOV R139, R249 ;  /* 0x000000f9008b7202 */ /* 0x000fc40000000f00 */
[----:B------:R-:W2:Y:S01]  /*e2490*/  LDL.LU R248, [R1+0xc20] ;  /* 0x000c200001f87983 */ /* 0x000ea20000300800 */
[----:B------:R-:W-:Y:S02]  /*e24a0*/  IMAD.MOV.U32 R240, RZ, RZ, R252 ;  /* 0x000000fffff07224 */ /* 0x000fe400078e00fc */
[----:B------:R-:W-:Y:S01]  /*e24b0*/  IMAD.MOV.U32 R241, RZ, RZ, R2 ;  /* 0x000000fffff17224 */ /* 0x000fe200078e0002 */
[----:B------:R-:W2:Y:S04]  /*e24c0*/  LDL.LU R249, [R1+0xc24] ;  /* 0x000c240001f97983 */ /* 0x000ea80000300800 */
[----:B------:R-:W4:Y:S04]  /*e24d0*/  LDL.LU R250, [R1+0xc28] ;  /* 0x000c280001fa7983 */ /* 0x000f280000300800 */
[----:B------:R-:W4:Y:S01]  /*e24e0*/  LDL.LU R251, [R1+0xc2c] ;  /* 0x000c2c0001fb7983 */ /* 0x000f220000300800 */
[----:B---3--:R-:W-:Y:S01]  /*e24f0*/  HMMA.1688.F32.TF32 R112, R244, R116, R112 ;  /* 0x00000074f470723c */ /* 0x008fe20000081070 */
[----:B------:R-:W-:Y:S01]  /*e2500*/  MOV R252, R116 ;  /* 0x0000007400fc7202 */ /* 0x000fe20000000f00 */
[----:B------:R-:W-:-:S02]  /*e2510*/  IMAD.MOV.U32 R2, RZ, RZ, R117 ;  /* 0x000000ffff027224 */ /* 0x000fc400078e0075 */
[----:B------:R-:W3:Y:S04]  /*e2520*/  LDL.LU.64 R116, [R1+0x4fd0] ;  /* 0x004fd00001747983 */ /* 0x000ee80000300a00 */
        /* <DEDUP_REMOVED lines=30> */
[----:B------:R-:W3:Y:S04]  /*e2710*/  LDL.LU.64 R250, [R1+0x4fb8] ;  /* 0x004fb80001fa7983 */ /* 0x000ee80000300a00 */
[----:B------:R-:W3:Y:S04]  /*e2720*/  LDL.LU.64 R242, [R1+0x4fb0] ;  /* 0x004fb00001f27983 */ /* 0x000ee80000300a00 */
[----:B------:R-:W3:Y:S01]  /*e2730*/  LDL.LU.64 R240, [R1+0x4fa8] ;  /* 0x004fa80001f07983 */ /* 0x000ee20000300a00 */
[C---:B--2---:R-:W-:Y:S08]  /*e2740*/  HMMA.1688.F32.TF32 R124, R120.reuse, R238, R124 ;  /* 0x000000ee787c723c */ /* 0x044ff0000008107c */
[----:B---3--:R-:W-:-:S15]  /*e2750*/  HMMA.1688.F32.TF32 R248, R120, R250, R240 ;  /* 0x000000fa78f8723c */ /* 0x008fde00000810f0 */
[----:B------:R-:W-:-:S04]  /*e2760*/  NOP ;  /* 0x0000000000007918 */ /* 0x000fc80000000000 */
[----:B------:R-:W-:Y:S04]  /*e2770*/  STL [R1+0x4eb8], R248 ;  /* 0x004eb8f801007387 */ /* 0x000fe80000100800 */
[----:B------:R-:W-:Y:S04]  /*e2780*/  STL [R1+0x4eb4], R249 ;  /* 0x004eb4f901007387 */ /* 0x000fe80000100800 */
[----:B------:R1:W-:Y:S04]  /*e2790*/  STL [R1+0x4eb0], R250 ;  /* 0x004eb0fa01007387 */ /* 0x0003e80000100800 */
[----:B-1----:R-:W2:Y:S04]  /*e27a0*/  LDL R250, [R1+0x29c8] ;  /* 0x0029c80001fa7983 */ /* 0x002ea80000100800 */
[----:B------:R1:W-:Y:S04]  /*e27b0*/  STL [R1+0x4eac], R251 ;  /* 0x004eacfb01007387 */ /* 0x0003e80000100800 */
[----:B-1----:R-:W3:Y:S04]  /*e27c0*/  LDL R251, [R1+0x1e44] ;  /* 0x001e440001fb7983 */ /* 0x002ee80000100800 */
        /* <DEDUP_REMOVED lines=9> */
[----:B------:R1:W-:Y:S02]  /*e2860*/  STL.64 [R1+0x18], R6 ;  /* 0x0000180601007387 */ /* 0x0003e40000100a00 */
[C---:B-1----:R-:W-:Y:S02]  /*e2870*/  HMMA.1688.F32.TF32 R4, R120.reuse, R218, R20 ;  /* 0x000000da7804723c */ /* 0x042fe40000081014 */
[----:B------:R-:W-:Y:S04]  /*e2880*/  STL.64 [R1], R12 ;  /* 0x0000000c01007387 */ /* 0x000fe80000100a00 */
        /* <DEDUP_REMOVED lines=26> */
[----:B------:R1:W-:Y:S04]  /*e2a30*/  STL.64 [R1+0x200], R12 ;  /* 0x0002000c01007387 */ /* 0x0003e80000100a00 */
[----:B------:R-:W-:Y:S04]  /*e2a40*/  STL.64 [R1+0x208], R14 ;  /* 0x0002080e01007387 */ /* 0x000fe80000100a00 */
[----:B------:R-:W-:Y:S01]  /*e2a50*/  STL.64 [R1+0x160], R8 ;  /* 0x0001600801007387 */ /* 0x000fe20000100a00 */
[----:B-1----:R-:W-:-:S03]  /*e2a60*/  IMAD.MOV.U32 R12, RZ, RZ, R138 ;  /* 0x000000ffff0c7224 */ /* 0x002fc600078e008a */
[----:B------:R1:W-:Y:S01]  /*e2a70*/  STL.64 [R1+0x168], R10 ;  /* 0x0001680a01007387 */ /* 0x0003e20000100a00 */
[----:B------:R-:W-:-:S03]  /*e2a80*/  MOV R13, R139 ;  /* 0x0000008b000d7202 */ /* 0x000fc60000000f00 */
[----:B------:R-:W4:Y:S01]  /*e2a90*/  LDL.LU R138, [R1+0x4fa4] ;  /* 0x004fa400018a7983 */ /* 0x000f220000300800 */
[----:B------:R-:W-:-:S03]  /*e2aa0*/  IMAD.MOV.U32 R22, RZ, RZ, R134 ;  /* 0x000000ffff167224 */ /* 0x000fc600078e0086 */
[----:B------:R-:W-:Y:S01]  /*e2ab0*/  STL.64 [R1+0x150], R4 ;  /* 0x0001500401007387 */ /* 0x000fe20000100a00 */
[----:B------:R-:W-:-:S03]  /*e2ac0*/  IMAD.MOV.U32 R23, RZ, RZ, R135 ;  /* 0x000000ffff177224 */ /* 0x000fc600078e0087 */
[----:B------:R1:W-:Y:S04]  /*e2ad0*/  STL.64 [R1+0x158], R6 ;  /* 0x0001580601007387 */ /* 0x0003e80000100a00 */
[----:B------:R-:W4:Y:S04]  /*e2ae0*/  LDL.LU R139, [R1+0x4fa0] ;  /* 0x004fa000018b7983 */ /* 0x000f280000300800 */
[----:B------:R-:W4:Y:S04]  /*e2af0*/  LDL.LU R134, [R1+0x4f9c] ;  /* 0x004f9c0001867983 */ /* 0x000f280000300800 */
[----:B------:R-:W4:Y:S04]  /*e2b00*/  LDL.LU R135, [R1+0x4f98] ;  /* 0x004f980001877983 */ /* 0x000f280000300800 */
[----:B------:R-:W4:Y:S04]  /*e2b10*/  LDL.64 R26, [R1+0xa8] ;  /* 0x0000a800011a7983 */ /* 0x000f280000100a00 */
[----:B------:R-:W4:Y:S01]  /*e2b20*/  LDL.LU R16, [R1+0xc40] ;  /* 0x000c400001107983 */ /* 0x000f220000300800 */
[C---:B-1----:R-:W-:Y:S03]  /*e2b30*/  HMMA.1688.F32.TF32 R8, R120.reuse, R142, R68 ;  /* 0x0000008e7808723c */ /* 0x042fe60000081044 */
[----:B------:R-:W4:Y:S04]  /*e2b40*/  LDL.LU R17, [R1+0xc44] ;  /* 0x000c440001117983 */ /* 0x000f280000300800 */
[----:B------:R-:W4:Y:S04]  /*e2b50*/  LDL.LU R18, [R1+0xc48] ;  /* 0x000c480001127983 */ /* 0x000f280000300800 */
[----:B------:R-:W4:Y:S01]  /*e2b60*/  LDL.LU R19, [R1+0xc4c] ;  /* 0x000c4c0001137983 */ /* 0x000f220000300800 */
[C---:B------:R-:W-:Y:S03]  /*e2b70*/  HMMA.1688.F32.TF32 R40, R120.reuse, R154, R80 ;  /* 0x0000009a7828723c */ /* 0x040fe60000081050 */
[----:B--2---:R-:W-:Y:S04]  /*e2b80*/  LDS R241, [R250+UR18+0x8e080] ;  /* 0x08e08012faf17984 */ /* 0x004fe80008000800 */
[----:B------:R-:W-:Y:S04]  /*e2b90*/  LDS R243, [R250+UR18+0x8e880] ;  /* 0x08e88012faf37984 */ /* 0x000fe80008000800 */
[----:B---3--:R-:W-:Y:S04]  /*e2ba0*/  LDS R240, [R251+UR18+0x8e080] ;  /* 0x08e08012fbf07984 */ /* 0x008fe80008000800 */
[----:B------:R-:W1:Y:S01]  /*e2bb0*/  LDS R242, [R251+UR18+0x8e880] ;  /* 0x08e88012fbf27984 */ /* 0x000e620008000800 */
[C---:B----4-:R-:W-:Y:S08]  /*e2bc0*/  HMMA.1688.F32.TF32 R4, R120.reuse, R134, R60 ;  /* 0x000000867804723c */ /* 0x050ff0000008103c */
[C---:B------:R-:W-:Y:S11]  /*e2bd0*/  HMMA.1688.F32.TF32 R32, R120.reuse, R138, R64 ;  /* 0x0000008a7820723c */ /* 0x040ff60000081040 */
[----:B------:R-:W-:Y:S04]  /*e2be0*/  STL.64 [R1+0x140], R4 ;  /* 0x0001400401007387 */ /* 0x000fe80000100a00 */
[----:B------:R2:W-:Y:S02]  /*e2bf0*/  STL.64 [R1+0x148], R6 ;  /* 0x0001480601007387 */ /* 0x0005e40000100a00 */
[C---:B--2---:R-:W-:Y:S02]  /*e2c00*/  HMMA.1688.F32.TF32 R4, R120.reuse, R146, R72 ;  /* 0x000000927804723c */ /* 0x044fe40000081048 */
[----:B------:R-:W-:Y:S04]  /*e2c10*/  STL.64 [R1+0x130], R32 ;  /* 0x0001302001007387 */ /* 0x000fe80000100a00 */
        /* <DEDUP_REMOVED lines=8> */
[----:B------:R-:W3:Y:S01]  /*e2ca0*/  LDL.LU R127, [R1+0xc5c] ;  /* 0x000c5c00017f7983 */ /* 0x000ee20000300800 */
[C---:B--2---:R-:W-:Y:S03]  /*e2cb0*/  HMMA.1688.F32.TF32 R32, R120.reuse, R150, R76 ;  /* 0x000000967820723c */ /* 0x044fe6000008104c */
[----:B----4-:R-:W2:Y:S04]  /*e2cc0*/  LDL.LU R4, [R1+0xc60] ;  /* 0x000c600001047983 */ /* 0x010ea80000300800 */
[----:B------:R-:W2:Y:S04]  /*e2cd0*/  LDL.LU R5, [R1+0xc64] ;  /* 0x000c640001057983 */ /* 0x000ea80000300800 */
[----:B-1----:R-:W2:Y:S04]  /*e2ce0*/  LDL.LU R6, [R1+0xc68] ;  /* 0x000c680001067983 */ /* 0x002ea80000300800 */
[----:B------:R-:W2:Y:S04]  /*e2cf0*/  LDL.LU R7, [R1+0xc6c] ;  /* 0x000c6c0001077983 */ /* 0x000ea80000300800 */
[----:B------:R-:W4:Y:S01]  /*e2d00*/  LDL.LU R8, [R1+0xc70] ;  /* 0x000c700001087983 */ /* 0x000f220000300800 */
[C---:B------:R-:W-:Y:S03]  /*e2d10*/  HMMA.1688.F32.TF32 R36, R120.reuse, R162, R84 ;  /* 0x000000a27824723c */ /* 0x040fe60000081054 */
[----:B------:R-:W4:Y:S04]  /*e2d20*/  LDL.LU R9, [R1+0xc74] ;  /* 0x000c740001097983 */ /* 0x000f280000300800 */
[----:B------:R-:W4:Y:S04]  /*e2d30*/  LDL.LU R10, [R1+0xc78] ;  /* 0x000c7800010a7983 */ /* 0x000f280000300800 */
[----:B------:R-:W4:Y:S04]  /*e2d40*/  LDL.LU R11, [R1+0xc7c] ;  /* 0x000c7c00010b7983 */ /* 0x000f280000300800 */
[----:B------:R-:W-:Y:S04]  /*e2d50*/  STL.64 [R1+0x830], R32 ;  /* 0x0008302001007387 */ /* 0x000fe80000100a00 */
[----:B------:R1:W-:Y:S02]  /*e2d60*/  STL.64 [R1+0x838], R34 ;  /* 0x0008382201007387 */ /* 0x0003e40000100a00 */
[C---:B-1----:R-:W-:Y:S02]  /*e2d70*/  HMMA.1688.F32.TF32 R32, R120.reuse, R166, R88 ;  /* 0x000000a67820723c */ /* 0x042fe40000081058 */
[----:B------:R-:W-:Y:S04]  /*e2d80*/  STL.64 [R1+0x890], R40 ;  /* 0x0008902801007387 */ /* 0x000fe80000100a00 */
[----:B------:R1:W-:Y:S04]  /*e2d90*/  STL.64 [R1+0x898], R42 ;  /* 0x0008982a01007387 */ /* 0x0003e80000100a00 */
[----:B------:R-:W-:Y:S04]  /*e2da0*/  STL.64 [R1+0x8f0], R36 ;  /* 0x0008f02401007387 */ /* 0x000fe80000100a00 */
[----:B------:R1:W-:Y:S02]  /*e2db0*/  STL.64 [R1+0x8f8], R38 ;  /* 0x0008f82601007387 */ /* 0x0003e40000100a00 */
[C---:B-1----:R-:W-:Y:S03]  /*e2dc0*/  HMMA.1688.F32.TF32 R40, R120.reuse, R174, R92 ;  /* 0x000000ae7828723c */ /* 0x042fe6000008105c */
[----:B------:R-:W-:Y:S04]  /*e2dd0*/  STL.64 [R1+0x8e0], R32 ;  /* 0x0008e02001007387 */ /* 0x000fe80000100a00 */
[----:B------:R1:W-:Y:S01]  /*e2de0*/  STL.64 [R1+0x8e8], R34 ;  /* 0x0008e82201007387 */ /* 0x0003e20000100a00 */
[C---:B------:R-:W-:Y:S08]  /*e2df0*/  HMMA.1688.F32.TF32 R36, R120.reuse, R170, R96 ;  /* 0x000000aa7824723c */ /* 0x040ff00000081060 */
[C---:B-1----:R-:W-:Y:S01]  /*e2e00*/  HMMA.1688.F32.TF32 R32, R120.reuse, R178, R100 ;  /* 0x000000b27820723c */ /* 0x042fe20000081064 */
[----:B------:R-:W-:Y:S01]  /*e2e10*/  MOV R30, R3 ;  /* 0x00000003001e7202 */ /* 0x000fe20000000f00 */
[----:B------:R-:W-:Y:S01]  /*e2e20*/  IMAD.MOV.U32 R31, RZ, RZ, R0 ;  /* 0x000000ffff1f7224 */ /* 0x000fe200078e0000 */
[----:B------:R-:W-:Y:S04]  /*e2e30*/  STL.64 [R1+0x8c0], R40 ;  /* 0x0008c02801007387 */ /* 0x000fe80000100a00 */
[----:B------:R1:W-:Y:S04]  /*e2e40*/  STL.64 [R1+0x8c8], R42 ;  /* 0x0008c82a01007387 */ /* 0x0003e80000100a00 */
[----:B------:R-:W-:Y:S04]  /*e2e50*/  STL.64 [R1+0x8a0], R36 ;  /* 0x0008a02401007387 */ /* 0x000fe80000100a00 */
[----:B------:R1:W-:Y:S01]  /*e2e60*/  STL.64 [R1+0x8a8], R38 ;  /* 0x0008a82601007387 */ /* 0x0003e20000100a00 */
[C---:B------:R-:W-:Y:S03]  /*e2e70*/  HMMA.1688.F32.TF32 R20, R120.reuse, R22, R244 ;  /* 0x000000167814723c */ /* 0x040fe600000810f4 */
[----:B------:R-:W-:Y:S04]  /*e2e80*/  STL.64 [R1+0x880], R32 ;  /* 0x0008802001007387 */ /* 0x000fe80000100a00 */
[----:B------:R1:W-:Y:S02]  /*e2e90*/  STL.64 [R1+0x888], R34 ;  /* 0x0008882201007387 */ /* 0x0003e40000100a00 */
[C---:B-1----:R-:W-:Y:S08]  /*e2ea0*/  HMMA.1688.F32.TF32 R40, R120.reuse, R182, R104 ;  /* 0x000000b67828723c */ /* 0x042ff00000081068 */
[C---:B------:R-:W-:Y:S08]  /*e2eb0*/  HMMA.1688.F32.TF32 R36, R120.reuse, R158, R108 ;  /* 0x0000009e7824723c */ /* 0x040ff0000008106c */
[C---:B------:R-:W-:Y:S08]  /*e2ec0*/  HMMA.1688.F32.TF32 R32, R120.reuse, R30, R112 ;  /* 0x0000001e7820723c */ /* 0x040ff00000081070 */
[----:B------:R-:W-:Y:S01]  /*e2ed0*/  HMMA.1688.F32.TF32 R28, R120, R26, R116 ;  /* 0x0000001a781c723c */ /* 0x000fe20000081074 */
[----:B------:R-:W-:Y:S04]  /*e2ee0*/  LDS R122, [R251+UR18+0x8f880] ;  /* 0x08f88012fb7a7984 */ /* 0x000fe80008000800 */
[----:B------:R-:W1:Y:S04]  /*e2ef0*/  LDS R123, [R250+UR18+0x8f880] ;  /* 0x08f88012fa7b7984 */ /* 0x000e680008000800 */
[----:B------:R-:W-:Y:S04]  /*e2f00*/  LDS R120, [R251+UR18+0x8f080] ;  /* 0x08f08012fb787984 */ /* 0x000fe80008000800 */
[----:B------:R-:W1:Y:S01]  /*e2f10*/  LDS R121, [R250+UR18+0x8f080] ;  /* 0x08f08012fa797984 */ /* 0x000e620008000800 */
        /* <DEDUP_REMOVED lines=14> */
[----:B-1----:R-:W-:Y:S04]  /*e3000*/  STL.64 [R1+0x4f78], R122 ;  /* 0x004f787a01007387 */ /* 0x002fe80000100a00 */
[----:B------:R-:W-:Y:S01]  /*e3010*/  STL.64 [R1+0x4f70], R120 ;  /* 0x004f707801007387 */ /* 0x000fe20000100a00 */
[----:B---3--:R-:W-:-:S15]  /*e3020*/  HMMA.1688.F32.TF32 R124, R240, R236, R124 ;  /* 0x000000ecf07c723c */ /* 0x008fde000008107c */
[----:B------:R-:W-:-:S04]  /*e3030*/  NOP ;  /* 0x0000000000007918 */ /* 0x000fc80000000000 */
[----:B------:R-:W-:Y:S04]  /*e3040*/  STL.64 [R1+0x4f88], R126 ;  /* 0x004f887e01007387 */ /* 0x000fe80000100a00 */
[----:B------:R1:W-:Y:S04]  /*e3050*/  STL.64 [R1+0x4f80], R124 ;  /* 0x004f807c01007387 */ /* 0x0003e80000100a00 */
[----:B------:R3:W-:Y:S04]  /*e3060*/  STL.64 [R1+0x4f58], R238 ;  /* 0x004f58ee01007387 */ /* 0x0007e80000100a00 */
[----:B------:R1:W-:Y:S04]  /*e3070*/  STL.64 [R1+0x4f50], R236 ;  /* 0x004f50ec01007387 */ /* 0x0003e80000100a00 */
[----:B--2---:R-:W2:Y:S04]  /*e3080*/  LDL R244, [R1+0xb0] ;  /* 0x0000b00001f47983 */ /* 0x004ea80000100800 */
[----:B------:R-:W2:Y:S04]  /*e3090*/  LDL R245, [R1+0xb4] ;  /* 0x0000b40001f57983 */ /* 0x000ea80000100800 */
        /* <DEDUP_REMOVED lines=110> */
[----:B-1----:R-:W4:Y:S04]  /*e3780*/  LDL.64 R124, [R1+0xa0] ;  /* 0x0000a000017c7983 */ /* 0x002f280000100a00 */
[----:B------:R-:W4:Y:S04]  /*e3790*/  LDL.LU R120, [R1+0xe50] ;  /* 0x000e500001787983 */ /* 0x000f280000300800 */
[----:B------:R-:W4:Y:S04]  /*e37a0*/  LDL.LU R121, [R1+0xe54] ;  /* 0x000e540001797983 */ /* 0x000f280000300800 */
[----:B------:R-:W4:Y:S04]  /*e37b0*/  LDL.LU R122, [R1+0xe58] ;  /* 0x000e5800017a7983 */ /* 0x000f280000300800 */
[----:B------:R-:W4:Y:S01]  /*e37c0*/  LDL.LU R123, [R1+0xe5c] ;  /* 0x000e5c00017b7983 */ /* 0x000f220000300800 */
[----:B------:R-:W-:-:S02]  /*e37d0*/  IMAD.MOV.U32 R112, RZ, RZ, R252 ;  /* 0x000000ffff707224 */ /* 0x000fc400078e00fc */
[----:B------:R-:W-:Y:S01]  /*e37e0*/  IMAD.MOV.U32 R113, RZ, RZ, R2 ;  /* 0x000000ffff717224 */ /* 0x000fe200078e0002 */
[----:B---3--:R-:W3:Y:S01]  /*e37f0*/  LDL.64 R238, [R1+0x88] ;  /* 0x0000880001ee7983 */ /* 0x008ee20000100a00 */
[C---:B------:R-:W-:Y:S08]  /*e3800*/  HMMA.1688.F32.TF32 R4, R240.reuse, R232, R4 ;  /* 0x000000e8f004723c */ /* 0x040ff00000081004 */
[C---:B--2---:R-:W-:Y:S01]  /*e3810*/  HMMA.1688.F32.TF32 R112, R240.reuse, R112, R248 ;  /* 0x00000070f070723c */ /* 0x044fe200000810f8 */
[----:B------:R-:W2:Y:S04]  /*e3820*/  LDL.LU.64 R250, [R1+0x4f90] ;  /* 0x004f900001fa7983 */ /* 0x000ea80000300a00 */
[----:B------:R-:W2:Y:S03]  /*e3830*/  LDL.LU.64 R126, [R1+0x4f88] ;  /* 0x004f8800017e7983 */ /* 0x000ea60000300a00 */
        /* <DEDUP_REMOVED lines=26> */
[----:B------:R-:W-:Y:S01]  /*e39e0*/  MOV R249, R124 ;  /* 0x0000007c00f97202 */ /* 0x000fe20000000f00 */
[----:B------:R-:W-:-:S06]  /*e39f0*/  IMAD.MOV.U32 R248, RZ, RZ, R125 ;  /* 0x000000fffff87224 */ /* 0x000fcc00078e007d */
[C---:B------:R-:W-:Y:S01]  /*e3a00*/  HMMA.1688.F32.TF32 R116, R240.reuse, R124, R116 ;  /* 0x0000007cf074723c */ /* 0x040fe20000081074 */
[----:B------:R-:W4:Y:S07]  /*e3a10*/  LDL.LU.64 R124, [R1+0x4f80] ;  /* 0x004f8000017c7983 */ /* 0x000f2e0000300a00 */
[----:B------:R-:W-:Y:S01]  /*e3a20*/  HMMA.1688.F32.TF32 R240, R240, R244, R120 ;  /* 0x000000f4f0f0723c */ /* 0x000fe20000081078 */
[----:B------:R-:W2:Y:S04]  /*e3a30*/  LDL.LU.64 R122, [R1+0x4f78] ;  /* 0x004f7800017a7983 */ /* 0x000ea80000300a00 */
[----:B------:R-:W2:Y:S04]  /*e3a40*/  LDL.LU.64 R120, [R1+0x4f70] ;  /* 0x004f700001787983 */ /* 0x000ea80000300a00 */
[----:B------:R-:W2:Y:S04]  /*e3a50*/  LDL.LU.64 R246, [R1+0x4f68] ;  /* 0x004f680001f67983 */ /* 0x000ea80000300a00 */
[----:B------:R-:W2:Y:S01]  /*e3a60*/  LDL.LU.64 R244, [R1+0x4f60] ;  /* 0x004f600001f47983 */ /* 0x000ea20000300a00 */
[----:B---3--:R-:W-:Y:S01]  /*e3a70*/  IMAD.MOV.U32 R252, RZ, RZ, R238 ;  /* 0x000000fffffc7224 */ /* 0x008fe200078e00ee */
[----:B------:R-:W-:Y:S01]  /*e3a80*/  MOV R2, R239 ;  /* 0x000000ef00027202 */ /* 0x000fe20000000f00 */
[----:B--2---:R-:W-:-:S15]  /*e3a90*/  HMMA.1688.F32.TF32 R244, R120, R238, R244 ;  /* 0x000000ee78f4723c */ /* 0x004fde00000810f4 */
[----:B------:R-:W-:-:S04]  /*e3aa0*/  NOP ;  /* 0x0000000000007918 */ /* 0x000fc80000000000 */
[----:B------:R-:W-:Y:S04]  /*e3ab0*/  STL.64 [R1+0x580], R244 ;  /* 0x000580f401007387 */ /* 0x000fe80000100a00 */
[----:B------:R-:W-:Y:S04]  /*e3ac0*/  STL.64 [R1+0x588], R246 ;  /* 0x000588f601007387 */ /* 0x000fe80000100a00 */
[----:B------:R-:W4:Y:S04]  /*e3ad0*/  LDL.LU.64 R238, [R1+0x4f58] ;  /* 0x004f580001ee7983 */ /* 0x000f280000300a00 */
[----:B------:R-:W2:Y:S01]  /*e3ae0*/  LDL.LU.64 R236, [R1+0x4f50] ;  /* 0x004f500001ec7983 */ /* 0x000ea20000300a00 */
[C---:B------:R-:W-:Y:S03]  /*e3af0*/  HMMA.1688.F32.TF32 R12, R120.reuse, R226, R12 ;  /* 0x000000e2780c723c */ /* 0x040fe6000008100c */
[----:B------:R-:W-:Y:S04]  /*e3b00*/  LDS R244, [R251+UR18+0x8e100] ;  /* 0x08e10012fbf47984 */ /* 0x000fe80008000800 */
[----:B------:R-:W-:Y:S04]  /*e3b10*/  LDS R246, [R251+UR18+0x8e900] ;  /* 0x08e90012fbf67984 */ /* 0x000fe80008000800 */
[----:B------:R-:W-:Y:S04]  /*e3b20*/  LDS R245, [R250+UR18+0x8e100] ;  /* 0x08e10012faf57984 */ /* 0x000fe80008000800 */
[----:B------:R-:W1:Y:S01]  /*e3b30*/  LDS R247, [R250+UR18+0x8e900] ;  /* 0x08e90012faf77984 */ /* 0x000e620008000800 */
[----:B----4-:R-:W-:-:S15]  /*e3b40*/  HMMA.1688.F32.TF32 R124, R120, R238, R124 ;  /* 0x000000ee787c723c */ /* 0x010fde000008107c */
[----:B------:R-:W-:-:S04]  /*e3b50*/  NOP ;  /* 0x0000000000007918 */ /* 0x000fc80000000000 */
[----:B------:R-:W-:Y:S04]  /*e3b60*/  STL.64 [R1+0x7d0], R124 ;  /* 0x0007d07c01007387 */ /* 0x000fe80000100a00 */
[----:B------:R3:W-:Y:S02]  /*e3b70*/  STL.64 [R1+0x7d8], R126 ;  /* 0x0007d87e01007387 */ /* 0x0007e40000100a00 */
[C---:B---3--:R-:W-:Y:S08]  /*e3b80*/  HMMA.1688.F32.TF32 R124, R120.reuse, R234, R4 ;  /* 0x000000ea787c723c */ /* 0x048ff00000081004 */
[C---:B------:R-:W-:Y:S08]  /*e3b90*/  HMMA.1688.F32.TF32 R4, R120.reuse, R230, R8 ;  /* 0x000000e67804723c */ /* 0x040ff00000081008 */
[C---:B------:R-:W-:Y:S03]  /*e3ba0*/  HMMA.1688.F32.TF32 R8, R120.reuse, R222, R16 ;  /* 0x000000de7808723c */ /* 0x040fe60000081010 */
[----:B------:R-:W-:Y:S04]  /*e3bb0*/  STL.64 [R1+0x7b0], R124 ;  /* 0x0007b07c01007387 */ /* 0x000fe80000100a00 */
[----:B------:R-:W-:Y:S04]  /*e3bc0*/  STL.64 [R1+0x7b8], R126 ;  /* 0x0007b87e01007387 */ /* 0x000fe80000100a00 */
[----:B------:R-:W-:Y:S04]  /*e3bd0*/  STL.64 [R1+0x790], R4 ;  /* 0x0007900401007387 */ /* 0x000fe80000100a00 */
[----:B------:R3:W-:Y:S02]  /*e3be0*/  STL.64 [R1+0x798], R6 ;  /* 0x0007980601007387 */ /* 0x0007e40000100a00 */
[C---:B---3--:R-:W-:Y:S02]  /*e3bf0*/  HMMA.1688.F32.TF32 R4, R120.reuse, R218, R20 ;  /* 0x000000da7804723c */ /* 0x048fe40000081014 */
[----:B------:R-:W-:Y:S04]  /*e3c00*/  STL.64 [R1+0x770], R12 ;  /* 0x0007700c01007387 */ /* 0x000fe80000100a00 */
[----:B------:R3:W-:Y:S04]  /*e3c10*/  STL.64 [R1+0x778], R14 ;  /* 0x0007780e01007387 */ /* 0x0007e80000100a00 */
[----:B------:R-:W-:Y:S04]  /*e3c20*/  STL [R1+0x4f04], R218 ;  /* 0x004f04da01007387 */ /* 0x000fe80000100800 */
[----:B------:R-:W-:Y:S04]  /*e3c30*/  STL.64 [R1+0x760], R8 ;  /* 0x0007600801007387 */ /* 0x000fe80000100a00 */
[----:B------:R-:W-:Y:S01]  /*e3c40*/  STL.64 [R1+0x768], R10 ;  /* 0x0007680a01007387 */ /* 0x000fe20000100a00 */
[C---:B---3--:R-:W-:Y:S03]  /*e3c50*/  HMMA.1688.F32.TF32 R12, R120.reuse, R214, R24 ;  /* 0x000000d6780c723c */ /* 0x048fe60000081018 */
[----:B------:R-:W-:Y:S04]  /*e3c60*/  STL [R1+0x4f00], R219 ;  /* 0x004f00db01007387 */ /* 0x000fe80000100800 */
[----:B------:R-:W-:Y:S04]  /*e3c70*/  STL.64 [R1+0x740], R4 ;  /* 0x0007400401007387 */ /* 0x000fe80000100a00 */
[----:B------:R3:W-:Y:S02]  /*e3c80*/  STL.64 [R1+0x748], R6 ;  /* 0x0007480601007387 */ /* 0x0007e40000100a00 */
[C---:B---3--:R-:W-:Y:S06]  /*e3c90*/  HMMA.1688.F32.TF32 R4, R120.reuse, R210, R28 ;  /* 0x000000d27804723c */ /* 0x048fec000008101c */
[----:B------:R-:W-:Y:S04]  /*e3ca0*/  STL.64 [R1+0x730], R12 ;  /* 0x0007300c01007387 */ /* 0x000fe80000100a00 */
[----:B------:R3:W-:Y:S01]  /*e3cb0*/  STL.64 [R1+0x738], R14 ;  /* 0x0007380e01007387 */ /* 0x0007e20000100a00 */
[C---:B------:R-:W-:Y:S08]  /*e3cc0*/  HMMA.1688.F32.TF32 R8, R120.reuse, R206, R32 ;  /* 0x000000ce7808723c */ /* 0x040ff00000081020 */
[C---:B---3--:R-:W-:Y:S01]  /*e3cd0*/  HMMA.1688.F32.TF32 R12, R120.reuse, R202, R36 ;  /* 0x000000ca780c723c */ /* 0x048fe20000081024 */
[----:B------:R-:W-:Y:S04]  /*e3ce0*/  STL.64 [R1+0x690], R4 ;  /* 0x0006900401007387 */ /* 0x000fe80000100a00 */
[----:B------:R3:W-:Y:S03]  /*e3cf0*/  STL.64 [R1+0x698], R6 ;  /* 0x0006980601007387 */ /* 0x0007e60000100a00 */
[C---:B---3--:R-:W-:Y:S03]  /*e3d00*/  HMMA.1688.F32.TF32 R4, R120.reuse, R198, R40 ;  /* 0x000000c67804723c */ /* 0x048fe60000081028 */
[----:B------:R-:W-:Y:S04]  /*e3d10*/  STL.64 [R1+0x670], R8 ;  /* 0x0006700801007387 */ /* 0x000fe80000100a00 */
[----:B------:R3:W-:Y:S04]  /*e3d20*/  STL.64 [R1+0x678], R10 ;  /* 0x0006780a01007387 */ /* 0x0007e80000100a00 */
[----:B------:R-:W-:Y:S04]  /*e3d30*/  STL.64 [R1+0x650], R12 ;  /* 0x0006500c01007387 */ /* 0x000fe80000100a00 */
[----:B------:R4:W-:Y:S01]  /*e3d40*/  STL.64 [R1+0x658], R14 ;  /* 0x0006580e01007387 */ /* 0x0009e20000100a00 */
[C---:B---3--:R-:W-:Y:S03]  /*e3d50*/  HMMA.1688.F32.TF32 R8, R120.reuse, R194, R44 ;  /* 0x000000c27808723c */ /* 0x048fe6000008102c */
[----:B------:R-:W-:Y:S04]  /*e3d60*/  STL.64 [R1+0x640], R4 ;  /* 0x0006400401007387 */ /* 0x000fe80000100a00 */
[----:B------:R3:W-:Y:S01]  /*e3d70*/  STL.64 [R1+0x648], R6 ;  /* 0x0006480601007387 */ /* 0x0007e20000100a00 */
[C---:B----4-:R-:W-:Y:S08]  /*e3d80*/  HMMA.1688.F32.TF32 R12, R120.reuse, R190, R48 ;  /* 0x000000be780c723c */ /* 0x050ff00000081030 */
        /* <DEDUP_REMOVED lines=13> */
[----:B------:R-:W-:Y:S01]  /*e3e60*/  STL.64 [R1+0x5f8], R14 ;  /* 0x0005f80e01007387 */ /* 0x000fe20000100a00 */
[C---:B---3--:R-:W-:Y:S03]  /*e3e70*/  HMMA.1688.F32.TF32 R8, R120.reuse, R142, R68 ;  /* 0x0000008e7808723c */ /* 0x048fe60000081044 */
[----:B------:R-:W3:Y:S04]  /*e3e80*/  LDL.64 R34, [R1+0x98] ;  /* 0x0000980001227983 */ /* 0x000ee80000100a00 */
[----:B------:R-:W-:Y:S04]  /*e3e90*/  STL.64 [R1+0x610], R4 ;  /* 0x0006100401007387 */ /* 0x000fe80000100a00 */
[----:B------:R4:W-:Y:S02]  /*e3ea0*/  STL.64 [R1+0x618], R6 ;  /* 0x0006180601007387 */ /* 0x0009e40000100a00 */
[C---:B----4-:R-:W-:Y:S06]  /*e3eb0*/  HMMA.1688.F32.TF32 R4, R120.reuse, R146, R72 ;  /* 0x000000927804723c */ /* 0x050fec0000081048 */
[----:B------:R-:W-:Y:S04]  /*e3ec0*/  STL.64 [R1+0x630], R8 ;  /* 0x0006300801007387 */ /* 0x000fe80000100a00 */
[----:B------:R4:W-:Y:S01]  /*e3ed0*/  STL.64 [R1+0x638], R10 ;  /* 0x0006380a01007387 */ /* 0x0009e20000100a00 */
[C---:B------:R-:W-:Y:S08]  /*e3ee0*/  HMMA.1688.F32.TF32 R12, R120.reuse, R150, R76 ;  /* 0x00000096780c723c */ /* 0x040ff0000008104c */
[C---:B----4-:R-:W-:Y:S01]  /*e3ef0*/  HMMA.1688.F32.TF32 R8, R120.reuse, R154, R80 ;  /* 0x0000009a7808723c */ /* 0x050fe20000081050 */
[----:B------:R-:W-:Y:S04]  /*e3f00*/  STL.64 [R1+0x7e0], R4 ;  /* 0x0007e00401007387 */ /* 0x000fe80000100a00 */
[----:B------:R4:W-:Y:S03]  /*e3f10*/  STL.64 [R1+0x7e8], R6 ;  /* 0x0007e80601007387 */ /* 0x0009e60000100a00 */
[C---:B----4-:R-:W-:Y:S03]  /*e3f20*/  HMMA.1688.F32.TF32 R4, R120.reuse, R162, R84 ;  /* 0x000000a27804723c */ /* 0x050fe60000081054 */
[----:B------:R-:W-:Y:S04]  /*e3f30*/  STL.64 [R1+0x840], R12 ;  /* 0x0008400c01007387 */ /* 0x000fe80000100a00 */
[----:B------:R4:W-:Y:S04]  /*e3f40*/  STL.64 [R1+0x848], R14 ;  /* 0x0008480e01007387 */ /* 0x0009e80000100a00 */
[----:B------:R-:W2:Y:S04]  /*e3f50*/  LDL.64 R30, [R1+0xb8] ;  /* 0x0000b800011e7983 */ /* 0x000ea80000100a00 */
[----:B------:R1:W-:Y:S04]  /*e3f60*/  STL.64 [R1+0x810], R8 ;  /* 0x0008100801007387 */ /* 0x0003e80000100a00 */
[----:B------:R1:W-:Y:S01]  /*e3f70*/  STL.64 [R1+0x818], R10 ;  /* 0x0008180a01007387 */ /* 0x0003e20000100a00 */
[C---:B----4-:R-:W-:Y:S03]  /*e3f80*/  HMMA.1688.F32.TF32 R12, R120.reuse, R174, R92 ;  /* 0x000000ae780c723c */ /* 0x050fe6000008105c */
[----:B-1----:R-:W4:Y:S04]  /*e3f90*/  LDL.LU R8, [R1+0xea0] ;  /* 0x000ea00001087983 */ /* 0x002f280000300800 */
[----:B------:R-:W-:Y:S04]  /*e3fa0*/  STL.64 [R1+0x7f0], R4 ;  /* 0x0007f00401007387 */ /* 0x000fe80000100a00 */
[----:B------:R1:W-:Y:S01]  /*e3fb0*/  STL.64 [R1+0x7f8], R6 ;  /* 0x0007f80601007387 */ /* 0x0003e20000100a00 */
[C---:B------:R-:W-:Y:S03]  /*e3fc0*/  HMMA.1688.F32.TF32 R16, R120.reuse, R170, R96 ;  /* 0x000000aa7810723c */ /* 0x040fe60000081060 */
[----:B------:R-:W4:Y:S04]  /*e3fd0*/  LDL.LU R9, [R1+0xea4] ;  /* 0x000ea40001097983 */ /* 0x000f280000300800 */
[----:B------:R-:W4:Y:S01]  /*e3fe0*/  LDL.LU R10, [R1+0xea8] ;  /* 0x000ea800010a7983 */ /* 0x000f220000300800 */
[----:B-1----:R-:W-:Y:S03]  /*e3ff0*/  HMMA.1688.F32.TF32 R4, R120, R166, R88 ;  /* 0x000000a67804723c */ /* 0x002fe60000081058 */
[----:B------:R-:W4:Y:S04]  /*e4000*/  LDL.LU R11, [R1+0xeac] ;  /* 0x000eac00010b7983 */ /* 0x000f280000300800 */
[----:B------:R-:W4:-:S12]  /*e4010*/  LDL.LU.64 R24, [R1+0x80] ;  /* 0x0000800001187983 */ /* 0x000f180000300a00 */
[----:B------:R-:W-:Y:S04]  /*e4020*/  STL.64 [R1+0x6b0], R4 ;  /* 0x0006b00401007387 */ /* 0x000fe80000100a00 */
[----:B------:R1:W-:Y:S04]  /*e4030*/  STL.64 [R1+0x6b8], R6 ;  /* 0x0006b80601007387 */ /* 0x0003e80000100a00 */
[----:B-1----:R-:W4:Y:S04]  /*e4040*/  LDL R6, [R1+0x1e44] ;  /* 0x001e440001067983 */ /* 0x002f280000100800 */
[----:B------:R1:W-:Y:S04]  /*e4050*/  STL.64 [R1+0x6d0], R12 ;  /* 0x0006d00c01007387 */ /* 0x0003e80000100a00 */
[----:B------:R1:W-:Y:S04]  /*e4060*/  STL.64 [R1+0x6d8], R14 ;  /* 0x0006d80e01007387 */ /* 0x0003e80000100a00 */
[----:B-1----:R-:W4:Y:S04]  /*e4070*/  LDL.LU R12, [R1+0x10d0] ;  /* 0x0010d000010c7983 */ /* 0x002f280000300800 */
[----:B------:R1:W-:Y:S04]  /*e4080*/  STL.64 [R1+0x6e0], R16 ;  /* 0x0006e01001007387 */ /* 0x0003e80000100a00 */
[----:B------:R1:W-:Y:S04]  /*e4090*/  STL.64 [R1+0x6e8], R18 ;  /* 0x0006e81201007387 */ /* 0x0003e80000100a00 */
[----:B------:R-:W4:Y:S04]  /*e40a0*/  LDL.LU R13, [R1+0x10d4] ;  /* 0x0010d400010d7983 */ /* 0x000f280000300800 */
[----:B------:R-:W4:Y:S04]  /*e40b0*/  LDL.LU R14, [R1+0x10d8] ;  /* 0x0010d800010e7983 */ /* 0x000f280000300800 */
[----:B------:R-:W4:Y:S04]  /*e40c0*/  LDL.LU R15, [R1+0x10dc] ;  /* 0x0010dc00010f7983 */ /* 0x000f280000300800 */
[----:B------:R-:W4:Y:S04]  /*e40d0*/  LDL R7, [R1+0x29c8] ;  /* 0x0029c80001077983 */ /* 0x000f280000100800 */
[----:B------:R-:W4:Y:S04]  /*e40e0*/  LDL.LU R20, [R1+0x10e0] ;  /* 0x0010e00001147983 */ /* 0x000f280000300800 */
[----:B------:R-:W4:Y:S04]  /*e40f0*/  LDL.LU R21, [R1+0x10e4] ;  /* 0x0010e40001157983 */ /* 0x000f280000300800 */
[----:B------:R-:W4:Y:S04]  /*e4100*/  LDL.LU R22, [R1+0x10e8] ;  /* 0x0010e80001167983 */ /* 0x000f280000300800 */
[----:B------:R-:W4:Y:S01]  /*e4110*/  LDL.LU R23, [R1+0x10ec] ;  /* 0x0010ec0001177983 */ /* 0x000f220000300800 */
[C---:B------:R-:W-:Y:S01]  /*e4120*/  HMMA.1688.F32.TF32 R36, R120.reuse, R178, R100 ;  /* 0x000000b27824723c */ /* 0x040fe20000081064 */
[----:B------:R-:W-:Y:S01]  /*e4130*/  MOV R126, R3 ;  /* 0x00000003007e7202 */ /* 0x000fe20000000f00 */
[----:B------:R-:W-:Y:S01]  /*e4140*/  IMAD.MOV.U32 R127, RZ, RZ, R0 ;  /* 0x000000ffff7f7224 */ /* 0x000fe200078e0000 */
[----:B-1----:R-:W4:Y:S04]  /*e4150*/  LDL.LU R16, [R1+0x10c0] ;  /* 0x0010c00001107983 */ /* 0x002f280000300800 */
[----:B------:R-:W4:Y:S01]  /*e4160*/  LDL.LU R17, [R1+0x10c4] ;  /* 0x0010c40001117983 */ /* 0x000f220000300800 */
[C---:B------:R-:W-:Y:S03]  /*e4170*/  HMMA.1688.F32.TF32 R44, R120.reuse, R182, R104 ;  /* 0x000000b6782c723c */ /* 0x040fe60000081068 */
[----:B------:R-:W4:Y:S04]  /*e4180*/  LDL.LU R18, [R1+0x10c8] ;  /* 0x0010c80001127983 */ /* 0x000f280000300800 */
[----:B------:R-:W4:Y:S01]  /*e4190*/  LDL.LU R19, [R1+0x10cc] ;  /* 0x0010cc0001137983 */ /* 0x000f220000300800 */
[----:B------:R-:W-:Y:S03]  /*e41a0*/  HMMA.1688.F32.TF32 R40, R120, R158, R108 ;  /* 0x0000009e7828723c */ /* 0x000fe6000008106c */
[----:B------:R-:W-:Y:S04]  /*e41b0*/  STL.64 [R1+0x6f0], R36 ;  /* 0x0006f02401007387 */ /* 0x000fe80000100a00 */
[----:B------:R3:W-:Y:S04]  /*e41c0*/  STL.64 [R1+0x6f8], R38 ;  /* 0x0006f82601007387 */ /* 0x0007e80000100a00 */
[----:B------:R-:W-:Y:S04]  /*e41d0*/  STL.64 [R1+0x710], R44 ;  /* 0x0007102c01007387 */ /* 0x000fe80000100a00 */
[----:B------:R-:W-:Y:S04]  /*e41e0*/  STL.64 [R1+0x718], R46 ;  /* 0x0007182e01007387 */ /* 0x000fe80000100a00 */
[----:B------:R-:W-:Y:S04]  /*e41f0*/  STL.64 [R1+0x910], R40 ;  /* 0x0009102801007387 */ /* 0x000fe80000100a00 */
[----:B------:R-:W-:Y:S01]  /*e4200*/  STL.64 [R1+0x918], R42 ;  /* 0x0009182a01007387 */ /* 0x000fe20000100a00 */
[----:B------:R-:W-:-:S02]  /*e4210*/  IMAD.MOV.U32 R124, RZ, RZ, R249 ;  /* 0x000000ffff7c7224 */ /* 0x000fc400078e00f9 */
[----:B------:R-:W-:Y:S01]  /*e4220*/  IMAD.MOV.U32 R125, RZ, RZ, R248 ;  /* 0x000000ffff7d7224 */ /* 0x000fe200078e00f8 */
[----:B---3--:R-:W-:Y:S01]  /*e4230*/  HMMA.1688.F32.TF32 R36, R120, R34, R112 ;  /* 0x000000227824723c */ /* 0x008fe20000081070 */
[----:B------:R-:W-:Y:S01]  /*e4240*/  IMAD.MOV.U32 R251, RZ, RZ, R34 ;  /* 0x000000fffffb7224 */ /* 0x000fe200078e0022 */
[----:B------:R-:W-:-:S06]  /*e4250*/  MOV R250, R35 ;  /* 0x0000002300fa7202 */ /* 0x000fcc0000000f00 */
[C---:B------:R-:W-:Y:S11]  /*e4260*/  HMMA.1688.F32.TF32 R32, R120.reuse, R126, R116 ;  /* 0x0000007e7820723c */ /* 0x040ff60000081074 */
[----:B------:R-:W-:Y:S04]  /*e4270*/  STL.64 [R1+0x940], R36 ;  /* 0x0009402401007387 */ /* 0x000fe80000100a00 */
[----:B------:R-:W-:Y:S04]  /*e4280*/  STL.64 [R1+0x948], R38 ;  /* 0x0009482601007387 */ /* 0x000fe80000100a00 */
[----:B------:R-:W-:Y:S04]  /*e4290*/  STL.64 [R1+0x970], R32 ;  /* 0x0009702001007387 */ /* 0x000fe80000100a00 */
[----:B------:R2:W-:Y:S04]  /*e42a0*/  STL.64 [R1+0x978], R34 ;  /* 0x0009782201007387 */ /* 0x0005e80000100a00 */
[----:B------:R-:W-:Y:S01]  /*e42b0*/  STL.64 [R1+0x4f48], R124 ;  /* 0x004f487c01007387 */ /* 0x000fe20000100a00 */
[----:B--2---:R-:W-:-:S15]  /*e42c0*/  HMMA.1688.F32.TF32 R32, R120, R30, R240 ;  /* 0x0000001e7820723c */ /* 0x004fde00000810f0 */
[----:B------:R-:W-:-:S04]  /*e42d0*/  NOP ;  /* 0x0000000000007918 */ /* 0x000fc80000000000 */
[----:B------:R-:W-:Y:S04]  /*e42e0*/  STL.64 [R1+0x990], R32 ;  /* 0x0009902001007387 */ /* 0x000fe80000100a00 */
[----:B------:R-:W-:Y:S01]  /*e42f0*/  STL.64 [R1+0x998], R34 ;  /* 0x0009982201007387 */ /* 0x000fe20000100a00 */
[----:B----4-:R-:W-:Y:S03]  /*e4300*/  HMMA.1688.F32.TF32 R8, R244, R24, R8 ;  /* 0x00000018f408723c */ /* 0x010fe60000081008 */
[----:B------:R-:W-:Y:S04]  /*e4310*/  LDS R4, [R6+UR18+0x8f100] ;  /* 0x08f1001206047984 */ /* 0x000fe80008000800 */
[----:B------:R-:W-:Y:S01]  /*e4320*/  LDS R6, [R6+UR18+0x8f900] ;  /* 0x08f9001206067984 */ /* 0x000fe20008000800 */
[----:B------:R-:W-:-:S03]  /*e4330*/  IMAD.MOV.U32 R249, RZ, RZ, R24 ;  /* 0x000000fffff97224 */ /* 0x000fc600078e0018 */
[----:B------:R-:W-:Y:S04]  /*e4340*/  LDS R5, [R7+UR18+0x8f100] ;  /* 0x08f1001207057984 */ /* 0x000fe80008000800 */
[----:B------:R-:W1:Y:S01]  /*e4350*/  LDS R7, [R7+UR18+0x8f900] ;  /* 0x08f9001207077984 */ /* 0x000e620008000800 */
[----:B------:R-:W-:-:S03]  /*e4360*/  MOV R248, R25 ;  /* 0x0000001900f87202 */ /* 0x000fc60000000f00 */
[----:B------:R-:W-:Y:S04]  /*e4370*/  STL.64 [R1+0x4f20], R10 ;  /* 0x004f200a01007387 */ /* 0x000fe80000100a00 */
[----:B------:R2:W-:Y:S04]  /*e4380*/  STL.64 [R1+0x4f18], R8 ;  /* 0x004f180801007387 */ /* 0x0005e80000100a00 */
[----:B------:R-:W-:Y:S04]  /*e4390*/  STL.64 [R1+0x4f10], R250 ;  /* 0x004f10fa01007387 */ /* 0x000fe80000100a00 */
[----:B------:R-:W-:Y:S04]  /*e43a0*/  STL.64 [R1+0x4f08], R248 ;  /* 0x004f08f801007387 */ /* 0x000fe80000100a00 */
[----:B-1----:R-:W-:Y:S04]  /*e43b0*/  STL.64 [R1+0x4f30], R6 ;  /* 0x004f300601007387 */ /* 0x002fe80000100a00 */
[----:B------:R1:W-:Y:S04]  /*e43c0*/  STL.64 [R1+0x4f28], R4 ;  /* 0x004f280401007387 */ /* 0x0003e80000100a00 */
[----:B------:R-:W-:Y:S04]  /*e43d0*/  STL.64 [R1+0x4f40], R238 ;  /* 0x004f40ee01007387 */ /* 0x000fe80000100a00 */
[----:B------:R3:W-:Y:S04]  /*e43e0*/  STL.64 [R1+0x4f38], R236 ;  /* 0x004f38ec01007387 */ /* 0x0007e80000100a00 */
[----:B--2---:R-:W2:Y:S04]  /*e43f0*/  LDL R8, [R1+0xb0] ;  /* 0x0000b00001087983 */ /* 0x004ea80000100800 */
[----:B------:R-:W2:Y:S04]  /*e4400*/  LDL R9, [R1+0xb4] ;  /* 0x0000b40001097983 */ /* 0x000ea80000100800 */
[----:B-1----:R-:W2:Y:S04]  /*e4410*/  LDL.LU R4, [R1+0xe90] ;  /* 0x000e900001047983 */ /* 0x002ea80000300800 */
        /* <DEDUP_REMOVED lines=110> */
[----:B------:R-:W4:Y:S01]  /*e4b00*/  LDL.LU.64 R124, [R1+0x90] ;  /* 0x00009000017c7983 */ /* 0x000f220000300a00 */
[----:B------:R-:W-:-:S03]  /*e4b10*/  IMAD.MOV.U32 R250, RZ, RZ, R252 ;  /* 0x000000fffffa7224 */ /* 0x000fc600078e00fc */
[----:B---3--:R-:W3:Y:S01]  /*e4b20*/  LDL.LU R236, [R1+0xec0] ;  /* 0x000ec00001ec7983 */ /* 0x008ee20000300800 */
[----:B------:R-:W-:-:S03]  /*e4b30*/  IMAD.MOV.U32 R251, RZ, RZ, R2 ;  /* 0x000000fffffb7224 */ /* 0x000fc600078e0002 */
[----:B------:R-:W3:Y:S04]  /*e4b40*/  LDL.LU R237, [R1+0xec4] ;  /* 0x000ec40001ed7983 */ /* 0x000ee80000300800 */
[----:B------:R-:W3:Y:S04]  /*e4b50*/  LDL.LU R238, [R1+0xec8] ;  /* 0x000ec80001ee7983 */ /* 0x000ee80000300800 */
[----:B------:R-:W3:Y:S01]  /*e4b60*/  LDL.LU R239, [R1+0xecc] ;  /* 0x000ecc0001ef7983 */ /* 0x000ee20000300800 */
[----:B----4-:R-:W-:Y:S01]  /*e4b70*/  HMMA.1688.F32.TF32 R120, R244, R124, R120 ;  /* 0x0000007cf478723c */ /* 0x010fe20000081078 */
[----:B------:R-:W-:Y:S01]  /*e4b80*/  MOV R2, R124 ;  /* 0x0000007c00027202 */ /* 0x000fe20000000f00 */
[----:B------:R-:W-:-:S02]  /*e4b90*/  IMAD.MOV.U32 R252, RZ, RZ, R125 ;  /* 0x000000fffffc7224 */ /* 0x000fc400078e007d */
[----:B------:R-:W3:Y:S01]  /*e4ba0*/  LDL.LU.64 R124, [R1+0x4f48] ;  /* 0x004f4800017c7983 */ /* 0x000ee20000300a00 */
[----:B------:R-:W-:Y:S02]  /*e4bb0*/  IMAD.MOV.U32 R218, RZ, RZ, R126 ;  /* 0x000000ffffda7224 */ /* 0x000fe400078e007e */
[----:B------:R-:W-:Y:S01]  /*e4bc0*/  IMAD.MOV.U32 R219, RZ, RZ, R127 ;  /* 0x000000ffffdb7224 */ /* 0x000fe200078e007f */
[C---:B------:R-:W-:Y:S08]  /*e4bd0*/  HMMA.1688.F32.TF32 R12, R244.reuse, R232, R12 ;  /* 0x000000e8f40c723c */ /* 0x040ff0000008100c */
[C---:B------:R-:W-:Y:S08]  /*e4be0*/  HMMA.1688.F32.TF32 R16, R244.reuse, R228, R16 ;  /* 0x000000e4f410723c */ /* 0x040ff00000081010 */
        /* <DEDUP_REMOVED lines=25> */
[C---:B---3--:R-:W-:Y:S01]  /*e4d80*/  HMMA.1688.F32.TF32 R124, R244.reuse, R124, R236 ;  /* 0x0000007cf47c723c */ /* 0x048fe200000810ec */
[----:B------:R-:W2:Y:S04]  /*e4d90*/  LDL.LU.64 R238, [R1+0x4f40] ;  /* 0x004f400001ee7983 */ /* 0x000ea80000300a00 */
[----:B------:R-:W3:Y:S03]  /*e4da0*/  LDL.LU.64 R236, [R1+0x4f38] ;  /* 0x004f380001ec7983 */ /* 0x000ee60000300a00 */
[----:B------:R-:W-:Y:S01]  /*e4db0*/  HMMA.1688.F32.TF32 R244, R244, R8, R4 ;  /* 0x00000008f4f4723c */ /* 0x000fe20000081004 */
[----:B------:R-:W2:Y:S04]  /*e4dc0*/  LDL.LU.64 R6, [R1+0x4f30] ;  /* 0x004f300001067983 */ /* 0x000ea80000300a00 */
[----:B------:R-:W2:Y:S04]  /*e4dd0*/  LDL.LU.64 R4, [R1+0x4f28] ;  /* 0x004f280001047983 */ /* 0x000ea80000300a00 */
[----:B------:R-:W4:Y:S04]  /*e4de0*/  LDL.LU.64 R10, [R1+0x4f20] ;  /* 0x004f2000010a7983 */ /* 0x000f280000300a00 */
[----:B------:R-:W4:Y:S01]  /*e4df0*/  LDL.LU.64 R8, [R1+0x4f18] ;  /* 0x004f180001087983 */ /* 0x000f220000300a00 */
[C---:B--2---:R-:W-:Y:S08]  /*e4e00*/  HMMA.1688.F32.TF32 R240, R4.reuse, R238, R240 ;  /* 0x000000ee04f0723c */ /* 0x044ff000000810f0 */
[----:B----4-:R-:W-:Y:S01]  /*e4e10*/  HMMA.1688.F32.TF32 R8, R4, R250, R8 ;  /* 0x000000fa0408723c */ /* 0x010fe20000081008 */
[----:B------:R-:W2:Y:S04]  /*e4e20*/  LDL.LU.64 R250, [R1+0x4f10] ;  /* 0x004f100001fa7983 */ /* 0x000ea80000300a00 */
[----:B------:R-:W4:-:S14]  /*e4e30*/  LDL.LU.64 R248, [R1+0x4f08] ;  /* 0x004f080001f87983 */ /* 0x000f1c0000300a00 */
[----:B------:R-:W-:Y:S04]  /*e4e40*/  STL.64 [R1+0xa30], R8 ;  /* 0x000a300801007387 */ /* 0x000fe80000100a00 */
[----:B------:R1:W-:Y:S04]  /*e4e50*/  STL.64 [R1+0xa38], R10 ;  /* 0x000a380a01007387 */ /* 0x0003e80000100a00 */
[----:B-1----:R-:W2:Y:S04]  /*e4e60*/  LDL R10, [R1+0x1e44] ;  /* 0x001e4400010a7983 */ /* 0x002ea80000100800 */
[----:B------:R-:W3:Y:S04]  /*e4e70*/  LDL R11, [R1+0x29c8] ;  /* 0x0029c800010b7983 */ /* 0x000ee80000100800 */
[----:B------:R-:W-:Y:S04]  /*e4e80*/  STL.64 [R1+0xa40], R240 ;  /* 0x000a40f001007387 */ /* 0x000fe80000100a00 */
[----:B------:R1:W-:Y:S02]  /*e4e90*/  STL.64 [R1+0xa48], R242 ;  /* 0x000a48f201007387 */ /* 0x0003e40000100a00 */
[C---:B-1----:R-:W-:Y:S08]  /*e4ea0*/  HMMA.1688.F32.TF32 R240, R4.reuse, R234, R12 ;  /* 0x000000ea04f0723c */ /* 0x042ff0000008100c */
[----:B------:R-:W-:Y:S11]  /*e4eb0*/  HMMA.1688.F32.TF32 R12, R4, R230, R16 ;  /* 0x000000e6040c723c */ /* 0x000ff60000081010 */
[----:B------:R-:W-:Y:S04]  /*e4ec0*/  STL.64 [R1+0xa50], R240 ;  /* 0x000a50f001007387 */ /* 0x000fe80000100a00 */
[----:B------:R1:W-:Y:S02]  /*e4ed0*/  STL.64 [R1+0xa58], R242 ;  /* 0x000a58f201007387 */ /* 0x0003e40000100a00 */
[----:B-1----:R-:W-:-:S02]  /*e4ee0*/  IMAD.MOV.U32 R242, RZ, RZ, R218 ;  /* 0x000000fffff27224 */ /* 0x002fc400078e00da */
[----:B------:R-:W4:Y:S01]  /*e4ef0*/  LDL.LU R218, [R1+0x4f04] ;  /* 0x004f040001da7983 */ /* 0x000f220000300800 */
[----:B------:R-:W-:-:S03]  /*e4f00*/  MOV R243, R219 ;  /* 0x000000db00f37202 */ /* 0x000fc60000000f00 */
[----:B------:R-:W-:Y:S04]  /*e4f10*/  STL.64 [R1+0xa60], R12 ;  /* 0x000a600c01007387 */ /* 0x000fe80000100a00 */
[----:B------:R1:W-:Y:S04]  /*e4f20*/  STL.64 [R1+0xa68], R14 ;  /* 0x000a680e01007387 */ /* 0x0003e80000100a00 */
[----:B------:R-:W4:Y:S01]  /*e4f30*/  LDL.LU R219, [R1+0x4f00] ;  /* 0x004f000001db7983 */ /* 0x000f220000300800 */
[----:B------:R-:W-:Y:S02]  /*e4f40*/  IMAD.MOV.U32 R16, RZ, RZ, R2 ;  /* 0x000000ffff107224 */ /* 0x000fe400078e0002 */
[----:B------:R-:W-:Y:S01]  /*e4f50*/  IMAD.MOV.U32 R17, RZ, RZ, R252 ;  /* 0x000000ffff117224 */ /* 0x000fe200078e00fc */
[----:B------:R-:W4:Y:S04]  /*e4f60*/  LDL.LU R2, [R1+0x4efc] ;  /* 0x004efc0001027983 */ /* 0x000f280000300800 */
[----:B------:R-:W4:Y:S01]  /*e4f70*/  LDL.LU R252, [R1+0x4ef8] ;  /* 0x004ef80001fc7983 */ /* 0x000f220000300800 */
[C---:B-1----:R-:W-:Y:S08]  /*e4f80*/  HMMA.1688.F32.TF32 R12, R4.reuse, R226, R20 ;  /* 0x000000e2040c723c */ /* 0x042ff00000081014 */
[C---:B------:R-:W-:Y:S11]  /*e4f90*/  HMMA.1688.F32.TF32 R20, R4.reuse, R222, R24 ;  /* 0x000000de0414723c */ /* 0x040ff60000081018 */
[----:B------:R-:W-:Y:S04]  /*e4fa0*/  STL.64 [R1+0xa70], R12 ;  /* 0x000a700c01007387 */ /* 0x000fe80000100a00 */
[----:B------:R-:W-:Y:S01]  /*e4fb0*/  STL.64 [R1+0xa78], R14 ;  /* 0x000a780e01007387 */ /* 0x000fe20000100a00 */
[C---:B------:R-:W-:Y:S03]  /*e4fc0*/  HMMA.1688.F32.TF32 R24, R4.reuse, R214, R32 ;  /* 0x000000d60418723c */ /* 0x040fe60000081020 */
[----:B------:R-:W-:Y:S04]  /*e4fd0*/  STL.64 [R1+0xa80], R20 ;  /* 0x000a801401007387 */ /* 0x000fe80000100a00 */
[----:B------:R1:W-:Y:S02]  /*e4fe0*/  STL.64 [R1+0xa88], R22 ;  /* 0x000a881601007387 */ /* 0x0003e40000100a00 */
[----:B-1----:R-:W-:Y:S02]  /*e4ff0*/  HMMA.1688.F32.TF32 R20, R4, R210, R36 ;  /* 0x000000d20414723c */ /* 0x002fe40000081024 */
[----:B--2---:R-:W-:Y:S01]  /*e5000*/  LDS R8, [R10+UR18+0x8e180] ;  /* 0x08e180120a087984 */ /* 0x004fe20008000800 */
[----:B------:R-:W-:Y:S01]  /*e5010*/  MOV R18, R251 ;  /* 0x000000fb00127202 */ /* 0x000fe20000000f00 */
[----:B------:R-:W-:-:S02]  /*e5020*/  IMAD.MOV.U32 R19, RZ, RZ, R250 ;  /* 0x000000ffff137224 */ /* 0x000fc400078e00fa */
[----:B---3--:R-:W-:Y:S04]  /*e5030*/  LDS R9, [R11+UR18+0x8e180] ;  /* 0x08e180120b097984 */ /* 0x008fe80008000800 */
[----:B------:R-:W-:Y:S04]  /*e5040*/  LDS R10, [R10+UR18+0x8e980] ;  /* 0x08e980120a0a7984 */ /* 0x000fe80008000800 */
[----:B------:R-:W1:Y:S01]  /*e5050*/  LDS R11, [R11+UR18+0x8e980] ;  /* 0x08e980120b0b7984 */ /* 0x000e620008000800 */
        /* <DEDUP_REMOVED lines=70> */
[----:B------:R-:W4:Y:S04]  /*e54c0*/  LDL.LU R240, [R1+0x3e0] ;  /* 0x0003e00001f07983 */ /* 0x000f280000300800 */
[----:B------:R1:W-:Y:S04]  /*e54d0*/  STL.64 [R1+0xc00], R20 ;  /* 0x000c001401007387 */ /* 0x0003e80000100a00 */
[----:B------:R-:W-:Y:S04]  /*e54e0*/  STL.64 [R1+0xc08], R22 ;  /* 0x000c081601007387 */ /* 0x000fe80000100a00 */
[----:B------:R1:W-:Y:S04]  /*e54f0*/  STL.64 [R1+0xc10], R12 ;  /* 0x000c100c01007387 */ /* 0x0003e80000100a00 */
[----:B------:R1:W-:Y:S04]  /*e5500*/  STL.64 [R1+0xc18], R14 ;  /* 0x000c180e01007387 */ /* 0x0003e80000100a00 */
        /* <DEDUP_REMOVED lines=38> */
[----:B-1----:R-:W-:-:S03]  /*e5770*/  IMAD.MOV.U32 R20, RZ, RZ, R249 ;  /* 0x000000ffff147224 */ /* 0x002fc600078e00f9 */
[----:B------:R-:W3:Y:S01]  /*e5780*/  LDL.LU R35, [R1+0xe4c] ;  /* 0x000e4c0001237983 */ /* 0x000ee20000300800 */
[----:B------:R-:W-:-:S03]  /*e5790*/  IMAD.MOV.U32 R21, RZ, RZ, R248 ;  /* 0x000000ffff157224 */ /* 0x000fc600078e00f8 */
[----:B------:R-:W3:Y:S04]  /*e57a0*/  LDL.LU R36, [R1+0xe30] ;  /* 0x000e300001247983 */ /* 0x000ee80000300800 */
        /* <DEDUP_REMOVED lines=19> */
[----:B------:R-:W3:Y:S04]  /*e58e0*/  LDL.LU.64 R76, [R1+0x1e38] ;  /* 0x001e3800014c7983 */ /* 0x000ee80000300a00 */
[----:B------:R1:W-:Y:S04]  /*e58f0*/  STL.64 [R1+0xc30], R4 ;  /* 0x000c300401007387 */ /* 0x0003e80000100a00 */
[----:B------:R-:W-:Y:S01]  /*e5900*/  STL.64 [R1+0xc38], R6 ;  /* 0x000c380601007387 */ /* 0x000fe20000100a00 */
[----:B----4-:R-:W-:Y:S01]  /*e5910*/  IMAD.MOV.U32 R251, RZ, RZ, R2 ;  /* 0x000000fffffb7224 */ /* 0x010fe200078e0002 */
[C---:B------:R-:W-:Y:S08]  /*e5920*/  HMMA.1688.F32.TF32 R20, R8.reuse, R20, R64 ;  /* 0x000000140814723c */ /* 0x040ff00000081040 */
[C---:B--2---:R-:W-:Y:S11]  /*e5930*/  HMMA.1688.F32.TF32 R24, R8.reuse, R236, R24 ;  /* 0x000000ec0818723c */ /* 0x044ff60000081018 */
[----:B------:R-:W-:Y:S04]  /*e5940*/  STL.64 [R1+0x4ed8], R22 ;  /* 0x004ed81601007387 */ /* 0x000fe80000100a00 */
[----:B------:R-:W-:Y:S04]  /*e5950*/  STL.64 [R1+0x4ed0], R20 ;  /* 0x004ed01401007387 */ /* 0x000fe80000100a00 */
[----:B------:R2:W-:Y:S04]  /*e5960*/  STL.64 [R1+0x4ec8], R26 ;  /* 0x004ec81a01007387 */ /* 0x0005e80000100a00 */
[----:B------:R4:W-:Y:S04]  /*e5970*/  STL.64 [R1+0x4ec0], R24 ;  /* 0x004ec01801007387 */ /* 0x0009e80000100a00 */
[----:B-1----:R-:W3:Y:S04]  /*e5980*/  LDL.LU.64 R4, [R1+0x1e30] ;  /* 0x001e300001047983 */ /* 0x002ee80000300a00 */
[----:B------:R-:W3:Y:S02]  /*e5990*/  LDL.LU.64 R2, [R1+0x1e28] ;  /* 0x001e280001027983 */ /* 0x000ee40000300a00 */
[----:B---3--:R-:W-:-:S15]  /*e59a0*/  HMMA.1688.F32.TF32 R28, R8, R232, R28 ;  /* 0x000000e8081c723c */ /* 0x008fde000008101c */
[----:B------:R-:W-:-:S04]  /*e59b0*/  NOP ;  /* 0x0000000000007918 */ /* 0x000fc80000000000 */
[----:B------:R1:W-:Y:S04]  /*e59c0*/  STL.64 [R1+0x4ee8], R30 ;  /* 0x004ee81e01007387 */ /* 0x0003e80000100a00 */
[----:B------:R3:W-:Y:S04]  /*e59d0*/  STL.64 [R1+0x4ee0], R28 ;  /* 0x004ee01c01007387 */ /* 0x0007e80000100a00 */
[----:B--2---:R-:W2:Y:S04]  /*e59e0*/  LDL.LU.64 R26, [R1+0x1e20] ;  /* 0x001e2000011a7983 */ /* 0x004ea80000300a00 */
[----:B----4-:R-:W4:Y:S04]  /*e59f0*/  LDL.LU.64 R24, [R1+0x1e18] ;  /* 0x001e180001187983 */ /* 0x010f280000300a00 */
[----:B------:R-:W4:Y:S04]  /*e5a00*/  LDL.LU.64 R20, [R1+0x1e10] ;  /* 0x001e100001147983 */ /* 0x000f280000300a00 */
[----:B------:R-:W4:Y:S04]  /*e5a10*/  LDL.LU.64 R18, [R1+0x1e08] ;  /* 0x001e080001127983 */ /* 0x000f280000300a00 */
[----:B------:R-:W4:Y:S01]  /*e5a20*/  LDL.LU.64 R22, [R1+0x1e00] ;  /* 0x001e000001167983 */ /* 0x000f220000300a00 */
[C---:B------:R-:W-:Y:S08]  /*e5a30*/  HMMA.1688.F32.TF32 R68, R8.reuse, R192, R240 ;  /* 0x000000c00844723c */ /* 0x040ff000000810f0 */
[C---:B------:R-:W-:Y:S01]  /*e5a40*/  HMMA.1688.F32.TF32 R64, R8.reuse, R196, R12 ;  /* 0x000000c40840723c */ /* 0x040fe2000008100c */
[----:B------:R-:W4:Y:S04]  /*e5a50*/  LDL.LU.64 R14, [R1+0x1df8] ;  /* 0x001df800010e7983 */ /* 0x000f280000300a00 */
[----:B------:R-:W4:Y:S04]  /*e5a60*/  LDL.LU.64 R12, [R1+0x1df0] ;  /* 0x001df000010c7983 */ /* 0x000f280000300a00 */
[----:B------:R-:W4:Y:S01]  /*e5a70*/  LDL.LU.64 R6, [R1+0x1de8] ;  /* 0x001de80001067983 */ /* 0x000f220000300a00 */
[----:B------:R-:W-:Y:S03]  /*e5a80*/  HMMA.1688.F32.TF32 R72, R8, R188, R248 ;  /* 0x000000bc0848723c */ /* 0x000fe600000810f8 */
[----:B-1----:R-:W4:Y:S01]  /*e5a90*/  LDL.LU.64 R30, [R1+0x1de0] ;  /* 0x001de000011e7983 */ /* 0x002f220000300a00 */
[----:B------:R-:W-:-:S03]  /*e5aa0*/  IADD3 R189, P0, PT, R76, UR15, RZ ;  /* 0x0000000f4cbd7c10 */ /* 0x000fc6000ff1e0ff */
[----:B---3--:R-:W3:Y:S01]  /*e5ab0*/  LDL.LU.64 R28, [R1+0x1dd8] ;  /* 0x001dd800011c7983 */ /* 0x008ee20000300a00 */
[----:B------:R-:W-:Y:S02]  /*e5ac0*/  IADD3.X R188, PT, PT, R77, UR9, RZ, P0, !PT ;  /* 0x000000094dbc7c10 */ /* 0x000fe400087fe4ff */
[----:B------:R-:W-:Y:S02]  /*e5ad0*/  IADD3 R193, P0, PT, R4, UR15, RZ ;  /* 0x0000000f04c17c10 */ /* 0x000fe4000ff1e0ff */
[----:B------:R-:W-:Y:S02]  /*e5ae0*/  IADD3 R197, P2, PT, R2, UR15, RZ ;  /* 0x0000000f02c57c10 */ /* 0x000fe4000ff5e0ff */
[----:B------:R-:W-:Y:S02]  /*e5af0*/  IADD3.X R192, PT, PT, R5, UR9, RZ, P0, !PT ;  /* 0x0000000905c07c10 */ /* 0x000fe400087fe4ff */
[----:B------:R-:W3:Y:S01]  /*e5b00*/  LDL.LU.64 R4, [R1+0x1dd0] ;  /* 0x001dd00001047983 */ /* 0x000ee20000300a00 */
[----:B------:R-:W-:-:S03]  /*e5b10*/  IADD3.X R196, PT, PT, R3, UR9, RZ, P2, !PT ;  /* 0x0000000903c47c10 */ /* 0x000fc600097fe4ff */
[----:B------:R-:W3:Y:S01]  /*e5b20*/  LDL.LU.64 R2, [R1+0x1dc8] ;  /* 0x001dc80001027983 */ /* 0x000ee20000300a00 */
[C---:B------:R-:W-:Y:S01]  /*e5b30*/  HMMA.1688.F32.TF32 R60, R8.reuse, R200, R60 ;  /* 0x000000c8083c723c */ /* 0x040fe2000008103c */
[----:B------:R-:W1:Y:S07]  /*e5b40*/  S2R R0, SR_TID.X ;  /* 0x0000000000007919 */ /* 0x000e6e0000002100 */
[----:B------:R-:W-:Y:S01]  /*e5b50*/  HMMA.1688.F32.TF32 R56, R8, R204, R56 ;  /* 0x000000cc0838723c */ /* 0x000fe20000081038 */
[----:B--2---:R-:W-:-:S02]  /*e5b60*/  IADD3 R201, P0, PT, R26, UR15, RZ ;  /* 0x0000000f1ac97c10 */ /* 0x004fc4000ff1e0ff */
[----:B----4-:R-:W-:Y:S02]  /*e5b70*/  IADD3 R205, P2, PT, R24, UR15, RZ ;  /* 0x0000000f18cd7c10 */ /* 0x010fe4000ff5e0ff */
[----:B------:R-:W-:Y:S02]  /*e5b80*/  IADD3.X R200, PT, PT, R27, UR9, RZ, P0, !PT ;  /* 0x000000091bc87c10 */ /* 0x000fe400087fe4ff */
[----:B------:R-:W2:Y:S01]  /*e5b90*/  LDL.LU.64 R26, [R1+0x1dc0] ;  /* 0x001dc000011a7983 */ /* 0x000ea20000300a00 */
[----:B------:R-:W-:-:S03]  /*e5ba0*/  IADD3.X R204, PT, PT, R25, UR9, RZ, P2, !PT ;  /* 0x0000000919cc7c10 */ /* 0x000fc600097fe4ff */
[----:B------:R-:W4:Y:S01]  /*e5bb0*/  LDL.LU.64 R24, [R1+0x1db8] ;  /* 0x001db80001187983 */ /* 0x000f220000300a00 */
[----:B------:R-:W-:Y:S01]  /*e5bc0*/  HMMA.1688.F32.TF32 R52, R8, R208, R52 ;  /* 0x000000d00834723c */ /* 0x000fe20000081034 */
[----:B------:R-:W-:-:S04]  /*e5bd0*/  IADD3 R209, P0, PT, R20, UR15, RZ ;  /* 0x0000000f14d17c10 */ /* 0x000fc8000ff1e0ff */
[----:B------:R-:W-:Y:S02]  /*e5be0*/  IADD3.X R208, PT, PT, R21, UR9, RZ, P0, !PT ;  /* 0x0000000915d07c10 */ /* 0x000fe400087fe4ff */
        /* <DEDUP_REMOVED lines=13> */
[C---:B------:R-:W-:Y:S01]  /*e5cc0*/  HMMA.1688.F32.TF32 R36, R8.reuse, R224, R36 ;  /* 0x000000e00824723c */ /* 0x040fe20000081024 */
[----:B------:R-:W-:Y:S02]  /*e5cd0*/  IADD3 R225, P0, PT, R12, UR15, RZ ;  /* 0x0000000f0ce17c10 */ /* 0x000fe4000ff1e0ff */
[----:B-1----:R-:W-:Y:S01]  /*e5ce0*/  LOP3.LUT R0, R0, 0x3f, RZ, 0xc0, !PT ;  /* 0x0000003f00007812 */ /* 0x002fe200078ec0ff */
[----:B------:R-:W-:Y:S01]  /*e5cf0*/  UIMAD UR16, UR6, -0x80, UR7 ;  /* 0xffffff80061078a4 */ /* 0x000fe2000f8e0207 */
[----:B------:R-:W-:Y:S02]  /*e5d00*/  IADD3.X R224, PT, PT, R13, UR9, RZ, P0, !PT ;  /* 0x000000090de07c10 */ /* 0x000fe400087fe4ff */
[----:B------:R-:W4:Y:S01]  /*e5d10*/  LDL.LU.64 R12, [R1+0x1d90] ;  /* 0x001d9000010c7983 */ /* 0x000f220000300a00 */
[----:B------:R-:W-:Y:S01]  /*e5d20*/  HMMA.1688.F32.TF32 R32, R8, R228, R32 ;  /* 0x000000e40820723c */ /* 0x000fe20000081020 */
[----:B------:R-:W-:-:S02]  /*e5d30*/  IADD3 R229, P2, PT, R6, UR15, RZ ;  /* 0x0000000f06e57c10 */ /* 0x000fc4000ff5e0ff */
[----:B------:R-:W-:Y:S02]  /*e5d40*/  LOP3.LUT R0, R0, 0x40, RZ, 0xfc, !PT ;  /* 0x0000004000007812 */ /* 0x000fe400078efcff */
[----:B------:R-:W-:Y:S02]  /*e5d50*/  IADD3.X R228, PT, PT, R7, UR9, RZ, P2, !PT ;  /* 0x0000000907e47c10 */ /* 0x000fe400097fe4ff */
[----:B------:R-:W-:Y:S01]  /*e5d60*/  IADD3 R233, P0, PT, R30, UR15, RZ ;  /* 0x0000000f1ee97c10 */ /* 0x000fe2000ff1e0ff */
[----:B------:R-:W4:Y:S01]  /*e5d70*/  LDL.LU.64 R6, [R1+0x1d88] ;  /* 0x001d880001067983 */ /* 0x000f220000300a00 */
[----:B---3--:R-:W-:Y:S02]  /*e5d80*/  IADD3 R237, P2, PT, R28, UR15, RZ ;  /* 0x0000000f1ced7c10 */ /* 0x008fe4000ff5e0ff */
[----:B------:R-:W-:Y:S02]  /*e5d90*/  ISETP.GE.AND P1, PT, R0, UR16, PT ;  /* 0x0000001000007c0c */ /* 0x000fe4000bf26270 */
[----:B------:R-:W-:-:S02]  /*e5da0*/  IADD3.X R232, PT, PT, R31, UR9, RZ, P0, !PT ;  /* 0x000000091fe87c10 */ /* 0x000fc400087fe4ff */
[----:B------:R-:W-:Y:S02]  /*e5db0*/  IADD3.X R236, PT, PT, R29, UR9, RZ, P2, !PT ;  /* 0x000000091dec7c10 */ /* 0x000fe400097fe4ff */
[----:B------:R-:W-:Y:S02]  /*e5dc0*/  IADD3 R0, P0, PT, R4, UR15, RZ ;  /* 0x0000000f04007c10 */ /* 0x000fe4000ff1e0ff */
[----:B------:R-:W-:Y:S02]  /*e5dd0*/  IADD3 R29, P2, PT, R2, UR15, RZ ;  /* 0x0000000f021d7c10 */ /* 0x000fe4000ff5e0ff */
[----:B------:R-:W-:Y:S01]  /*e5de0*/  IADD3.X R28, PT, PT, R5, UR9, RZ, P0, !PT ;  /* 0x00000009051c7c10 */ /* 0x000fe200087fe4ff */
[----:B------:R1:W-:Y:S04]  /*e5df0*/  STL [R1+0x44], R0 ;  /* 0x0000440001007387 */ /* 0x0003e80000100800 */
[----:B------:R-:W-:Y:S04]  /*e5e00*/  STL [R1+0x4c], R29 ;  /* 0x00004c1d01007387 */ /* 0x000fe80000100800 */
[----:B------:R-:W3:Y:S01]  /*e5e10*/  LDL.LU.64 R4, [R1+0x1d80] ;  /* 0x001d800001047983 */ /* 0x000ee20000300a00 */
[----:B-1----:R-:W-:-:S03]  /*e5e20*/  IADD3.X R0, PT, PT, R3, UR9, RZ, P2, !PT ;  /* 0x0000000903007c10 */ /* 0x002fc600097fe4ff */
[----:B------:R-:W-:Y:S04]  /*e5e30*/  STL [R1+0x40], R28 ;  /* 0x0000401c01007387 */ /* 0x000fe80000100800 */
[----:B------:R-:W3:Y:S04]  /*e5e40*/  LDL.LU.64 R2, [R1+0x1d78] ;  /* 0x001d780001027983 */ /* 0x000ee80000300a00 */
[----:B------:R2:W-:Y:S02]  /*e5e50*/  STL [R1+0x48], R0 ;  /* 0x0000480001007387 */ /* 0x0005e40000100800 */
[----:B--2---:R-:W-:-:S02]  /*e5e60*/  IADD3 R0, P0, PT, R26, UR15, RZ ;  /* 0x0000000f1a007c10 */ /* 0x004fc4000ff1e0ff */
[----:B----4-:R-:W-:Y:S02]  /*e5e70*/  IADD3 R29, P2, PT, R24, UR15, RZ ;  /* 0x0000000f181d7c10 */ /* 0x010fe4000ff5e0ff */
[----:B------:R-:W-:Y:S01]  /*e5e80*/  IADD3.X R28, PT, PT, R27, UR9, RZ, P0, !PT ;  /* 0x000000091b1c7c10 */ /* 0x000fe200087fe4ff */
[----:B------:R1:W-:Y:S04]  /*e5e90*/  STL [R1+0x54], R0 ;  /* 0x0000540001007387 */ /* 0x0003e80000100800 */
[----:B------:R2:W-:Y:S04]  /*e5ea0*/  STL [R1+0x5c], R29 ;  /* 0x00005c1d01007387 */ /* 0x0005e80000100800 */
[----:B------:R-:W4:Y:S01]  /*e5eb0*/  LDL.LU.64 R26, [R1+0x1d70] ;  /* 0x001d7000011a7983 */ /* 0x000f220000300a00 */
[----:B-1----:R-:W-:-:S03]  /*e5ec0*/  IADD3.X R0, PT, PT, R25, UR9, RZ, P2, !PT ;  /* 0x0000000919007c10 */ /* 0x002fc600097fe4ff */
[----:B------:R-:W-:Y:S04]  /*e5ed0*/  STL [R1+0x50], R28 ;  /* 0x0000501c01007387 */ /* 0x000fe80000100800 */
[----:B------:R-:W4:Y:S01]  /*e5ee0*/  LDL.LU.64 R24, [R1+0x1d68] ;  /* 0x001d680001187983 */ /* 0x000f220000300a00 */
[----:B--2---:R-:W-:-:S03]  /*e5ef0*/  IADD3 R29, P2, PT, R18, UR15, RZ ;  /* 0x0000000f121d7c10 */ /* 0x004fc6000ff5e0ff */
[----:B------:R1:W-:Y:S02]  /*e5f00*/  STL [R1+0x58], R0 ;  /* 0x0000580001007387 */ /* 0x0003e40000100800 */
[----:B-1----:R-:W-:-:S04]  /*e5f10*/  IADD3 R0, P0, PT, R20, UR15, RZ ;  /* 0x0000000f14007c10 */ /* 0x002fc8000ff1e0ff */
        /* <DEDUP_REMOVED lines=22> */
[----:B------:R-:W-:Y:S04]  /*e6080*/  STL [R1+0xc4], R29 ;  /* 0x0000c41d01007387 */ /* 0x000fe80000100800 */
[----:B------:R-:W2:Y:S01]  /*e6090*/  LDL.LU.64 R12, [R1+0x1d40] ;  /* 0x001d4000010c7983 */ /* 0x000ea20000300a00 */
[----:B-1----:R-:W-:-:S03]  /*e60a0*/  IADD3.X R0, PT, PT, R7, UR9, RZ, P2, !PT ;  /* 0x0000000907007c10 */ /* 0x002fc600097fe4ff */
[----:B------:R-:W-:Y:S04]  /*e60b0*/  STL [R1+0x80], R28 ;  /* 0x0000801c01007387 */ /* 0x000fe80000100800 */
[----:B------:R-:W2:Y:S04]  /*e60c0*/  LDL.LU.64 R6, [R1+0x1d38] ;  /* 0x001d380001067983 */ /* 0x000ea80000300a00 */
[----:B------:R3:W-:Y:S02]  /*e60d0*/  STL [R1+0xc0], R0 ;  /* 0x0000c00001007387 */ /* 0x0007e40000100800 */
[----:B---3--:R-:W-:-:S04]  /*e60e0*/  IADD3 R0, P0, PT, R4, UR15, RZ ;  /* 0x0000000f04007c10 */ /* 0x008fc8000ff1e0ff */
[----:B------:R-:W-:Y:S02]  /*e60f0*/  IADD3.X R28, PT, PT, R5, UR9, RZ, P0, !PT ;  /* 0x00000009051c7c10 */ /* 0x000fe400087fe4ff */
[----:B------:R-:W-:Y:S01]  /*e6100*/  IADD3 R29, P2, PT, R2, UR15, RZ ;  /* 0x0000000f021d7c10 */ /* 0x000fe2000ff5e0ff */
[----:B------:R1:W-:Y:S04]  /*e6110*/  STL [R1+0xcc], R0 ;  /* 0x0000cc0001007387 */ /* 0x0003e80000100800 */
[----:B------:R-:W-:Y:S04]  /*e6120*/  STL [R1+0xd4], R29 ;  /* 0x0000d41d01007387 */ /* 0x000fe80000100800 */
[----:B------:R-:W3:Y:S01]  /*e6130*/  LDL.LU.64 R4, [R1+0x1d30] ;  /* 0x001d300001047983 */ /* 0x000ee20000300a00 */
[----:B-1----:R-:W-:-:S03]  /*e6140*/  IADD3.X R0, PT, PT, R3, UR9, RZ, P2, !PT ;  /* 0x0000000903007c10 */ /* 0x002fc600097fe4ff */
[----:B------:R-:W-:Y:S04]  /*e6150*/  STL [R1+0xc8], R28 ;  /* 0x0000c81c01007387 */ /* 0x000fe80000100800 */
[----:B------:R-:W3:Y:S04]  /*e6160*/  LDL.LU.64 R2, [R1+0x1d28] ;  /* 0x001d280001027983 */ /* 0x000ee80000300a00 */
[----:B------:R4:W-:Y:S02]  /*e6170*/  STL [R1+0xd0], R0 ;  /* 0x0000d00001007387 */ /* 0x0009e40000100800 */
[----:B----4-:R-:W-:-:S02]  /*e6180*/  IADD3 R0, P0, PT, R26, UR15, RZ ;  /* 0x0000000f1a007c10 */ /* 0x010fc4000ff1e0ff */
[----:B------:R-:W-:-:S03]  /*e6190*/  IADD3 R29, P2, PT, R24, UR15, RZ ;  /* 0x0000000f181d7c10 */ /* 0x000fc6000ff5e0ff */
[----:B------:R1:W-:Y:S01]  /*e61a0*/  STL [R1+0xdc], R0 ;  /* 0x0000dc0001007387 */ /* 0x0003e20000100800 */
[----:B------:R-:W-:-:S03]  /*e61b0*/  IADD3.X R28, PT, PT, R27, UR9, RZ, P0, !PT ;  /* 0x000000091b1c7c10 */ /* 0x000fc600087fe4ff */
[----:B------:R-:W-:Y:S04]  /*e61c0*/  STL [R1+0xe4], R29 ;  /* 0x0000e41d01007387 */ /* 0x000fe80000100800 */
[----:B------:R-:W4:Y:S01]  /*e61d0*/  LDL.LU.64 R26, [R1+0x1d20] ;  /* 0x001d2000011a7983 */ /* 0x000f220000300a00 */
[----:B-1----:R-:W-:-:S03]  /*e61e0*/  IADD3.X R0, PT, PT, R25, UR9, RZ, P2, !PT ;  /* 0x0000000919007c10 */ /* 0x002fc600097fe4ff */
[----:B------:R-:W-:Y:S04]  /*e61f0*/  STL [R1+0xd8], R28 ;  /* 0x0000d81c01007387 */ /* 0x000fe80000100800 */
[----:B------:R-:W4:Y:S04]  /*e6200*/  LDL.LU.64 R24, [R1+0x1d18] ;  /* 0x001d180001187983 */ /* 0x000f280000300a00 */
[----:B------:R1:W-:Y:S02]  /*e6210*/  STL [R1+0xe0], R0 ;  /* 0x0000e00001007387 */ /* 0x0003e40000100800 */
[----:B-1----:R-:W-:-:S02]  /*e6220*/  IADD3 R0, P0, PT, R20, UR15, RZ ;  /* 0x0000000f14007c10 */ /* 0x002fc4000ff1e0ff */
        /* <DEDUP_REMOVED lines=19> */
[----:B--2---:R-:W-:-:S02]  /*e6360*/  IADD3 R0, P0, PT, R12, UR15, RZ ;  /* 0x0000000f0c007c10 */ /* 0x004fc4000ff1e0ff */
[----:B------:R-:W-:Y:S02]  /*e6370*/  IADD3 R29, P2, PT, R6, UR15, RZ ;  /* 0x0000000f061d7c10 */ /* 0x000fe4000ff5e0ff */
        /* <DEDUP_REMOVED lines=48> */
[----:B--2---:R-:W-:-:S04]  /*e6680*/  IADD3 R0, P0, PT, R12, UR15, RZ ;  /* 0x0000000f0c007c10 */ /* 0x004fc8000ff1e0ff */
[----:B------:R-:W-:Y:S02]  /*e6690*/  IADD3.X R28, PT, PT, R13, UR9, RZ, P0, !PT ;  /* 0x000000090d1c7c10 */ /* 0x000fe400087fe4ff */
[----:B------:R-:W-:Y:S01]  /*e66a0*/  IADD3 R29, P2, PT, R6, UR15, RZ ;  /* 0x0000000f061d7c10 */ /* 0x000fe2000ff5e0ff */
        /* <DEDUP_REMOVED lines=148> */
[----:B------:R-:W-:-:S03]  /*e6ff0*/  IADD3 R29, P2, PT, R6, UR15, RZ ;  /* 0x0000000f061d7c10 */ /* 0x000fc6000ff5e0ff */
[----:B------:R1:W-:Y:S01]  /*e7000*/  STL [R1+0xd18], R0 ;  /* 0x000d180001007387 */ /* 0x0003e20000100800 */
[----:B------:R-:W-:-:S03]  /*e7010*/  IADD3.X R28, PT, PT, R13, UR9, RZ, P0, !PT ;  /* 0x000000090d1c7c10 */ /* 0x000fc600087fe4ff */
        /* <DEDUP_REMOVED lines=40> */
[----:B------:R2:W-:Y:S04]  /*e72a0*/  STL [R1+0xc58], R29 ;  /* 0x000c581d01007387 */ /* 0x0005e80000100800 */
[----:B------:R-:W4:Y:S01]  /*e72b0*/  LDL.LU.64 R22, [R1+0x1bb0] ;  /* 0x001bb00001167983 */ /* 0x000f220000300a00 */
[----:B-1----:R-:W-:-:S03]  /*e72c0*/  IADD3.X R0, PT, PT, R15, UR9, RZ, P2, !PT ;  /* 0x000000090f007c10 */ /* 0x002fc600097fe4ff */
[----:B------:R-:W-:Y:S04]  /*e72d0*/  STL [R1+0xc4c], R28 ;  /* 0x000c4c1c01007387 */ /* 0x000fe80000100800 */
[----:B------:R-:W4:Y:S04]  /*e72e0*/  LDL.LU.64 R14, [R1+0x1ba8] ;  /* 0x001ba800010e7983 */ /* 0x000f280000300a00 */
[----:B------:R1:W-:Y:S01]  /*e72f0*/  STL [R1+0xc54], R0 ;  /* 0x000c540001007387 */ /* 0x0003e20000100800 */
[----:B--2---:R-:W-:-:S04]  /*e7300*/  IADD3 R29, P0, PT, R12, UR15, RZ ;  /* 0x0000000f0c1d7c10 */ /* 0x004fc8000ff1e0ff */
[----:B-1----:R-:W-:Y:S01]  /*e7310*/  IADD3.X R0, PT, PT, R13, UR9, RZ, P0, !PT ;  /* 0x000000090d007c10 */ /* 0x002fe200087fe4ff */
[----:B------:R-:W-:Y:S01]  /*e7320*/  STL [R1+0xca0], R29 ;  /* 0x000ca01d01007387 */ /* 0x000fe20000100800 */
[----:B------:R-:W-:-:S03]  /*e7330*/  IADD3 R28, P2, PT, R6, UR15, RZ ;  /* 0x0000000f061c7c10 */ /* 0x000fc6000ff5e0ff */
[----:B------:R-:W2:Y:S04]  /*e7340*/  LDL.LU.64 R12, [R1+0x1b68] ;  /* 0x001b6800010c7983 */ /* 0x000ea80000300a00 */
[----:B------:R1:W-:Y:S04]  /*e7350*/  STL [R1+0xca8], R28 ;  /* 0x000ca81c01007387 */ /* 0x0003e80000100800 */
[----:B------:R3:W-:Y:S01]  /*e7360*/  STL [R1+0xc9c], R0 ;  /* 0x000c9c0001007387 */ /* 0x0007e20000100800 */
[----:B-1----:R-:W-:-:S03]  /*e7370*/  IADD3.X R28, PT, PT, R7, UR9, RZ, P2, !PT ;  /* 0x00000009071c7c10 */ /* 0x002fc600097fe4ff */
[----:B------:R-:W2:Y:S04]  /*e7380*/  LDL.LU.64 R6, [R1+0x1b60] ;  /* 0x001b600001067983 */ /* 0x000ea80000300a00 */
[----:B------:R1:W-:Y:S01]  /*e7390*/  STL [R1+0xca4], R28 ;  /* 0x000ca41c01007387 */ /* 0x0003e20000100800 */
[----:B---3--:R-:W-:-:S04]  /*e73a0*/  IADD3 R0, P0, PT, R4, UR15, RZ ;  /* 0x0000000f04007c10 */ /* 0x008fc8000ff1e0ff */
[----:B-1----:R-:W-:Y:S02]  /*e73b0*/  IADD3.X R28, PT, PT, R5, UR9, RZ, P0, !PT ;  /* 0x00000009051c7c10 */ /* 0x002fe400087fe4ff */
        /* <DEDUP_REMOVED lines=16> */
[----:B------:R1:W-:Y:S01]  /*e74c0*/  STL [R1+0xd2c], R0 ;  /* 0x000d2c0001007387 */ /* 0x0003e20000100800 */
[----:B------:R-:W-:-:S04]  /*e74d0*/  IADD3 R24, P0, PT, R20, UR15, RZ ;  /* 0x0000000f14187c10 */ /* 0x000fc8000ff1e0ff */
[----:B------:R-:W-:Y:S01]  /*e74e0*/  IADD3.X R20, PT, PT, R21, UR9, RZ, P0, !PT ;  /* 0x0000000915147c10 */ /* 0x000fe200087fe4ff */
[----:B------:R1:W-:Y:S02]  /*e74f0*/  STL [R1+0xd68], R24 ;  /* 0x000d681801007387 */ /* 0x0003e40000100800 */
[----:B-1----:R-:W-:Y:S02]  /*e7500*/  IADD3 R0, P2, PT, R18, UR15, RZ ;  /* 0x0000000f12007c10 */ /* 0x002fe4000ff5e0ff */
[----:B------:R-:W4:Y:S04]  /*e7510*/  LDL.LU.64 R24, [R1+0x1ac0] ;  /* 0x001ac00001187983 */ /* 0x000f280000300a00 */
[----:B------:R1:W-:Y:S04]  /*e7520*/  STL [R1+0xd70], R0 ;  /* 0x000d700001007387 */ /* 0x0003e80000100800 */
[----:B------:R1:W-:Y:S02]  /*e7530*/  STL [R1+0xd64], R20 ;  /* 0x000d641401007387 */ /* 0x0003e40000100800 */
[----:B-1----:R-:W-:-:S02]  /*e7540*/  IADD3.X R0, PT, PT, R19, UR9, RZ, P2, !PT ;  /* 0x0000000913007c10 */ /* 0x002fc400097fe4ff */
[----:B------:R-:W4:Y:S01]  /*e7550*/  LDL.LU.64 R20, [R1+0x1a80] ;  /* 0x001a800001147983 */ /* 0x000f220000300a00 */
[----:B------:R-:W-:-:S03]  /*e7560*/  IADD3 R29, P0, PT, R22, UR15, RZ ;  /* 0x0000000f161d7c10 */ /* 0x000fc6000ff1e0ff */
[----:B------:R-:W4:Y:S04]  /*e7570*/  LDL.LU.64 R18, [R1+0x1a78] ;  /* 0x001a780001127983 */ /* 0x000f280000300a00 */
[----:B------:R1:W-:Y:S01]  /*e7580*/  STL [R1+0xd6c], R0 ;  /* 0x000d6c0001007387 */ /* 0x0003e20000100800 */
[----:B------:R-:W-:-:S03]  /*e7590*/  IADD3 R28, P2, PT, R14, UR15, RZ ;  /* 0x0000000f0e1c7c10 */ /* 0x000fc6000ff5e0ff */
[----:B------:R-:W-:Y:S01]  /*e75a0*/  STL [R1+0x51c], R29 ;  /* 0x00051c1d01007387 */ /* 0x000fe20000100800 */
[----:B------:R-:W-:Y:S02]  /*e75b0*/  IADD3.X R15, PT, PT, R15, UR9, RZ, P2, !PT ;  /* 0x000000090f0f7c10 */ /* 0x000fe400097fe4ff */
[----:B-1----:R-:W-:Y:S01]  /*e75c0*/  IADD3.X R0, PT, PT, R23, UR9, RZ, P0, !PT ;  /* 0x0000000917007c10 */ /* 0x002fe200087fe4ff */
[----:B------:R-:W-:Y:S04]  /*e75d0*/  STL [R1+0x524], R28 ;  /* 0x0005241c01007387 */ /* 0x000fe80000100800 */
[----:B------:R-:W-:Y:S01]  /*e75e0*/  STL [R1+0x518], R0 ;  /* 0x0005180001007387 */ /* 0x000fe20000100800 */
[----:B--2---:R-:W-:-:S03]  /*e75f0*/  IADD3 R14, P0, PT, R12, UR15, RZ ;  /* 0x0000000f0c0e7c10 */ /* 0x004fc6000ff1e0ff */
[----:B------:R-:W-:Y:S01]  /*e7600*/  STL [R1+0x520], R15 ;  /* 0x0005200f01007387 */ /* 0x000fe20000100800 */
[----:B------:R-:W-:-:S03]  /*e7610*/  IADD3.X R12, PT, PT, R13, UR9, RZ, P0, !PT ;  /* 0x000000090d0c7c10 */ /* 0x000fc600087fe4ff */
[----:B------:R1:W-:Y:S04]  /*e7620*/  STL [R1+0x55c], R14 ;  /* 0x00055c0e01007387 */ /* 0x0003e80000100800 */
[----:B-1----:R-:W2:Y:S01]  /*e7630*/  LDL.LU.64 R14, [R1+0x1a40] ;  /* 0x001a4000010e7983 */ /* 0x002ea20000300a00 */
[----:B------:R-:W-:-:S05]  /*e7640*/  IADD3 R0, P2, PT, R6, UR15, RZ ;  /* 0x0000000f06007c10 */ /* 0x000fca000ff5e0ff */
[----:B------:R1:W-:Y:S04]  /*e7650*/  STL [R1+0x564], R0 ;  /* 0x0005640001007387 */ /* 0x0003e80000100800 */
[----:B------:R1:W-:Y:S04]  /*e7660*/  STL [R1+0x558], R12 ;  /* 0x0005580c01007387 */ /* 0x0003e80000100800 */
[----:B------:R-:W2:Y:S01]  /*e7670*/  LDL.LU.64 R22, [R1+0x1a38] ;  /* 0x001a380001167983 */ /* 0x000ea20000300a00 */
[----:B-1----:R-:W-:-:S05]  /*e7680*/  IADD3.X R0, PT, PT, R7, UR9, RZ, P2, !PT ;  /* 0x0000000907007c10 */ /* 0x002fca00097fe4ff */
[----:B------:R1:W-:Y:S04]  /*e7690*/  STL [R1+0x560], R0 ;  /* 0x0005600001007387 */ /* 0x0003e80000100800 */
[----:B------:R-:W2:Y:S01]  /*e76a0*/  LDL.LU.64 R12, [R1+0x1a00] ;  /* 0x001a0000010c7983 */ /* 0x000ea20000300a00 */
[----:B---3--:R-:W-:-:S04]  /*e76b0*/  IADD3 R6, P0, PT, R4, UR15, RZ ;  /* 0x0000000f04067c10 */ /* 0x008fc8000ff1e0ff */
[----:B------:R-:W-:Y:S01]  /*e76c0*/  IADD3.X R4, PT, PT, R5, UR9, RZ, P0, !PT ;  /* 0x0000000905047c10 */ /* 0x000fe200087fe4ff */
[----:B------:R3:W-:Y:S01]  /*e76d0*/  STL [R1+0xc60], R6 ;  /* 0x000c600601007387 */ /* 0x0007e20000100800 */
[----:B-1----:R-:W-:-:S03]  /*e76e0*/  IADD3 R0, P2, PT, R2, UR15, RZ ;  /* 0x0000000f02007c10 */ /* 0x002fc6000ff5e0ff */
[----:B---3--:R-:W3:Y:S04]  /*e76f0*/  LDL.LU.64 R6, [R1+0x19f8] ;  /* 0x0019f80001067983 */ /* 0x008ee80000300a00 */
[----:B------:R1:W-:Y:S04]  /*e7700*/  STL [R1+0xc68], R0 ;  /* 0x000c680001007387 */ /* 0x0003e80000100800 */
[----:B------:R1:W-:Y:S02]  /*e7710*/  STL [R1+0xc5c], R4 ;  /* 0x000c5c0401007387 */ /* 0x0003e40000100800 */
[----:B-1----:R-:W-:-:S02]  /*e7720*/  IADD3.X R0, PT, PT, R3, UR9, RZ, P2, !PT ;  /* 0x0000000903007c10 */ /* 0x002fc400097fe4ff */
[----:B------:R-:W3:Y:S04]  /*e7730*/  LDL.LU.64 R4, [R1+0x1ba0] ;  /* 0x001ba00001047983 */ /* 0x000ee80000300a00 */
[----:B------:R-:W3:Y:S04]  /*e7740*/  LDL.LU.64 R2, [R1+0x1b98] ;  /* 0x001b980001027983 */ /* 0x000ee80000300a00 */
[----:B------:R4:W-:Y:S04]  /*e7750*/  STL [R1+0xc64], R0 ;  /* 0x000c640001007387 */ /* 0x0009e80000100800 */
[----:B------:R-:W3:Y:S01]  /*e7760*/  LDL.LU R240, [R1+0x3c0] ;  /* 0x0003c00001f07983 */ /* 0x000ee20000300800 */
[----:B----4-:R-:W-:-:S05]  /*e7770*/  IADD3 R0, P0, PT, R26, UR15, RZ ;  /* 0x0000000f1a007c10 */ /* 0x010fca000ff1e0ff */
[----:B------:R1:W-:Y:S01]  /*e7780*/  STL [R1+0xcb0], R0 ;  /* 0x000cb00001007387 */ /* 0x0003e20000100800 */
[----:B------:R-:W-:-:S03]  /*e7790*/  IADD3.X R26, PT, PT, R27, UR9, RZ, P0, !PT ;  /* 0x000000091b1a7c10 */ /* 0x000fc600087fe4ff */
[----:B------:R-:W4:Y:S04]  /*e77a0*/  LDL.LU R241, [R1+0x3c4] ;  /* 0x0003c40001f17983 */ /* 0x000f280000300800 */
[----:B------:R-:W4:Y:S01]  /*e77b0*/  LDL.LU R242, [R1+0x3c8] ;  /* 0x0003c80001f27983 */ /* 0x000f220000300800 */
[----:B-1----:R-:W-:-:S03]  /*e77c0*/  IADD3 R0, P2, PT, R24, UR15, RZ ;  /* 0x0000000f18007c10 */ /* 0x002fc6000ff5e0ff */
[----:B------:R-:W4:Y:S01]  /*e77d0*/  LDL.LU R243, [R1+0x3cc] ;  /* 0x0003cc0001f37983 */ /* 0x000f220000300800 */
[----:B------:R-:W-:-:S03]  /*e77e0*/  IADD3.X R24, PT, PT, R25, UR9, RZ, P2, !PT ;  /* 0x0000000919187c10 */ /* 0x000fc600097fe4ff */
[----:B------:R1:W-:Y:S04]  /*e77f0*/  STL [R1+0xcb8], R0 ;  /* 0x000cb80001007387 */ /* 0x0003e80000100800 */
[----:B------:R-:W-:Y:S04]  /*e7800*/  STL [R1+0xcac], R26 ;  /* 0x000cac1a01007387 */ /* 0x000fe80000100800 */
        /* <DEDUP_REMOVED lines=8> */
[----:B------:R1:W-:Y:S04]  /*e7890*/  STL [R1+0xcf4], R24 ;  /* 0x000cf41801007387 */ /* 0x0003e80000100800 */
[----:B------:R-:W4:Y:S04]  /*e78a0*/  LDL.LU.64 R18, [R1+0x1b70] ;  /* 0x001b700001127983 */ /* 0x000f280000300a00 */
[----:B------:R1:W-:Y:S04]  /*e78b0*/  STL [R1+0xcfc], R0 ;  /* 0x000cfc0001007387 */ /* 0x0003e80000100800 */
[----:B------:R-:W4:Y:S04]  /*e78c0*/  LDL.LU R248, [R1+0x3b0] ;  /* 0x0003b00001f87983 */ /* 0x000f280000300800 */
[----:B------:R-:W4:Y:S04]  /*e78d0*/  LDL.LU R249, [R1+0x3b4] ;  /* 0x0003b40001f97983 */ /* 0x000f280000300800 */
[----:B------:R-:W4:Y:S04]  /*e78e0*/  LDL.LU R250, [R1+0x3b8] ;  /* 0x0003b80001fa7983 */ /* 0x000f280000300800 */
[----:B------:R-:W4:Y:S01]  /*e78f0*/  LDL.LU R251, [R1+0x3bc] ;  /* 0x0003bc0001fb7983 */ /* 0x000f220000300800 */
[----:B--2---:R-:W-:-:S04]  /*e7900*/  IADD3 R25, P0, PT, R14, UR15, RZ ;  /* 0x0000000f0e197c10 */ /* 0x004fc8000ff1e0ff */
[----:B-1----:R-:W-:Y:S01]  /*e7910*/  IADD3.X R24, PT, PT, R15, UR9, RZ, P0, !PT ;  /* 0x000000090f187c10 */ /* 0x002fe200087fe4ff */
[----:B------:R-:W-:Y:S04]  /*e7920*/  STL [R1+0xd38], R25 ;  /* 0x000d381901007387 */ /* 0x000fe80000100800 */
[----:B------:R-:W2:Y:S01]  /*e7930*/  LDL.LU.64 R14, [R1+0x1b20] ;  /* 0x001b2000010e7983 */ /* 0x000ea20000300a00 */
[----:B------:R-:W-:-:S05]  /*e7940*/  IADD3 R0, P2, PT, R22, UR15, RZ ;  /* 0x0000000f16007c10 */ /* 0x000fca000ff5e0ff */
[----:B------:R1:W-:Y:S04]  /*e7950*/  STL [R1+0xd40], R0 ;  /* 0x000d400001007387 */ /* 0x0003e80000100800 */
[----:B------:R-:W-:Y:S01]  /*e7960*/  STL [R1+0xd34], R24 ;  /* 0x000d341801007387 */ /* 0x000fe20000100800 */
[----:B-1----:R-:W-:Y:S02]  /*e7970*/  IADD3.X R0, PT, PT, R23, UR9, RZ, P2, !PT ;  /* 0x0000000917007c10 */ /* 0x002fe400097fe4ff */
[----:B------:R-:W-:-:S03]  /*e7980*/  IADD3 R23, P0, PT, R12, UR15, RZ ;  /* 0x0000000f0c177c10 */ /* 0x000fc6000ff1e0ff */
[----:B------:R1:W-:Y:S04]  /*e7990*/  STL [R1+0xd3c], R0 ;  /* 0x000d3c0001007387 */ /* 0x0003e80000100800 */
[----:B------:R-:W-:Y:S01]  /*e79a0*/  STL [R1+0xd78], R23 ;  /* 0x000d781701007387 */ /* 0x000fe20000100800 */
[----:B-1----:R-:W-:Y:S02]  /*e79b0*/  IADD3.X R0, PT, PT, R13, UR9, RZ, P0, !PT ;  /* 0x000000090d007c10 */ /* 0x002fe400087fe4ff */
[----:B---3--:R-:W-:-:S04]  /*e79c0*/  IADD3 R22, P2, PT, R6, UR15, RZ ;  /* 0x0000000f06167c10 */ /* 0x008fc8000ff5e0ff */
[----:B------:R-:W-:Y:S01]  /*e79d0*/  IADD3.X R7, PT, PT, R7, UR9, RZ, P2, !PT ;  /* 0x0000000907077c10 */ /* 0x000fe200097fe4ff */
[----:B------:R-:W-:Y:S04]  /*e79e0*/  STL [R1+0xd80], R22 ;  /* 0x000d801601007387 */ /* 0x000fe80000100800 */
[----:B------:R1:W-:Y:S04]  /*e79f0*/  STL [R1+0xd74], R0 ;  /* 0x000d740001007387 */ /* 0x0003e80000100800 */
[----:B------:R-:W-:Y:S01]  /*e7a00*/  STL [R1+0xd7c], R7 ;  /* 0x000d7c0701007387 */ /* 0x000fe20000100800 */
[----:B------:R-:W-:-:S02]  /*e7a10*/  IADD3 R6, P0, PT, R4, UR15, RZ ;  /* 0x0000000f04067c10 */ /* 0x000fc4000ff1e0ff */
[----:B-1----:R-:W-:Y:S02]  /*e7a20*/  IADD3 R0, P2, PT, R2, UR15, RZ ;  /* 0x0000000f02007c10 */ /* 0x002fe4000ff5e0ff */
[----:B------:R-:W-:Y:S01]  /*e7a30*/  IADD3.X R4, PT, PT, R5, UR9, RZ, P0, !PT ;  /* 0x0000000905047c10 */ /* 0x000fe200087fe4ff */
[----:B------:R1:W-:Y:S04]  /*e7a40*/  STL [R1+0x52c], R6 ;  /* 0x00052c0601007387 */ /* 0x0003e80000100800 */
[----:B------:R-:W3:Y:S04]  /*e7a50*/  LDL.LU.64 R12, [R1+0x1b28] ;  /* 0x001b2800010c7983 */ /* 0x000ee80000300a00 */
[----:B------:R-:W-:Y:S04]  /*e7a60*/  STL [R1+0x534], R0 ;  /* 0x0005340001007387 */ /* 0x000fe80000100800 */
[----:B------:R1:W-:Y:S04]  /*e7a70*/  STL [R1+0x528], R4 ;  /* 0x0005280401007387 */ /* 0x0003e80000100800 */
[----:B-1----:R-:W3:Y:S04]  /*e7a80*/  LDL.LU.64 R6, [R1+0x1ad8] ;  /* 0x001ad80001067983 */ /* 0x002ee80000300a00 */
[----:B------:R-:W3:Y:S01]  /*e7a90*/  LDL.LU.64 R4, [R1+0x1ad0] ;  /* 0x001ad00001047983 */ /* 0x000ee20000300a00 */
[----:B------:R-:W-:-:S05]  /*e7aa0*/  IADD3.X R0, PT, PT, R3, UR9, RZ, P2, !PT ;  /* 0x0000000903007c10 */ /* 0x000fca00097fe4ff */
[----:B------:R1:W-:Y:S04]  /*e7ab0*/  STL [R1+0x530], R0 ;  /* 0x0005300001007387 */ /* 0x0003e80000100800 */
[----:B------:R-:W3:Y:S01]  /*e7ac0*/  LDL.LU.64 R2, [R1+0x1a88] ;  /* 0x001a880001027983 */ /* 0x000ee20000300a00 */
[----:B----4-:R-:W-:Y:S03]  /*e7ad0*/  HMMA.1688.F32.TF32 R76, R8, R184, R240 ;  /* 0x000000b8084c723c */ /* 0x010fe600000810f0 */
[----:B------:R-:W4:Y:S01]  /*e7ae0*/  LDL.LU R240, [R1+0x3a0] ;  /* 0x0003a00001f07983 */ /* 0x000f220000300800 */
[----:B-1----:R-:W-:-:S05]  /*e7af0*/  IADD3 R0, P0, PT, R20, UR15, RZ ;  /* 0x0000000f14007c10 */ /* 0x002fca000ff1e0ff */
[----:B------:R2:W-:Y:S01]  /*e7b00*/  STL [R1+0x3c4], R0 ;  /* 0x0003c40001007387 */ /* 0x0005e20000100800 */
[----:B------:R-:W-:-:S03]  /*e7b10*/  IADD3 R22, P2, PT, R18, UR15, RZ ;  /* 0x0000000f12167c10 */ /* 0x000fc6000ff5e0ff */
[----:B------:R-:W4:Y:S01]  /*e7b20*/  LDL.LU R241, [R1+0x3a4] ;  /* 0x0003a40001f17983 */ /* 0x000f220000300800 */
[----:B------:R-:W-:-:S03]  /*e7b30*/  IADD3.X R20, PT, PT, R21, UR9, RZ, P0, !PT ;  /* 0x0000000915147c10 */ /* 0x000fc600087fe4ff */
[----:B------:R-:W4:Y:S01]  /*e7b40*/  LDL.LU R242, [R1+0x3a8] ;  /* 0x0003a80001f27983 */ /* 0x000f220000300800 */
[----:B------:R-:W-:-:S03]  /*e7b50*/  IADD3.X R18, PT, PT, R19, UR9, RZ, P2, !PT ;  /* 0x0000000913127c10 */ /* 0x000fc600097fe4ff */
[----:B------:R-:W4:Y:S04]  /*e7b60*/  LDL.LU R243, [R1+0x3ac] ;  /* 0x0003ac0001f37983 */ /* 0x000f280000300800 */
[----:B------:R1:W-:Y:S01]  /*e7b70*/  STL [R1+0x3cc], R22 ;  /* 0x0003cc1601007387 */ /* 0x0003e20000100800 */
[----:B--2---:R-:W-:-:S05]  /*e7b80*/  IADD3 R0, P3, PT, R14, UR15, RZ ;  /* 0x0000000f0e007c10 */ /* 0x004fca000ff7e0ff */
[----:B------:R2:W-:Y:S04]  /*e7b90*/  STL [R1+0xc28], R0 ;  /* 0x000c280001007387 */ /* 0x0005e80000100800 */
[----:B------:R2:W-:Y:S04]  /*e7ba0*/  STL [R1+0x3c0], R20 ;  /* 0x0003c01401007387 */ /* 0x0005e80000100800 */
[----:B-1----:R-:W4:Y:S01]  /*e7bb0*/  LDL.LU.64 R22, [R1+0x1a90] ;  /* 0x001a900001167983 */ /* 0x002f220000300a00 */
[----:B--2---:R-:W-:-:S03]  /*e7bc0*/  IADD3.X R0, PT, PT, R15, UR9, RZ, P3, !PT ;  /* 0x000000090f007c10 */ /* 0x004fc60009ffe4ff */
[----:B------:R1:W-:Y:S04]  /*e7bd0*/  STL [R1+0x3c8], R18 ;  /* 0x0003c81201007387 */ /* 0x0003e80000100800 */
[----:B------:R-:W2:Y:S04]  /*e7be0*/  LDL.LU.64 R20, [R1+0x1a50] ;  /* 0x001a500001147983 */ /* 0x000ea80000300a00 */
[----:B------:R3:W-:Y:S04]  /*e7bf0*/  STL [R1+0xc24], R0 ;  /* 0x000c240001007387 */ /* 0x0007e80000100800 */
[----:B-1----:R-:W2:Y:S01]  /*e7c00*/  LDL.LU.64 R18, [R1+0x1a48] ;  /* 0x001a480001127983 */ /* 0x002ea20000300a00 */
[----:B---3--:R-:W-:-:S05]  /*e7c10*/  IADD3 R15, P0, PT, R12, UR15, RZ ;  /* 0x0000000f0c0f7c10 */ /* 0x008fca000ff1e0ff */
[----:B------:R-:W-:Y:S04]  /*e7c20*/  STL [R1+0xc20], R15 ;  /* 0x000c200f01007387 */ /* 0x000fe80000100800 */
[----:B------:R-:W3:Y:S01]  /*e7c30*/  LDL.LU R88, [R1+0x390] ;  /* 0x0003900001587983 */ /* 0x000ee20000300800 */
[----:B------:R-:W-:Y:S02]  /*e7c40*/  IADD3 R14, P2, PT, R6, UR15, RZ ;  /* 0x0000000f060e7c10 */ /* 0x000fe4000ff5e0ff */
[----:B------:R-:W-:-:S03]  /*e7c50*/  IADD3 R0, P3, PT, R4, UR15, RZ ;  /* 0x0000000f04007c10 */ /* 0x000fc6000ff7e0ff */
[----:B------:R1:W-:Y:S04]  /*e7c60*/  STL [R1+0xc80], R14 ;  /* 0x000c800e01007387 */ /* 0x0003e80000100800 */
[----:B------:R1:W-:Y:S04]  /*e7c70*/  STL [R1+0xc88], R0 ;  /* 0x000c880001007387 */ /* 0x0003e80000100800 */
[----:B------:R-:W3:Y:S04]  /*e7c80*/  LDL.LU R89, [R1+0x394] ;  /* 0x0003940001597983 */ /* 0x000ee80000300800 */
[----:B------:R-:W3:Y:S04]  /*e7c90*/  LDL.LU R90, [R1+0x398] ;  /* 0x00039800015a7983 */ /* 0x000ee80000300800 */
[----:B------:R-:W3:Y:S04]  /*e7ca0*/  LDL.LU R91, [R1+0x39c] ;  /* 0x00039c00015b7983 */ /* 0x000ee80000300800 */
[----:B-1----:R-:W3:Y:S01]  /*e7cb0*/  LDL.LU.64 R14, [R1+0x1a08] ;  /* 0x001a0800010e7983 */ /* 0x002ee20000300a00 */
[----:B------:R-:W-:-:S02]  /*e7cc0*/  IADD3 R24, P4, PT, R2, UR15, RZ ;  /* 0x0000000f02187c10 */ /* 0x000fc4000ff9e0ff */
[----:B------:R-:W-:Y:S02]  /*e7cd0*/  IADD3.X R0, PT, PT, R13, UR9, RZ, P0, !PT ;  /* 0x000000090d007c10 */ /* 0x000fe400087fe4ff */
[----:B------:R-:W-:Y:S01]  /*e7ce0*/  IADD3.X R6, PT, PT, R7, UR9, RZ, P2, !PT ;  /* 0x0000000907067c10 */ /* 0x000fe200097fe4ff */
[----:B------:R-:W-:Y:S01]  /*e7cf0*/  STL [R1+0xcd0], R24 ;  /* 0x000cd01801007387 */ /* 0x000fe20000100800 */
[----:B------:R-:W-:-:S03]  /*e7d00*/  IADD3.X R4, PT, PT, R5, UR9, RZ, P3, !PT ;  /* 0x0000000905047c10 */ /* 0x000fc60009ffe4ff */
[----:B------:R1:W-:Y:S04]  /*e7d10*/  STL [R1+0x56c], R0 ;  /* 0x00056c0001007387 */ /* 0x0003e80000100800 */
[----:B------:R1:W-:Y:S04]  /*e7d20*/  STL [R1+0xc7c], R6 ;  /* 0x000c7c0601007387 */ /* 0x0003e80000100800 */
[----:B------:R-:W3:Y:S01]  /*e7d30*/  LDL.LU.64 R12, [R1+0x1a10] ;  /* 0x001a1000010c7983 */ /* 0x000ee20000300a00 */
[----:B-1----:R-:W-:-:S03]  /*e7d40*/  IADD3.X R0, PT, PT, R3, UR9, RZ, P4, !PT ;  /* 0x0000000903007c10 */ /* 0x002fc6000a7fe4ff */
[----:B------:R1:W-:Y:S04]  /*e7d50*/  STL [R1+0xc84], R4 ;  /* 0x000c840401007387 */ /* 0x0003e80000100800 */
[----:B------:R-:W3:Y:S04]  /*e7d60*/  LDL.LU.64 R6, [R1+0x1bd8] ;  /* 0x001bd80001067983 */ /* 0x000ee80000300a00 */
[----:B------:R2:W-:Y:S04]  /*e7d70*/  STL [R1+0xccc], R0 ;  /* 0x000ccc0001007387 */ /* 0x0005e80000100800 */
[----:B-1----:R-:W3:Y:S04]  /*e7d80*/  LDL.LU.64 R4, [R1+0x1bd0] ;  /* 0x001bd00001047983 */ /* 0x002ee80000300a00 */
[----:B------:R-:W3:Y:S01]  /*e7d90*/  LDL.LU.64 R2, [R1+0x1b80] ;  /* 0x001b800001027983 */ /* 0x000ee20000300a00 */
[C---:B------:R-:W-:Y:S03]  /*e7da0*/  HMMA.1688.F32.TF32 R80, R8.reuse, R128, R248 ;  /* 0x000000800850723c */ /* 0x040fe600000810f8 */
[----:B------:R-:W3:Y:S04]  /*e7db0*/  LDL.LU R248, [R1+0x380] ;  /* 0x0003800001f87983 */ /* 0x000ee80000300800 */
[----:B------:R-:W3:Y:S04]  /*e7dc0*/  LDL.LU R249, [R1+0x384] ;  /* 0x0003840001f97983 */ /* 0x000ee80000300800 */
[----:B------:R-:W3:Y:S04]  /*e7dd0*/  LDL.LU R250, [R1+0x388] ;  /* 0x0003880001fa7983 */ /* 0x000ee80000300800 */
[----:B------:R-:W3:Y:S01]  /*e7de0*/  LDL.LU R251, [R1+0x38c] ;  /* 0x00038c0001fb7983 */ /* 0x000ee20000300800 */
[----:B----4-:R-:W-:Y:S01]  /*e7df0*/  HMMA.1688.F32.TF32 R84, R8, R132, R240 ;  /* 0x000000840854723c */ /* 0x010fe200000810f0 */
[----:B------:R-:W-:-:S05]  /*e7e00*/  IADD3 R24, P0, PT, R22, UR15, RZ ;  /* 0x0000000f16187c10 */ /* 0x000fca000ff1e0ff */
[----:B------:R-:W-:Y:S01]  /*e7e10*/  STL [R1+0xcc8], R24 ;  /* 0x000cc81801007387 */ /* 0x000fe20000100800 */
[----:B--2---:R-:W-:Y:S02]  /*e7e20*/  IADD3 R25, P2, PT, R20, UR15, RZ ;  /* 0x0000000f14197c10 */ /* 0x004fe4000ff5e0ff */
[----:B------:R-:W-:Y:S02]  /*e7e30*/  IADD3.X R22, PT, PT, R23, UR9, RZ, P0, !PT ;  /* 0x0000000917167c10 */ /* 0x000fe400087fe4ff */
[----:B------:R-:W-:Y:S01]  /*e7e40*/  IADD3 R0, P3, PT, R18, UR15, RZ ;  /* 0x0000000f12007c10 */ /* 0x000fe2000ff7e0ff */
[----:B------:R-:W-:Y:S04]  /*e7e50*/  STL [R1+0xd08], R25 ;  /* 0x000d081901007387 */ /* 0x000fe80000100800 */
[----:B------:R1:W-:Y:S01]  /*e7e60*/  STL [R1+0xd10], R0 ;  /* 0x000d100001007387 */ /* 0x0003e20000100800 */
[----:B------:R-:W-:-:S02]  /*e7e70*/  IADD3.X R18, PT, PT, R19, UR9, RZ, P3, !PT ;  /* 0x0000000913127c10 */ /* 0x000fc40009ffe4ff */
[----:B-1----:R-:W-:Y:S02]  /*e7e80*/  IADD3.X R0, PT, PT, R21, UR9, RZ, P2, !PT ;  /* 0x0000000915007c10 */ /* 0x002fe400097fe4ff */
[----:B---3--:R-:W-:-:S05]  /*e7e90*/  IADD3 R24, P4, PT, R14, UR15, RZ ;  /* 0x0000000f0e187c10 */ /* 0x008fca000ff9e0ff */
[----:B------:R-:W-:Y:S04]  /*e7ea0*/  STL [R1+0xd50], R24 ;  /* 0x000d501801007387 */ /* 0x000fe80000100800 */
[----:B------:R-:W2:Y:S04]  /*e7eb0*/  LDL.LU R240, [R1+0x370] ;  /* 0x0003700001f07983 */ /* 0x000ea80000300800 */
[----:B------:R-:W-:Y:S04]  /*e7ec0*/  STL [R1+0xcc4], R22 ;  /* 0x000cc41601007387 */ /* 0x000fe80000100800 */
[----:B------:R1:W-:Y:S04]  /*e7ed0*/  STL [R1+0xd04], R0 ;  /* 0x000d040001007387 */ /* 0x0003e80000100800 */
[----:B------:R-:W2:Y:S04]  /*e7ee0*/  LDL.LU R241, [R1+0x374] ;  /* 0x0003740001f17983 */ /* 0x000ea80000300800 */
[----:B------:R-:W2:Y:S01]  /*e7ef0*/  LDL.LU R242, [R1+0x378] ;  /* 0x0003780001f27983 */ /* 0x000ea20000300800 */
[----:B-1----:R-:W-:-:S03]  /*e7f00*/  IADD3.X R0, PT, PT, R15, UR9, RZ, P4, !PT ;  /* 0x000000090f007c10 */ /* 0x002fc6000a7fe4ff */
[----:B------:R-:W2:Y:S04]  /*e7f10*/  LDL.LU R243, [R1+0x37c] ;  /* 0x00037c0001f37983 */ /* 0x000ea80000300800 */
[----:B------:R-:W3:Y:S04]  /*e7f20*/  LDL.LU.64 R22, [R1+0x1b88] ;  /* 0x001b880001167983 */ /* 0x000ee80000300a00 */
[----:B------:R1:W-:Y:S04]  /*e7f30*/  STL [R1+0xd0c], R18 ;  /* 0x000d0c1201007387 */ /* 0x0003e80000100800 */
[----:B------:R-:W4:Y:S01]  /*e7f40*/  LDL.LU.64 R20, [R1+0x1b38] ;  /* 0x001b380001147983 */ /* 0x000f220000300a00 */
[----:B------:R-:W-:-:S03]  /*e7f50*/  IADD3 R24, P0, PT, R12, UR15, RZ ;  /* 0x0000000f0c187c10 */ /* 0x000fc6000ff1e0ff */
[----:B------:R1:W-:Y:S04]  /*e7f60*/  STL [R1+0xd4c], R0 ;  /* 0x000d4c0001007387 */ /* 0x0003e80000100800 */
[----:B-1----:R-:W2:Y:S01]  /*e7f70*/  LDL.LU.64 R18, [R1+0x1b30] ;  /* 0x001b300001127983 */ /* 0x002ea20000300a00 */
[----:B------:R-:W-:-:S03]  /*e7f80*/  IADD3 R25, P3, PT, R4, UR15, RZ ;  /* 0x0000000f04197c10 */ /* 0x000fc6000ff7e0ff */
[----:B------:R-:W2:Y:S01]  /*e7f90*/  LDL.LU.64 R14, [R1+0x1ae0] ;  /* 0x001ae000010e7983 */ /* 0x000ea20000300a00 */
[----:B------:R-:W-:-:S03]  /*e7fa0*/  IADD3 R0, P2, PT, R6, UR15, RZ ;  /* 0x0000000f06007c10 */ /* 0x000fc6000ff5e0ff */
[----:B------:R1:W-:Y:S01]  /*e7fb0*/  STL [R1+0xd48], R24 ;  /* 0x000d481801007387 */ /* 0x0003e20000100800 */
[----:B------:R-:W-:-:S03]  /*e7fc0*/  IADD3.X R6, PT, PT, R7, UR9, RZ, P2, !PT ;  /* 0x0000000907067c10 */ /* 0x000fc600097fe4ff */
[----:B------:R1:W-:Y:S01]  /*e7fd0*/  STL [R1+0x394], R0 ;  /* 0x0003940001007387 */ /* 0x0003e20000100800 */
[----:B------:R-:W-:Y:S02]  /*e7fe0*/  IADD3.X R4, PT, PT, R5, UR9, RZ, P3, !PT ;  /* 0x0000000905047c10 */ /* 0x000fe40009ffe4ff */
[----:B-1----:R-:W-:Y:S01]  /*e7ff0*/  IADD3 R24, P4, PT, R2, UR15, RZ ;  /* 0x0000000f02187c10 */ /* 0x002fe2000ff9e0ff */
[----:B------:R-:W-:Y:S01]  /*e8000*/  STL [R1+0x39c], R25 ;  /* 0x00039c1901007387 */ /* 0x000fe20000100800 */
[----:B------:R-:W-:-:S03]  /*e8010*/  IADD3.X R0, PT, PT, R13, UR9, RZ, P0, !PT ;  /* 0x000000090d007c10 */ /* 0x000fc600087fe4ff */
[----:B------:R-:W-:Y:S04]  /*e8020*/  STL [R1+0x3b0], R24 ;  /* 0x0003b01801007387 */ /* 0x000fe80000100800 */
[----:B------:R1:W-:Y:S04]  /*e8030*/  STL [R1+0xd44], R0 ;  /* 0x000d440001007387 */ /* 0x0003e80000100800 */
[----:B------:R1:W-:Y:S02]  /*e8040*/  STL [R1+0x390], R6 ;  /* 0x0003900601007387 */ /* 0x0003e40000100800 */
[----:B-1----:R-:W-:-:S02]  /*e8050*/  IADD3.X R0, PT, PT, R3, UR9, RZ, P4, !PT ;  /* 0x0000000903007c10 */ /* 0x002fc4000a7fe4ff */
[----:B------:R-:W2:Y:S04]  /*e8060*/  LDL.LU.64 R2, [R1+0x1ae8] ;  /* 0x001ae80001027983 */ /* 0x000ea80000300a00 */
[----:B------:R1:W-:Y:S04]  /*e8070*/  STL [R1+0x398], R4 ;  /* 0x0003980401007387 */ /* 0x0003e80000100800 */
[----:B------:R-:W2:Y:S04]  /*e8080*/  LDL.LU.64 R12, [R1+0x1a98] ;  /* 0x001a9800010c7983 */ /* 0x000ea80000300a00 */
[----:B------:R2:W-:Y:S04]  /*e8090*/  STL [R1+0x3ac], R0 ;  /* 0x0003ac0001007387 */ /* 0x0005e80000100800 */
[----:B------:R-:W2:Y:S04]  /*e80a0*/  LDL.LU.64 R6, [R1+0x1b90] ;  /* 0x001b900001067983 */ /* 0x000ea80000300a00 */
[----:B-1----:R-:W2:Y:S01]  /*e80b0*/  LDL.LU.64 R4, [R1+0x1be0] ;  /* 0x001be00001047983 */ /* 0x002ea20000300a00 */
[----:B------:R-:W-:Y:S01]  /*e80c0*/  HMMA.1688.F32.TF32 R92, R8, R140, R248 ;  /* 0x0000008c085c723c */ /* 0x000fe200000810f8 */
[----:B---3--:R-:W-:-:S05]  /*e80d0*/  IADD3 R25, P0, PT, R22, UR15, RZ ;  /* 0x0000000f16197c10 */ /* 0x008fca000ff1e0ff */
[----:B------:R-:W-:Y:S01]  /*e80e0*/  STL [R1+0x3a8], R25 ;  /* 0x0003a81901007387 */ /* 0x000fe20000100800 */
[----:B----4-:R-:W-:-:S03]  /*e80f0*/  IADD3 R24, P2, PT, R20, UR15, RZ ;  /* 0x0000000f14187c10 */ /* 0x010fc6000ff5e0ff */
[----:B------:R-:W3:Y:S01]  /*e8100*/  LDL.LU R248, [R1+0x360] ;  /* 0x0003600001f87983 */ /* 0x000ee20000300800 */
[----:B--2---:R-:W-:-:S03]  /*e8110*/  IADD3 R0, P3, PT, R18, UR15, RZ ;  /* 0x0000000f12007c10 */ /* 0x004fc6000ff7e0ff */
[----:B------:R1:W-:Y:S01]  /*e8120*/  STL [R1+0x3b8], R24 ;  /* 0x0003b81801007387 */ /* 0x0003e20000100800 */
[----:B------:R-:W-:-:S03]  /*e8130*/  IADD3.X R20, PT, PT, R21, UR9, RZ, P2, !PT ;  /* 0x0000000915147c10 */ /* 0x000fc600097fe4ff */
[----:B------:R2:W-:Y:S01]  /*e8140*/  STL [R1+0x568], R0 ;  /* 0x0005680001007387 */ /* 0x0005e20000100800 */
[----:B------:R-:W-:-:S03]  /*e8150*/  IADD3.X R18, PT, PT, R19, UR9, RZ, P3, !PT ;  /* 0x0000000913127c10 */ /* 0x000fc60009ffe4ff */
[----:B------:R-:W3:Y:S01]  /*e8160*/  LDL.LU R249, [R1+0x364] ;  /* 0x0003640001f97983 */ /* 0x000ee20000300800 */
[----:B-1----:R-:W-:-:S03]  /*e8170*/  IADD3 R24, P4, PT, R14, UR15, RZ ;  /* 0x0000000f0e187c10 */ /* 0x002fc6000ff9e0ff */
[----:B------:R-:W3:Y:S01]  /*e8180*/  LDL.LU R250, [R1+0x368] ;  /* 0x0003680001fa7983 */ /* 0x000ee20000300800 */
[----:B--2---:R-:W-:-:S03]  /*e8190*/  IADD3.X R0, PT, PT, R23, UR9, RZ, P0, !PT ;  /* 0x0000000917007c10 */ /* 0x004fc600087fe4ff */
[----:B------:R-:W3:Y:S04]  /*e81a0*/  LDL.LU R251, [R1+0x36c] ;  /* 0x00036c0001fb7983 */ /* 0x000ee80000300800 */
[----:B------:R-:W-:Y:S04]  /*e81b0*/  STL [R1+0xc78], R24 ;  /* 0x000c781801007387 */ /* 0x000fe80000100800 */
[----:B------:R1:W-:Y:S04]  /*e81c0*/  STL [R1+0x3a4], R0 ;  /* 0x0003a40001007387 */ /* 0x0003e80000100800 */
[----:B------:R2:W-:Y:S04]  /*e81d0*/  STL [R1+0x3b4], R20 ;  /* 0x0003b41401007387 */ /* 0x0005e80000100800 */
[----:B------:R-:W4:Y:S01]  /*e81e0*/  LDL.LU.64 R22, [R1+0x1c00] ;  /* 0x001c000001167983 */ /* 0x000f220000300a00 */
[----:B-1----:R-:W-:-:S03]  /*e81f0*/  IADD3.X R0, PT, PT, R15, UR9, RZ, P4, !PT ;  /* 0x000000090f007c10 */ /* 0x002fc6000a7fe4ff */
[----:B------:R-:W-:Y:S01]  /*e8200*/  STL [R1+0x3bc], R18 ;  /* 0x0003bc1201007387 */ /* 0x000fe20000100800 */
[----:B------:R-:W-:-:S03]  /*e8210*/  IADD3 R14, P0, PT, R2, UR15, RZ ;  /* 0x0000000f020e7c10 */ /* 0x000fc6000ff1e0ff */
[----:B--2---:R-:W2:Y:S04]  /*e8220*/  LDL.LU.64 R20, [R1+0x1bf8] ;  /* 0x001bf80001147983 */ /* 0x004ea80000300a00 */
[----:B------:R1:W-:Y:S04]  /*e8230*/  STL [R1+0xc74], R0 ;  /* 0x000c740001007387 */ /* 0x0003e80000100800 */
[----:B------:R-:W3:Y:S01]  /*e8240*/  LDL.LU R104, [R1+0x350] ;  /* 0x0003500001687983 */ /* 0x000ee20000300800 */
[----:B-1----:R-:W-:-:S03]  /*e8250*/  IADD3 R0, P2, PT, R12, UR15, RZ ;  /* 0x0000000f0c007c10 */ /* 0x002fc6000ff5e0ff */
[----:B------:R1:W-:Y:S01]  /*e8260*/  STL [R1+0xc70], R14 ;  /* 0x000c700e01007387 */ /* 0x0003e20000100800 */
[----:B------:R-:W-:-:S03]  /*e8270*/  IADD3 R15, P3, PT, R6, UR15, RZ ;  /* 0x0000000f060f7c10 */ /* 0x000fc6000ff7e0ff */
[----:B------:R1:W-:Y:S04]  /*e8280*/  STL [R1+0xcc0], R0 ;  /* 0x000cc00001007387 */ /* 0x0003e80000100800 */
[----:B------:R-:W3:Y:S04]  /*e8290*/  LDL.LU R105, [R1+0x354] ;  /* 0x0003540001697983 */ /* 0x000ee80000300800 */
[----:B------:R-:W3:Y:S04]  /*e82a0*/  LDL.LU R106, [R1+0x358] ;  /* 0x00035800016a7983 */ /* 0x000ee80000300800 */
[----:B------:R-:W3:Y:S04]  /*e82b0*/  LDL.LU R107, [R1+0x35c] ;  /* 0x00035c00016b7983 */ /* 0x000ee80000300800 */
[----:B------:R-:W-:Y:S04]  /*e82c0*/  STL [R1+0x3a0], R15 ;  /* 0x0003a00f01007387 */ /* 0x000fe80000100800 */
[----:B------:R-:W3:Y:S01]  /*e82d0*/  LDL.LU.64 R18, [R1+0x1bf0] ;  /* 0x001bf00001127983 */ /* 0x000ee20000300a00 */
[----:B-1----:R-:W-:-:S02]  /*e82e0*/  IADD3 R14, P4, PT, R4, UR15, RZ ;  /* 0x0000000f040e7c10 */ /* 0x002fc4000ff9e0ff */
[----:B------:R-:W-:Y:S01]  /*e82f0*/  IADD3.X R0, PT, PT, R3, UR9, RZ, P0, !PT ;  /* 0x0000000903007c10 */ /* 0x000fe200087fe4ff */
[----:B------:R-:W-:Y:S02]  /*e8300*/  HMMA.1688.F32.TF32 R96, R8, R144, R240 ;  /* 0x000000900860723c */ /* 0x000fe400000810f0 */
[----:B------:R-:W-:Y:S01]  /*e8310*/  STL [R1+0x388], R14 ;  /* 0x0003880e01007387 */ /* 0x000fe20000100800 */
[----:B------:R-:W-:-:S03]  /*e8320*/  IADD3.X R12, PT, PT, R13, UR9, RZ, P2, !PT ;  /* 0x000000090d0c7c10 */ /* 0x000fc600097fe4ff */
[----:B------:R-:W3:Y:S01]  /*e8330*/  LDL.LU.64 R2, [R1+0x1be8] ;  /* 0x001be80001027983 */ /* 0x000ee20000300a00 */
[----:B------:R-:W-:-:S03]  /*e8340*/  IADD3.X R6, PT, PT, R7, UR9, RZ, P3, !PT ;  /* 0x0000000907067c10 */ /* 0x000fc60009ffe4ff */
[----:B------:R1:W-:Y:S04]  /*e8350*/  STL [R1+0xc6c], R0 ;  /* 0x000c6c0001007387 */ /* 0x0003e80000100800 */
[----:B------:R-:W3:Y:S04]  /*e8360*/  LDL.LU R240, [R1+0x340] ;  /* 0x0003400001f07983 */ /* 0x000ee80000300800 */
[----:B------:R-:W3:Y:S01]  /*e8370*/  LDL.LU R241, [R1+0x344] ;  /* 0x0003440001f17983 */ /* 0x000ee20000300800 */
[----:B-1----:R-:W-:-:S03]  /*e8380*/  IADD3.X R0, PT, PT, R5, UR9, RZ, P4, !PT ;  /* 0x0000000905007c10 */ /* 0x002fc6000a7fe4ff */
[----:B------:R-:W3:Y:S04]  /*e8390*/  LDL.LU R242, [R1+0x348] ;  /* 0x0003480001f27983 */ /* 0x000ee80000300800 */
[----:B------:R-:W3:Y:S04]  /*e83a0*/  LDL.LU R243, [R1+0x34c] ;  /* 0x00034c0001f37983 */ /* 0x000ee80000300800 */
[----:B------:R-:W-:Y:S04]  /*e83b0*/  STL [R1+0xcbc], R12 ;  /* 0x000cbc0c01007387 */ /* 0x000fe80000100800 */
[----:B------:R-:W3:Y:S04]  /*e83c0*/  LDL.LU.64 R26, [R1+0x1c20] ;  /* 0x001c2000011a7983 */ /* 0x000ee80000300a00 */
[----:B------:R1:W-:Y:S04]  /*e83d0*/  STL [R1+0x38c], R6 ;  /* 0x00038c0601007387 */ /* 0x0003e80000100800 */
[----:B-1----:R-:W3:Y:S04]  /*e83e0*/  LDL.LU.64 R6, [R1+0x1c18] ;  /* 0x001c180001067983 */ /* 0x002ee80000300a00 */
[----:B------:R-:W-:Y:S04]  /*e83f0*/  STL [R1+0x384], R0 ;  /* 0x0003840001007387 */ /* 0x000fe80000100800 */
[----:B------:R-:W3:Y:S04]  /*e8400*/  LDL.LU.64 R4, [R1+0x1c10] ;  /* 0x001c100001047983 */ /* 0x000ee80000300a00 */
[----:B------:R-:W3:Y:S01]  /*e8410*/  LDL.LU.64 R24, [R1+0x1c08] ;  /* 0x001c080001187983 */ /* 0x000ee20000300a00 */
[----:B----4-:R-:W-:-:S05]  /*e8420*/  IADD3 R12, P0, PT, R22, UR15, RZ ;  /* 0x0000000f160c7c10 */ /* 0x010fca000ff1e0ff */
[----:B------:R1:W-:Y:S01]  /*e8430*/  STL [R1+0x368], R12 ;  /* 0x0003680c01007387 */ /* 0x0003e20000100800 */
[----:B--2---:R-:W-:Y:S02]  /*e8440*/  IADD3 R13, P2, PT, R20, UR15, RZ ;  /* 0x0000000f140d7c10 */ /* 0x004fe4000ff5e0ff */
[----:B------:R-:W-:Y:S01]  /*e8450*/  IADD3.X R28, PT, PT, R23, UR9, RZ, P0, !PT ;  /* 0x00000009171c7c10 */ /* 0x000fe200087fe4ff */
[----:B-1----:R-:W2:Y:S04]  /*e8460*/  LDL.LU R12, [R1+0x330] ;  /* 0x00033000010c7983 */ /* 0x002ea80000300800 */
[----:B------:R1:W-:Y:S01]  /*e8470*/  STL [R1+0x370], R13 ;  /* 0x0003700d01007387 */ /* 0x0003e20000100800 */
[----:B---3--:R-:W-:Y:S01]  /*e8480*/  HMMA.1688.F32.TF32 R100, R8, R148, R248 ;  /* 0x000000940864723c */ /* 0x008fe200000810f8 */
[----:B------:R-:W-:-:S05]  /*e8490*/  IADD3 R0, P3, PT, R18, UR15, RZ ;  /* 0x0000000f12007c10 */ /* 0x000fca000ff7e0ff */
[----:B------:R3:W-:Y:S04]  /*e84a0*/  STL [R1+0x378], R0 ;  /* 0x0003780001007387 */ /* 0x0007e80000100800 */
[----:B-1----:R-:W2:Y:S04]  /*e84b0*/  LDL.LU R13, [R1+0x334] ;  /* 0x00033400010d7983 */ /* 0x002ea80000300800 */
[----:B------:R-:W2:Y:S04]  /*e84c0*/  LDL.LU R14, [R1+0x338] ;  /* 0x00033800010e7983 */ /* 0x000ea80000300800 */
[----:B------:R-:W4:Y:S01]  /*e84d0*/  LDL.LU.64 R22, [R1+0x1c38] ;  /* 0x001c380001167983 */ /* 0x000f220000300a00 */
[----:B---3--:R-:W-:-:S02]  /*e84e0*/  IADD3.X R0, PT, PT, R21, UR9, RZ, P2, !PT ;  /* 0x0000000915007c10 */ /* 0x008fc400097fe4ff */
[----:B------:R-:W-:Y:S01]  /*e84f0*/  IADD3 R248, P4, PT, R2, UR15, RZ ;  /* 0x0000000f02f87c10 */ /* 0x000fe2000ff9e0ff */
[----:B------:R-:W-:Y:S01]  /*e8500*/  STL [R1+0x364], R28 ;  /* 0x0003641c01007387 */ /* 0x000fe20000100800 */
[----:B------:R-:W-:-:S03]  /*e8510*/  IADD3.X R18, PT, PT, R19, UR9, RZ, P3, !PT ;  /* 0x0000000913127c10 */ /* 0x000fc60009ffe4ff */
[----:B------:R1:W-:Y:S04]  /*e8520*/  STL [R1+0x36c], R0 ;  /* 0x00036c0001007387 */ /* 0x0003e80000100800 */
[----:B------:R-:W3:Y:S01]  /*e8530*/  LDL.LU.64 R20, [R1+0x1c30] ;  /* 0x001c300001147983 */ /* 0x000ee20000300a00 */
[----:B-1----:R-:W-:-:S03]  /*e8540*/  IADD3.X R0, PT, PT, R3, UR9, RZ, P4, !PT ;  /* 0x0000000903007c10 */ /* 0x002fc6000a7fe4ff */
[----:B------:R1:W-:Y:S01]  /*e8550*/  STL [R1+0x374], R18 ;  /* 0x0003741201007387 */ /* 0x0003e20000100800 */
[----:B------:R-:W-:Y:S03]  /*e8560*/  HMMA.1688.F32.TF32 R108, R8, R160, R240 ;  /* 0x000000a0086c723c */ /* 0x000fe600000810f0 */
[----:B-1----:R-:W3:Y:S01]  /*e8570*/  LDL.LU.64 R18, [R1+0x1c28] ;  /* 0x001c280001127983 */ /* 0x002ee20000300a00 */
[----:B------:R-:W-:-:S03]  /*e8580*/  IADD3 R249, P2, PT, R6, UR15, RZ ;  /* 0x0000000f06f97c10 */ /* 0x000fc6000ff5e0ff */
[----:B------:R1:W-:Y:S01]  /*e8590*/  STL [R1+0x37c], R0 ;  /* 0x00037c0001007387 */ /* 0x0003e20000100800 */
[----:B------:R-:W-:-:S03]  /*e85a0*/  IADD3.X R185, PT, PT, R7, UR9, RZ, P2, !PT ;  /* 0x0000000907b97c10 */ /* 0x000fc600097fe4ff */
[----:B------:R-:W3:Y:S01]  /*e85b0*/  LDL.LU.64 R6, [R1+0x1c40] ;  /* 0x001c400001067983 */ /* 0x000ee20000300a00 */
[----:B------:R-:W-:-:S04]  /*e85c0*/  IADD3 R251, P3, PT, R4, UR15, RZ ;  /* 0x0000000f04fb7c10 */ /* 0x000fc8000ff7e0ff */
[----:B------:R-:W-:Y:S02]  /*e85d0*/  IADD3.X R250, PT, PT, R5, UR9, RZ, P3, !PT ;  /* 0x0000000905fa7c10 */ /* 0x000fe40009ffe4ff */
[----:B------:R-:W3:Y:S04]  /*e85e0*/  LDL.LU.64 R4, [R1+0x1c48] ;  /* 0x001c480001047983 */ /* 0x000ee80000300a00 */
[----:B------:R-:W3:Y:S04]  /*e85f0*/  LDL.LU R240, [R1+0x2b0] ;  /* 0x0002b00001f07983 */ /* 0x000ee80000300800 */
[----:B------:R-:W3:Y:S04]  /*e8600*/  LDL.LU R241, [R1+0x2b4] ;  /* 0x0002b40001f17983 */ /* 0x000ee80000300800 */
[----:B------:R-:W3:Y:S04]  /*e8610*/  LDL.LU R242, [R1+0x2b8] ;  /* 0x0002b80001f27983 */ /* 0x000ee80000300800 */
[----:B------:R-:W3:Y:S01]  /*e8620*/  LDL.LU R243, [R1+0x2bc] ;  /* 0x0002bc0001f37983 */ /* 0x000ee20000300800 */
[----:B------:R-:W-:-:S02]  /*e8630*/  MOV R15, R252 ;  /* 0x000000fc000f7202 */ /* 0x000fc40000000f00 */
[----:B------:R-:W-:Y:S01]  /*e8640*/  IADD3 R184, P0, PT, R26, UR15, RZ ;  /* 0x0000000f1ab87c10 */ /* 0x000fe2000ff1e0ff */
[----:B------:R-:W3:Y:S01]  /*e8650*/  LDL.LU R120, [R1+0x310] ;  /* 0x0003100001787983 */ /* 0x000ee20000300800 */
[----:B------:R-:W-:Y:S03]  /*e8660*/  HMMA.1688.F32.TF32 R104, R8, R152, R104 ;  /* 0x000000980868723c */ /* 0x000fe60000081068 */
[----:B------:R-:W3:Y:S01]  /*e8670*/  LDL.LU R121, [R1+0x314] ;  /* 0x0003140001797983 */ /* 0x000ee20000300800 */
[----:B------:R-:W-:-:S03]  /*e8680*/  IADD3 R2, P4, PT, R24, UR15, RZ ;  /* 0x0000000f18027c10 */ /* 0x000fc6000ff9e0ff */
[----:B------:R-:W3:Y:S01]  /*e8690*/  LDL.LU R122, [R1+0x318] ;  /* 0x00031800017a7983 */ /* 0x000ee20000300800 */
[----:B------:R-:W-:-:S03]  /*e86a0*/  IADD3.X R153, PT, PT, R27, UR9, RZ, P0, !PT ;  /* 0x000000091b997c10 */ /* 0x000fc600087fe4ff */
[----:B------:R-:W3:Y:S01]  /*e86b0*/  LDL.LU R123, [R1+0x31c] ;  /* 0x00031c00017b7983 */ /* 0x000ee20000300800 */
[----:B------:R-:W-:Y:S01]  /*e86c0*/  IADD3.X R252, PT, PT, R25, UR9, RZ, P4, !PT ;  /* 0x0000000919fc7c10 */ /* 0x000fe2000a7fe4ff */
[----:B--2---:R-:W-:Y:S02]  /*e86d0*/  HMMA.1688.F32.TF32 R112, R8, R164, R12 ;  /* 0x000000a40870723c */ /* 0x004fe4000008100c */
[----:B------:R-:W2:Y:S01]  /*e86e0*/  LDL.LU R12, [R1+0x41e0] ;  /* 0x0041e000010c7983 */ /* 0x000ea20000300800 */
[----:B----4-:R-:W-:-:S03]  /*e86f0*/  IADD3 R144, P0, PT, R22, UR15, RZ ;  /* 0x0000000f16907c10 */ /* 0x010fc6000ff1e0ff */
[----:B------:R-:W4:Y:S04]  /*e8700*/  LDL.LU R24, [R1+0x41dc] ;  /* 0x0041dc0001187983 */ /* 0x000f280000300800 */
[----:B------:R-:W4:Y:S01]  /*e8710*/  LDL.LU R22, [R1+0x41a4] ;  /* 0x0041a40001167983 */ /* 0x000f220000300800 */
[----:B------:R-:W-:-:S03]  /*e8720*/  IADD3.X R129, PT, PT, R23, UR9, RZ, P0, !PT ;  /* 0x0000000917817c10 */ /* 0x000fc600087fe4ff */
[----:B------:R-:W4:Y:S04]  /*e8730*/  LDL.LU R13, [R1+0x41d8] ;  /* 0x0041d800010d7983 */ /* 0x000f280000300800 */
[----:B------:R-:W4:Y:S04]  /*e8740*/  LDL.LU R25, [R1+0x41d0] ;  /* 0x0041d00001197983 */ /* 0x000f280000300800 */
[----:B------:R-:W4:Y:S01]  /*e8750*/  LDL.LU R23, [R1+0x4198] ;  /* 0x0041980001177983 */ /* 0x000f220000300800 */
[C---:B---3--:R-:W-:Y:S03]  /*e8760*/  HMMA.1688.F32.TF32 R116, R8.reuse, R172, R240 ;  /* 0x000000ac0874723c */ /* 0x048fe600000810f0 */
[----:B------:R-:W3:Y:S04]  /*e8770*/  LDL.LU R242, [R1+0x1e44] ;  /* 0x001e440001f27983 */ /* 0x000ee80000300800 */
[----:B------:R-:W3:Y:S01]  /*e8780*/  LDL.LU R243, [R1+0x29c8] ;  /* 0x0029c80001f37983 */ /* 0x000ee20000300800 */
[----:B------:R-:W1:Y:S01]  /*e8790*/  S2R R3, SR_TID.X ;  /* 0x0000000000037919 */ /* 0x000e620000002100 */
[----:B------:R-:W-:Y:S01]  /*e87a0*/  UIADD3 UR12, UPT, UPT, UR10, -0x2, URZ ;  /* 0xfffffffe0a0c7890 */ /* 0x000fe2000fffe0ff */
[----:B------:R-:W-:Y:S01]  /*e87b0*/  HMMA.1688.F32.TF32 R88, R8, R136, R88 ;  /* 0x000000880858723c */ /* 0x000fe20000081058 */
[----:B------:R-:W-:-:S02]  /*e87c0*/  IADD3 R152, P3, PT, R18, UR15, RZ ;  /* 0x0000000f12987c10 */ /* 0x000fc4000ff7e0ff */
[----:B------:R-:W-:Y:S02]  /*e87d0*/  UISETP.GE.AND UP0, UPT, UR6, UR12, UPT ;  /* 0x0000000c0600728c */ /* 0x000fe4000bf06270 */
[----:B------:R-:W-:-:S04]  /*e87e0*/  IADD3.X R149, PT, PT, R19, UR9, RZ, P3, !PT ;  /* 0x0000000913957c10 */ /* 0x000fc80009ffe4ff */
[----:B------:R-:W-:Y:S02]  /*e87f0*/  PLOP3.LUT P3, PT, PT, PT, UP0, 0x80, 0x8 ;  /* 0x000000000008781c */ /* 0x000fe40003f6f008 */
[----:B------:R-:W-:-:S04]  /*e8800*/  IADD3 R148, P2, PT, R20, UR15, RZ ;  /* 0x0000000f14947c10 */ /* 0x000fc8000ff5e0ff */
[----:B------:R-:W-:Y:S02]  /*e8810*/  IADD3.X R145, PT, PT, R21, UR9, RZ, P2, !PT ;  /* 0x0000000915917c10 */ /* 0x000fe400097fe4ff */
[----:B-1----:R-:W-:Y:S01]  /*e8820*/  LOP3.LUT R136, R3, 0x3f, RZ, 0xc0, !PT ;  /* 0x0000003f03887812 */ /* 0x002fe200078ec0ff */
[----:B------:R-:W-:Y:S01]  /*e8830*/  UIADD3 UR8, UPT, UPT, UR8, 0x1, URZ ;  /* 0x0000000108087890 */ /* 0x000fe2000fffe0ff */
[----:B------:R-:W3:Y:S02]  /*e8840*/  LDL.LU R21, [R1+0x4190] ;  /* 0x0041900001157983 */ /* 0x000ee40000300800 */
[----:B------:R-:W-:Y:S02]  /*e8850*/  ISETP.GE.AND P0, PT, R136, UR16, PT ;  /* 0x0000001088007c0c */ /* 0x000fe4000bf06270 */
[----:B------:R-:W-:Y:S01]  /*e8860*/  IADD3 R164, P2, PT, R4, UR15, RZ ;  /* 0x0000000f04a47c10 */ /* 0x000fe2000ff5e0ff */
[----:B------:R-:W-:Y:S01]  /*e8870*/  UISETP.GT.AND UP1, UPT, UR8, 0x1, UPT ;  /* 0x000000010800788c */ /* 0x000fe2000bf24270 */
[----:B------:R-:W-:Y:S01]  /*e8880*/  SEL R0, RZ, 0x4, P0 ;  /* 0x00000004ff007807 */ /* 0x000fe20000000000 */
[----:B------:R-:W3:Y:S01]  /*e8890*/  LDL.LU R15, [R1+0x419c] ;  /* 0x00419c00010f7983 */ /* 0x000ee20000300800 */
[----:B------:R-:W-:-:S02]  /*e88a0*/  IADD3 R165, P0, PT, R6, UR15, RZ ;  /* 0x0000000f06a57c10 */ /* 0x000fc4000ff1e0ff */
[----:B------:R-:W-:Y:S02]  /*e88b0*/  SEL R0, R0, RZ, !P3 ;  /* 0x000000ff00007207 */ /* 0x000fe40005800000 */
[----:B------:R-:W-:Y:S02]  /*e88c0*/  IADD3.X R161, PT, PT, R7, UR9, RZ, P0, !PT ;  /* 0x0000000907a17c10 */ /* 0x000fe400087fe4ff */
[----:B------:R-:W-:Y:S02]  /*e88d0*/  ISETP.NE.U32.AND P0, PT, R0, RZ, PT ;  /* 0x000000ff0000720c */ /* 0x000fe40003f05070 */
[----:B------:R-:W-:Y:S02]  /*e88e0*/  SEL R0, RZ, 0x4, P1 ;  /* 0x00000004ff007807 */ /* 0x000fe40000800000 */
[----:B------:R-:W-:Y:S02]  /*e88f0*/  IADD3.X R160, PT, PT, R5, UR9, RZ, P2, !PT ;  /* 0x0000000905a07c10 */ /* 0x000fe400097fe4ff */
[----:B------:R-:W-:Y:S01]  /*e8900*/  SEL R0, R0, RZ, !P3 ;  /* 0x000000ff00007207 */ /* 0x000fe20005800000 */
[----:B------:R-:W-:Y:S01]  /*e8910*/  USEL UR8, UR8, URZ, !UP1 ;  /* 0x000000ff08087287 */ /* 0x000fe2000c800000 */
[----:B------:R-:W-:-:S03]  /*e8920*/  IMAD.SHL.U32 R7, R136, 0x4, RZ ;  /* 0x0000000488077824 */ /* 0x000fc600078e00ff */
[----:B------:R-:W-:Y:S02]  /*e8930*/  ULEA UR17, UR8, UR4, 0x10 ;  /* 0x0000000408117291 */ /* 0x000fe4000f8e80ff */
[C---:B------:R-:W-:Y:S02]  /*e8940*/  LOP3.LUT R6, R7.reuse, 0x60, RZ, 0x3c, !PT ;  /* 0x0000006007067812 */ /* 0x040fe400078e3cff */
[----:B------:R-:W-:Y:S02]  /*e8950*/  LOP3.LUT R5, R7, 0x40, RZ, 0x3c, !PT ;  /* 0x0000004007057812 */ /* 0x000fe400078e3cff */
[----:B------:R-:W-:Y:S01]  /*e8960*/  MOV R4, UR17 ;  /* 0x0000001100047c02 */ /* 0x000fe20008000f00 */
[----:B------:R-:W-:Y:S02]  /*e8970*/  IMAD.U32 R3, RZ, RZ, UR17 ;  /* 0x00000011ff037e24 */ /* 0x000fe4000f8e00ff */
[----:B------:R-:W-:Y:S01]  /*e8980*/  IMAD.U32 R128, RZ, RZ, UR17 ;  /* 0x00000011ff807e24 */ /* 0x000fe2000f8e00ff */
[----:B------:R-:W-:-:S02]  /*e8990*/  ISETP.NE.U32.AND P1, PT, R0, RZ, PT ;  /* 0x000000ff0000720c */ /* 0x000fc40003f25070 */
[----:B------:R-:W-:Y:S02]  /*e89a0*/  IADD3 R0, PT, PT, R6, 0x100000, R4 ;  /* 0x0010000006007810 */ /* 0x000fe40007ffe004 */
[----:B------:R-:W-:Y:S02]  /*e89b0*/  IADD3 R3, PT, PT, R5, 0x100000, R3 ;  /* 0x0010000005037810 */ /* 0x000fe40007ffe003 */
[----:B------:R-:W-:Y:S02]  /*e89c0*/  IADD3 R128, PT, PT, R7, 0x100000, R128 ;  /* 0x0010000007807810 */ /* 0x000fe40007ffe080 */
[----:B--2---:R-:W-:Y:S02]  /*e89d0*/  IADD3 R12, P2, PT, R12, UR14, RZ ;  /* 0x0000000e0c0c7c10 */ /* 0x004fe4000ff5e0ff */
[----:B----4-:R-:W-:Y:S02]  /*e89e0*/  IADD3 R24, P3, PT, R24, UR14, RZ ;  /* 0x0000000e18187c10 */ /* 0x010fe4000ff7e0ff */
[----:B------:R-:W-:Y:S01]  /*e89f0*/  IADD3 R22, P4, PT, R22, UR14, RZ ;  /* 0x0000000e16167c10 */ /* 0x000fe2000ff9e0ff */
[----:B------:R-:W-:Y:S01]  /*e8a00*/  STL [R1+0x41e0], R12 ;  /* 0x0041e00c01007387 */ /* 0x000fe20000100800 */
[----:B------:R-:W-:-:S03]  /*e8a10*/  IADD3.X R13, PT, PT, R13, UR5, RZ, P2, !PT ;  /* 0x000000050d0d7c10 */ /* 0x000fc600097fe4ff */
[----:B------:R-:W-:Y:S01]  /*e8a20*/  STL [R1+0x41dc], R24 ;  /* 0x0041dc1801007387 */ /* 0x000fe20000100800 */
[----:B------:R-:W-:-:S03]  /*e8a30*/  IADD3.X R25, PT, PT, R25, UR5, RZ, P3, !PT ;  /* 0x0000000519197c10 */ /* 0x000fc60009ffe4ff */
[----:B------:R-:W-:Y:S01]  /*e8a40*/  STL [R1+0x41a4], R22 ;  /* 0x0041a41601007387 */ /* 0x000fe20000100800 */
[----:B------:R-:W-:-:S03]  /*e8a50*/  IADD3.X R23, PT, PT, R23, UR5, RZ, P4, !PT ;  /* 0x0000000517177c10 */ /* 0x000fc6000a7fe4ff */
[----:B------:R-:W-:Y:S04]  /*e8a60*/  STL [R1+0x41d8], R13 ;  /* 0x0041d80d01007387 */ /* 0x000fe80000100800 */
[----:B------:R-:W-:Y:S04]  /*e8a70*/  STL [R1+0x41d0], R25 ;  /* 0x0041d01901007387 */ /* 0x000fe80000100800 */
[----:B------:R-:W-:Y:S04]  /*e8a80*/  STL [R1+0x4198], R23 ;  /* 0x0041981701007387 */ /* 0x000fe80000100800 */
[----:B------:R-:W2:Y:S04]  /*e8a90*/  LDL.LU R20, [R1+0x4158] ;  /* 0x0041580001147983 */ /* 0x000ea80000300800 */
[----:B------:R-:W4:Y:S04]  /*e8aa0*/  LDL.LU R19, [R1+0x4164] ;  /* 0x0041640001137983 */ /* 0x000f280000300800 */
[----:B------:R-:W2:Y:S04]  /*e8ab0*/  LDL.LU R14, [R1+0x415c] ;  /* 0x00415c00010e7983 */ /* 0x000ea80000300800 */
[----:B------:R-:W2:Y:S04]  /*e8ac0*/  LDL.LU R18, [R1+0x4150] ;  /* 0x0041500001127983 */ /* 0x000ea80000300800 */
[----:B------:R-:W2:Y:S04]  /*e8ad0*/  LDL.LU R240, [R1+0x300] ;  /* 0x0003000001f07983 */ /* 0x000ea80000300800 */
[----:B------:R-:W2:Y:S04]  /*e8ae0*/  LDL.LU R241, [R1+0x304] ;  /* 0x0003040001f17983 */ /* 0x000ea80000300800 */
[----:B---3--:R-:W-:Y:S04]  /*e8af0*/  LDS R6, [R242+UR18+0x8f980] ;  /* 0x08f98012f2067984 */ /* 0x008fe80008000800 */
[----:B------:R1:W-:Y:S04]  /*e8b00*/  LDS R4, [R242+UR18+0x8f180] ;  /* 0x08f18012f2047984 */ /* 0x0003e80008000800 */
[----:B------:R-:W-:Y:S04]  /*e8b10*/  LDS R7, [R243+UR18+0x8f980] ;  /* 0x08f98012f3077984 */ /* 0x000fe80008000800 */
[----:B------:R3:W2:Y:S04]  /*e8b20*/  LDS R5, [R243+UR18+0x8f180] ;  /* 0x08f18012f3057984 */ /* 0x0006a80008000800 */
[----:B-1----:R-:W2:Y:S04]  /*e8b30*/  LDL.LU R242, [R1+0x308] ;  /* 0x0003080001f27983 */ /* 0x002ea80000300800 */
[----:B---3--:R-:W3:Y:S04]  /*e8b40*/  LDL.LU R243, [R1+0x30c] ;  /* 0x00030c0001f37983 */ /* 0x008ee80000300800 */
[----:B------:R-:W3:Y:S04]  /*e8b50*/  LDL.LU R27, [R1+0x4118] ;  /* 0x00411800011b7983 */ /* 0x000ee80000300800 */
[----:B------:R-:W3:Y:S01]  /*e8b60*/  LDL.LU R26, [R1+0x4124] ;  /* 0x00412400011a7983 */ /* 0x000ee20000300800 */
[----:B------:R-:W-:-:S04]  /*e8b70*/  UISETP.GT.AND UP1, UPT, UR16, URZ, UPT ;  /* 0x000000ff1000728c */ /* 0x000fc8000bf24270 */
[----:B------:R-:W-:-:S04]  /*e8b80*/  USEL UR12, URZ, 0x4, !UP1 ;  /* 0x00000004ff0c7887 */ /* 0x000fc8000c800000 */
[----:B------:R-:W-:Y:S02]  /*e8b90*/  USEL UR12, UR12, URZ, !UP0 ;  /* 0x000000ff0c0c7287 */ /* 0x000fe4000c000000 */
[----:B------:R-:W-:-:S04]  /*e8ba0*/  UISETP.GT.AND UP1, UPT, UR16, 0x4, UPT ;  /* 0x000000041000788c */ /* 0x000fc8000bf24270 */
[----:B------:R-:W-:Y:S01]  /*e8bb0*/  ISETP.NE.U32.AND P2, PT, RZ, UR12, PT ;  /* 0x0000000cff007c0c */ /* 0x000fe2000bf45070 */
[----:B------:R-:W-:Y:S01]  /*e8bc0*/  BAR.SYNC.DEFER_BLOCKING 0x0 ;  /* 0x0000000000007b1d */ /* 0x000fe20000010000 */
[----:B------:R-:W-:-:S04]  /*e8bd0*/  USEL UR13, URZ, 0x4, !UP1 ;  /* 0x00000004ff0d7887 */ /* 0x000fc8000c800000 */
[----:B------:R-:W-:Y:S02]  /*e8be0*/  USEL UR13, UR13, URZ, !UP0 ;  /* 0x000000ff0d0d7287 */ /* 0x000fe4000c000000 */
[----:B------:R-:W-:Y:S01]  /*e8bf0*/  UISETP.GT.AND UP1, UPT, UR16, 0x8, UPT ;  /* 0x000000081000788c */ /* 0x000fe2000bf24270 */
[----:B------:R-:W-:-:S03]  /*e8c00*/  IADD3 R15, P4, PT, R15, UR14, RZ ;  /* 0x0000000e0f0f7c10 */ /* 0x000fc6000ff9e0ff */
[----:B------:R-:W-:Y:S01]  /*e8c10*/  ISETP.NE.U32.AND P3, PT, RZ, UR13, PT ;  /* 0x0000000dff007c0c */ /* 0x000fe2000bf65070 */
[----:B------:R-:W-:Y:S01]  /*e8c20*/  USEL UR12, URZ, 0x4, !UP1 ;  /* 0x00000004ff0c7887 */ /* 0x000fe2000c800000 */
[----:B------:R-:W-:-:S03]  /*e8c30*/  IADD3.X R21, PT, PT, R21, UR5, RZ, P4, !PT ;  /* 0x0000000515157c10 */ /* 0x000fc6000a7fe4ff */
[----:B------:R-:W-:Y:S01]  /*e8c40*/  USEL UR12, UR12, URZ, !UP0 ;  /* 0x000000ff0c0c7287 */ /* 0x000fe2000c000000 */
[----:B------:R-:W-:Y:S01]  /*e8c50*/  @!PT LDS RZ, [RZ] ;  /* 0x00000000fffff984 */ /* 0x000fe20000000800 */
[----:B------:R-:W-:Y:S01]  /*e8c60*/  @!PT LDS RZ, [RZ] ;  /* 0x00000000fffff984 */ /* 0x000fe20000000800 */
[----:B------:R-:W-:Y:S01]  /*e8c70*/  @!PT LDS RZ, [RZ] ;  /* 0x00000000fffff984 */ /* 0x000fe20000000800 */
[----:B------:R1:W-:Y:S04]  /*e8c80*/  LDGSTS.E [R128+-0x80000], desc[UR74][R12.64], P2 ;  /* 0x800000000c807fae */ /* 0x0003e800091a104a */
[----:B------:R-:W-:Y:S01]  /*e8c90*/  STL [R1+0x419c], R15 ;  /* 0x00419c0f01007387 */ /* 0x000fe20000100800 */
[----:B-1----:R-:W-:Y:S01]  /*e8ca0*/  IMAD.MOV.U32 R12, RZ, RZ, R24 ;  /* 0x000000ffff0c7224 */ /* 0x002fe200078e0018 */
[----:B------:R-:W-:-:S05]  /*e8cb0*/  MOV R13, R25 ;  /* 0x00000019000d7202 */ /* 0x000fca0000000f00 */
[----:B------:R1:W-:Y:S01]  /*e8cc0*/  LDGSTS.E [R128+-0x7ff00], desc[UR74][R12.64], P2 ;  /* 0x801000000c807fae */ /* 0x0003e200091a104a */
[----:B------:R-:W-:Y:S01]  /*e8cd0*/  ISETP.NE.U32.AND P2, PT, RZ, UR12, PT ;  /* 0x0000000cff007c0c */ /* 0x000fe2000bf45070 */
[----:B-1----:R-:W-:Y:S02]  /*e8ce0*/  IMAD.MOV.U32 R12, RZ, RZ, R22 ;  /* 0x000000ffff0c7224 */ /* 0x002fe400078e0016 */
[----:B------:R-:W-:-:S05]  /*e8cf0*/  IMAD.MOV.U32 R13, RZ, RZ, R23 ;  /* 0x000000ffff0d7224 */ /* 0x000fca00078e0017 */
[----:B------:R1:W-:Y:S02]  /*e8d00*/  LDGSTS.E [R128+-0x7f800], desc[UR74][R12.64], P3 ;  /* 0x808000000c807fae */ /* 0x0003e400099a104a */
[----:B-1----:R-:W-:Y:S01]  /*e8d10*/  MOV R12, R15 ;  /* 0x0000000f000c7202 */ /* 0x002fe20000000f00 */
[----:B------:R-:W-:-:S05]  /*e8d20*/  IMAD.MOV.U32 R13, RZ, RZ, R21 ;  /* 0x000000ffff0d7224 */ /* 0x000fca00078e0015 */
[----:B------:R1:W-:Y:S01]  /*e8d30*/  LDGSTS.E [R128+-0x7f700], desc[UR74][R12.64], P3 ;  /* 0x809000000c807fae */ /* 0x0003e200099a104a */
[----:B----4-:R-:W-:Y:S02]  /*e8d40*/  IADD3 R19, P5, PT, R19, UR14, RZ ;  /* 0x0000000e13137c10 */ /* 0x010fe4000ffbe0ff */
[----:B--2---:R-:W-:Y:S02]  /*e8d50*/  IADD3 R14, P4, PT, R14, UR14, RZ ;  /* 0x0000000e0e0e7c10 */ /* 0x004fe4000ff9e0ff */
[----:B------:R-:W-:Y:S01]  /*e8d60*/  IADD3.X R20, PT, PT, R20, UR5, RZ, P5, !PT ;  /* 0x0000000514147c10 */ /* 0x000fe2000affe4ff */
[----:B------:R-:W-:Y:S04]  /*e8d70*/  STL [R1+0x4164], R19 ;  /* 0x0041641301007387 */ /* 0x000fe80000100800 */
[----:B------:R2:W-:Y:S04]  /*e8d80*/  STL [R1+0x4190], R21 ;  /* 0x0041901501007387 */ /* 0x0005e80000100800 */
[----:B------:R4:W-:Y:S04]  /*e8d90*/  STL [R1+0x415c], R14 ;  /* 0x00415c0e01007387 */ /* 0x0009e80000100800 */
[----:B------:R-:W-:Y:S04]  /*e8da0*/  STL [R1+0x4158], R20 ;  /* 0x0041581401007387 */ /* 0x000fe80000100800 */
[----:B------:R-:W4:Y:S01]  /*e8db0*/  LDL.LU R25, [R1+0x4110] ;  /* 0x0041100001197983 */ /* 0x000f220000300800 */
[----:B------:R-:W-:-:S03]  /*e8dc0*/  IADD3.X R18, PT, PT, R18, UR5, RZ, P4, !PT ;  /* 0x0000000512127c10 */ /* 0x000fc6000a7fe4ff */
[----:B------:R-:W4:Y:S01]  /*e8dd0*/  LDL.LU R24, [R1+0x411c] ;  /* 0x00411c0001187983 */ /* 0x000f220000300800 */
[----:B-1----:R-:W-:-:S03]  /*e8de0*/  IMAD.MOV.U32 R12, RZ, RZ, R19 ;  /* 0x000000ffff0c7224 */ /* 0x002fc600078e0013 */
[----:B--2---:R-:W2:Y:S01]  /*e8df0*/  LDL.LU R21, [R1+0x40d8] ;  /* 0x0040d80001157983 */ /* 0x004ea20000300800 */
[----:B------:R-:W-:-:S03]  /*e8e00*/  MOV R13, R20 ;  /* 0x00000014000d7202 */ /* 0x000fc60000000f00 */
[----:B------:R-:W2:Y:S04]  /*e8e10*/  LDL.LU R15, [R1+0x40e4] ;  /* 0x0040e400010f7983 */ /* 0x000ea80000300800 */
[----:B------:R1:W-:Y:S04]  /*e8e20*/  STL [R1+0x4150], R18 ;  /* 0x0041501201007387 */ /* 0x0003e80000100800 */
[----:B------:R1:W-:Y:S01]  /*e8e30*/  LDGSTS.E [R128+-0x7f000], desc[UR74][R12.64], P2 ;  /* 0x810000000c807fae */ /* 0x0003e200091a104a */
[----:B---3--:R-:W-:Y:S01]  /*e8e40*/  IADD3 R26, P4, PT, R26, UR14, RZ ;  /* 0x0000000e1a1a7c10 */ /* 0x008fe2000ff9e0ff */
[----:B-1----:R-:W-:-:S04]  /*e8e50*/  IMAD.MOV.U32 R12, RZ, RZ, R14 ;  /* 0x000000ffff0c7224 */ /* 0x002fc800078e000e */
[----:B------:R-:W-:Y:S01]  /*e8e60*/  STL [R1+0x4124], R26 ;  /* 0x0041241a01007387 */ /* 0x000fe20000100800 */
[----:B------:R-:W-:-:S03]  /*e8e70*/  IMAD.MOV.U32 R13, RZ, RZ, R18 ;  /* 0x000000ffff0d7224 */ /* 0x000fc600078e0012 */
[----:B------:R-:W3:Y:S04]  /*e8e80*/  LDL.LU R23, [R1+0x40d0] ;  /* 0x0040d00001177983 */ /* 0x000ee80000300800 */
[----:B----4-:R-:W4:Y:S04]  /*e8e90*/  LDL.LU R14, [R1+0x40dc] ;  /* 0x0040dc00010e7983 */ /* 0x010f280000300800 */
[----:B------:R-:W3:Y:S04]  /*e8ea0*/  LDL.LU R22, [R1+0x4098] ;  /* 0x0040980001167983 */ /* 0x000ee80000300800 */
[----:B------:R-:W3:Y:S04]  /*e8eb0*/  LDL.LU R18, [R1+0x40a4] ;  /* 0x0040a40001127983 */ /* 0x000ee80000300800 */
[----:B------:R-:W3:Y:S01]  /*e8ec0*/  LDL.LU R19, [R1+0x409c] ;  /* 0x00409c0001137983 */ /* 0x000ee20000300800 */
[----:B------:R-:W-:Y:S01]  /*e8ed0*/  UISETP.GT.AND UP1, UPT, UR16, 0xc, UPT ;  /* 0x0000000c1000788c */ /* 0x000fe2000bf24270 */
[----:B------:R-:W-:-:S02]  /*e8ee0*/  IADD3.X R27, PT, PT, R27, UR5, RZ, P4, !PT ;  /* 0x000000051b1b7c10 */ /* 0x000fc4000a7fe4ff */
[----:B------:R1:W-:Y:S01]  /*e8ef0*/  LDGSTS.E [R128+-0x7ef00], desc[UR74][R12.64], P2 ;  /* 0x811000000c807fae */ /* 0x0003e200091a104a */
[----:B------:R-:W-:-:S04]  /*e8f00*/  USEL UR12, URZ, 0x4, !UP1 ;  /* 0x00000004ff0c7887 */ /* 0x000fc8000c800000 */
[----:B------:R-:W-:Y:S02]  /*e8f10*/  USEL UR12, UR12, URZ, !UP0 ;  /* 0x000000ff0c0c7287 */ /* 0x000fe4000c000000 */
[----:B------:R-:W-:-:S04]  /*e8f20*/  UISETP.GT.AND UP1, UPT, UR16, 0x10, UPT ;  /* 0x000000101000788c */ /* 0x000fc8000bf24270 */
[----:B------:R-:W-:Y:S01]  /*e8f30*/  ISETP.NE.U32.AND P3, PT, RZ, UR12, PT ;  /* 0x0000000cff007c0c */ /* 0x000fe2000bf65070 */
[----:B------:R-:W-:Y:S01]  /*e8f40*/  USEL UR13, URZ, 0x4, !UP1 ;  /* 0x00000004ff0d7887 */ /* 0x000fe2000c800000 */
[----:B-1----:R-:W-:Y:S01]  /*e8f50*/  MOV R12, R26 ;  /* 0x0000001a000c7202 */ /* 0x002fe20000000f00 */
[----:B------:R-:W-:Y:S02]  /*e8f60*/  IMAD.MOV.U32 R13, RZ, RZ, R27 ;  /* 0x000000ffff0d7224 */ /* 0x000fe400078e001b */
[----:B------:R-:W-:Y:S01]  /*e8f70*/  USEL UR13, UR13, URZ, !UP0 ;  /* 0x000000ff0d0d7287 */ /* 0x000fe2000c000000 */
[----:B------:R-:W-:Y:S05]  /*e8f80*/  HMMA.1688.F32.TF32 R124, R8, R176, R240 ;  /* 0x000000b0087c723c */ /* 0x000fea00000810f0 */
[----:B------:R-:W-:-:S02]  /*e8f90*/  ISETP.NE.U32.AND P2, PT, RZ, UR13, PT ;  /* 0x0000000dff007c0c */ /* 0x000fc4000bf45070 */
[----:B------:R1:W-:Y:S01]  /*e8fa0*/  LDGSTS.E [R128+-0x7e800], desc[UR74][R12.64], P3 ;  /* 0x818000000c807fae */ /* 0x0003e200099a104a */
[----:B------:R-:W-:-:S04]  /*e8fb0*/  IADD3 R24, P5, PT, R24, UR14, RZ ;  /* 0x0000000e18187c10 */ /* 0x000fc8000ffbe0ff */
[----:B------:R-:W-:Y:S02]  /*e8fc0*/  IADD3.X R25, PT, PT, R25, UR5, RZ, P5, !PT ;  /* 0x0000000519197c10 */ /* 0x000fe4000affe4ff */
[----:B--2---:R-:W-:Y:S01]  /*e8fd0*/  IADD3 R15, P4, PT, R15, UR14, RZ ;  /* 0x0000000e0f0f7c10 */ /* 0x004fe2000ff9e0ff */
[----:B------:R-:W-:Y:S03]  /*e8fe0*/  STL [R1+0x411c], R24 ;  /* 0x00411c1801007387 */ /* 0x000fe60000100800 */
[----:B------:R-:W-:Y:S01]  /*e8ff0*/  IADD3.X R21, PT, PT, R21, UR5, RZ, P4, !PT ;  /* 0x0000000515157c10 */ /* 0x000fe2000a7fe4ff */
[----:B------:R-:W-:Y:S01]  /*e9000*/  STL [R1+0x4118], R27 ;  /* 0x0041181b01007387 */ /* 0x000fe20000100800 */
[----:B-1----:R-:W-:Y:S01]  /*e9010*/  IMAD.MOV.U32 R12, RZ, RZ, R24 ;  /* 0x000000ffff0c7224 */ /* 0x002fe200078e0018 */
[----:B------:R-:W-:Y:S02]  /*e9020*/  MOV R13, R25 ;  /* 0x00000019000d7202 */ /* 0x000fe40000000f00 */
[----:B------:R-:W2:Y:S04]  /*e9030*/  LDL.LU R20, [R1+0x4090] ;  /* 0x0040900001147983 */ /* 0x000ea80000300800 */
[----:B------:R-:W-:Y:S04]  /*e9040*/  STL [R1+0x40e4], R15 ;  /* 0x0040e40f01007387 */ /* 0x000fe80000100800 */
[----:B------:R-:W-:Y:S04]  /*e9050*/  STL [R1+0x4110], R25 ;  /* 0x0041101901007387 */ /* 0x000fe80000100800 */
[----:B------:R1:W-:Y:S04]  /*e9060*/  STL [R1+0x40d8], R21 ;  /* 0x0040d81501007387 */ /* 0x0003e80000100800 */
[----:B------:R-:W2:Y:S04]  /*e9070*/  LDL.LU R240, [R1+0x2a0] ;  /* 0x0002a00001f07983 */ /* 0x000ea80000300800 */
[----:B------:R-:W2:Y:S04]  /*e9080*/  LDL.LU R241, [R1+0x2a4] ;  /* 0x0002a40001f17983 */ /* 0x000ea80000300800 */
[----:B------:R1:W-:Y:S04]  /*e9090*/  LDGSTS.E [R128+-0x7e700], desc[UR74][R12.64], P3 ;  /* 0x819000000c807fae */ /* 0x0003e800099a104a */
[----:B------:R-:W2:Y:S01]  /*e90a0*/  LDL.LU R242, [R1+0x2a8] ;  /* 0x0002a80001f27983 */ /* 0x000ea20000300800 */
[----:B----4-:R-:W-:-:S03]  /*e90b0*/  IADD3 R14, P4, PT, R14, UR14, RZ ;  /* 0x0000000e0e0e7c10 */ /* 0x010fc6000ff9e0ff */
[----:B------:R-:W4:Y:S01]  /*e90c0*/  LDL.LU R243, [R1+0x2ac] ;  /* 0x0002ac0001f37983 */ /* 0x000f220000300800 */
[----:B---3--:R-:W-:Y:S02]  /*e90d0*/  IADD3.X R23, PT, PT, R23, UR5, RZ, P4, !PT ;  /* 0x0000000517177c10 */ /* 0x008fe4000a7fe4ff */
[----:B------:R-:W-:Y:S01]  /*e90e0*/  IADD3 R18, P5, PT, R18, UR14, RZ ;  /* 0x0000000e12127c10 */ /* 0x000fe2000ffbe0ff */
[----:B-1----:R-:W-:Y:S02]  /*e90f0*/  IMAD.MOV.U32 R13, RZ, RZ, R21 ;  /* 0x000000ffff0d7224 */ /* 0x002fe400078e0015 */
[----:B------:R-:W-:Y:S01]  /*e9100*/  IMAD.MOV.U32 R12, RZ, RZ, R15 ;  /* 0x000000ffff0c7224 */ /* 0x000fe200078e000f */
[----:B------:R-:W3:Y:S01]  /*e9110*/  LDL.LU R21, [R1+0x4058] ;  /* 0x0040580001157983 */ /* 0x000ee20000300800 */
[----:B------:R-:W-:Y:S02]  /*e9120*/  IADD3 R19, P4, PT, R19, UR14, RZ ;  /* 0x0000000e13137c10 */ /* 0x000fe4000ff9e0ff */
[----:B------:R-:W-:Y:S01]  /*e9130*/  IADD3.X R22, PT, PT, R22, UR5, RZ, P5, !PT ;  /* 0x0000000516167c10 */ /* 0x000fe2000affe4ff */
[----:B------:R-:W3:Y:S04]  /*e9140*/  LDL.LU R15, [R1+0x4064] ;  /* 0x00406400010f7983 */ /* 0x000ee80000300800 */
[----:B------:R1:W-:Y:S04]  /*e9150*/  STL [R1+0x40dc], R14 ;  /* 0x0040dc0e01007387 */ /* 0x0003e80000100800 */
[----:B------:R1:W-:Y:S04]  /*e9160*/  STL [R1+0x40a4], R18 ;  /* 0x0040a41201007387 */ /* 0x0003e80000100800 */
[----:B------:R1:W-:Y:S04]  /*e9170*/  STL [R1+0x40d0], R23 ;  /* 0x0040d01701007387 */ /* 0x0003e80000100800 */
[----:B------:R1:W-:Y:S04]  /*e9180*/  STL [R1+0x409c], R19 ;  /* 0x00409c1301007387 */ /* 0x0003e80000100800 */
[----:B------:R1:W-:Y:S04]  /*e9190*/  LDGSTS.E [R128+-0x7e000], desc[UR74][R12.64], P2 ;  /* 0x820000000c807fae */ /* 0x0003e800091a104a */
[----:B------:R2:W-:Y:S04]  /*e91a0*/  STL [R1+0x4098], R22 ;  /* 0x0040981601007387 */ /* 0x0005e80000100800 */
[----:B------:R-:W4:Y:S01]  /*e91b0*/  LDL.LU R25, [R1+0x4050] ;  /* 0x0040500001197983 */ /* 0x000f220000300800 */
[----:B-1----:R-:W-:Y:S01]  /*e91c0*/  MOV R12, R14 ;  /* 0x0000000e000c7202 */ /* 0x002fe20000000f00 */
[----:B------:R-:W-:-:S02]  /*e91d0*/  IMAD.MOV.U32 R13, RZ, RZ, R23 ;  /* 0x000000ffff0d7224 */ /* 0x000fc400078e0017 */
[----:B------:R-:W4:Y:S04]  /*e91e0*/  LDL.LU R24, [R1+0x405c] ;  /* 0x00405c0001187983 */ /* 0x000f280000300800 */
[----:B------:R-:W4:Y:S04]  /*e91f0*/  LDL.LU R14, [R1+0x4024] ;  /* 0x00402400010e7983 */ /* 0x000f280000300800 */
[----:B------:R1:W-:Y:S02]  /*e9200*/  LDGSTS.E [R128+-0x7df00], desc[UR74][R12.64], P2 ;  /* 0x821000000c807fae */ /* 0x0003e400091a104a */
[----:B-1----:R-:W-:-:S02]  /*e9210*/  IMAD.MOV.U32 R12, RZ, RZ, R18 ;  /* 0x000000ffff0c7224 */ /* 0x002fc400078e0012 */
[----:B------:R-:W4:Y:S01]  /*e9220*/  LDL.LU R18, [R1+0x4018] ;  /* 0x0040180001127983 */ /* 0x000f220000300800 */
[----:B------:R-:W-:-:S04]  /*e9230*/  UISETP.GT.AND UP1, UPT, UR16, 0x14, UPT ;  /* 0x000000141000788c */ /* 0x000fc8000bf24270 */
[----:B------:R-:W-:-:S04]  /*e9240*/  USEL UR12, URZ, 0x4, !UP1 ;  /* 0x00000004ff0c7887 */ /* 0x000fc8000c800000 */
[----:B------:R-:W-:-:S06]  /*e9250*/  USEL UR12, UR12, URZ, !UP0 ;  /* 0x000000ff0c0c7287 */ /* 0x000fcc000c000000 */
[----:B------:R-:W-:Y:S02]  /*e9260*/  ISETP.NE.U32.AND P3, PT, RZ, UR12, PT ;  /* 0x0000000cff007c0c */ /* 0x000fe4000bf65070 */
[----:B------:R-:W-:-:S11]  /*e9270*/  MOV R13, R22 ;  /* 0x00000016000d7202 */ /* 0x000fd60000000f00 */
[----:B------:R1:W-:Y:S02]  /*e9280*/  LDGSTS.E [R128+-0x7d800], desc[UR74][R12.64], P3 ;  /* 0x828000000c807fae */ /* 0x0003e400099a104a */
[----:B-1----:R-:W-:Y:S01]  /*e9290*/  IMAD.MOV.U32 R12, RZ, RZ, R19 ;  /* 0x000000ffff0c7224 */ /* 0x002fe200078e0013 */
[----:B--2---:R-:W-:-:S05]  /*e92a0*/  IADD3.X R20, PT, PT, R20, UR5, RZ, P4, !PT ;  /* 0x0000000514147c10 */ /* 0x004fca000a7fe4ff */
[----:B------:R1:W-:Y:S01]  /*e92b0*/  STL [R1+0x4090], R20 ;  /* 0x0040901401007387 */ /* 0x0003e20000100800 */
[----:B------:R-:W-:-:S05]  /*e92c0*/  IMAD.MOV.U32 R13, RZ, RZ, R20 ;  /* 0x000000ffff0d7224 */ /* 0x000fca00078e0014 */
[----:B------:R2:W-:Y:S01]  /*e92d0*/  LDGSTS.E [R128+-0x7d700], desc[UR74][R12.64], P3 ;  /* 0x829000000c807fae */ /* 0x0005e200099a104a */
[----:B---3--:R-:W-:-:S04]  /*e92e0*/  IADD3 R15, P4, PT, R15, UR14, RZ ;  /* 0x0000000e0f0f7c10 */ /* 0x008fc8000ff9e0ff */
[----:B------:R-:W-:Y:S01]  /*e92f0*/  IADD3.X R21, PT, PT, R21, UR5, RZ, P4, !PT ;  /* 0x0000000515157c10 */ /* 0x000fe2000a7fe4ff */
[----:B------:R-:W-:Y:S04]  /*e9300*/  STL [R1+0x4064], R15 ;  /* 0x0040640f01007387 */ /* 0x000fe80000100800 */
[----:B------:R-:W3:Y:S04]  /*e9310*/  LDL.LU R23, [R1+0x4010] ;  /* 0x0040100001177983 */ /* 0x000ee80000300800 */
[----:B------:R-:W3:Y:S04]  /*e9320*/  LDL.LU R19, [R1+0x401c] ;  /* 0x00401c0001137983 */ /* 0x000ee80000300800 */
[----:B------:R-:W3:Y:S04]  /*e9330*/  LDL.LU R22, [R1+0x3fd8] ;  /* 0x003fd80001167983 */ /* 0x000ee80000300800 */
[----:B-1----:R-:W3:Y:S01]  /*e9340*/  LDL.LU R20, [R1+0x3fe4] ;  /* 0x003fe40001147983 */ /* 0x002ee20000300800 */
[----:B--2---:R-:W-:Y:S01]  /*e9350*/  IMAD.MOV.U32 R13, RZ, RZ, R21 ;  /* 0x000000ffff0d7224 */ /* 0x004fe200078e0015 */
[----:B------:R-:W-:-:S02]  /*e9360*/  MOV R12, R15 ;  /* 0x0000000f000c7202 */ /* 0x000fc40000000f00 */
[----:B----4-:R-:W-:Y:S02]  /*e9370*/  IADD3 R24, P5, PT, R24, UR14, RZ ;  /* 0x0000000e18187c10 */ /* 0x010fe4000ffbe0ff */
[----:B------:R-:W-:Y:S02]  /*e9380*/  IADD3 R14, P4, PT, R14, UR14, RZ ;  /* 0x0000000e0e0e7c10 */ /* 0x000fe4000ff9e0ff */
[----:B------:R-:W-:Y:S01]  /*e9390*/  IADD3.X R25, PT, PT, R25, UR5, RZ, P5, !PT ;  /* 0x0000000519197c10 */ /* 0x000fe2000affe4ff */
[----:B------:R-:W-:Y:S04]  /*e93a0*/  STL [R1+0x405c], R24 ;  /* 0x00405c1801007387 */ /* 0x000fe80000100800 */
[----:B------:R1:W-:Y:S04]  /*e93b0*/  STL [R1+0x4058], R21 ;  /* 0x0040581501007387 */ /* 0x0003e80000100800 */
[----:B------:R-:W-:Y:S04]  /*e93c0*/  STL [R1+0x4024], R14 ;  /* 0x0040240e01007387 */ /* 0x000fe80000100800 */
[----:B------:R-:W-:Y:S01]  /*e93d0*/  STL [R1+0x4050], R25 ;  /* 0x0040501901007387 */ /* 0x000fe20000100800 */
[----:B------:R-:W-:-:S03]  /*e93e0*/  IADD3.X R18, PT, PT, R18, UR5, RZ, P4, !PT ;  /* 0x0000000512127c10 */ /* 0x000fc6000a7fe4ff */
[----:B-1----:R-:W2:Y:S04]  /*e93f0*/  LDL.LU R21, [R1+0x3fd0] ;  /* 0x003fd00001157983 */ /* 0x002ea80000300800 */
[----:B------:R1:W-:Y:S04]  /*e9400*/  STL [R1+0x4018], R18 ;  /* 0x0040181201007387 */ /* 0x0003e80000100800 */
[----:B------:R-:W4:Y:S01]  /*e9410*/  LDL.LU R15, [R1+0x3fdc] ;  /* 0x003fdc00010f7983 */ /* 0x000f220000300800 */
[----:B------:R-:W-:-:S03]  /*e9420*/  UISETP.GT.AND UP1, UPT, UR16, 0x18, UPT ;  /* 0x000000181000788c */ /* 0x000fc6000bf24270 */
[----:B------:R-:W2:Y:S01]  /*e9430*/  LDL.LU R244, [R1+0x290] ;  /* 0x0002900001f47983 */ /* 0x000ea20000300800 */
[----:B------:R-:W-:-:S03]  /*e9440*/  USEL UR12, URZ, 0x4, !UP1 ;  /* 0x00000004ff0c7887 */ /* 0x000fc6000c800000 */
[----:B------:R-:W2:Y:S01]  /*e9450*/  LDL.LU R245, [R1+0x294] ;  /* 0x0002940001f57983 */ /* 0x000ea20000300800 */
[----:B------:R-:W-:Y:S02]  /*e9460*/  USEL UR12, UR12, URZ, !UP0 ;  /* 0x000000ff0c0c7287 */ /* 0x000fe4000c000000 */
[----:B------:R-:W-:Y:S01]  /*e9470*/  UISETP.GT.AND UP1, UPT, UR16, 0x1c, UPT ;  /* 0x0000001c1000788c */ /* 0x000fe2000bf24270 */
[----:B------:R-:W2:Y:S03]  /*e9480*/  LDL.LU R246, [R1+0x298] ;  /* 0x0002980001f67983 */ /* 0x000ea60000300800 */
[----:B------:R-:W-:Y:S01]  /*e9490*/  ISETP.NE.U32.AND P2, PT, RZ, UR12, PT ;  /* 0x0000000cff007c0c */ /* 0x000fe2000bf45070 */
[----:B------:R-:W-:Y:S01]  /*e94a0*/  USEL UR13, URZ, 0x4, !UP1 ;  /* 0x00000004ff0d7887 */ /* 0x000fe2000c800000 */
[----:B------:R-:W2:Y:S03]  /*e94b0*/  LDL.LU R247, [R1+0x29c] ;  /* 0x00029c0001f77983 */ /* 0x000ea60000300800 */
[----:B------:R-:W-:-:S06]  /*e94c0*/  USEL UR13, UR13, URZ, !UP0 ;  /* 0x000000ff0d0d7287 */ /* 0x000fcc000c000000 */
[----:B------:R-:W-:Y:S02]  /*e94d0*/  ISETP.NE.U32.AND P3, PT, RZ, UR13, PT ;  /* 0x0000000dff007c0c */ /* 0x000fe4000bf65070 */
[----:B------:R1:W-:Y:S02]  /*e94e0*/  LDGSTS.E [R128+-0x7d000], desc[UR74][R12.64], P2 ;  /* 0x830000000c807fae */ /* 0x0003e400091a104a */
[----:B-1----:R-:W-:Y:S01]  /*e94f0*/  IMAD.MOV.U32 R12, RZ, RZ, R24 ;  /* 0x000000ffff0c7224 */ /* 0x002fe200078e0018 */
[----:B------:R-:W-:-:S05]  /*e9500*/  MOV R13, R25 ;  /* 0x00000019000d7202 */ /* 0x000fca0000000f00 */
[----:B------:R1:W-:Y:S02]  /*e9510*/  LDGSTS.E [R128+-0x7cf00], desc[UR74][R12.64], P2 ;  /* 0x831000000c807fae */ /* 0x0003e400091a104a */
[----:B-1----:R-:W-:Y:S02]  /*e9520*/  IMAD.MOV.U32 R13, RZ, RZ, R18 ;  /* 0x000000ffff0d7224 */ /* 0x002fe400078e0012 */
[----:B------:R-:W2:Y:S01]  /*e9530*/  LDL.LU R18, [R1+0x3fa4] ;  /* 0x003fa40001127983 */ /* 0x000ea20000300800 */
[----:B------:R-:W-:-:S03]  /*e9540*/  IMAD.MOV.U32 R12, RZ, RZ, R14 ;  /* 0x000000ffff0c7224 */ /* 0x000fc600078e000e */
[----:B------:R-:W2:Y:S04]  /*e9550*/  LDL.LU R24, [R1+0x3f9c] ;  /* 0x003f9c0001187983 */ /* 0x000ea80000300800 */
[----:B------:R-:W2:Y:S04]  /*e9560*/  LDL.LU R14, [R1+0x3f64] ;  /* 0x003f6400010e7983 */ /* 0x000ea80000300800 */
[----:B------:R1:W-:Y:S01]  /*e9570*/  LDGSTS.E [R128+-0x7c800], desc[UR74][R12.64], P3 ;  /* 0x838000000c807fae */ /* 0x0003e200099a104a */
[----:B---3--:R-:W-:-:S04]  /*e9580*/  IADD3 R19, P4, PT, R19, UR14, RZ ;  /* 0x0000000e13137c10 */ /* 0x008fc8000ff9e0ff */
[----:B------:R-:W-:Y:S02]  /*e9590*/  IADD3.X R23, PT, PT, R23, UR5, RZ, P4, !PT ;  /* 0x0000000517177c10 */ /* 0x000fe4000a7fe4ff */
[----:B------:R-:W-:Y:S01]  /*e95a0*/  IADD3 R20, P5, PT, R20, UR14, RZ ;  /* 0x0000000e14147c10 */ /* 0x000fe2000ffbe0ff */
[----:B------:R3:W-:Y:S03]  /*e95b0*/  STL [R1+0x401c], R19 ;  /* 0x00401c1301007387 */ /* 0x0007e60000100800 */
[----:B------:R-:W-:Y:S01]  /*e95c0*/  IADD3.X R22, PT, PT, R22, UR5, RZ, P5, !PT ;  /* 0x0000000516167c10 */ /* 0x000fe2000affe4ff */
[----:B------:R2:W-:Y:S01]  /*e95d0*/  STL [R1+0x3fe4], R20 ;  /* 0x003fe41401007387 */ /* 0x0005e20000100800 */
[----:B-1----:R-:W-:-:S03]  /*e95e0*/  MOV R12, R19 ;  /* 0x00000013000c7202 */ /* 0x002fc60000000f00 */
[----:B------:R1:W-:Y:S01]  /*e95f0*/  STL [R1+0x4010], R23 ;  /* 0x0040101701007387 */ /* 0x0003e20000100800 */
[----:B------:R-:W-:-:S05]  /*e9600*/  IMAD.MOV.U32 R13, RZ, RZ, R23 ;  /* 0x000000ffff0d7224 */ /* 0x000fca00078e0017 */
[----:B------:R1:W-:Y:S02]  /*e9610*/  LDGSTS.E [R128+-0x7c700], desc[UR74][R12.64], P3 ;  /* 0x839000000c807fae */ /* 0x0003e400099a104a */
[----:B-1----:R-:W-:Y:S01]  /*e9620*/  IMAD.MOV.U32 R12, RZ, RZ, R20 ;  /* 0x000000ffff0c7224 */ /* 0x002fe200078e0014 */
[----:B----4-:R-:W-:-:S05]  /*e9630*/  IADD3 R15, P4, PT, R15, UR14, RZ ;  /* 0x0000000e0f0f7c10 */ /* 0x010fca000ff9e0ff */
[----:B------:R1:W-:Y:S01]  /*e9640*/  STL [R1+0x3fdc], R15 ;  /* 0x003fdc0f01007387 */ /* 0x0003e20000100800 */
[----:B--2---:R-:W-:-:S03]  /*e9650*/  IADD3.X R21, PT, PT, R21, UR5, RZ, P4, !PT ;  /* 0x0000000515157c10 */ /* 0x004fc6000a7fe4ff */
[----:B------:R2:W-:Y:S04]  /*e9660*/  STL [R1+0x3fd8], R22 ;  /* 0x003fd81601007387 */ /* 0x0005e80000100800 */
[----:B---3--:R-:W3:Y:S04]  /*e9670*/  LDL.LU R19, [R1+0x3f98] ;  /* 0x003f980001137983 */ /* 0x008ee80000300800 */
[----:B------:R-:W4:Y:S04]  /*e9680*/  LDL.LU R25, [R1+0x3f90] ;  /* 0x003f900001197983 */ /* 0x000f280000300800 */
[----:B------:R1:W-:Y:S04]  /*e9690*/  STL [R1+0x3fd0], R21 ;  /* 0x003fd01501007387 */ /* 0x0003e80000100800 */
[----:B------:R-:W2:Y:S01]  /*e96a0*/  LDL.LU R20, [R1+0x3f58] ;  /* 0x003f580001147983 */ /* 0x000ea20000300800 */
[----:B------:R-:W-:-:S04]  /*e96b0*/  UISETP.GT.AND UP1, UPT, UR16, 0x20, UPT ;  /* 0x000000201000788c */ /* 0x000fc8000bf24270 */
[----:B------:R-:W-:-:S04]  /*e96c0*/  USEL UR12, URZ, 0x4, !UP1 ;  /* 0x00000004ff0c7887 */ /* 0x000fc8000c800000 */
[----:B------:R-:W-:-:S06]  /*e96d0*/  USEL UR12, UR12, URZ, !UP0 ;  /* 0x000000ff0c0c7287 */ /* 0x000fcc000c000000 */
[----:B------:R-:W-:Y:S02]  /*e96e0*/  ISETP.NE.U32.AND P2, PT, RZ, UR12, PT ;  /* 0x0000000cff007c0c */ /* 0x000fe4000bf45070 */
[----:B------:R-:W-:-:S11]  /*e96f0*/  MOV R13, R22 ;  /* 0x00000016000d7202 */ /* 0x000fd60000000f00 */
[----:B------:R1:W-:Y:S01]  /*e9700*/  LDGSTS.E [R128+-0x7c000], desc[UR74][R12.64], P2 ;  /* 0x840000000c807fae */ /* 0x0003e200091a104a */
[----:B------:R-:W-:Y:S02]  /*e9710*/  IADD3 R18, P4, PT, R18, UR14, RZ ;  /* 0x0000000e12127c10 */ /* 0x000fe4000ff9e0ff */
[----:B------:R-:W-:-:S03]  /*e9720*/  IADD3 R24, P5, PT, R24, UR14, RZ ;  /* 0x0000000e18187c10 */ /* 0x000fc6000ffbe0ff */
[----:B------:R-:W-:Y:S01]  /*e9730*/  STL [R1+0x3fa4], R18 ;  /* 0x003fa41201007387 */ /* 0x000fe20000100800 */
[----:B-1----:R-:W-:Y:S02]  /*e9740*/  IMAD.MOV.U32 R12, RZ, RZ, R15 ;  /* 0x000000ffff0c7224 */ /* 0x002fe400078e000f */
[----:B------:R-:W-:Y:S01]  /*e9750*/  IMAD.MOV.U32 R13, RZ, RZ, R21 ;  /* 0x000000ffff0d7224 */ /* 0x000fe200078e0015 */
[----:B------:R-:W-:Y:S04]  /*e9760*/  STL [R1+0x3f9c], R24 ;  /* 0x003f9c1801007387 */ /* 0x000fe80000100800 */
[----:B------:R1:W-:Y:S02]  /*e9770*/  LDGSTS.E [R128+-0x7bf00], desc[UR74][R12.64], P2 ;  /* 0x841000000c807fae */ /* 0x0003e400091a104a */
[----:B-1----:R-:W-:-:S02]  /*e9780*/  MOV R12, R18 ;  /* 0x00000012000c7202 */ /* 0x002fc40000000f00 */
[----:B---3--:R-:W-:Y:S02]  /*e9790*/  IADD3.X R19, PT, PT, R19, UR5, RZ, P4, !PT ;  /* 0x0000000513137c10 */ /* 0x008fe4000a7fe4ff */
[----:B------:R-:W-:Y:S02]  /*e97a0*/  IADD3 R14, P4, PT, R14, UR14, RZ ;  /* 0x0000000e0e0e7c10 */ /* 0x000fe4000ff9e0ff */
[----:B----4-:R-:W-:Y:S01]  /*e97b0*/  IADD3.X R25, PT, PT, R25, UR5, RZ, P5, !PT ;  /* 0x0000000519197c10 */ /* 0x010fe2000affe4ff */
[----:B------:R1:W-:Y:S04]  /*e97c0*/  STL [R1+0x3f98], R19 ;  /* 0x003f981301007387 */ /* 0x0003e80000100800 */
[----:B------:R-:W3:Y:S01]  /*e97d0*/  LDL.LU R23, [R1+0x3f50] ;  /* 0x003f500001177983 */ /* 0x000ee20000300800 */
[----:B--2---:R-:W-:-:S03]  /*e97e0*/  IADD3.X R20, PT, PT, R20, UR5, RZ, P4, !PT ;  /* 0x0000000514147c10 */ /* 0x004fc6000a7fe4ff */
[----:B------:R2:W-:Y:S01]  /*e97f0*/  STL [R1+0x3f64], R14 ;  /* 0x003f640e01007387 */ /* 0x0005e20000100800 */
[----:B------:R-:W-:-:S03]  /*e9800*/  IMAD.MOV.U32 R13, RZ, RZ, R19 ;  /* 0x000000ffff0d7224 */ /* 0x000fc600078e0013 */
[----:B------:R-:W4:Y:S04]  /*e9810*/  LDL.LU R15, [R1+0x3f5c] ;  /* 0x003f5c00010f7983 */ /* 0x000f280000300800 */
[----:B------:R-:W3:Y:S04]  /*e9820*/  LDL.LU R22, [R1+0x3f18] ;  /* 0x003f180001167983 */ /* 0x000ee80000300800 */
[----:B------:R-:W3:Y:S04]  /*e9830*/  LDL.LU R21, [R1+0x3f24] ;  /* 0x003f240001157983 */ /* 0x000ee80000300800 */
[----:B------:R-:W-:Y:S04]  /*e9840*/  STL [R1+0x3f90], R25 ;  /* 0x003f901901007387 */ /* 0x000fe80000100800 */
[----:B-1----:R-:W3:Y:S04]  /*e9850*/  LDL.LU R19, [R1+0x3f10] ;  /* 0x003f100001137983 */ /* 0x002ee80000300800 */
[----:B------:R1:W-:Y:S04]  /*e9860*/  STL [R1+0x3f58], R20 ;  /* 0x003f581401007387 */ /* 0x0003e80000100800 */
[----:B------:R-:W3:Y:S01]  /*e9870*/  LDL.LU R18, [R1+0x3f1c] ;  /* 0x003f1c0001127983 */ /* 0x000ee20000300800 */
[----:B------:R-:W-:-:S03]  /*e9880*/  UISETP.GT.AND UP1, UPT, UR16, 0x24, UPT ;  /* 0x000000241000788c */ /* 0x000fc6000bf24270 */
[----:B------:R-:W3:Y:S01]  /*e9890*/  LDL.LU R28, [R1+0x280] ;  /* 0x00028000011c7983 */ /* 0x000ee20000300800 */
[----:B------:R-:W-:-:S03]  /*e98a0*/  USEL UR12, URZ, 0x4, !UP1 ;  /* 0x00000004ff0c7887 */ /* 0x000fc6000c800000 */
[----:B------:R-:W3:Y:S01]  /*e98b0*/  LDL.LU R29, [R1+0x284] ;  /* 0x00028400011d7983 */ /* 0x000ee20000300800 */
[----:B------:R-:W-:Y:S02]  /*e98c0*/  USEL UR12, UR12, URZ, !UP0 ;  /* 0x000000ff0c0c7287 */ /* 0x000fe4000c000000 */
[----:B------:R-:W-:Y:S01]  /*e98d0*/  UISETP.GT.AND UP1, UPT, UR16, 0x28, UPT ;  /* 0x000000281000788c */ /* 0x000fe2000bf24270 */
[----:B------:R-:W3:Y:S03]  /*e98e0*/  LDL.LU R30, [R1+0x288] ;  /* 0x00028800011e7983 */ /* 0x000ee60000300800 */
[----:B------:R-:W-:Y:S01]  /*e98f0*/  ISETP.NE.U32.AND P3, PT, RZ, UR12, PT ;  /* 0x0000000cff007c0c */ /* 0x000fe2000bf65070 */
[----:B------:R-:W-:Y:S01]  /*e9900*/  USEL UR13, URZ, 0x4, !UP1 ;  /* 0x00000004ff0d7887 */ /* 0x000fe2000c800000 */
[----:B------:R-:W3:Y:S03]  /*e9910*/  LDL.LU R31, [R1+0x28c] ;  /* 0x00028c00011f7983 */ /* 0x000ee60000300800 */
[----:B------:R-:W-:-:S06]  /*e9920*/  USEL UR13, UR13, URZ, !UP0 ;  /* 0x000000ff0d0d7287 */ /* 0x000fcc000c000000 */
[----:B------:R-:W-:Y:S02]  /*e9930*/  ISETP.NE.U32.AND P2, PT, RZ, UR13, PT ;  /* 0x0000000dff007c0c */ /* 0x000fe4000bf45070 */
[----:B------:R1:W-:Y:S02]  /*e9940*/  LDGSTS.E [R128+-0x7b800], desc[UR74][R12.64], P3 ;  /* 0x848000000c807fae */ /* 0x0003e400099a104a */
[----:B-1----:R-:W-:Y:S01]  /*e9950*/  IMAD.MOV.U32 R12, RZ, RZ, R24 ;  /* 0x000000ffff0c7224 */ /* 0x002fe200078e0018 */
[----:B------:R-:W-:-:S05]  /*e9960*/  MOV R13, R25 ;  /* 0x00000019000d7202 */ /* 0x000fca0000000f00 */
[----:B------:R1:W-:Y:S02]  /*e9970*/  LDGSTS.E [R128+-0x7b700], desc[UR74][R12.64], P3 ;  /* 0x849000000c807fae */ /* 0x0003e400099a104a */
[----:B-1----:R-:W-:Y:S02]  /*e9980*/  IMAD.MOV.U32 R12, RZ, RZ, R14 ;  /* 0x000000ffff0c7224 */ /* 0x002fe400078e000e */
[----:B--2---:R-:W2:Y:S01]  /*e9990*/  LDL.LU R14, [R1+0x3ee4] ;  /* 0x003ee400010e7983 */ /* 0x004ea20000300800 */
[----:B------:R-:W-:-:S03]  /*e99a0*/  IMAD.MOV.U32 R13, RZ, RZ, R20 ;  /* 0x000000ffff0d7224 */ /* 0x000fc600078e0014 */
[----:B------:R-:W2:Y:S04]  /*e99b0*/  LDL.LU R24, [R1+0x3edc] ;  /* 0x003edc0001187983 */ /* 0x000ea80000300800 */
[----:B------:R-:W2:Y:S04]  /*e99c0*/  LDL.LU R20, [R1+0x3ea4] ;  /* 0x003ea40001147983 */ /* 0x000ea80000300800 */
[----:B------:R1:W-:Y:S01]  /*e99d0*/  LDGSTS.E [R128+-0x7b000], desc[UR74][R12.64], P2 ;  /* 0x850000000c807fae */ /* 0x0003e200091a104a */
[----:B----4-:R-:W-:-:S04]  /*e99e0*/  IADD3 R15, P4, PT, R15, UR14, RZ ;  /* 0x0000000e0f0f7c10 */ /* 0x010fc8000ff9e0ff */
[----:B---3--:R-:W-:Y:S02]  /*e99f0*/  IADD3.X R23, PT, PT, R23, UR5, RZ, P4, !PT ;  /* 0x0000000517177c10 */ /* 0x008fe4000a7fe4ff */
[----:B------:R-:W-:Y:S01]  /*e9a00*/  IADD3 R21, P5, PT, R21, UR14, RZ ;  /* 0x0000000e15157c10 */ /* 0x000fe2000ffbe0ff */
[----:B------:R3:W-:Y:S03]  /*e9a10*/  STL [R1+0x3f5c], R15 ;  /* 0x003f5c0f01007387 */ /* 0x0007e60000100800 */
[----:B------:R-:W-:Y:S01]  /*e9a20*/  IADD3.X R22, PT, PT, R22, UR5, RZ, P5, !PT ;  /* 0x0000000516167c10 */ /* 0x000fe2000affe4ff */
[----:B------:R-:W-:Y:S01]  /*e9a30*/  STL [R1+0x3f24], R21 ;  /* 0x003f241501007387 */ /* 0x000fe20000100800 */
[----:B-1----:R-:W-:Y:S01]  /*e9a40*/  MOV R12, R15 ;  /* 0x0000000f000c7202 */ /* 0x002fe20000000f00 */
[----:B------:R-:W-:Y:S02]  /*e9a50*/  IMAD.MOV.U32 R13, RZ, RZ, R23 ;  /* 0x000000ffff0d7224 */ /* 0x000fe400078e0017 */
[----:B------:R-:W-:Y:S04]  /*e9a60*/  STL [R1+0x3f50], R23 ;  /* 0x003f501701007387 */ /* 0x000fe80000100800 */
[----:B------:R1:W-:Y:S01]  /*e9a70*/  LDGSTS.E [R128+-0x7af00], desc[UR74][R12.64], P2 ;  /* 0x851000000c807fae */ /* 0x0003e200091a104a */
[----:B------:R-:W-:-:S05]  /*e9a80*/  IADD3 R18, P4, PT, R18, UR14, RZ ;  /* 0x0000000e12127c10 */ /* 0x000fca000ff9e0ff */
[----:B------:R-:W-:Y:S01]  /*e9a90*/  STL [R1+0x3f1c], R18 ;  /* 0x003f1c1201007387 */ /* 0x000fe20000100800 */
[----:B------:R-:W-:-:S03]  /*e9aa0*/  IADD3.X R19, PT, PT, R19, UR5, RZ, P4, !PT ;  /* 0x0000000513137c10 */ /* 0x000fc6000a7fe4ff */
[----:B------:R4:W-:Y:S04]  /*e9ab0*/  STL [R1+0x3f18], R22 ;  /* 0x003f181601007387 */ /* 0x0009e80000100800 */
[----:B---3--:R-:W3:Y:S01]  /*e9ac0*/  LDL.LU R15, [R1+0x3ed8] ;  /* 0x003ed800010f7983 */ /* 0x008ee20000300800 */
[----:B-1----:R-:W-:-:S03]  /*e9ad0*/  MOV R13, R22 ;  /* 0x00000016000d7202 */ /* 0x002fc60000000f00 */
[----:B------:R-:W3:Y:S04]  /*e9ae0*/  LDL.LU R25, [R1+0x3ed0] ;  /* 0x003ed00001197983 */ /* 0x000ee80000300800 */
[----:B------:R-:W-:Y:S04]  /*e9af0*/  STL [R1+0x3f10], R19 ;  /* 0x003f101301007387 */ /* 0x000fe80000100800 */
[----:B----4-:R-:W4:Y:S01]  /*e9b00*/  LDL.LU R22, [R1+0x3e98] ;  /* 0x003e980001167983 */ /* 0x010f220000300800 */
[----:B------:R-:W-:-:S04]  /*e9b10*/  UISETP.GT.AND UP1, UPT, UR16, 0x2c, UPT ;  /* 0x0000002c1000788c */ /* 0x000fc8000bf24270 */
[----:B------:R-:W-:-:S04]  /*e9b20*/  USEL UR12, URZ, 0x4, !UP1 ;  /* 0x00000004ff0c7887 */ /* 0x000fc8000c800000 */
[----:B------:R-:W-:-:S06]  /*e9b30*/  USEL UR12, UR12, URZ, !UP0 ;  /* 0x000000ff0c0c7287 */ /* 0x000fcc000c000000 */
[----:B------:R-:W-:Y:S01]  /*e9b40*/  ISETP.NE.U32.AND P3, PT, RZ, UR12, PT ;  /* 0x0000000cff007c0c */ /* 0x000fe2000bf65070 */
[----:B------:R-:W-:-:S12]  /*e9b50*/  IMAD.MOV.U32 R12, RZ, RZ, R21 ;  /* 0x000000ffff0c7224 */ /* 0x000fd800078e0015 */
[----:B------:R1:W-:Y:S01]  /*e9b60*/  LDGSTS.E [R128+-0x7a800], desc[UR74][R12.64], P3 ;  /* 0x858000000c807fae */ /* 0x0003e200099a104a */
[----:B--2---:R-:W-:Y:S02]  /*e9b70*/  IADD3 R14, P4, PT, R14, UR14, RZ ;  /* 0x0000000e0e0e7c10 */ /* 0x004fe4000ff9e0ff */
[----:B------:R-:W-:-:S03]  /*e9b80*/  IADD3 R24, P5, PT, R24, UR14, RZ ;  /* 0x0000000e18187c10 */ /* 0x000fc6000ffbe0ff */
[----:B------:R-:W-:Y:S01]  /*e9b90*/  STL [R1+0x3ee4], R14 ;  /* 0x003ee40e01007387 */ /* 0x000fe20000100800 */
[----:B-1----:R-:W-:-:S03]  /*e9ba0*/  IMAD.MOV.U32 R12, RZ, RZ, R18 ;  /* 0x000000ffff0c7224 */ /* 0x002fc600078e0012 */
[----:B------:R-:W-:Y:S01]  /*e9bb0*/  STL [R1+0x3edc], R24 ;  /* 0x003edc1801007387 */ /* 0x000fe20000100800 */
[----:B------:R-:W-:-:S05]  /*e9bc0*/  IMAD.MOV.U32 R13, RZ, RZ, R19 ;  /* 0x000000ffff0d7224 */ /* 0x000fca00078e0013 */
[----:B------:R1:W-:Y:S02]  /*e9bd0*/  LDGSTS.E [R128+-0x7a700], desc[UR74][R12.64], P3 ;  /* 0x859000000c807fae */ /* 0x0003e400099a104a */
[----:B-1----:R-:W-:Y:S02]  /*e9be0*/  MOV R12, R14 ;  /* 0x0000000e000c7202 */ /* 0x002fe40000000f00 */
[----:B---3--:R-:W-:Y:S02]  /*e9bf0*/  IADD3.X R15, PT, PT, R15, UR5, RZ, P4, !PT ;  /* 0x000000050f0f7c10 */ /* 0x008fe4000a7fe4ff */
[----:B------:R-:W-:Y:S02]  /*e9c00*/  IADD3 R20, P4, PT, R20, UR14, RZ ;  /* 0x0000000e14147c10 */ /* 0x000fe4000ff9e0ff */
[----:B------:R-:W-:Y:S01]  /*e9c10*/  IADD3.X R25, PT, PT, R25, UR5, RZ, P5, !PT ;  /* 0x0000000519197c10 */ /* 0x000fe2000affe4ff */
[----:B------:R1:W-:Y:S04]  /*e9c20*/  STL [R1+0x3ed8], R15 ;  /* 0x003ed80f01007387 */ /* 0x0003e80000100800 */
[----:B------:R-:W2:Y:S01]  /*e9c30*/  LDL.LU R23, [R1+0x3e90] ;  /* 0x003e900001177983 */ /* 0x000ea20000300800 */
[----:B----4-:R-:W-:-:S03]  /*e9c40*/  IADD3.X R22, PT, PT, R22, UR5, RZ, P4, !PT ;  /* 0x0000000516167c10 */ /* 0x010fc6000a7fe4ff */
[----:B------:R-:W-:Y:S04]  /*e9c50*/  STL [R1+0x3ea4], R20 ;  /* 0x003ea41401007387 */ /* 0x000fe80000100800 */
[----:B------:R-:W3:Y:S04]  /*e9c60*/  LDL.LU R21, [R1+0x3e9c] ;  /* 0x003e9c0001157983 */ /* 0x000ee80000300800 */
[----:B------:R-:W-:Y:S01]  /*e9c70*/  STL [R1+0x3ed0], R25 ;  /* 0x003ed01901007387 */ /* 0x000fe20000100800 */
[----:B------:R-:W-:-:S03]  /*e9c80*/  IMAD.MOV.U32 R13, RZ, RZ, R15 ;  /* 0x000000ffff0d7224 */ /* 0x000fc600078e000f */
[----:B------:R-:W4:Y:S04]  /*e9c90*/  LDL.LU R27, [R1+0x3e58] ;  /* 0x003e5800011b7983 */ /* 0x000f280000300800 */
[----:B------:R1:W-:Y:S04]  /*e9ca0*/  STL [R1+0x3e98], R22 ;  /* 0x003e981601007387 */ /* 0x0003e80000100800 */
[----:B------:R-:W4:Y:S04]  /*e9cb0*/  LDL.LU R26, [R1+0x3e64] ;  /* 0x003e6400011a7983 */ /* 0x000f280000300800 */
[----:B-1----:R-:W4:Y:S04]  /*e9cc0*/  LDL.LU R15, [R1+0x3e50] ;  /* 0x003e5000010f7983 */ /* 0x002f280000300800 */
[----:B------:R-:W4:Y:S01]  /*e9cd0*/  LDL.LU R14, [R1+0x3e5c] ;  /* 0x003e5c00010e7983 */ /* 0x000f220000300800 */
[----:B------:R-:W-:-:S04]  /*e9ce0*/  UISETP.GT.AND UP1, UPT, UR16, 0x30, UPT ;  /* 0x000000301000788c */ /* 0x000fc8000bf24270 */
[----:B------:R-:W-:-:S04]  /*e9cf0*/  USEL UR12, URZ, 0x4, !UP1 ;  /* 0x00000004ff0c7887 */ /* 0x000fc8000c800000 */
[----:B------:R-:W-:Y:S02]  /*e9d00*/  USEL UR12, UR12, URZ, !UP0 ;  /* 0x000000ff0c0c7287 */ /* 0x000fe4000c000000 */
[----:B------:R-:W-:-:S04]  /*e9d10*/  UISETP.GT.AND UP1, UPT, UR16, 0x34, UPT ;  /* 0x000000341000788c */ /* 0x000fc8000bf24270 */
[----:B------:R-:W-:Y:S01]  /*e9d20*/  ISETP.NE.U32.AND P2, PT, RZ, UR12, PT ;  /* 0x0000000cff007c0c */ /* 0x000fe2000bf45070 */
[----:B------:R-:W-:-:S04]  /*e9d30*/  USEL UR13, URZ, 0x4, !UP1 ;  /* 0x00000004ff0d7887 */ /* 0x000fc8000c800000 */
[----:B------:R-:W-:Y:S01]  /*e9d40*/  USEL UR13, UR13, URZ, !UP0 ;  /* 0x000000ff0d0d7287 */ /* 0x000fe2000c000000 */
[----:B------:R-:W-:Y:S01]  /*e9d50*/  HMMA.1688.F32.TF32 R16, R8, R16, R28 ;  /* 0x000000100810723c */ /* 0x000fe2000008101c */
[----:B------:R-:W4:Y:S06]  /*e9d60*/  LDL.LU R28, [R1+0xa0] ;  /* 0x0000a000011c7983 */ /* 0x000f2c0000300800 */
[----:B------:R1:W-:Y:S01]  /*e9d70*/  LDGSTS.E [R128+-0x7a000], desc[UR74][R12.64], P2 ;  /* 0x860000000c807fae */ /* 0x0003e200091a104a */
[----:B------:R-:W-:-:S03]  /*e9d80*/  ISETP.NE.U32.AND P3, PT, RZ, UR13, PT ;  /* 0x0000000dff007c0c */ /* 0x000fc6000bf65070 */
[----:B------:R-:W4:Y:S01]  /*e9d90*/  LDL.LU R29, [R1+0xa4] ;  /* 0x0000a400011d7983 */ /* 0x000f220000300800 */
[----:B-1----:R-:W-:Y:S01]  /*e9da0*/  IMAD.MOV.U32 R12, RZ, RZ, R24 ;  /* 0x000000ffff0c7224 */ /* 0x002fe200078e0018 */
[----:B------:R-:W-:Y:S02]  /*e9db0*/  MOV R13, R25 ;  /* 0x00000019000d7202 */ /* 0x000fe40000000f00 */
[----:B------:R-:W4:Y:S04]  /*e9dc0*/  LDL.LU R24, [R1+0x3e24] ;  /* 0x003e240001187983 */ /* 0x000f280000300800 */
[----:B------:R1:W-:Y:S02]  /*e9dd0*/  LDGSTS.E [R128+-0x79f00], desc[UR74][R12.64], P2 ;  /* 0x861000000c807fae */ /* 0x0003e400091a104a */
[----:B-1----:R-:W-:-:S02]  /*e9de0*/  IMAD.MOV.U32 R13, RZ, RZ, R22 ;  /* 0x000000ffff0d7224 */ /* 0x002fc400078e0016 */
[----:B------:R-:W-:Y:S01]  /*e9df0*/  IMAD.MOV.U32 R12, RZ, RZ, R20 ;  /* 0x000000ffff0c7224 */ /* 0x000fe200078e0014 */
[----:B------:R-:W4:Y:S04]  /*e9e00*/  LDL.LU R22, [R1+0x3e1c] ;  /* 0x003e1c0001167983 */ /* 0x000f280000300800 */
[----:B------:R-:W4:Y:S04]  /*e9e10*/  LDL.LU R20, [R1+0x3de4] ;  /* 0x003de40001147983 */ /* 0x000f280000300800 */
[----:B------:R1:W-:Y:S01]  /*e9e20*/  LDGSTS.E [R128+-0x79800], desc[UR74][R12.64], P3 ;  /* 0x868000000c807fae */ /* 0x0003e200099a104a */
[----:B---3--:R-:W-:-:S04]  /*e9e30*/  IADD3 R21, P4, PT, R21, UR14, RZ ;  /* 0x0000000e15157c10 */ /* 0x008fc8000ff9e0ff */
[----:B--2---:R-:W-:Y:S01]  /*e9e40*/  IADD3.X R23, PT, PT, R23, UR5, RZ, P4, !PT ;  /* 0x0000000517177c10 */ /* 0x004fe2000a7fe4ff */
[----:B------:R-:W-:Y:S01]  /*e9e50*/  STL [R1+0x3e9c], R21 ;  /* 0x003e9c1501007387 */ /* 0x000fe20000100800 */
[----:B----4-:R-:W-:-:S04]  /*e9e60*/  IADD3 R26, P5, PT, R26, UR14, RZ ;  /* 0x0000000e1a1a7c10 */ /* 0x010fc8000ffbe0ff */
[----:B------:R-:W-:Y:S01]  /*e9e70*/  IADD3.X R27, PT, PT, R27, UR5, RZ, P5, !PT ;  /* 0x000000051b1b7c10 */ /* 0x000fe2000affe4ff */
[----:B------:R-:W-:Y:S01]  /*e9e80*/  STL [R1+0x3e64], R26 ;  /* 0x003e641a01007387 */ /* 0x000fe20000100800 */
[----:B------:R-:W-:-:S03]  /*e9e90*/  IADD3 R14, P4, PT, R14, UR14, RZ ;  /* 0x0000000e0e0e7c10 */ /* 0x000fc6000ff9e0ff */
[----:B------:R2:W-:Y:S04]  /*e9ea0*/  STL [R1+0x3e90], R23 ;  /* 0x003e901701007387 */ /* 0x0005e80000100800 */
[----:B------:R3:W-:Y:S04]  /*e9eb0*/  STL [R1+0x3e5c], R14 ;  /* 0x003e5c0e01007387 */ /* 0x0007e80000100800 */
[----:B------:R-:W-:Y:S01]  /*e9ec0*/  STL [R1+0x3e58], R27 ;  /* 0x003e581b01007387 */ /* 0x000fe20000100800 */
[----:B-1----:R-:W-:-:S03]  /*e9ed0*/  IMAD.MOV.U32 R13, RZ, RZ, R23 ;  /* 0x000000ffff0d7224 */ /* 0x002fc600078e0017 */
[----:B------:R-:W4:Y:S01]  /*e9ee0*/  LDL.LU R25, [R1+0x3e18] ;  /* 0x003e180001197983 */ /* 0x000f220000300800 */
[----:B------:R-:W-:-:S03]  /*e9ef0*/  MOV R12, R21 ;  /* 0x00000015000c7202 */ /* 0x000fc60000000f00 */
[----:B--2---:R-:W2:Y:S04]  /*e9f00*/  LDL.LU R23, [R1+0x3e10] ;  /* 0x003e100001177983 */ /* 0x004ea80000300800 */
[----:B------:R-:W2:Y:S01]  /*e9f10*/  LDL.LU R21, [R1+0x3dd8] ;  /* 0x003dd80001157983 */ /* 0x000ea20000300800 */
[----:B------:R-:W-:Y:S01]  /*e9f20*/  UISETP.GT.AND UP1, UPT, UR16, 0x38, UPT ;  /* 0x000000381000788c */ /* 0x000fe2000bf24270 */
[----:B------:R-:W-:Y:S02]  /*e9f30*/  IADD3.X R15, PT, PT, R15, UR5, RZ, P4, !PT ;  /* 0x000000050f0f7c10 */ /* 0x000fe4000a7fe4ff */
[----:B------:R1:W-:Y:S01]  /*e9f40*/  LDGSTS.E [R128+-0x79700], desc[UR74][R12.64], P3 ;  /* 0x869000000c807fae */ /* 0x0003e200099a104a */
[----:B------:R-:W-:-:S04]  /*e9f50*/  USEL UR12, URZ, 0x4, !UP1 ;  /* 0x00000004ff0c7887 */ /* 0x000fc8000c800000 */
[----:B------:R-:W-:-:S06]  /*e9f60*/  USEL UR12, UR12, URZ, !UP0 ;  /* 0x000000ff0c0c7287 */ /* 0x000fcc000c000000 */
[----:B------:R-:W-:Y:S01]  /*e9f70*/  ISETP.NE.U32.AND P2, PT, RZ, UR12, PT ;  /* 0x0000000cff007c0c */ /* 0x000fe2000bf45070 */
[----:B------:R-:W-:Y:S01]  /*e9f80*/  UISETP.GT.AND UP1, UPT, UR16, 0x3c, UPT ;  /* 0x0000003c1000788c */ /* 0x000fe2000bf24270 */
[----:B-1----:R-:W-:Y:S01]  /*e9f90*/  IMAD.MOV.U32 R12, RZ, RZ, R26 ;  /* 0x000000ffff0c7224 */ /* 0x002fe200078e001a */
[----:B------:R-:W-:Y:S02]  /*e9fa0*/  MOV R13, R27 ;  /* 0x0000001b000d7202 */ /* 0x000fe40000000f00 */
[----:B------:R-:W-:Y:S01]  /*e9fb0*/  USEL UR12, URZ, 0x4, !UP1 ;  /* 0x00000004ff0c7887 */ /* 0x000fe2000c800000 */
[----:B------:R-:W-:-:S03]  /*e9fc0*/  IADD3 R24, P4, PT, R24, UR14, RZ ;  /* 0x0000000e18187c10 */ /* 0x000fc6000ff9e0ff */
[----:B------:R-:W-:-:S04]  /*e9fd0*/  USEL UR12, UR12, URZ, !UP0 ;  /* 0x000000ff0c0c7287 */ /* 0x000fc8000c000000 */
[----:B------:R1:W-:Y:S02]  /*e9fe0*/  LDGSTS.E [R128+-0x79000], desc[UR74][R12.64], P2 ;  /* 0x870000000c807fae */ /* 0x0003e400091a104a */
[----:B------:R-:W-:Y:S02]  /*e9ff0*/  ISETP.NE.U32.AND P3, PT, RZ, UR12, PT ;  /* 0x0000000cff007c0c */ /* 0x000fe4000bf65070 */
[----:B------:R3:W-:Y:S01]  /*ea000*/  STL [R1+0x3e50], R15 ;  /* 0x003e500f01007387 */ /* 0x0007e20000100800 */
[----:B-1----:R-:W-:Y:S02]  /*ea010*/  IMAD.MOV.U32 R12, RZ, RZ, R14 ;  /* 0x000000ffff0c7224 */ /* 0x002fe400078e000e */
[----:B------:R-:W-:Y:S01]  /*ea020*/  IMAD.MOV.U32 R13, RZ, RZ, R15 ;  /* 0x000000ffff0d7224 */ /* 0x000fe200078e000f */
[----:B------:R-:W-:Y:S01]  /*ea030*/  IADD3 R22, P5, PT, R22, UR14, RZ ;  /* 0x0000000e16167c10 */ /* 0x000fe2000ffbe0ff */
[----:B------:R-:W-:Y:S04]  /*ea040*/  STL [R1+0x3e24], R24 ;  /* 0x003e241801007387 */ /* 0x000fe80000100800 */
[----:B------:R-:W-:Y:S01]  /*ea050*/  LDGSTS.E [R128+-0x78f00], desc[UR74][R12.64], P2 ;  /* 0x871000000c807fae */ /* 0x000fe200091a104a */
[----:B------:R-:W-:Y:S01]  /*ea060*/  MOV R132, R24 ;  /* 0x0000001800847202 */ /* 0x000fe20000000f00 */
[----:B------:R-:W-:Y:S02]  /*ea070*/  HMMA.1688.F32.TF32 R244, R8, R156, R244 ;  /* 0x0000009c08f4723c */ /* 0x000fe400000810f4 */
[----:B------:R-:W2:Y:S04]  /*ea080*/  LDL.LU R12, [R1+0x270] ;  /* 0x00027000010c7983 */ /* 0x000ea80000300800 */
[----:B------:R-:W2:Y:S04]  /*ea090*/  LDL.LU R13, [R1+0x274] ;  /* 0x00027400010d7983 */ /* 0x000ea80000300800 */
[----:B---3--:R-:W3:Y:S04]  /*ea0a0*/  LDL.LU R14, [R1+0x278] ;  /* 0x00027800010e7983 */ /* 0x008ee80000300800 */
[----:B------:R-:W3:Y:S04]  /*ea0b0*/  LDL.LU R15, [R1+0x27c] ;  /* 0x00027c00010f7983 */ /* 0x000ee80000300800 */
[----:B------:R-:W-:Y:S01]  /*ea0c0*/  STL [R1+0x3e1c], R22 ;  /* 0x003e1c1601007387 */ /* 0x000fe20000100800 */
[----:B----4-:R-:W-:-:S02]  /*ea0d0*/  IADD3.X R25, PT, PT, R25, UR5, RZ, P4, !PT ;  /* 0x0000000519197c10 */ /* 0x010fc4000a7fe4ff */
[----:B------:R-:W-:Y:S02]  /*ea0e0*/  IADD3 R20, P4, PT, R20, UR14, RZ ;  /* 0x0000000e14147c10 */ /* 0x000fe4000ff9e0ff */
[----:B--2---:R-:W-:Y:S01]  /*ea0f0*/  IADD3.X R23, PT, PT, R23, UR5, RZ, P5, !PT ;  /* 0x0000000517177c10 */ /* 0x004fe2000affe4ff */
[----:B------:R-:W-:Y:S01]  /*ea100*/  STL [R1+0x3e18], R25 ;  /* 0x003e181901007387 */ /* 0x000fe20000100800 */
[----:B------:R-:W-:-:S03]  /*ea110*/  IADD3.X R21, PT, PT, R21, UR5, RZ, P4, !PT ;  /* 0x0000000515157c10 */ /* 0x000fc6000a7fe4ff */
[----:B------:R-:W-:Y:S01]  /*ea120*/  STL [R1+0x3de4], R20 ;  /* 0x003de41401007387 */ /* 0x000fe20000100800 */
[----:B------:R-:W-:-:S03]  /*ea130*/  IMAD.MOV.U32 R133, RZ, RZ, R25 ;  /* 0x000000ffff857224 */ /* 0x000fc600078e0019 */
[----:B------:R1:W-:Y:S04]  /*ea140*/  STL [R1+0x3e10], R23 ;  /* 0x003e101701007387 */ /* 0x0003e80000100800 */
[----:B------:R2:W-:Y:S04]  /*ea150*/  STL [R1+0x3dd8], R21 ;  /* 0x003dd81501007387 */ /* 0x0005e80000100800 */
[----:B------:R-:W4:Y:S04]  /*ea160*/  LDL.LU R137, [R1+0x3dd0] ;  /* 0x003dd00001897983 */ /* 0x000f280000300800 */
[----:B------:R-:W4:Y:S04]  /*ea170*/  LDL.LU R26, [R1+0x3ddc] ;  /* 0x003ddc00011a7983 */ /* 0x000f280000300800 */
[----:B------:R-:W4:Y:S04]  /*ea180*/  LDL.LU R156, [R1+0x3d98] ;  /* 0x003d9800019c7983 */ /* 0x000f280000300800 */
[----:B------:R1:W-:Y:S04]  /*ea190*/  LDGSTS.E [R128+-0x78800], desc[UR74][R132.64], P3 ;  /* 0x8780000084807fae */ /* 0x0003e800099a104a */
[----:B------:R-:W4:Y:S01]  /*ea1a0*/  LDL.LU R141, [R1+0x3da4] ;  /* 0x003da400018d7983 */ /* 0x000f220000300800 */
[----:B-1----:R-:W-:Y:S01]  /*ea1b0*/  MOV R133, R23 ;  /* 0x0000001700857202 */ /* 0x002fe20000000f00 */
[----:B------:R-:W-:-:S02]  /*ea1c0*/  IMAD.MOV.U32 R132, RZ, RZ, R22 ;  /* 0x000000ffff847224 */ /* 0x000fc400078e0016 */
[----:B------:R-:W4:Y:S04]  /*ea1d0*/  LDL.LU R23, [R1+0x3d90] ;  /* 0x003d900001177983 */ /* 0x000f280000300800 */
[----:B------:R-:W4:Y:S01]  /*ea1e0*/  LDL.LU R22, [R1+0x3d9c] ;  /* 0x003d9c0001167983 */ /* 0x000f220000300800 */
[----:B------:R-:W-:-:S03]  /*ea1f0*/  UISETP.GT.AND UP1, UPT, UR16, 0x40, UPT ;  /* 0x000000401000788c */ /* 0x000fc6000bf24270 */
[----:B------:R1:W-:Y:S01]  /*ea200*/  LDGSTS.E [R128+-0x78700], desc[UR74][R132.64], P3 ;  /* 0x8790000084807fae */ /* 0x0003e200099a104a */
[----:B------:R-:W-:-:S04]  /*ea210*/  USEL UR13, URZ, 0x4, !UP1 ;  /* 0x00000004ff0d7887 */ /* 0x000fc8000c800000 */
[----:B------:R-:W-:Y:S01]  /*ea220*/  USEL UR13, UR13, URZ, !UP0 ;  /* 0x000000ff0d0d7287 */ /* 0x000fe2000c000000 */
[----:B-1----:R-:W-:Y:S02]  /*ea230*/  IMAD.MOV.U32 R132, RZ, RZ, R20 ;  /* 0x000000ffff847224 */ /* 0x002fe400078e0014 */
[----:B------:R-:W-:Y:S01]  /*ea240*/  IMAD.MOV.U32 R133, RZ, RZ, R21 ;  /* 0x000000ffff857224 */ /* 0x000fe200078e0015 */
[----:B------:R-:W4:Y:S04]  /*ea250*/  LDL.LU R20, [R1+0xb0] ;  /* 0x0000b00001147983 */ /* 0x000f280000300800 */
[----:B--2---:R-:W2:Y:S01]  /*ea260*/  LDL.LU R21, [R1+0xb4] ;  /* 0x0000b40001157983 */ /* 0x004ea20000300800 */
[----:B------:R-:W-:Y:S01]  /*ea270*/  ISETP.NE.U32.AND P2, PT, RZ, UR13, PT ;  /* 0x0000000dff007c0c */ /* 0x000fe2000bf45070 */
[----:B---3--:R-:W-:Y:S02]  /*ea280*/  HMMA.1688.F32.TF32 R12, R8, R28, R12 ;  /* 0x0000001c080c723c */ /* 0x008fe4000008100c */
[----:B------:R-:W2:Y:S04]  /*ea290*/  LDL.LU R28, [R1+0x250] ;  /* 0x00025000011c7983 */ /* 0x000ea80000300800 */
[----:B------:R-:W2:Y:S04]  /*ea2a0*/  LDL.LU R29, [R1+0x254] ;  /* 0x00025400011d7983 */ /* 0x000ea80000300800 */
[----:B------:R-:W2:Y:S04]  /*ea2b0*/  LDL.LU R30, [R1+0x258] ;  /* 0x00025800011e7983 */ /* 0x000ea80000300800 */
[----:B------:R-:W2:Y:S04]  /*ea2c0*/  LDL.LU R31, [R1+0x25c] ;  /* 0x00025c00011f7983 */ /* 0x000ea80000300800 */
[----:B------:R-:W3:Y:S04]  /*ea2d0*/  LDL.LU R24, [R1+0x3d64] ;  /* 0x003d640001187983 */ /* 0x000ee80000300800 */
[----:B------:R-:W2:Y:S04]  /*ea2e0*/  LDL.LU R27, [R1+0x3d5c] ;  /* 0x003d5c00011b7983 */ /* 0x000ea80000300800 */
[----:B------:R-:W2:Y:S04]  /*ea2f0*/  LDL.LU R25, [R1+0x3d24] ;  /* 0x003d240001197983 */ /* 0x000ea80000300800 */
[----:B------:R1:W-:Y:S01]  /*ea300*/  LDGSTS.E [R128+-0x78000], desc[UR74][R132.64], P2 ;  /* 0x8800000084807fae */ /* 0x0003e200091a104a */
[----:B----4-:R-:W-:-:S04]  /*ea310*/  IADD3 R26, P4, PT, R26, UR14, RZ ;  /* 0x0000000e1a1a7c10 */ /* 0x010fc8000ff9e0ff */
[----:B------:R-:W-:Y:S01]  /*ea320*/  IADD3.X R137, PT, PT, R137, UR5, RZ, P4, !PT ;  /* 0x0000000589897c10 */ /* 0x000fe2000a7fe4ff */
[----:B------:R-:W-:Y:S01]  /*ea330*/  STL [R1+0x3ddc], R26 ;  /* 0x003ddc1a01007387 */ /* 0x000fe20000100800 */
[----:B------:R-:W-:-:S04]  /*ea340*/  IADD3 R141, P5, PT, R141, UR14, RZ ;  /* 0x0000000e8d8d7c10 */ /* 0x000fc8000ffbe0ff */
[----:B------:R-:W-:Y:S01]  /*ea350*/  IADD3.X R156, PT, PT, R156, UR5, RZ, P5, !PT ;  /* 0x000000059c9c7c10 */ /* 0x000fe2000affe4ff */
[----:B------:R-:W-:Y:S04]  /*ea360*/  STL [R1+0x3da4], R141 ;  /* 0x003da48d01007387 */ /* 0x000fe80000100800 */
[----:B------:R4:W-:Y:S01]  /*ea370*/  STL [R1+0x3dd0], R137 ;  /* 0x003dd08901007387 */ /* 0x0009e20000100800 */
[----:B------:R-:W-:-:S05]  /*ea380*/  IADD3 R22, P4, PT, R22, UR14, RZ ;  /* 0x0000000e16167c10 */ /* 0x000fca000ff9e0ff */
[----:B------:R-:W-:Y:S04]  /*ea390*/  STL [R1+0x3d9c], R22 ;  /* 0x003d9c1601007387 */ /* 0x000fe80000100800 */
[----:B------:R-:W-:Y:S04]  /*ea3a0*/  STL [R1+0x3d98], R156 ;  /* 0x003d989c01007387 */ /* 0x000fe80000100800 */
[----:B------:R-:W2:Y:S01]  /*ea3b0*/  LDL.LU R140, [R1+0x3d58] ;  /* 0x003d5800018c7983 */ /* 0x000ea20000300800 */
[----:B-1----:R-:W-:Y:S01]  /*ea3c0*/  IMAD.MOV.U32 R133, RZ, RZ, R137 ;  /* 0x000000ffff857224 */ /* 0x002fe200078e0089 */
[----:B------:R-:W-:-:S02]  /*ea3d0*/  MOV R132, R26 ;  /* 0x0000001a00847202 */ /* 0x000fc40000000f00 */
[----:B----4-:R-:W4:Y:S04]  /*ea3e0*/  LDL.LU R137, [R1+0x3d50] ;  /* 0x003d500001897983 */ /* 0x010f280000300800 */
[----:B------:R-:W4:Y:S01]  /*ea3f0*/  LDL.LU R26, [R1+0x3d18] ;  /* 0x003d1800011a7983 */ /* 0x000f220000300800 */
[----:B------:R-:W-:Y:S01]  /*ea400*/  UISETP.GT.AND UP1, UPT, UR16, 0x44, UPT ;  /* 0x000000441000788c */ /* 0x000fe2000bf24270 */
[----:B------:R-:W-:Y:S02]  /*ea410*/  IADD3.X R23, PT, PT, R23, UR5, RZ, P4, !PT ;  /* 0x0000000517177c10 */ /* 0x000fe4000a7fe4ff */
[----:B------:R1:W-:Y:S01]  /*ea420*/  LDGSTS.E [R128+-0x77f00], desc[UR74][R132.64], P2 ;  /* 0x8810000084807fae */ /* 0x0003e200091a104a */
[----:B------:R-:W-:-:S04]  /*ea430*/  USEL UR12, URZ, 0x4, !UP1 ;  /* 0x00000004ff0c7887 */ /* 0x000fc8000c800000 */
[----:B------:R-:W-:Y:S02]  /*ea440*/  USEL UR12, UR12, URZ, !UP0 ;  /* 0x000000ff0c0c7287 */ /* 0x000fe4000c000000 */
[----:B------:R-:W-:-:S04]  /*ea450*/  UISETP.GT.AND UP1, UPT, UR16, 0x48, UPT ;  /* 0x000000481000788c */ /* 0x000fc8000bf24270 */
[----:B------:R-:W-:Y:S01]  /*ea460*/  ISETP.NE.U32.AND P3, PT, RZ, UR12, PT ;  /* 0x0000000cff007c0c */ /* 0x000fe2000bf65070 */
[----:B------:R-:W-:Y:S01]  /*ea470*/  USEL UR12, URZ, 0x4, !UP1 ;  /* 0x00000004ff0c7887 */ /* 0x000fe2000c800000 */
[----:B-1----:R-:W-:Y:S01]  /*ea480*/  IMAD.MOV.U32 R132, RZ, RZ, R141 ;  /* 0x000000ffff847224 */ /* 0x002fe200078e008d */
[----:B------:R-:W-:Y:S01]  /*ea490*/  MOV R133, R156 ;  /* 0x0000009c00857202 */ /* 0x000fe20000000f00 */
[----:B------:R1:W-:Y:S01]  /*ea4a0*/  STL [R1+0x3d90], R23 ;  /* 0x003d901701007387 */ /* 0x0003e20000100800 */
[----:B---3--:R-:W-:Y:S02]  /*ea4b0*/  IADD3 R24, P4, PT, R24, UR14, RZ ;  /* 0x0000000e18187c10 */ /* 0x008fe4000ff9e0ff */
[----:B--2---:R-:W-:Y:S01]  /*ea4c0*/  IADD3 R27, P5, PT, R27, UR14, RZ ;  /* 0x0000000e1b1b7c10 */ /* 0x004fe2000ffbe0ff */
[----:B------:R-:W-:Y:S02]  /*ea4d0*/  USEL UR12, UR12, URZ, !UP0 ;  /* 0x000000ff0c0c7287 */ /* 0x000fe4000c000000 */
[----:B------:R-:W-:Y:S01]  /*ea4e0*/  STL [R1+0x3d64], R24 ;  /* 0x003d641801007387 */ /* 0x000fe20000100800 */
[C---:B------:R-:W-:Y:S03]  /*ea4f0*/  HMMA.1688.F32.TF32 R120, R8.reuse, R168, R120 ;  /* 0x000000a80878723c */ /* 0x040fe60000081078 */
[----:B------:R-:W-:Y:S05]  /*ea500*/  STL [R1+0x3d5c], R27 ;  /* 0x003d5c1b01007387 */ /* 0x000fea0000100800 */
[----:B------:R-:W-:Y:S01]  /*ea510*/  HMMA.1688.F32.TF32 R240, R8, R180, R240 ;  /* 0x000000b408f0723c */ /* 0x000fe200000810f0 */
[----:B------:R2:W-:Y:S01]  /*ea520*/  LDGSTS.E [R128+-0x77800], desc[UR74][R132.64], P3 ;  /* 0x8880000084807fae */ /* 0x0005e200099a104a */
[----:B------:R-:W-:-:S06]  /*ea530*/  ISETP.NE.U32.AND P2, PT, RZ, UR12, PT ;  /* 0x0000000cff007c0c */ /* 0x000fcc000bf45070 */
[----:B------:R-:W-:Y:S01]  /*ea540*/  HMMA.1688.F32.TF32 R8, R8, R20, R28 ;  /* 0x000000140808723c */ /* 0x000fe2000008101c */
[----:B--2---:R-:W-:Y:S02]  /*ea550*/  IMAD.MOV.U32 R132, RZ, RZ, R22 ;  /* 0x000000ffff847224 */ /* 0x004fe400078e0016 */
[----:B------:R-:W-:-:S05]  /*ea560*/  IMAD.MOV.U32 R133, RZ, RZ, R23 ;  /* 0x000000ffff857224 */ /* 0x000fca00078e0017 */
[----:B------:R2:W-:Y:S02]  /*ea570*/  LDGSTS.E [R128+-0x77700], desc[UR74][R132.64], P3 ;  /* 0x8890000084807fae */ /* 0x0005e400099a104a */
[----:B--2---:R-:W-:Y:S02]  /*ea580*/  MOV R132, R24 ;  /* 0x0000001800847202 */ /* 0x004fe40000000f00 */
[----:B------:R-:W-:Y:S02]  /*ea590*/  IADD3.X R140, PT, PT, R140, UR5, RZ, P4, !PT ;  /* 0x000000058c8c7c10 */ /* 0x000fe4000a7fe4ff */
[----:B------:R-:W-:Y:S02]  /*ea5a0*/  IADD3 R25, P4, PT, R25, UR14, RZ ;  /* 0x0000000e19197c10 */ /* 0x000fe4000ff9e0ff */
[----:B----4-:R-:W-:Y:S01]  /*ea5b0*/  IADD3.X R137, PT, PT, R137, UR5, RZ, P5, !PT ;  /* 0x0000000589897c10 */ /* 0x010fe2000affe4ff */
[----:B------:R2:W-:Y:S04]  /*ea5c0*/  STL [R1+0x3d58], R140 ;  /* 0x003d588c01007387 */ /* 0x0005e80000100800 */
[----:B------:R-:W3:Y:S01]  /*ea5d0*/  LDL.LU.64 R30, [R1+0x4ee8] ;  /* 0x004ee800011e7983 */ /* 0x000ee20000300a00 */
[----:B------:R-:W-:-:S03]  /*ea5e0*/  IADD3.X R26, PT, PT, R26, UR5, RZ, P4, !PT ;  /* 0x000000051a1a7c10 */ /* 0x000fc6000a7fe4ff */
[----:B------:R-:W3:Y:S04]  /*ea5f0*/  LDL.LU.64 R28, [R1+0x4ee0] ;  /* 0x004ee000011c7983 */ /* 0x000ee80000300a00 */
[----:B-1----:R-:W4:Y:S04]  /*ea600*/  LDL.LU.64 R22, [R1+0x4ed8] ;  /* 0x004ed80001167983 */ /* 0x002f280000300a00 */
[----:B------:R-:W4:Y:S01]  /*ea610*/  LDL.LU.64 R20, [R1+0x4ed0] ;  /* 0x004ed00001147983 */ /* 0x000f220000300a00 */
[----:B------:R-:W-:-:S03]  /*ea620*/  IMAD.MOV.U32 R133, RZ, RZ, R140 ;  /* 0x000000ffff857224 */ /* 0x000fc600078e008c */
[----:B------:R1:W-:Y:S04]  /*ea630*/  STL [R1+0x3d24], R25 ;  /* 0x003d241901007387 */ /* 0x0003e80000100800 */
[----:B------:R-:W-:Y:S04]  /*ea640*/  STL [R1+0x3d50], R137 ;  /* 0x003d508901007387 */ /* 0x000fe80000100800 */
[----:B------:R-:W3:Y:S04]  /*ea650*/  LDL.LU R168, [R1+0x3d1c] ;  /* 0x003d1c0001a87983 */ /* 0x000ee80000300800 */
[----:B------:R1:W-:Y:S04]  /*ea660*/  STL [R1+0x3d18], R26 ;  /* 0x003d181a01007387 */ /* 0x0003e80000100800 */
[----:B--2---:R-:W2:Y:S04]  /*ea670*/  LDL.LU R140, [R1+0x3ce4] ;  /* 0x003ce400018c7983 */ /* 0x004ea80000300800 */
[----:B------:R-:W4:Y:S04]  /*ea680*/  LDL.LU R24, [R1+0x3cdc] ;  /* 0x003cdc0001187983 */ /* 0x000f280000300800 */
[----:B------:R-:W4:Y:S04]  /*ea690*/  LDL.LU R169, [R1+0x3d10] ;  /* 0x003d100001a97983 */ /* 0x000f280000300800 */
[----:B------:R-:W4:Y:S04]  /*ea6a0*/  LDL.LU R141, [R1+0x3cd8] ;  /* 0x003cd800018d7983 */ /* 0x000f280000300800 */
[----:B------:R1:W-:Y:S02]  /*ea6b0*/  LDGSTS.E [R128+-0x77000], desc[UR74][R132.64], P2 ;  /* 0x8900000084807fae */ /* 0x0003e400091a104a */
[----:B-1----:R-:W-:Y:S01]  /*ea6c0*/  IMAD.MOV.U32 R132, RZ, RZ, R27 ;  /* 0x000000ffff847224 */ /* 0x002fe200078e001b */
[----:B------:R-:W-:-:S05]  /*ea6d0*/  MOV R133, R137 ;  /* 0x0000008900857202 */ /* 0x000fca0000000f00 */
[----:B------:R1:W-:Y:S02]  /*ea6e0*/  LDGSTS.E [R128+-0x76f00], desc[UR74][R132.64], P2 ;  /* 0x8910000084807fae */ /* 0x0003e400091a104a */
[----:B-1----:R-:W-:Y:S02]  /*ea6f0*/  IMAD.MOV.U32 R132, RZ, RZ, R25 ;  /* 0x000000ffff847224 */ /* 0x002fe400078e0019 */
[----:B------:R-:W4:Y:S01]  /*ea700*/  LDL.LU R25, [R1+0x3cd0] ;  /* 0x003cd00001197983 */ /* 0x000f220000300800 */
[----:B------:R-:W-:-:S04]  /*ea710*/  UISETP.GT.AND UP1, UPT, UR16, 0x4c, UPT ;  /* 0x0000004c1000788c */ /* 0x000fc8000bf24270 */
[----:B------:R-:W-:Y:S01]  /*ea720*/  USEL UR13, URZ, 0x4, !UP1 ;  /* 0x00000004ff0d7887 */ /* 0x000fe2000c800000 */
[----:B------:R-:W-:Y:S02]  /*ea730*/  IMAD.MOV.U32 R133, RZ, RZ, R26 ;  /* 0x000000ffff857224 */ /* 0x000fe400078e001a */
[----:B------:R-:W4:Y:S01]  /*ea740*/  LDL.LU R26, [R1+0x88] ;  /* 0x00008800011a7983 */ /* 0x000f220000300800 */
[----:B------:R-:W-:-:S03]  /*ea750*/  USEL UR13, UR13, URZ, !UP0 ;  /* 0x000000ff0d0d7287 */ /* 0x000fc6000c000000 */
[----:B------:R-:W4:Y:S04]  /*ea760*/  LDL.LU R27, [R1+0x8c] ;  /* 0x00008c00011b7983 */ /* 0x000f280000300800 */
[----:B------:R-:W4:Y:S01]  /*ea770*/  LDL.LU R157, [R1+0x3ca4] ;  /* 0x003ca400019d7983 */ /* 0x000f220000300800 */
[----:B------:R-:W-:-:S03]  /*ea780*/  ISETP.NE.U32.AND P3, PT, RZ, UR13, PT ;  /* 0x0000000dff007c0c */ /* 0x000fc6000bf65070 */
[----:B------:R-:W4:Y:S04]  /*ea790*/  LDL.LU R137, [R1+0x3c9c] ;  /* 0x003c9c0001897983 */ /* 0x000f280000300800 */
[----:B------:R-:W4:Y:S06]  /*ea7a0*/  LDL.LU R156, [R1+0x3c64] ;  /* 0x003c6400019c7983 */ /* 0x000f2c0000300800 */
[----:B------:R1:W-:Y:S01]  /*ea7b0*/  LDGSTS.E [R128+-0x76800], desc[UR74][R132.64], P3 ;  /* 0x8980000084807fae */ /* 0x0003e200099a104a */
[----:B---3--:R-:W-:-:S02]  /*ea7c0*/  IADD3 R168, P4, PT, R168, UR14, RZ ;  /* 0x0000000ea8a87c10 */ /* 0x008fc4000ff9e0ff */
[----:B--2---:R-:W-:-:S03]  /*ea7d0*/  IADD3 R140, P5, PT, R140, UR14, RZ ;  /* 0x0000000e8c8c7c10 */ /* 0x004fc6000ffbe0ff */
[----:B------:R-:W-:Y:S01]  /*ea7e0*/  STL [R1+0x3d1c], R168 ;  /* 0x003d1ca801007387 */ /* 0x000fe20000100800 */
[----:B----4-:R-:W-:Y:S02]  /*ea7f0*/  IADD3.X R169, PT, PT, R169, UR5, RZ, P4, !PT ;  /* 0x00000005a9a97c10 */ /* 0x010fe4000a7fe4ff */
[----:B------:R-:W-:Y:S02]  /*ea800*/  IADD3 R24, P4, PT, R24, UR14, RZ ;  /* 0x0000000e18187c10 */ /* 0x000fe4000ff9e0ff */
[----:B------:R-:W-:Y:S01]  /*ea810*/  IADD3.X R141, PT, PT, R141, UR5, RZ, P5, !PT ;  /* 0x000000058d8d7c10 */ /* 0x000fe2000affe4ff */
[----:B------:R-:W-:Y:S04]  /*ea820*/  STL [R1+0x3ce4], R140 ;  /* 0x003ce48c01007387 */ /* 0x000fe80000100800 */
[----:B------:R2:W-:Y:S04]  /*ea830*/  STL [R1+0x3d10], R169 ;  /* 0x003d10a901007387 */ /* 0x0005e80000100800 */
[----:B------:R-:W-:Y:S04]  /*ea840*/  STL [R1+0x3cdc], R24 ;  /* 0x003cdc1801007387 */ /* 0x000fe80000100800 */
[----:B------:R-:W-:Y:S04]  /*ea850*/  STL [R1+0x3cd8], R141 ;  /* 0x003cd88d01007387 */ /* 0x000fe80000100800 */
[----:B------:R-:W3:Y:S01]  /*ea860*/  LDL.LU R172, [R1+0x3c98] ;  /* 0x003c980001ac7983 */ /* 0x000ee20000300800 */
[----:B-1----:R-:W-:Y:S01]  /*ea870*/  IMAD.MOV.U32 R133, RZ, RZ, R169 ;  /* 0x000000ffff857224 */ /* 0x002fe200078e00a9 */
[----:B------:R-:W-:-:S02]  /*ea880*/  MOV R132, R168 ;  /* 0x000000a800847202 */ /* 0x000fc40000000f00 */
[----:B--2---:R-:W2:Y:S01]  /*ea890*/  LDL.LU R169, [R1+0x3c90] ;  /* 0x003c900001a97983 */ /* 0x004ea20000300800 */
[----:B------:R-:W-:-:S03]  /*ea8a0*/  UISETP.GT.AND UP1, UPT, UR16, 0x50, UPT ;  /* 0x000000501000788c */ /* 0x000fc6000bf24270 */
[----:B------:R1:W-:Y:S01]  /*ea8b0*/  LDGSTS.E [R128+-0x76700], desc[UR74][R132.64], P3 ;  /* 0x8990000084807fae */ /* 0x0003e200099a104a */
[----:B------:R-:W-:-:S05]  /*ea8c0*/  IADD3.X R25, PT, PT, R25, UR5, RZ, P4, !PT ;  /* 0x0000000519197c10 */ /* 0x000fca000a7fe4ff */
[----:B------:R4:W-:Y:S04]  /*ea8d0*/  STL [R1+0x3cd0], R25 ;  /* 0x003cd01901007387 */ /* 0x0009e80000100800 */
[----:B------:R-:W4:Y:S01]  /*ea8e0*/  LDL.LU R168, [R1+0x3c58] ;  /* 0x003c580001a87983 */ /* 0x000f220000300800 */
[----:B------:R-:W-:-:S04]  /*ea8f0*/  USEL UR12, URZ, 0x4, !UP1 ;  /* 0x00000004ff0c7887 */ /* 0x000fc8000c800000 */
[----:B------:R-:W-:Y:S02]  /*ea900*/  USEL UR12, UR12, URZ, !UP0 ;  /* 0x000000ff0c0c7287 */ /* 0x000fe4000c000000 */
[----:B------:R-:W-:Y:S01]  /*ea910*/  UISETP.GT.AND UP1, UPT, UR16, 0x54, UPT ;  /* 0x000000541000788c */ /* 0x000fe2000bf24270 */
[----:B------:R-:W-:Y:S03]  /*ea920*/  HMMA.1688.F32.TF32 R20, R4, R26, R20 ;  /* 0x0000001a0414723c */ /* 0x000fe60000081014 */
[----:B------:R-:W-:Y:S01]  /*ea930*/  ISETP.NE.U32.AND P2, PT, RZ, UR12, PT ;  /* 0x0000000cff007c0c */ /* 0x000fe2000bf45070 */
[----:B------:R-:W-:Y:S01]  /*ea940*/  USEL UR12, URZ, 0x4, !UP1 ;  /* 0x00000004ff0c7887 */ /* 0x000fe2000c800000 */
[----:B------:R-:W-:-:S03]  /*ea950*/  IADD3 R157, P4, PT, R157, UR14, RZ ;  /* 0x0000000e9d9d7c10 */ /* 0x000fc6000ff9e0ff */
[----:B------:R-:W-:Y:S01]  /*ea960*/  USEL UR12, UR12, URZ, !UP0 ;  /* 0x000000ff0c0c7287 */ /* 0x000fe2000c000000 */
[----:B------:R-:W-:Y:S01]  /*ea970*/  IADD3 R137, P5, PT, R137, UR14, RZ ;  /* 0x0000000e89897c10 */ /* 0x000fe2000ffbe0ff */
[----:B-1----:R-:W-:Y:S01]  /*ea980*/  IMAD.MOV.U32 R132, RZ, RZ, R140 ;  /* 0x000000ffff847224 */ /* 0x002fe200078e008c */
[----:B------:R-:W-:Y:S01]  /*ea990*/  MOV R133, R141 ;  /* 0x0000008d00857202 */ /* 0x000fe20000000f00 */
[----:B------:R-:W-:Y:S02]  /*ea9a0*/  STL [R1+0x3ca4], R157 ;  /* 0x003ca49d01007387 */ /* 0x000fe40000100800 */
[----:B------:R-:W-:Y:S02]  /*ea9b0*/  ISETP.NE.U32.AND P3, PT, RZ, UR12, PT ;  /* 0x0000000cff007c0c */ /* 0x000fe4000bf65070 */
[----:B------:R-:W-:Y:S04]  /*ea9c0*/  STL [R1+0x3c9c], R137 ;  /* 0x003c9c8901007387 */ /* 0x000fe80000100800 */
[----:B------:R1:W-:Y:S02]  /*ea9d0*/  LDGSTS.E [R128+-0x76000], desc[UR74][R132.64], P2 ;  /* 0x8a00000084807fae */ /* 0x0003e400091a104a */
[----:B-1----:R-:W-:-:S02]  /*ea9e0*/  IMAD.MOV.U32 R132, RZ, RZ, R24 ;  /* 0x000000ffff847224 */ /* 0x002fc400078e0018 */
[----:B------:R-:W-:-:S05]  /*ea9f0*/  IMAD.MOV.U32 R133, RZ, RZ, R25 ;  /* 0x000000ffff857224 */ /* 0x000fca00078e0019 */
[----:B------:R-:W-:Y:S01]  /*eaa00*/  LDGSTS.E [R128+-0x75f00], desc[UR74][R132.64], P2 ;  /* 0x8a10000084807fae */ /* 0x000fe200091a104a */
[----:B---3--:R-:W-:Y:S02]  /*eaa10*/  IADD3.X R172, PT, PT, R172, UR5, RZ, P4, !PT ;  /* 0x00000005acac7c10 */ /* 0x008fe4000a7fe4ff */
[----:B------:R-:W-:-:S03]  /*eaa20*/  IADD3 R156, P4, PT, R156, UR14, RZ ;  /* 0x0000000e9c9c7c10 */ /* 0x000fc6000ff9e0ff */
[----:B------:R-:W-:Y:S04]  /*eaa30*/  STL [R1+0x3c98], R172 ;  /* 0x003c98ac01007387 */ /* 0x000fe80000100800 */
[----:B------:R-:W3:Y:S01]  /*eaa40*/  LDL.LU.64 R26, [R1+0x4ec8] ;  /* 0x004ec800011a7983 */ /* 0x000ee20000300a00 */
[----:B--2---:R-:W-:-:S03]  /*eaa50*/  IADD3.X R169, PT, PT, R169, UR5, RZ, P5, !PT ;  /* 0x00000005a9a97c10 */ /* 0x004fc6000affe4ff */
[----:B----4-:R-:W3:Y:S04]  /*eaa60*/  LDL.LU.64 R24, [R1+0x4ec0] ;  /* 0x004ec00001187983 */ /* 0x010ee80000300a00 */
[----:B------:R-:W2:Y:S04]  /*eaa70*/  LDL.LU R141, [R1+0x3c5c] ;  /* 0x003c5c00018d7983 */ /* 0x000ea80000300800 */
[----:B------:R-:W-:Y:S04]  /*eaa80*/  STL [R1+0x3c64], R156 ;  /* 0x003c649c01007387 */ /* 0x000fe80000100800 */
[----:B------:R1:W-:Y:S01]  /*eaa90*/  STL.64 [R1+0xe30], R20 ;  /* 0x000e301401007387 */ /* 0x0003e20000100a00 */
[----:B------:R-:W-:-:S03]  /*eaaa0*/  IADD3.X R168, PT, PT, R168, UR5, RZ, P4, !PT ;  /* 0x00000005a8a87c10 */ /* 0x000fc6000a7fe4ff */
[----:B------:R4:W-:Y:S04]  /*eaab0*/  STL.64 [R1+0xe38], R22 ;  /* 0x000e381601007387 */ /* 0x0009e80000100a00 */
[----:B------:R-:W3:Y:S01]  /*eaac0*/  LDL.LU R132, [R1+0x3c24] ;  /* 0x003c240001847983 */ /* 0x000ee20000300800 */
[----:B-1----:R-:W-:Y:S01]  /*eaad0*/  MOV R20, R157 ;  /* 0x0000009d00147202 */ /* 0x002fe20000000f00 */
[----:B------:R-:W-:Y:S02]  /*eaae0*/  IMAD.MOV.U32 R21, RZ, RZ, R172 ;  /* 0x000000ffff157224 */ /* 0x000fe400078e00ac */
[----:B------:R-:W3:Y:S04]  /*eaaf0*/  LDL.LU R140, [R1+0x3c1c] ;  /* 0x003c1c00018c7983 */ /* 0x000ee80000300800 */
[----:B------:R-:W-:Y:S04]  /*eab00*/  STL [R1+0x3c90], R169 ;  /* 0x003c90a901007387 */ /* 0x000fe80000100800 */
[----:B------:R-:W3:Y:S04]  /*eab10*/  LDL.LU R157, [R1+0x3c50] ;  /* 0x003c5000019d7983 */ /* 0x000ee80000300800 */
[----:B------:R1:W-:Y:S04]  /*eab20*/  LDGSTS.E [R128+-0x75800], desc[UR74][R20.64], P3 ;  /* 0x8a80000014807fae */ /* 0x0003e800099a104a */
[----:B------:R-:W-:Y:S01]  /*eab30*/  STL [R1+0x3c58], R168 ;  /* 0x003c58a801007387 */ /* 0x000fe20000100800 */
[----:B-1----:R-:W-:-:S03]  /*eab40*/  IMAD.MOV.U32 R20, RZ, RZ, R137 ;  /* 0x000000ffff147224 */ /* 0x002fc600078e0089 */
[----:B------:R-:W3:Y:S04]  /*eab50*/  LDL.LU R137, [R1+0x3c18] ;  /* 0x003c180001897983 */ /* 0x000ee80000300800 */
[----:B----4-:R-:W4:Y:S01]  /*eab60*/  LDL.LU R23, [R1+0x3c10] ;  /* 0x003c100001177983 */ /* 0x010f220000300800 */
[----:B------:R-:W-:-:S04]  /*eab70*/  UISETP.GT.AND UP1, UPT, UR16, 0x58, UPT ;  /* 0x000000581000788c */ /* 0x000fc8000bf24270 */
[----:B------:R-:W-:-:S04]  /*eab80*/  USEL UR13, URZ, 0x4, !UP1 ;  /* 0x00000004ff0d7887 */ /* 0x000fc8000c800000 */
[----:B------:R-:W-:Y:S01]  /*eab90*/  USEL UR13, UR13, URZ, !UP0 ;  /* 0x000000ff0d0d7287 */ /* 0x000fe2000c000000 */
[----:B------:R-:W-:-:S05]  /*eaba0*/  MOV R21, R169 ;  /* 0x000000a900157202 */ /* 0x000fca0000000f00 */
[----:B------:R-:W-:Y:S01]  /*eabb0*/  ISETP.NE.U32.AND P2, PT, RZ, UR13, PT ;  /* 0x0000000dff007c0c */ /* 0x000fe2000bf45070 */
[----:B------:R1:W-:Y:S02]  /*eabc0*/  LDGSTS.E [R128+-0x75700], desc[UR74][R20.64], P3 ;  /* 0x8a90000014807fae */ /* 0x0003e400099a104a */
[----:B-1----:R-:W-:Y:S02]  /*eabd0*/  IMAD.MOV.U32 R20, RZ, RZ, R156 ;  /* 0x000000ffff147224 */ /* 0x002fe400078e009c */
[----:B------:R-:W4:Y:S01]  /*eabe0*/  LDL.LU R156, [R1+0x3be4] ;  /* 0x003be400019c7983 */ /* 0x000f220000300800 */
[----:B------:R-:W-:-:S03]  /*eabf0*/  IMAD.MOV.U32 R21, RZ, RZ, R168 ;  /* 0x000000ffff157224 */ /* 0x000fc600078e00a8 */
[----:B------:R-:W4:Y:S04]  /*eac00*/  LDL.LU R133, [R1+0x3bdc] ;  /* 0x003bdc0001857983 */ /* 0x000f280000300800 */
[----:B------:R-:W4:Y:S04]  /*eac10*/  LDL.LU R22, [R1+0x3ba4] ;  /* 0x003ba40001167983 */ /* 0x000f280000300800 */
[----:B------:R1:W-:Y:S01]  /*eac20*/  LDGSTS.E [R128+-0x75000], desc[UR74][R20.64], P2 ;  /* 0x8b00000014807fae */ /* 0x0003e200091a104a */
[----:B--2---:R-:W-:-:S05]  /*eac30*/  IADD3 R141, P4, PT, R141, UR14, RZ ;  /* 0x0000000e8d8d7c10 */ /* 0x004fca000ff9e0ff */
[----:B------:R-:W-:Y:S01]  /*eac40*/  STL [R1+0x3c5c], R141 ;  /* 0x003c5c8d01007387 */ /* 0x000fe20000100800 */
[----:B---3--:R-:W-:-:S05]  /*eac50*/  IADD3 R132, P5, PT, R132, UR14, RZ ;  /* 0x0000000e84847c10 */ /* 0x008fca000ffbe0ff */
[----:B------:R-:W-:Y:S01]  /*eac60*/  STL [R1+0x3c24], R132 ;  /* 0x003c248401007387 */ /* 0x000fe20000100800 */
[----:B------:R-:W-:Y:S02]  /*eac70*/  IADD3.X R157, PT, PT, R157, UR5, RZ, P4, !PT ;  /* 0x000000059d9d7c10 */ /* 0x000fe4000a7fe4ff */
[----:B------:R-:W-:-:S03]  /*eac80*/  IADD3 R140, P4, PT, R140, UR14, RZ ;  /* 0x0000000e8c8c7c10 */ /* 0x000fc6000ff9e0ff */
[----:B------:R2:W-:Y:S01]  /*eac90*/  STL [R1+0x3c50], R157 ;  /* 0x003c509d01007387 */ /* 0x0005e20000100800 */
[----:B-1----:R-:W-:-:S03]  /*eaca0*/  IMAD.MOV.U32 R21, RZ, RZ, R157 ;  /* 0x000000ffff157224 */ /* 0x002fc600078e009d */
[----:B------:R-:W-:Y:S01]  /*eacb0*/  STL [R1+0x3c1c], R140 ;  /* 0x003c1c8c01007387 */ /* 0x000fe20000100800 */
[----:B------:R-:W-:-:S05]  /*eacc0*/  IADD3.X R137, PT, PT, R137, UR5, RZ, P5, !PT ;  /* 0x0000000589897c10 */ /* 0x000fca000affe4ff */
[----:B------:R1:W-:Y:S01]  /*eacd0*/  STL [R1+0x3c18], R137 ;  /* 0x003c188901007387 */ /* 0x0003e20000100800 */
[----:B------:R-:W-:-:S03]  /*eace0*/  MOV R20, R141 ;  /* 0x0000008d00147202 */ /* 0x000fc60000000f00 */
[----:B--2---:R-:W2:Y:S01]  /*eacf0*/  LDL.LU R157, [R1+0x3bd8] ;  /* 0x003bd800019d7983 */ /* 0x004ea20000300800 */
[----:B----4-:R-:W-:-:S03]  /*ead00*/  IADD3.X R23, PT, PT, R23, UR5, RZ, P4, !PT ;  /* 0x0000000517177c10 */ /* 0x010fc6000a7fe4ff */
[----:B------:R3:W-:Y:S02]  /*ead10*/  LDGSTS.E [R128+-0x74f00], desc[UR74][R20.64], P2 ;  /* 0x8b10000014807fae */ /* 0x0007e400091a104a */
[----:B---3--:R-:W-:Y:S01]  /*ead20*/  MOV R21, R137 ;  /* 0x0000008900157202 */ /* 0x008fe20000000f00 */
[----:B------:R-:W-:Y:S01]  /*ead30*/  IMAD.MOV.U32 R20, RZ, RZ, R132 ;  /* 0x000000ffff147224 */ /* 0x000fe200078e0084 */
[----:B-1----:R-:W3:Y:S04]  /*ead40*/  LDL.LU R137, [R1+0x3bd0] ;  /* 0x003bd00001897983 */ /* 0x002ee80000300800 */
[----:B------:R1:W-:Y:S04]  /*ead50*/  STL [R1+0x3c10], R23 ;  /* 0x003c101701007387 */ /* 0x0003e80000100800 */
[----:B------:R-:W4:Y:S01]  /*ead60*/  LDL.LU R132, [R1+0x3b98] ;  /* 0x003b980001847983 */ /* 0x000f220000300800 */
[----:B------:R-:W-:-:S04]  /*ead70*/  UISETP.GT.AND UP1, UPT, UR16, 0x5c, UPT ;  /* 0x0000005c1000788c */ /* 0x000fc8000bf24270 */
[----:B------:R-:W-:Y:S01]  /*ead80*/  USEL UR12, URZ, 0x4, !UP1 ;  /* 0x00000004ff0c7887 */ /* 0x000fe2000c800000 */
[----:B------:R-:W-:Y:S03]  /*ead90*/  HMMA.1688.F32.TF32 R24, R4, R238, R24 ;  /* 0x000000ee0418723c */ /* 0x000fe60000081018 */
[----:B------:R-:W-:Y:S02]  /*eada0*/  USEL UR12, UR12, URZ, !UP0 ;  /* 0x000000ff0c0c7287 */ /* 0x000fe4000c000000 */
[----:B------:R-:W-:Y:S01]  /*eadb0*/  UISETP.GT.AND UP1, UPT, UR16, 0x60, UPT ;  /* 0x000000601000788c */ /* 0x000fe2000bf24270 */
[----:B------:R-:W-:-:S03]  /*eadc0*/  IADD3 R156, P4, PT, R156, UR14, RZ ;  /* 0x0000000e9c9c7c10 */ /* 0x000fc6000ff9e0ff */
[----:B------:R-:W-:Y:S01]  /*eadd0*/  ISETP.NE.U32.AND P3, PT, RZ, UR12, PT ;  /* 0x0000000cff007c0c */ /* 0x000fe2000bf65070 */
[----:B------:R-:W-:Y:S01]  /*eade0*/  USEL UR12, URZ, 0x4, !UP1 ;  /* 0x00000004ff0c7887 */ /* 0x000fe2000c800000 */
[----:B------:R-:W-:Y:S01]  /*eadf0*/  IADD3 R133, P5, PT, R133, UR14, RZ ;  /* 0x0000000e85857c10 */ /* 0x000fe2000ffbe0ff */
[----:B------:R-:W-:Y:S02]  /*eae00*/  STL [R1+0x3be4], R156 ;  /* 0x003be49c01007387 */ /* 0x000fe40000100800 */
[----:B------:R-:W-:Y:S02]  /*eae10*/  USEL UR12, UR12, URZ, !UP0 ;  /* 0x000000ff0c0c7287 */ /* 0x000fe4000c000000 */
[----:B------:R-:W-:Y:S04]  /*eae20*/  STL [R1+0x3bdc], R133 ;  /* 0x003bdc8501007387 */ /* 0x000fe80000100800 */
[----:B------:R-:W-:-:S02]  /*eae30*/  ISETP.NE.U32.AND P2, PT, RZ, UR12, PT ;  /* 0x0000000cff007c0c */ /* 0x000fc4000bf45070 */
[----:B------:R1:W-:Y:S02]  /*eae40*/  LDGSTS.E [R128+-0x74800], desc[UR74][R20.64], P3 ;  /* 0x8b80000014807fae */ /* 0x0003e400099a104a */
[----:B-1----:R-:W-:Y:S02]  /*eae50*/  IMAD.MOV.U32 R20, RZ, RZ, R140 ;  /* 0x000000ffff147224 */ /* 0x002fe400078e008c */
[----:B------:R-:W-:-:S05]  /*eae60*/  IMAD.MOV.U32 R21, RZ, RZ, R23 ;  /* 0x000000ffff157224 */ /* 0x000fca00078e0017 */
[----:B------:R1:W-:Y:S02]  /*eae70*/  LDGSTS.E [R128+-0x74700], desc[UR74][R20.64], P3 ;  /* 0x8b90000014807fae */ /* 0x0003e400099a104a */
[----:B-1----:R-:W-:Y:S02]  /*eae80*/  MOV R20, R156 ;  /* 0x0000009c00147202 */ /* 0x002fe40000000f00 */
[----:B--2---:R-:W-:Y:S02]  /*eae90*/  IADD3.X R157, PT, PT, R157, UR5, RZ, P4, !PT ;  /* 0x000000059d9d7c10 */ /* 0x004fe4000a7fe4ff */
[----:B------:R-:W-:-:S03]  /*eaea0*/  IADD3 R22, P4, PT, R22, UR14, RZ ;  /* 0x0000000e16167c10 */ /* 0x000fc6000ff9e0ff */
[----:B------:R-:W-:Y:S04]  /*eaeb0*/  STL [R1+0x3bd8], R157 ;  /* 0x003bd89d01007387 */ /* 0x000fe80000100800 */
[----:B------:R-:W2:Y:S04]  /*eaec0*/  LDL.LU R141, [R1+0x3b90] ;  /* 0x003b9000018d7983 */ /* 0x000ea80000300800 */
[----:B------:R-:W-:Y:S04]  /*eaed0*/  STL [R1+0x3ba4], R22 ;  /* 0x003ba41601007387 */ /* 0x000fe80000100800 */
[----:B------:R1:W-:Y:S01]  /*eaee0*/  STL.64 [R1+0x920], R24 ;  /* 0x0009201801007387 */ /* 0x0003e20000100a00 */
[----:B---3--:R-:W-:-:S03]  /*eaef0*/  IADD3.X R137, PT, PT, R137, UR5, RZ, P5, !PT ;  /* 0x0000000589897c10 */ /* 0x008fc6000affe4ff */
[----:B------:R3:W-:Y:S04]  /*eaf00*/  STL.64 [R1+0x928], R26 ;  /* 0x0009281a01007387 */ /* 0x0007e80000100a00 */
[----:B------:R-:W2:Y:S01]  /*eaf10*/  LDL.LU R140, [R1+0x3b9c] ;  /* 0x003b9c00018c7983 */ /* 0x000ea20000300800 */
[----:B----4-:R-:W-:Y:S01]  /*eaf20*/  IADD3.X R132, PT, PT, R132, UR5, RZ, P4, !PT ;  /* 0x0000000584847c10 */ /* 0x010fe2000a7fe4ff */
[----:B------:R-:W-:Y:S02]  /*eaf30*/  IMAD.MOV.U32 R21, RZ, RZ, R157 ;  /* 0x000000ffff157224 */ /* 0x000fe400078e009d */
[----:B------:R-:W4:Y:S04]  /*eaf40*/  LDL.LU R23, [R1+0x3b64] ;  /* 0x003b640001177983 */ /* 0x000f280000300800 */
[----:B------:R3:W-:Y:S04]  /*eaf50*/  STL [R1+0x3bd0], R137 ;  /* 0x003bd08901007387 */ /* 0x0007e80000100800 */
[----:B-1----:R-:W4:Y:S04]  /*eaf60*/  LDL.LU R24, [R1+0x3b58] ;  /* 0x003b580001187983 */ /* 0x002f280000300800 */
[----:B------:R1:W-:Y:S04]  /*eaf70*/  STL [R1+0x3b98], R132 ;  /* 0x003b988401007387 */ /* 0x0003e80000100800 */
[----:B---3--:R-:W3:Y:S04]  /*eaf80*/  LDL.LU R26, [R1+0x3b5c] ;  /* 0x003b5c00011a7983 */ /* 0x008ee80000300800 */
[----:B------:R1:W-:Y:S02]  /*eaf90*/  LDGSTS.E [R128+-0x74000], desc[UR74][R20.64], P2 ;  /* 0x8c00000014807fae */ /* 0x0003e400091a104a */
[----:B-1----:R-:W-:-:S02]  /*eafa0*/  MOV R21, R137 ;  /* 0x0000008900157202 */ /* 0x002fc40000000f00 */
[----:B------:R-:W3:Y:S01]  /*eafb0*/  LDL.LU R137, [R1+0x3b50] ;  /* 0x003b500001897983 */ /* 0x000ee20000300800 */
[----:B------:R-:W-:-:S04]  /*eafc0*/  UISETP.GT.AND UP1, UPT, UR16, 0x64, UPT ;  /* 0x000000641000788c */ /* 0x000fc8000bf24270 */
[----:B------:R-:W-:-:S04]  /*eafd0*/  USEL UR13, URZ, 0x4, !UP1 ;  /* 0x00000004ff0d7887 */ /* 0x000fc8000c800000 */
[----:B------:R-:W-:Y:S02]  /*eafe0*/  USEL UR13, UR13, URZ, !UP0 ;  /* 0x000000ff0d0d7287 */ /* 0x000fe4000c000000 */
[----:B------:R-:W-:Y:S01]  /*eaff0*/  UISETP.GT.AND UP1, UPT, UR16, 0x68, UPT ;  /* 0x000000681000788c */ /* 0x000fe2000bf24270 */
[----:B------:R-:W-:Y:S02]  /*eb000*/  IMAD.MOV.U32 R20, RZ, RZ, R133 ;  /* 0x000000ffff147224 */ /* 0x000fe400078e0085 */
[----:B------:R-:W3:Y:S01]  /*eb010*/  LDL.LU R133, [R1+0x3b18] ;  /* 0x003b180001857983 */ /* 0x000ee20000300800 */
[----:B------:R-:W-:Y:S01]  /*eb020*/  ISETP.NE.U32.AND P3, PT, RZ, UR13, PT ;  /* 0x0000000dff007c0c */ /* 0x000fe2000bf65070 */
[----:B------:R-:W-:Y:S02]  /*eb030*/  USEL UR12, URZ, 0x4, !UP1 ;  /* 0x00000004ff0c7887 */ /* 0x000fe4000c800000 */
[----:B------:R1:W-:Y:S02]  /*eb040*/  LDGSTS.E [R128+-0x73f00], desc[UR74][R20.64], P2 ;  /* 0x8c10000014807fae */ /* 0x0003e400091a104a */
[----:B------:R-:W-:Y:S01]  /*eb050*/  USEL UR12, UR12, URZ, !UP0 ;  /* 0x000000ff0c0c7287 */ /* 0x000fe2000c000000 */
[----:B-1----:R-:W-:-:S02]  /*eb060*/  IMAD.MOV.U32 R20, RZ, RZ, R22 ;  /* 0x000000ffff147224 */ /* 0x002fc400078e0016 */
[----:B------:R-:W-:-:S03]  /*eb070*/  IMAD.MOV.U32 R21, RZ, RZ, R132 ;  /* 0x000000ffff157224 */ /* 0x000fc600078e0084 */
[----:B------:R-:W-:Y:S01]  /*eb080*/  ISETP.NE.U32.AND P2, PT, RZ, UR12, PT ;  /* 0x0000000cff007c0c */ /* 0x000fe2000bf45070 */
[----:B------:R-:W3:Y:S04]  /*eb090*/  LDL.LU R132, [R1+0x3b24] ;  /* 0x003b240001847983 */ /* 0x000ee80000300800 */
[----:B------:R-:W3:Y:S04]  /*eb0a0*/  LDL.LU R25, [R1+0x3b1c] ;  /* 0x003b1c0001197983 */ /* 0x000ee80000300800 */
[----:B------:R1:W-:Y:S04]  /*eb0b0*/  LDGSTS.E [R128+-0x73800], desc[UR74][R20.64], P3 ;  /* 0x8c80000014807fae */ /* 0x0003e800099a104a */
[----:B------:R-:W3:Y:S01]  /*eb0c0*/  LDL.LU R22, [R1+0x3ae4] ;  /* 0x003ae40001167983 */ /* 0x000ee20000300800 */
[----:B--2---:R-:W-:-:S04]  /*eb0d0*/  IADD3 R140, P4, PT, R140, UR14, RZ ;  /* 0x0000000e8c8c7c10 */ /* 0x004fc8000ff9e0ff */
[----:B------:R-:W-:Y:S02]  /*eb0e0*/  IADD3.X R141, PT, PT, R141, UR5, RZ, P4, !PT ;  /* 0x000000058d8d7c10 */ /* 0x000fe4000a7fe4ff */
[----:B----4-:R-:W-:Y:S01]  /*eb0f0*/  IADD3 R23, P5, PT, R23, UR14, RZ ;  /* 0x0000000e17177c10 */ /* 0x010fe2000ffbe0ff */
[----:B------:R-:W-:Y:S01]  /*eb100*/  STL [R1+0x3b9c], R140 ;  /* 0x003b9c8c01007387 */ /* 0x000fe20000100800 */
[----:B-1----:R-:W-:Y:S01]  /*eb110*/  MOV R20, R140 ;  /* 0x0000008c00147202 */ /* 0x002fe20000000f00 */
[----:B------:R-:W-:Y:S01]  /*eb120*/  IMAD.MOV.U32 R21, RZ, RZ, R141 ;  /* 0x000000ffff157224 */ /* 0x000fe200078e008d */
[----:B------:R-:W-:Y:S01]  /*eb130*/  IADD3.X R24, PT, PT, R24, UR5, RZ, P5, !PT ;  /* 0x0000000518187c10 */ /* 0x000fe2000affe4ff */
[----:B------:R1:W-:Y:S01]  /*eb140*/  STL [R1+0x3b64], R23 ;  /* 0x003b641701007387 */ /* 0x0003e20000100800 */
[----:B---3--:R-:W-:-:S03]  /*eb150*/  IADD3 R26, P4, PT, R26, UR14, RZ ;  /* 0x0000000e1a1a7c10 */ /* 0x008fc6000ff9e0ff */
[----:B------:R-:W-:Y:S04]  /*eb160*/  STL [R1+0x3b90], R141 ;  /* 0x003b908d01007387 */ /* 0x000fe80000100800 */
[----:B------:R-:W-:Y:S04]  /*eb170*/  STL [R1+0x3b5c], R26 ;  /* 0x003b5c1a01007387 */ /* 0x000fe80000100800 */
[----:B------:R2:W-:Y:S04]  /*eb180*/  STL [R1+0x3b58], R24 ;  /* 0x003b581801007387 */ /* 0x0005e80000100800 */
[----:B------:R3:W-:Y:S04]  /*eb190*/  LDGSTS.E [R128+-0x73700], desc[UR74][R20.64], P3 ;  /* 0x8c90000014807fae */ /* 0x0007e800099a104a */
[----:B------:R-:W4:Y:S01]  /*eb1a0*/  LDL.LU R27, [R1+0x3b10] ;  /* 0x003b1000011b7983 */ /* 0x000f220000300800 */
[----:B------:R-:W-:Y:S01]  /*eb1b0*/  IADD3.X R137, PT, PT, R137, UR5, RZ, P4, !PT ;  /* 0x0000000589897c10 */ /* 0x000fe2000a7fe4ff */
[----:B---3--:R-:W-:Y:S01]  /*eb1c0*/  IMAD.MOV.U32 R20, RZ, RZ, R23 ;  /* 0x000000ffff147224 */ /* 0x008fe200078e0017 */
[----:B------:R-:W-:Y:S01]  /*eb1d0*/  MOV R21, R24 ;  /* 0x0000001800157202 */ /* 0x000fe20000000f00 */
[----:B-1----:R-:W3:Y:S04]  /*eb1e0*/  LDL.LU R23, [R1+0x3ad8] ;  /* 0x003ad80001177983 */ /* 0x002ee80000300800 */
[----:B------:R1:W-:Y:S04]  /*eb1f0*/  STL [R1+0x3b50], R137 ;  /* 0x003b508901007387 */ /* 0x0003e80000100800 */
[----:B--2---:R-:W2:Y:S04]  /*eb200*/  LDL.LU R24, [R1+0x3adc] ;  /* 0x003adc0001187983 */ /* 0x004ea80000300800 */
[----:B------:R1:W-:Y:S02]  /*eb210*/  LDGSTS.E [R128+-0x73000], desc[UR74][R20.64], P2 ;  /* 0x8d00000014807fae */ /* 0x0003e400091a104a */
[----:B-1----:R-:W-:-:S02]  /*eb220*/  IMAD.MOV.U32 R20, RZ, RZ, R26 ;  /* 0x000000ffff147224 */ /* 0x002fc400078e001a */
[----:B------:R-:W2:Y:S01]  /*eb230*/  LDL.LU R26, [R1+0x3ad0] ;  /* 0x003ad000011a7983 */ /* 0x000ea20000300800 */
[----:B------:R-:W-:-:S04]  /*eb240*/  UISETP.GT.AND UP1, UPT, UR16, 0x6c, UPT ;  /* 0x0000006c1000788c */ /* 0x000fc8000bf24270 */
[----:B------:R-:W-:-:S04]  /*eb250*/  USEL UR12, URZ, 0x4, !UP1 ;  /* 0x00000004ff0c7887 */ /* 0x000fc8000c800000 */
[----:B------:R-:W-:Y:S01]  /*eb260*/  USEL UR12, UR12, URZ, !UP0 ;  /* 0x000000ff0c0c7287 */ /* 0x000fe2000c000000 */
[----:B------:R-:W-:Y:S01]  /*eb270*/  IADD3 R132, P4, PT, R132, UR14, RZ ;  /* 0x0000000e84847c10 */ /* 0x000fe2000ff9e0ff */
[----:B------:R-:W-:Y:S01]  /*eb280*/  IMAD.MOV.U32 R21, RZ, RZ, R137 ;  /* 0x000000ffff157224 */ /* 0x000fe200078e0089 */
[----:B------:R-:W-:-:S03]  /*eb290*/  IADD3 R25, P5, PT, R25, UR14, RZ ;  /* 0x0000000e19197c10 */ /* 0x000fc6000ffbe0ff */
[----:B------:R-:W-:Y:S02]  /*eb2a0*/  ISETP.NE.U32.AND P3, PT, RZ, UR12, PT ;  /* 0x0000000cff007c0c */ /* 0x000fe4000bf65070 */
[----:B------:R-:W-:Y:S01]  /*eb2b0*/  IADD3.X R133, PT, PT, R133, UR5, RZ, P4, !PT ;  /* 0x0000000585857c10 */ /* 0x000fe2000a7fe4ff */
[----:B------:R-:W-:Y:S01]  /*eb2c0*/  STL [R1+0x3b24], R132 ;  /* 0x003b248401007387 */ /* 0x000fe20000100800 */
[----:B------:R-:W-:-:S03]  /*eb2d0*/  IADD3 R22, P4, PT, R22, UR14, RZ ;  /* 0x0000000e16167c10 */ /* 0x000fc6000ff9e0ff */
[----:B------:R1:W-:Y:S04]  /*eb2e0*/  LDGSTS.E [R128+-0x72f00], desc[UR74][R20.64], P2 ;  /* 0x8d10000014807fae */ /* 0x0003e800091a104a */
[----:B------:R2:W-:Y:S04]  /*eb2f0*/  STL [R1+0x3b1c], R25 ;  /* 0x003b1c1901007387 */ /* 0x0005e80000100800 */
[----:B------:R2:W-:Y:S01]  /*eb300*/  STL [R1+0x3b18], R133 ;  /* 0x003b188501007387 */ /* 0x0005e20000100800 */
[----:B-1----:R-:W-:Y:S01]  /*eb310*/  MOV R20, R132 ;  /* 0x0000008400147202 */ /* 0x002fe20000000f00 */
[----:B------:R-:W-:-:S02]  /*eb320*/  IMAD.MOV.U32 R21, RZ, RZ, R133 ;  /* 0x000000ffff157224 */ /* 0x000fc400078e0085 */
[----:B------:R-:W-:Y:S04]  /*eb330*/  STL [R1+0x3ae4], R22 ;  /* 0x003ae41601007387 */ /* 0x000fe80000100800 */
[----:B------:R-:W2:Y:S04]  /*eb340*/  LDL.LU R141, [R1+0x3a98] ;  /* 0x003a9800018d7983 */ /* 0x000ea80000300800 */
[----:B------:R1:W-:Y:S02]  /*eb350*/  LDGSTS.E [R128+-0x72800], desc[UR74][R20.64], P3 ;  /* 0x8d80000014807fae */ /* 0x0003e400099a104a */
[----:B-1----:R-:W-:Y:S01]  /*eb360*/  IMAD.MOV.U32 R20, RZ, RZ, R25 ;  /* 0x000000ffff147224 */ /* 0x002fe200078e0019 */
[----:B----4-:R-:W-:-:S05]  /*eb370*/  IADD3.X R27, PT, PT, R27, UR5, RZ, P5, !PT ;  /* 0x000000051b1b7c10 */ /* 0x010fca000affe4ff */
[----:B------:R-:W-:Y:S01]  /*eb380*/  STL [R1+0x3b10], R27 ;  /* 0x003b101b01007387 */ /* 0x000fe20000100800 */
[----:B------:R-:W-:-:S03]  /*eb390*/  MOV R21, R27 ;  /* 0x0000001b00157202 */ /* 0x000fc60000000f00 */
[----:B------:R-:W4:Y:S01]  /*eb3a0*/  LDL.LU R140, [R1+0x3aa4] ;  /* 0x003aa400018c7983 */ /* 0x000f220000300800 */
[----:B---3--:R-:W-:-:S03]  /*eb3b0*/  IADD3.X R23, PT, PT, R23, UR5, RZ, P4, !PT ;  /* 0x0000000517177c10 */ /* 0x008fc6000a7fe4ff */
[----:B------:R-:W3:Y:S04]  /*eb3c0*/  LDL.LU R137, [R1+0x3a90] ;  /* 0x003a900001897983 */ /* 0x000ee80000300800 */
[----:B------:R1:W-:Y:S01]  /*eb3d0*/  LDGSTS.E [R128+-0x72700], desc[UR74][R20.64], P3 ;  /* 0x8d90000014807fae */ /* 0x0003e200099a104a */
[----:B--2---:R-:W-:-:S05]  /*eb3e0*/  IADD3 R24, P5, PT, R24, UR14, RZ ;  /* 0x0000000e18187c10 */ /* 0x004fca000ffbe0ff */
[----:B------:R-:W-:Y:S04]  /*eb3f0*/  STL [R1+0x3adc], R24 ;  /* 0x003adc1801007387 */ /* 0x000fe80000100800 */
[----:B------:R2:W-:Y:S04]  /*eb400*/  STL [R1+0x3ad8], R23 ;  /* 0x003ad81701007387 */ /* 0x0005e80000100800 */
[----:B------:R-:W3:Y:S01]  /*eb410*/  LDL.LU R25, [R1+0x3a9c] ;  /* 0x003a9c0001197983 */ /* 0x000ee20000300800 */
[----:B-1----:R-:W-:-:S03]  /*eb420*/  IMAD.MOV.U32 R21, RZ, RZ, R23 ;  /* 0x000000ffff157224 */ /* 0x002fc600078e0017 */
[----:B------:R-:W3:Y:S01]  /*eb430*/  LDL.LU R133, [R1+0x3a58] ;  /* 0x003a580001857983 */ /* 0x000ee20000300800 */
[----:B------:R-:W-:Y:S01]  /*eb440*/  IADD3.X R26, PT, PT, R26, UR5, RZ, P5, !PT ;  /* 0x000000051a1a7c10 */ /* 0x000fe2000affe4ff */
[----:B------:R-:W-:Y:S02]  /*eb450*/  IMAD.MOV.U32 R20, RZ, RZ, R22 ;  /* 0x000000ffff147224 */ /* 0x000fe400078e0016 */
[----:B------:R-:W3:Y:S04]  /*eb460*/  LDL.LU R132, [R1+0x3a64] ;  /* 0x003a640001847983 */ /* 0x000ee80000300800 */
[----:B------:R1:W-:Y:S04]  /*eb470*/  STL [R1+0x3ad0], R26 ;  /* 0x003ad01a01007387 */ /* 0x0003e80000100800 */
[----:B--2---:R-:W2:Y:S04]  /*eb480*/  LDL.LU R23, [R1+0x3a50] ;  /* 0x003a500001177983 */ /* 0x004ea80000300800 */
[----:B------:R-:W2:Y:S01]  /*eb490*/  LDL.LU R22, [R1+0x3a5c] ;  /* 0x003a5c0001167983 */ /* 0x000ea20000300800 */
[----:B------:R-:W-:-:S03]  /*eb4a0*/  UISETP.GT.AND UP1, UPT, UR16, 0x70, UPT ;  /* 0x000000701000788c */ /* 0x000fc6000bf24270 */
[----:B------:R-:W2:Y:S01]  /*eb4b0*/  LDL.LU R27, [R1+0x3a18] ;  /* 0x003a1800011b7983 */ /* 0x000ea20000300800 */
[----:B------:R-:W-:-:S04]  /*eb4c0*/  USEL UR13, URZ, 0x4, !UP1 ;  /* 0x00000004ff0d7887 */ /* 0x000fc8000c800000 */
[----:B------:R-:W-:Y:S02]  /*eb4d0*/  USEL UR13, UR13, URZ, !UP0 ;  /* 0x000000ff0d0d7287 */ /* 0x000fe4000c000000 */
[----:B------:R-:W-:-:S04]  /*eb4e0*/  UISETP.GT.AND UP1, UPT, UR16, 0x74, UPT ;  /* 0x000000741000788c */ /* 0x000fc8000bf24270 */
[----:B------:R-:W-:Y:S01]  /*eb4f0*/  ISETP.NE.U32.AND P2, PT, RZ, UR13, PT ;  /* 0x0000000dff007c0c */ /* 0x000fe2000bf45070 */
[----:B------:R-:W-:-:S04]  /*eb500*/  USEL UR12, URZ, 0x4, !UP1 ;  /* 0x00000004ff0c7887 */ /* 0x000fc8000c800000 */
[----:B------:R-:W-:-:S08]  /*eb510*/  USEL UR12, UR12, URZ, !UP0 ;  /* 0x000000ff0c0c7287 */ /* 0x000fd0000c000000 */
[----:B------:R1:W-:Y:S01]  /*eb520*/  LDGSTS.E [R128+-0x72000], desc[UR74][R20.64], P2 ;  /* 0x8e00000014807fae */ /* 0x0003e200091a104a */
[----:B------:R-:W-:Y:S02]  /*eb530*/  ISETP.NE.U32.AND P3, PT, RZ, UR12, PT ;  /* 0x0000000cff007c0c */ /* 0x000fe4000bf65070 */
[----:B-1----:R-:W-:Y:S01]  /*eb540*/  MOV R20, R24 ;  /* 0x0000001800147202 */ /* 0x002fe20000000f00 */
[----:B------:R-:W-:Y:S02]  /*eb550*/  IMAD.MOV.U32 R21, RZ, RZ, R26 ;  /* 0x000000ffff157224 */ /* 0x000fe400078e001a */
[----:B------:R-:W2:Y:S04]  /*eb560*/  LDL.LU R26, [R1+0x3a24] ;  /* 0x003a2400011a7983 */ /* 0x000ea80000300800 */
[----:B------:R1:W-:Y:S01]  /*eb570*/  LDGSTS.E [R128+-0x71f00], desc[UR74][R20.64], P2 ;  /* 0x8e10000014807fae */ /* 0x0003e200091a104a */
[----:B----4-:R-:W-:-:S04]  /*eb580*/  IADD3 R140, P4, PT, R140, UR14, RZ ;  /* 0x0000000e8c8c7c10 */ /* 0x010fc8000ff9e0ff */
[----:B------:R-:W-:Y:S01]  /*eb590*/  IADD3.X R141, PT, PT, R141, UR5, RZ, P4, !PT ;  /* 0x000000058d8d7c10 */ /* 0x000fe2000a7fe4ff */
[----:B------:R-:W-:Y:S01]  /*eb5a0*/  STL [R1+0x3aa4], R140 ;  /* 0x003aa48c01007387 */ /* 0x000fe20000100800 */
[----:B-1----:R-:W-:Y:S02]  /*eb5b0*/  IMAD.MOV.U32 R20, RZ, RZ, R140 ;  /* 0x000000ffff147224 */ /* 0x002fe400078e008c */
[----:B------:R-:W-:Y:S01]  /*eb5c0*/  MOV R21, R141 ;  /* 0x0000008d00157202 */ /* 0x000fe20000000f00 */
[----:B------:R-:W4:Y:S04]  /*eb5d0*/  LDL.LU R24, [R1+0x3a1c] ;  /* 0x003a1c0001187983 */ /* 0x000f280000300800 */
[----:B------:R1:W-:Y:S01]  /*eb5e0*/  LDGSTS.E [R128+-0x71800], desc[UR74][R20.64], P3 ;  /* 0x8e80000014807fae */ /* 0x0003e200099a104a */
[----:B---3--:R-:W-:-:S04]  /*eb5f0*/  IADD3 R25, P2, PT, R25, UR14, RZ ;  /* 0x0000000e19197c10 */ /* 0x008fc8000ff5e0ff */
[----:B------:R-:W-:Y:S01]  /*eb600*/  IADD3.X R137, PT, PT, R137, UR5, RZ, P2, !PT ;  /* 0x0000000589897c10 */ /* 0x000fe200097fe4ff */
[----:B------:R3:W-:Y:S01]  /*eb610*/  STL [R1+0x3a9c], R25 ;  /* 0x003a9c1901007387 */ /* 0x0007e20000100800 */
[----:B------:R-:W-:-:S03]  /*eb620*/  IADD3 R132, P4, PT, R132, UR14, RZ ;  /* 0x0000000e84847c10 */ /* 0x000fc6000ff9e0ff */
[----:B------:R-:W-:Y:S01]  /*eb630*/  STL [R1+0x3a98], R141 ;  /* 0x003a988d01007387 */ /* 0x000fe20000100800 */
[----:B-1----:R-:W-:-:S03]  /*eb640*/  IMAD.MOV.U32 R20, RZ, RZ, R25 ;  /* 0x000000ffff147224 */ /* 0x002fc600078e0019 */
[----:B------:R-:W-:Y:S01]  /*eb650*/  STL [R1+0x3a64], R132 ;  /* 0x003a648401007387 */ /* 0x000fe20000100800 */
[----:B--2---:R-:W-:-:S03]  /*eb660*/  IADD3 R22, P5, PT, R22, UR14, RZ ;  /* 0x0000000e16167c10 */ /* 0x004fc6000ffbe0ff */
[----:B------:R-:W-:Y:S04]  /*eb670*/  STL [R1+0x3a90], R137 ;  /* 0x003a908901007387 */ /* 0x000fe80000100800 */
[----:B------:R-:W-:Y:S04]  /*eb680*/  STL [R1+0x3a5c], R22 ;  /* 0x003a5c1601007387 */ /* 0x000fe80000100800 */
[----:B---3--:R-:W2:Y:S01]  /*eb690*/  LDL.LU R25, [R1+0x3a10] ;  /* 0x003a100001197983 */ /* 0x008ea20000300800 */
[----:B------:R-:W-:-:S04]  /*eb6a0*/  UISETP.GT.AND UP1, UPT, UR16, 0x78, UPT ;  /* 0x000000781000788c */ /* 0x000fc8000bf24270 */
[----:B------:R-:W-:-:S04]  /*eb6b0*/  USEL UR13, URZ, 0x4, !UP1 ;  /* 0x00000004ff0d7887 */ /* 0x000fc8000c800000 */
[----:B------:R-:W-:Y:S01]  /*eb6c0*/  USEL UR13, UR13, URZ, !UP0 ;  /* 0x000000ff0d0d7287 */ /* 0x000fe2000c000000 */
[----:B------:R-:W-:Y:S01]  /*eb6d0*/  IMAD.MOV.U32 R21, RZ, RZ, R137 ;  /* 0x000000ffff157224 */ /* 0x000fe200078e0089 */
[----:B------:R-:W-:-:S04]  /*eb6e0*/  IADD3.X R133, PT, PT, R133, UR5, RZ, P4, !PT ;  /* 0x0000000585857c10 */ /* 0x000fc8000a7fe4ff */
[----:B------:R-:W-:Y:S01]  /*eb6f0*/  ISETP.NE.U32.AND P2, PT, RZ, UR13, PT ;  /* 0x0000000dff007c0c */ /* 0x000fe2000bf45070 */
[----:B------:R1:W-:Y:S01]  /*eb700*/  LDGSTS.E [R128+-0x71700], desc[UR74][R20.64], P3 ;  /* 0x8e90000014807fae */ /* 0x0003e200099a104a */
[----:B------:R-:W-:-:S03]  /*eb710*/  IADD3.X R23, PT, PT, R23, UR5, RZ, P5, !PT ;  /* 0x0000000517177c10 */ /* 0x000fc6000affe4ff */
[----:B------:R-:W-:Y:S01]  /*eb720*/  STL [R1+0x3a58], R133 ;  /* 0x003a588501007387 */ /* 0x000fe20000100800 */
[----:B-1----:R-:W-:Y:S01]  /*eb730*/  MOV R20, R132 ;  /* 0x0000008400147202 */ /* 0x002fe20000000f00 */
[----:B------:R-:W-:Y:S01]  /*eb740*/  IMAD.MOV.U32 R21, RZ, RZ, R133 ;  /* 0x000000ffff157224 */ /* 0x000fe200078e0085 */
[----:B------:R-:W-:-:S05]  /*eb750*/  IADD3 R26, P4, PT, R26, UR14, RZ ;  /* 0x0000000e1a1a7c10 */ /* 0x000fca000ff9e0ff */
[----:B------:R1:W-:Y:S01]  /*eb760*/  LDGSTS.E [R128+-0x71000], desc[UR74][R20.64], P2 ;  /* 0x8f00000014807fae */ /* 0x0003e200091a104a */
[----:B------:R-:W-:-:S03]  /*eb770*/  IADD3.X R27, PT, PT, R27, UR5, RZ, P4, !PT ;  /* 0x000000051b1b7c10 */ /* 0x000fc6000a7fe4ff */
[----:B------:R-:W-:Y:S04]  /*eb780*/  STL [R1+0x3a24], R26 ;  /* 0x003a241a01007387 */ /* 0x000fe80000100800 */
[----:B------:R3:W-:Y:S01]  /*eb790*/  STL [R1+0x3a50], R23 ;  /* 0x003a501701007387 */ /* 0x0007e20000100800 */
[----:B-1----:R-:W-:Y:S01]  /*eb7a0*/  MOV R21, R23 ;  /* 0x0000001700157202 */ /* 0x002fe20000000f00 */
[----:B------:R-:W-:Y:S01]  /*eb7b0*/  IMAD.MOV.U32 R20, RZ, RZ, R22 ;  /* 0x000000ffff147224 */ /* 0x000fe200078e0016 */
[----:B------:R-:W-:Y:S01]  /*eb7c0*/  UISETP.GT.AND UP1, UPT, UR16, 0x7c, UPT ;  /* 0x0000007c1000788c */ /* 0x000fe2000bf24270 */
[----:B----4-:R-:W-:-:S03]  /*eb7d0*/  IADD3 R24, P5, PT, R24, UR14, RZ ;  /* 0x0000000e18187c10 */ /* 0x010fc6000ffbe0ff */
[----:B------:R1:W-:Y:S04]  /*eb7e0*/  LDGSTS.E [R128+-0x70f00], desc[UR74][R20.64], P2 ;  /* 0x8f10000014807fae */ /* 0x0003e800091a104a */
[----:B------:R-:W-:Y:S04]  /*eb7f0*/  STL [R1+0x3a1c], R24 ;  /* 0x003a1c1801007387 */ /* 0x000fe80000100800 */
[----:B---3--:R-:W3:Y:S04]  /*eb800*/  LDL.LU R23, [R1+0x41c8] ;  /* 0x0041c80001177983 */ /* 0x008ee80000300800 */
[----:B------:R4:W-:Y:S04]  /*eb810*/  STL [R1+0x3a18], R27 ;  /* 0x003a181b01007387 */ /* 0x0009e80000100800 */
[----:B------:R-:W3:Y:S04]  /*eb820*/  LDL.LU R22, [R1+0x41d4] ;  /* 0x0041d40001167983 */ /* 0x000ee80000300800 */
[----:B------:R-:W3:Y:S01]  /*eb830*/  LDL.LU R141, [R1+0x41c0] ;  /* 0x0041c000018d7983 */ /* 0x000ee20000300800 */
[----:B--2---:R-:W-:-:S05]  /*eb840*/  IADD3.X R25, PT, PT, R25, UR5, RZ, P5, !PT ;  /* 0x0000000519197c10 */ /* 0x004fca000affe4ff */
[----:B------:R2:W-:Y:S04]  /*eb850*/  STL [R1+0x3a10], R25 ;  /* 0x003a101901007387 */ /* 0x0005e80000100800 */
[----:B------:R-:W3:Y:S04]  /*eb860*/  LDL.LU R140, [R1+0x41cc] ;  /* 0x0041cc00018c7983 */ /* 0x000ee80000300800 */
[----:B------:R-:W3:Y:S04]  /*eb870*/  LDL.LU R137, [R1+0x4188] ;  /* 0x0041880001897983 */ /* 0x000ee80000300800 */
[----:B------:R-:W3:Y:S01]  /*eb880*/  LDL.LU R132, [R1+0x4194] ;  /* 0x0041940001847983 */ /* 0x000ee20000300800 */
[----:B------:R-:W-:Y:S01]  /*eb890*/  USEL UR12, URZ, 0x4, !UP1 ;  /* 0x00000004ff0c7887 */ /* 0x000fe2000c800000 */
[----:B-1----:R-:W-:-:S02]  /*eb8a0*/  IMAD.MOV.U32 R20, RZ, RZ, R26 ;  /* 0x000000ffff147224 */ /* 0x002fc400078e001a */
[----:B------:R-:W-:Y:S01]  /*eb8b0*/  IMAD.MOV.U32 R21, RZ, RZ, R27 ;  /* 0x000000ffff157224 */ /* 0x000fe200078e001b */
[----:B------:R-:W-:Y:S01]  /*eb8c0*/  USEL UR12, UR12, URZ, !UP0 ;  /* 0x000000ff0c0c7287 */ /* 0x000fe2000c000000 */
[----:B------:R-:W3:Y:S05]  /*eb8d0*/  LDL.LU R133, [R1+0x418c] ;  /* 0x00418c0001857983 */ /* 0x000eea0000300800 */
[----:B------:R-:W-:Y:S01]  /*eb8e0*/  ISETP.NE.U32.AND P3, PT, RZ, UR12, PT ;  /* 0x0000000cff007c0c */ /* 0x000fe2000bf65070 */
[----:B----4-:R-:W-:-:S12]  /*eb8f0*/  IMAD.SHL.U32 R27, R136, 0x4, RZ ;  /* 0x00000004881b7824 */ /* 0x010fd800078e00ff */
[----:B------:R1:W-:Y:S02]  /*eb900*/  LDGSTS.E [R128+-0x70800], desc[UR74][R20.64], P3 ;  /* 0x8f80000014807fae */ /* 0x0003e400099a104a */
[----:B-1----:R-:W-:Y:S01]  /*eb910*/  IMAD.MOV.U32 R21, RZ, RZ, R25 ;  /* 0x000000ffff157224 */ /* 0x002fe200078e0019 */
[----:B------:R-:W-:Y:S01]  /*eb920*/  MOV R20, R24 ;  /* 0x0000001800147202 */ /* 0x000fe20000000f00 */
[----:B--2---:R-:W2:Y:S04]  /*eb930*/  LDL.LU R25, [R1+0x4154] ;  /* 0x0041540001197983 */ /* 0x004ea80000300800 */
[----:B------:R-:W4:Y:S04]  /*eb940*/  LDL.LU R24, [R1+0x414c] ;  /* 0x00414c0001187983 */ /* 0x000f280000300800 */
[----:B------:R-:W2:Y:S04]  /*eb950*/  LDL.LU R136, [R1+0x4180] ;  /* 0x0041800001887983 */ /* 0x000ea80000300800 */
[----:B------:R1:W-:Y:S01]  /*eb960*/  LDGSTS.E [R128+-0x70700], desc[UR74][R20.64], P3 ;  /* 0x8f90000014807fae */ /* 0x0003e200099a104a */
[----:B---3--:R-:W-:-:S04]  /*eb970*/  IADD3 R22, P2, PT, R22, UR14, RZ ;  /* 0x0000000e16167c10 */ /* 0x008fc8000ff5e0ff */
[----:B------:R-:W-:Y:S01]  /*eb980*/  IADD3.X R23, PT, PT, R23, UR5, RZ, P2, !PT ;  /* 0x0000000517177c10 */ /* 0x000fe200097fe4ff */
[----:B------:R3:W-:Y:S01]  /*eb990*/  STL [R1+0x41d4], R22 ;  /* 0x0041d41601007387 */ /* 0x0007e20000100800 */
[----:B------:R-:W-:-:S04]  /*eb9a0*/  IADD3 R140, P4, PT, R140, UR14, RZ ;  /* 0x0000000e8c8c7c10 */ /* 0x000fc8000ff9e0ff */
[----:B------:R-:W-:Y:S01]  /*eb9b0*/  IADD3.X R141, PT, PT, R141, UR5, RZ, P4, !PT ;  /* 0x000000058d8d7c10 */ /* 0x000fe2000a7fe4ff */
[----:B------:R-:W-:Y:S01]  /*eb9c0*/  STL [R1+0x41cc], R140 ;  /* 0x0041cc8c01007387 */ /* 0x000fe20000100800 */
[----:B------:R-:W-:-:S03]  /*eb9d0*/  IADD3 R132, P5, PT, R132, UR14, RZ ;  /* 0x0000000e84847c10 */ /* 0x000fc6000ffbe0ff */
[----:B------:R1:W-:Y:S04]  /*eb9e0*/  STL [R1+0x41c8], R23 ;  /* 0x0041c81701007387 */ /* 0x0003e80000100800 */
[----:B------:R1:W-:Y:S04]  /*eb9f0*/  STL [R1+0x4194], R132 ;  /* 0x0041948401007387 */ /* 0x0003e80000100800 */
[----:B------:R1:W-:Y:S04]  /*eba00*/  STL [R1+0x41c0], R141 ;  /* 0x0041c08d01007387 */ /* 0x0003e80000100800 */
[----:B------:R-:W3:Y:S01]  /*eba10*/  LDL.LU R26, [R1+0x4148] ;  /* 0x00414800011a7983 */ /* 0x000ee20000300800 */
[----:B------:R-:W-:-:S05]  /*eba20*/  IADD3.X R137, PT, PT, R137, UR5, RZ, P5, !PT ;  /* 0x0000000589897c10 */ /* 0x000fca000affe4ff */
[----:B------:R-:W-:Y:S04]  /*eba30*/  STL [R1+0x4188], R137 ;  /* 0x0041888901007387 */ /* 0x000fe80000100800 */
[----:B------:R-:W3:Y:S04]  /*eba40*/  LDL.LU R21, [R1+0x4140] ;  /* 0x0041400001157983 */ /* 0x000ee80000300800 */
[----:B------:R-:W3:Y:S01]  /*eba50*/  LDL.LU R156, [R1+0x4114] ;  /* 0x00411400019c7983 */ /* 0x000ee20000300800 */
[----:B------:R-:W-:-:S04]  /*eba60*/  UISETP.GT.AND UP1, UPT, UR16, 0x1, UPT ;  /* 0x000000011000788c */ /* 0x000fc8000bf24270 */
[----:B------:R-:W-:-:S04]  /*eba70*/  USEL UR12, URZ, 0x4, !UP1 ;  /* 0x00000004ff0c7887 */ /* 0x000fc8000c800000 */
[----:B------:R-:W-:Y:S01]  /*eba80*/  USEL UR12, UR12, URZ, !UP0 ;  /* 0x000000ff0c0c7287 */ /* 0x000fe2000c000000 */
[----:B-1----:R-:W-:-:S05]  /*eba90*/  LOP3.LUT R128, R27, 0x20, RZ, 0x3c, !PT ;  /* 0x000000201b807812 */ /* 0x002fca00078e3cff */
[----:B------:R-:W-:Y:S02]  /*ebaa0*/  ISETP.NE.U32.AND P3, PT, RZ, UR12, PT ;  /* 0x0000000cff007c0c */ /* 0x000fe4000bf65070 */
[----:B------:R-:W-:-:S04]  /*ebab0*/  MOV R20, UR17 ;  /* 0x0000001100147c02 */ /* 0x000fc80008000f00 */
[----:B------:R-:W-:Y:S02]  /*ebac0*/  IADD3 R20, PT, PT, R128, 0x100000, R20 ;  /* 0x0010000080147810 */ /* 0x000fe40007ffe014 */
[----:B------:R-:W-:-:S05]  /*ebad0*/  IADD3 R133, P4, PT, R133, UR14, RZ ;  /* 0x0000000e85857c10 */ /* 0x000fca000ff9e0ff */
[----:B------:R3:W-:Y:S01]  /*ebae0*/  LDGSTS.E [R20+-0x7fe00], desc[UR74][R22.64], P3 ;  /* 0x8020000016147fae */ /* 0x0007e200099a104a */
[----:B--2---:R-:W-:Y:S02]  /*ebaf0*/  IADD3 R25, P5, PT, R25, UR14, RZ ;  /* 0x0000000e19197c10 */ /* 0x004fe4000ffbe0ff */
[----:B------:R-:W-:Y:S02]  /*ebb00*/  IADD3.X R136, PT, PT, R136, UR5, RZ, P4, !PT ;  /* 0x0000000588887c10 */ /* 0x000fe4000a7fe4ff */
[----:B----4-:R-:W-:Y:S01]  /*ebb10*/  IADD3 R24, P4, PT, R24, UR14, RZ ;  /* 0x0000000e18187c10 */ /* 0x010fe2000ff9e0ff */
[----:B---3--:R-:W-:Y:S02]  /*ebb20*/  IMAD.MOV.U32 R22, RZ, RZ, R140 ;  /* 0x000000ffff167224 */ /* 0x008fe400078e008c */
[----:B------:R-:W-:Y:S01]  /*ebb30*/  IMAD.MOV.U32 R23, RZ, RZ, R141 ;  /* 0x000000ffff177224 */ /* 0x000fe200078e008d */
[----:B------:R-:W2:Y:S04]  /*ebb40*/  LDL.LU R140, [R1+0x410c] ;  /* 0x00410c00018c7983 */ /* 0x000ea80000300800 */
[----:B------:R1:W-:Y:S02]  /*ebb50*/  LDGSTS.E [R20+-0x7fd00], desc[UR74][R22.64], P3 ;  /* 0x8030000016147fae */ /* 0x0003e400099a104a */
[----:B-1----:R-:W-:-:S02]  /*ebb60*/  MOV R22, R132 ;  /* 0x0000008400167202 */ /* 0x002fc40000000f00 */
[----:B------:R-:W3:Y:S04]  /*ebb70*/  LDL.LU R132, [R1+0x40d4] ;  /* 0x0040d40001847983 */ /* 0x000ee80000300800 */
[----:B------:R-:W-:Y:S04]  /*ebb80*/  STL [R1+0x418c], R133 ;  /* 0x00418c8501007387 */ /* 0x000fe80000100800 */
[----:B------:R-:W-:Y:S04]  /*ebb90*/  STL [R1+0x4154], R25 ;  /* 0x0041541901007387 */ /* 0x000fe80000100800 */
[----:B------:R1:W-:Y:S04]  /*ebba0*/  STL [R1+0x4180], R136 ;  /* 0x0041808801007387 */ /* 0x0003e80000100800 */
[----:B------:R-:W-:Y:S01]  /*ebbb0*/  STL [R1+0x414c], R24 ;  /* 0x00414c1801007387 */ /* 0x000fe20000100800 */
[----:B------:R-:W-:-:S04]  /*ebbc0*/  UISETP.GT.AND UP1, UPT, UR16, 0x5, UPT ;  /* 0x000000051000788c */ /* 0x000fc8000bf24270 */
[----:B------:R-:W-:-:S04]  /*ebbd0*/  USEL UR13, URZ, 0x4, !UP1 ;  /* 0x00000004ff0d7887 */ /* 0x000fc8000c800000 */
[----:B------:R-:W-:-:S06]  /*ebbe0*/  USEL UR13, UR13, URZ, !UP0 ;  /* 0x000000ff0d0d7287 */ /* 0x000fcc000c000000 */
[----:B------:R-:W-:Y:S01]  /*ebbf0*/  ISETP.NE.U32.AND P2, PT, RZ, UR13, PT ;  /* 0x0000000dff007c0c */ /* 0x000fe2000bf45070 */
[----:B------:R-:W-:-:S12]  /*ebc00*/  IMAD.MOV.U32 R23, RZ, RZ, R137 ;  /* 0x000000ffff177224 */ /* 0x000fd800078e0089 */
[----:B------:R4:W-:Y:S02]  /*ebc10*/  LDGSTS.E [R20+-0x7f600], desc[UR74][R22.64], P2 ;  /* 0x80a0000016147fae */ /* 0x0009e400091a104a */
[----:B----4-:R-:W-:Y:S02]  /*ebc20*/  MOV R23, R136 ;  /* 0x0000008800177202 */ /* 0x010fe40000000f00 */
[----:B------:R-:W-:-:S05]  /*ebc30*/  IADD3.X R26, PT, PT, R26, UR5, RZ, P5, !PT ;  /* 0x000000051a1a7c10 */ /* 0x000fca000affe4ff */
[----:B------:R4:W-:Y:S04]  /*ebc40*/  STL [R1+0x4148], R26 ;  /* 0x0041481a01007387 */ /* 0x0009e80000100800 */
[----:B------:R-:W3:Y:S01]  /*ebc50*/  LDL.LU R157, [R1+0x4108] ;  /* 0x00410800019d7983 */ /* 0x000ee20000300800 */
[----:B------:R-:W-:Y:S02]  /*ebc60*/  IADD3.X R21, PT, PT, R21, UR5, RZ, P4, !PT ;  /* 0x0000000515157c10 */ /* 0x000fe4000a7fe4ff */
[----:B------:R-:W-:-:S03]  /*ebc70*/  IADD3 R156, P4, PT, R156, UR14, RZ ;  /* 0x0000000e9c9c7c10 */ /* 0x000fc6000ff9e0ff */
[----:B------:R1:W-:Y:S04]  /*ebc80*/  STL [R1+0x4140], R21 ;  /* 0x0041401501007387 */ /* 0x0003e80000100800 */
[----:B------:R-:W-:Y:S04]  /*ebc90*/  STL [R1+0x4114], R156 ;  /* 0x0041149c01007387 */ /* 0x000fe80000100800 */
[----:B------:R-:W4:Y:S04]  /*ebca0*/  LDL.LU R141, [R1+0x4100] ;  /* 0x00410000018d7983 */ /* 0x000f280000300800 */
[----:B-1----:R-:W4:Y:S01]  /*ebcb0*/  LDL.LU R136, [R1+0x40c8] ;  /* 0x0040c80001887983 */ /* 0x002f220000300800 */
[----:B------:R-:W-:Y:S01]  /*ebcc0*/  UISETP.GT.AND UP1, UPT, UR16, 0x9, UPT ;  /* 0x000000091000788c */ /* 0x000fe2000bf24270 */
[----:B------:R-:W-:Y:S03]  /*ebcd0*/  HMMA.1688.F32.TF32 R28, R4, R234, R28 ;  /* 0x000000ea041c723c */ /* 0x000fe6000008101c */
[----:B------:R-:W-:-:S04]  /*ebce0*/  USEL UR12, URZ, 0x4, !UP1 ;  /* 0x00000004ff0c7887 */ /* 0x000fc8000c800000 */
[----:B------:R-:W-:Y:S01]  /*ebcf0*/  USEL UR12, UR12, URZ, !UP0 ;  /* 0x000000ff0c0c7287 */ /* 0x000fe2000c000000 */
[----:B------:R-:W-:-:S05]  /*ebd00*/  IMAD.MOV.U32 R22, RZ, RZ, R133 ;  /* 0x000000ffff167224 */ /* 0x000fca00078e0085 */
[----:B------:R-:W-:Y:S01]  /*ebd10*/  ISETP.NE.U32.AND P3, PT, RZ, UR12, PT ;  /* 0x0000000cff007c0c */ /* 0x000fe2000bf65070 */
[----:B------:R-:W-:Y:S01]  /*ebd20*/  UISETP.GT.AND UP1, UPT, UR16, 0xd, UPT ;  /* 0x0000000d1000788c */ /* 0x000fe2000bf24270 */
[----:B------:R1:W-:Y:S01]  /*ebd30*/  LDGSTS.E [R20+-0x7f500], desc[UR74][R22.64], P2 ;  /* 0x80b0000016147fae */ /* 0x0003e200091a104a */
[----:B--2---:R-:W-:Y:S01]  /*ebd40*/  IADD3 R140, P5, PT, R140, UR14, RZ ;  /* 0x0000000e8c8c7c10 */ /* 0x004fe2000ffbe0ff */
[----:B-1----:R-:W-:-:S04]  /*ebd50*/  IMAD.MOV.U32 R22, RZ, RZ, R25 ;  /* 0x000000ffff167224 */ /* 0x002fc800078e0019 */
[----:B------:R-:W-:Y:S01]  /*ebd60*/  STL [R1+0x410c], R140 ;  /* 0x00410c8c01007387 */ /* 0x000fe20000100800 */
[----:B------:R-:W-:Y:S01]  /*ebd70*/  IMAD.MOV.U32 R23, RZ, RZ, R26 ;  /* 0x000000ffff177224 */ /* 0x000fe200078e001a */
[----:B------:R-:W-:-:S04]  /*ebd80*/  USEL UR12, URZ, 0x4, !UP1 ;  /* 0x00000004ff0c7887 */ /* 0x000fc8000c800000 */
[----:B------:R1:W-:Y:S01]  /*ebd90*/  LDGSTS.E [R20+-0x7ee00], desc[UR74][R22.64], P3 ;  /* 0x8120000016147fae */ /* 0x0003e200099a104a */
[----:B------:R-:W-:Y:S01]  /*ebda0*/  USEL UR12, UR12, URZ, !UP0 ;  /* 0x000000ff0c0c7287 */ /* 0x000fe2000c000000 */
[----:B-1----:R-:W-:Y:S01]  /*ebdb0*/  MOV R22, R24 ;  /* 0x0000001800167202 */ /* 0x002fe20000000f00 */
[----:B------:R-:W-:-:S04]  /*ebdc0*/  IMAD.MOV.U32 R23, RZ, RZ, R21 ;  /* 0x000000ffff177224 */ /* 0x000fc800078e0015 */
[----:B------:R-:W-:Y:S01]  /*ebdd0*/  ISETP.NE.U32.AND P2, PT, RZ, UR12, PT ;  /* 0x0000000cff007c0c */ /* 0x000fe2000bf45070 */
[----:B------:R1:W-:Y:S02]  /*ebde0*/  LDGSTS.E [R20+-0x7ed00], desc[UR74][R22.64], P3 ;  /* 0x8130000016147fae */ /* 0x0003e400099a104a */
[----:B-1----:R-:W-:Y:S01]  /*ebdf0*/  IMAD.MOV.U32 R22, RZ, RZ, R156 ;  /* 0x000000ffff167224 */ /* 0x002fe200078e009c */
[----:B---3--:R-:W-:Y:S02]  /*ebe00*/  IADD3.X R157, PT, PT, R157, UR5, RZ, P4, !PT ;  /* 0x000000059d9d7c10 */ /* 0x008fe4000a7fe4ff */
[----:B------:R-:W-:-:S03]  /*ebe10*/  IADD3 R132, P4, PT, R132, UR14, RZ ;  /* 0x0000000e84847c10 */ /* 0x000fc6000ff9e0ff */
[----:B------:R-:W-:Y:S04]  /*ebe20*/  STL [R1+0x4108], R157 ;  /* 0x0041089d01007387 */ /* 0x000fe80000100800 */
[----:B------:R-:W2:Y:S04]  /*ebe30*/  LDL.LU R137, [R1+0x40c0] ;  /* 0x0040c00001897983 */ /* 0x000ea80000300800 */
[----:B------:R-:W-:Y:S04]  /*ebe40*/  STL [R1+0x40d4], R132 ;  /* 0x0040d48401007387 */ /* 0x000fe80000100800 */
[----:B------:R-:W-:Y:S04]  /*ebe50*/  STL.64 [R1+0x900], R28 ;  /* 0x0009001c01007387 */ /* 0x000fe80000100a00 */
[----:B------:R-:W-:Y:S04]  /*ebe60*/  STL.64 [R1+0x908], R30 ;  /* 0x0009081e01007387 */ /* 0x000fe80000100a00 */
[----:B------:R-:W3:Y:S04]  /*ebe70*/  LDL.LU R133, [R1+0x40cc] ;  /* 0x0040cc0001857983 */ /* 0x000ee80000300800 */
[----:B----4-:R-:W4:Y:S04]  /*ebe80*/  LDL.LU R26, [R1+0x4088] ;  /* 0x00408800011a7983 */ /* 0x010f280000300800 */
[----:B------:R-:W4:Y:S04]  /*ebe90*/  LDL.LU R25, [R1+0x4094] ;  /* 0x0040940001197983 */ /* 0x000f280000300800 */
[----:B------:R-:W4:Y:S04]  /*ebea0*/  LDL.LU R24, [R1+0x4080] ;  /* 0x0040800001187983 */ /* 0x000f280000300800 */
[----:B------:R-:W4:Y:S01]  /*ebeb0*/  LDL.LU R21, [R1+0x408c] ;  /* 0x00408c0001157983 */ /* 0x000f220000300800 */
[----:B------:R-:W-:-:S02]  /*ebec0*/  MOV R23, R157 ;  /* 0x0000009d00177202 */ /* 0x000fc40000000f00 */
[----:B------:R-:W-:-:S03]  /*ebed0*/  IADD3.X R141, PT, PT, R141, UR5, RZ, P5, !PT ;  /* 0x000000058d8d7c10 */ /* 0x000fc6000affe4ff */
[----:B------:R1:W-:Y:S01]  /*ebee0*/  LDGSTS.E [R20+-0x7e600], desc[UR74][R22.64], P2 ;  /* 0x81a0000016147fae */ /* 0x0003e200091a104a */
[----:B------:R-:W-:-:S03]  /*ebef0*/  IADD3.X R136, PT, PT, R136, UR5, RZ, P4, !PT ;  /* 0x0000000588887c10 */ /* 0x000fc6000a7fe4ff */
[----:B------:R-:W-:Y:S01]  /*ebf00*/  STL [R1+0x4100], R141 ;  /* 0x0041008d01007387 */ /* 0x000fe20000100800 */
[----:B-1----:R-:W-:Y:S02]  /*ebf10*/  IMAD.MOV.U32 R22, RZ, RZ, R140 ;  /* 0x000000ffff167224 */ /* 0x002fe400078e008c */
[----:B------:R-:W-:Y:S01]  /*ebf20*/  IMAD.MOV.U32 R23, RZ, RZ, R141 ;  /* 0x000000ffff177224 */ /* 0x000fe200078e008d */
[----:B------:R1:W-:Y:S04]  /*ebf30*/  STL [R1+0x40c8], R136 ;  /* 0x0040c88801007387 */ /* 0x0003e80000100800 */
[----:B------:R1:W-:Y:S02]  /*ebf40*/  LDGSTS.E [R20+-0x7e500], desc[UR74][R22.64], P2 ;  /* 0x81b0000016147fae */ /* 0x0003e400091a104a */
[----:B-1----:R-:W-:-:S02]  /*ebf50*/  IMAD.MOV.U32 R23, RZ, RZ, R136 ;  /* 0x000000ffff177224 */ /* 0x002fc400078e0088 */
[----:B------:R-:W4:Y:S01]  /*ebf60*/  LDL.LU R136, [R1+0x4054] ;  /* 0x0040540001887983 */ /* 0x000f220000300800 */
[----:B------:R-:W-:-:S04]  /*ebf70*/  UISETP.GT.AND UP1, UPT, UR16, 0x11, UPT ;  /* 0x000000111000788c */ /* 0x000fc8000bf24270 */
[----:B------:R-:W-:-:S04]  /*ebf80*/  USEL UR13, URZ, 0x4, !UP1 ;  /* 0x00000004ff0d7887 */ /* 0x000fc8000c800000 */
[----:B------:R-:W-:-:S06]  /*ebf90*/  USEL UR13, UR13, URZ, !UP0 ;  /* 0x000000ff0d0d7287 */ /* 0x000fcc000c000000 */
[----:B------:R-:W-:Y:S02]  /*ebfa0*/  ISETP.NE.U32.AND P3, PT, RZ, UR13, PT ;  /* 0x0000000dff007c0c */ /* 0x000fe4000bf65070 */
[----:B------:R-:W-:Y:S02]  /*ebfb0*/  MOV R22, R132 ;  /* 0x0000008400167202 */ /* 0x000fe40000000f00 */
[----:B------:R-:W4:Y:S04]  /*ebfc0*/  LDL.LU R132, [R1+0x404c] ;  /* 0x00404c0001847983 */ /* 0x000f280000300800 */
[----:B------:R-:W4:Y:S05]  /*ebfd0*/  LDL.LU R30, [R1+0x4014] ;  /* 0x00401400011e7983 */ /* 0x000f2a0000300800 */
[----:B------:R1:W-:Y:S01]  /*ebfe0*/  LDGSTS.E [R20+-0x7de00], desc[UR74][R22.64], P3 ;  /* 0x8220000016147fae */ /* 0x0003e200099a104a */
[----:B---3--:R-:W-:-:S04]  /*ebff0*/  IADD3 R133, P4, PT, R133, UR14, RZ ;  /* 0x0000000e85857c10 */ /* 0x008fc8000ff9e0ff */
[----:B--2---:R-:W-:Y:S02]  /*ec000*/  IADD3.X R137, PT, PT, R137, UR5, RZ, P4, !PT ;  /* 0x0000000589897c10 */ /* 0x004fe4000a7fe4ff */
[----:B----4-:R-:W-:Y:S01]  /*ec010*/  IADD3 R25, P5, PT, R25, UR14, RZ ;  /* 0x0000000e19197c10 */ /* 0x010fe2000ffbe0ff */
[----:B------:R-:W-:Y:S03]  /*ec020*/  STL [R1+0x40cc], R133 ;  /* 0x0040cc8501007387 */ /* 0x000fe60000100800 */
[----:B------:R-:W-:Y:S01]  /*ec030*/  IADD3.X R26, PT, PT, R26, UR5, RZ, P5, !PT ;  /* 0x000000051a1a7c10 */ /* 0x000fe2000affe4ff */
[----:B------:R-:W-:Y:S01]  /*ec040*/  STL [R1+0x4094], R25 ;  /* 0x0040941901007387 */ /* 0x000fe20000100800 */
[----:B------:R-:W-:-:S03]  /*ec050*/  IADD3 R21, P4, PT, R21, UR14, RZ ;  /* 0x0000000e15157c10 */ /* 0x000fc6000ff9e0ff */
[----:B------:R2:W-:Y:S01]  /*ec060*/  STL [R1+0x40c0], R137 ;  /* 0x0040c08901007387 */ /* 0x0005e20000100800 */
[----:B-1----:R-:W-:-:S03]  /*ec070*/  MOV R23, R137 ;  /* 0x0000008900177202 */ /* 0x002fc60000000f00 */
[----:B------:R-:W-:Y:S04]  /*ec080*/  STL [R1+0x408c], R21 ;  /* 0x00408c1501007387 */ /* 0x000fe80000100800 */
[----:B------:R1:W-:Y:S04]  /*ec090*/  STL [R1+0x4088], R26 ;  /* 0x0040881a01007387 */ /* 0x0003e80000100800 */
[----:B--2---:R-:W2:Y:S01]  /*ec0a0*/  LDL.LU R137, [R1+0x4048] ;  /* 0x0040480001897983 */ /* 0x004ea20000300800 */
[----:B------:R-:W-:Y:S01]  /*ec0b0*/  IADD3.X R24, PT, PT, R24, UR5, RZ, P4, !PT ;  /* 0x0000000518187c10 */ /* 0x000fe2000a7fe4ff */
[----:B------:R-:W-:-:S04]  /*ec0c0*/  IMAD.MOV.U32 R22, RZ, RZ, R133 ;  /* 0x000000ffff167224 */ /* 0x000fc800078e0085 */
[----:B------:R3:W-:Y:S01]  /*ec0d0*/  STL [R1+0x4080], R24 ;  /* 0x0040801801007387 */ /* 0x0007e20000100800 */
[----:B------:R-:W-:Y:S01]  /*ec0e0*/  UISETP.GT.AND UP1, UPT, UR16, 0x15, UPT ;  /* 0x000000151000788c */ /* 0x000fe2000bf24270 */
[----:B------:R-:W-:Y:S02]  /*ec0f0*/  HMMA.1688.F32.TF32 R32, R4, R230, R32 ;  /* 0x000000e60420723c */ /* 0x000fe40000081020 */
[----:B------:R4:W-:Y:S01]  /*ec100*/  LDGSTS.E [R20+-0x7dd00], desc[UR74][R22.64], P3 ;  /* 0x8230000016147fae */ /* 0x0009e200099a104a */
[----:B------:R-:W-:-:S05]  /*ec110*/  IADD3 R136, P4, PT, R136, UR14, RZ ;  /* 0x0000000e88887c10 */ /* 0x000fca000ff9e0ff */
[----:B------:R-:W-:Y:S04]  /*ec120*/  STL [R1+0x4054], R136 ;  /* 0x0040548801007387 */ /* 0x000fe80000100800 */
[----:B------:R-:W3:Y:S04]  /*ec130*/  LDL.LU R133, [R1+0x4040] ;  /* 0x0040400001857983 */ /* 0x000ee80000300800 */
[----:B------:R-:W3:Y:S01]  /*ec140*/  LDL.LU R31, [R1+0x4008] ;  /* 0x00400800011f7983 */ /* 0x000ee20000300800 */
[----:B------:R-:W-:-:S04]  /*ec150*/  USEL UR12, URZ, 0x4, !UP1 ;  /* 0x00000004ff0c7887 */ /* 0x000fc8000c800000 */
[----:B------:R-:W-:Y:S01]  /*ec160*/  USEL UR12, UR12, URZ, !UP0 ;  /* 0x000000ff0c0c7287 */ /* 0x000fe2000c000000 */
[----:B------:R-:W-:-:S05]  /*ec170*/  IADD3 R132, P5, PT, R132, UR14, RZ ;  /* 0x0000000e84847c10 */ /* 0x000fca000ffbe0ff */
[----:B------:R-:W-:Y:S01]  /*ec180*/  ISETP.NE.U32.AND P2, PT, RZ, UR12, PT ;  /* 0x0000000cff007c0c */ /* 0x000fe2000bf45070 */
[----:B------:R-:W-:Y:S01]  /*ec190*/  STL [R1+0x404c], R132 ;  /* 0x00404c8401007387 */ /* 0x000fe20000100800 */
[----:B----4-:R-:W-:Y:S02]  /*ec1a0*/  IMAD.MOV.U32 R22, RZ, RZ, R25 ;  /* 0x000000ffff167224 */ /* 0x010fe400078e0019 */
[----:B------:R-:W-:-:S09]  /*ec1b0*/  IMAD.MOV.U32 R23, RZ, RZ, R26 ;  /* 0x000000ffff177224 */ /* 0x000fd200078e001a */
[----:B------:R4:W-:Y:S02]  /*ec1c0*/  LDGSTS.E [R20+-0x7d600], desc[UR74][R22.64], P2 ;  /* 0x82a0000016147fae */ /* 0x0009e400091a104a */
[----:B----4-:R-:W-:Y:S01]  /*ec1d0*/  IMAD.MOV.U32 R23, RZ, RZ, R24 ;  /* 0x000000ffff177224 */ /* 0x010fe200078e0018 */
[----:B------:R-:W-:Y:S02]  /*ec1e0*/  MOV R22, R21 ;  /* 0x0000001500167202 */ /* 0x000fe40000000f00 */
[----:B--2---:R-:W-:Y:S01]  /*ec1f0*/  IADD3.X R137, PT, PT, R137, UR5, RZ, P4, !PT ;  /* 0x0000000589897c10 */ /* 0x004fe2000a7fe4ff */
[----:B------:R-:W-:Y:S01]  /*ec200*/  UISETP.GT.AND UP1, UPT, UR16, 0x19, UPT ;  /* 0x000000191000788c */ /* 0x000fe2000bf24270 */
[----:B------:R-:W-:Y:S01]  /*ec210*/  IADD3 R30, P4, PT, R30, UR14, RZ ;  /* 0x0000000e1e1e7c10 */ /* 0x000fe2000ff9e0ff */
[----:B------:R2:W-:Y:S04]  /*ec220*/  LDGSTS.E [R20+-0x7d500], desc[UR74][R22.64], P2 ;  /* 0x82b0000016147fae */ /* 0x0005e800091a104a */
[----:B------:R-:W-:Y:S04]  /*ec230*/  STL [R1+0x4048], R137 ;  /* 0x0040488901007387 */ /* 0x000fe80000100800 */
[----:B------:R-:W4:Y:S04]  /*ec240*/  LDL.LU R29, [R1+0x4000] ;  /* 0x00400000011d7983 */ /* 0x000f280000300800 */
[----:B------:R-:W-:Y:S04]  /*ec250*/  STL [R1+0x4014], R30 ;  /* 0x0040141e01007387 */ /* 0x000fe80000100800 */
[----:B------:R-:W-:Y:S04]  /*ec260*/  STL.64 [R1+0x8d0], R32 ;  /* 0x0008d02001007387 */ /* 0x000fe80000100a00 */
[----:B------:R2:W-:Y:S04]  /*ec270*/  STL.64 [R1+0x8d8], R34 ;  /* 0x0008d82201007387 */ /* 0x0005e80000100a00 */
[----:B------:R-:W4:Y:S04]  /*ec280*/  LDL.LU R28, [R1+0x400c] ;  /* 0x00400c00011c7983 */ /* 0x000f280000300800 */
[----:B-1----:R-:W4:Y:S04]  /*ec290*/  LDL.LU R26, [R1+0x3fc8] ;  /* 0x003fc800011a7983 */ /* 0x002f280000300800 */
[----:B------:R-:W4:Y:S04]  /*ec2a0*/  LDL.LU R25, [R1+0x3fd4] ;  /* 0x003fd40001197983 */ /* 0x000f280000300800 */
[----:B---3--:R-:W3:Y:S04]  /*ec2b0*/  LDL.LU R24, [R1+0x3fc0] ;  /* 0x003fc00001187983 */ /* 0x008ee80000300800 */
[----:B------:R-:W3:Y:S01]  /*ec2c0*/  LDL.LU R21, [R1+0x3fcc] ;  /* 0x003fcc0001157983 */ /* 0x000ee20000300800 */
[----:B------:R-:W-:-:S02]  /*ec2d0*/  IADD3.X R133, PT, PT, R133, UR5, RZ, P5, !PT ;  /* 0x0000000585857c10 */ /* 0x000fc4000affe4ff */
[----:B------:R-:W-:-:S03]  /*ec2e0*/  IADD3.X R31, PT, PT, R31, UR5, RZ, P4, !PT ;  /* 0x000000051f1f7c10 */ /* 0x000fc6000a7fe4ff */
[----:B------:R-:W-:Y:S04]  /*ec2f0*/  STL [R1+0x4040], R133 ;  /* 0x0040408501007387 */ /* 0x000fe80000100800 */
[----:B------:R1:W-:Y:S04]  /*ec300*/  STL [R1+0x4008], R31 ;  /* 0x0040081f01007387 */ /* 0x0003e80000100800 */
[----:B--2---:R-:W2:Y:S01]  /*ec310*/  LDL.LU R34, [R1+0x3f94] ;  /* 0x003f940001227983 */ /* 0x004ea20000300800 */
[----:B------:R-:W-:Y:S01]  /*ec320*/  USEL UR12, URZ, 0x4, !UP1 ;  /* 0x00000004ff0c7887 */ /* 0x000fe2000c800000 */
[----:B------:R-:W-:Y:S01]  /*ec330*/  IMAD.MOV.U32 R22, RZ, RZ, R136 ;  /* 0x000000ffff167224 */ /* 0x000fe200078e0088 */
[----:B------:R-:W-:Y:S01]  /*ec340*/  MOV R23, R137 ;  /* 0x0000008900177202 */ /* 0x000fe20000000f00 */
[----:B------:R-:W2:Y:S01]  /*ec350*/  LDL.LU R32, [R1+0x3f8c] ;  /* 0x003f8c0001207983 */ /* 0x000ea20000300800 */
[----:B------:R-:W-:-:S06]  /*ec360*/  USEL UR12, UR12, URZ, !UP0 ;  /* 0x000000ff0c0c7287 */ /* 0x000fcc000c000000 */
[----:B------:R-:W-:-:S13]  /*ec370*/  ISETP.NE.U32.AND P3, PT, RZ, UR12, PT ;  /* 0x0000000cff007c0c */ /* 0x000fda000bf65070 */
[----:B------:R1:W-:Y:S02]  /*ec380*/  LDGSTS.E [R20+-0x7ce00], desc[UR74][R22.64], P3 ;  /* 0x8320000016147fae */ /* 0x0003e400099a104a */
[----:B-1----:R-:W-:Y:S02]  /*ec390*/  IMAD.MOV.U32 R22, RZ, RZ, R132 ;  /* 0x000000ffff167224 */ /* 0x002fe400078e0084 */
[----:B------:R-:W-:-:S05]  /*ec3a0*/  IMAD.MOV.U32 R23, RZ, RZ, R133 ;  /* 0x000000ffff177224 */ /* 0x000fca00078e0085 */
[----:B------:R1:W-:Y:S02]  /*ec3b0*/  LDGSTS.E [R20+-0x7cd00], desc[UR74][R22.64], P3 ;  /* 0x8330000016147fae */ /* 0x0003e400099a104a */
[----:B-1----:R-:W-:Y:S02]  /*ec3c0*/  MOV R22, R30 ;  /* 0x0000001e00167202 */ /* 0x002fe40000000f00 */
[----:B------:R-:W2:Y:S01]  /*ec3d0*/  LDL.LU R30, [R1+0x3f54] ;  /* 0x003f5400011e7983 */ /* 0x000ea20000300800 */
[----:B------:R-:W-:Y:S01]  /*ec3e0*/  IMAD.MOV.U32 R23, RZ, RZ, R31 ;  /* 0x000000ffff177224 */ /* 0x000fe200078e001f */
[----:B----4-:R-:W-:-:S04]  /*ec3f0*/  IADD3 R28, P4, PT, R28, UR14, RZ ;  /* 0x0000000e1c1c7c10 */ /* 0x010fc8000ff9e0ff */
[----:B------:R-:W-:Y:S02]  /*ec400*/  IADD3.X R29, PT, PT, R29, UR5, RZ, P4, !PT ;  /* 0x000000051d1d7c10 */ /* 0x000fe4000a7fe4ff */
[----:B------:R-:W-:Y:S01]  /*ec410*/  IADD3 R25, P5, PT, R25, UR14, RZ ;  /* 0x0000000e19197c10 */ /* 0x000fe2000ffbe0ff */
[----:B------:R-:W-:Y:S03]  /*ec420*/  STL [R1+0x400c], R28 ;  /* 0x00400c1c01007387 */ /* 0x000fe60000100800 */
[----:B------:R-:W-:Y:S01]  /*ec430*/  IADD3.X R26, PT, PT, R26, UR5, RZ, P5, !PT ;  /* 0x000000051a1a7c10 */ /* 0x000fe2000affe4ff */
[----:B------:R-:W-:Y:S01]  /*ec440*/  STL [R1+0x3fd4], R25 ;  /* 0x003fd41901007387 */ /* 0x000fe20000100800 */
[----:B---3--:R-:W-:-:S03]  /*ec450*/  IADD3 R21, P4, PT, R21, UR14, RZ ;  /* 0x0000000e15157c10 */ /* 0x008fc6000ff9e0ff */
[----:B------:R1:W-:Y:S04]  /*ec460*/  STL [R1+0x4000], R29 ;  /* 0x0040001d01007387 */ /* 0x0003e80000100800 */
[----:B------:R-:W-:Y:S04]  /*ec470*/  STL [R1+0x3fcc], R21 ;  /* 0x003fcc1501007387 */ /* 0x000fe80000100800 */
[----:B------:R-:W-:Y:S04]  /*ec480*/  STL [R1+0x3fc8], R26 ;  /* 0x003fc81a01007387 */ /* 0x000fe80000100800 */
[----:B------:R-:W3:Y:S01]  /*ec490*/  LDL.LU R35, [R1+0x3f88] ;  /* 0x003f880001237983 */ /* 0x000ee20000300800 */
[----:B------:R-:W-:-:S02]  /*ec4a0*/  IADD3.X R24, PT, PT, R24, UR5, RZ, P4, !PT ;  /* 0x0000000518187c10 */ /* 0x000fc4000a7fe4ff */
[----:B--2---:R-:W-:-:S03]  /*ec4b0*/  IADD3 R34, P4, PT, R34, UR14, RZ ;  /* 0x0000000e22227c10 */ /* 0x004fc6000ff9e0ff */
[----:B------:R2:W-:Y:S04]  /*ec4c0*/  STL [R1+0x3fc0], R24 ;  /* 0x003fc01801007387 */ /* 0x0005e80000100800 */
[----:B------:R-:W-:Y:S04]  /*ec4d0*/  STL [R1+0x3f94], R34 ;  /* 0x003f942201007387 */ /* 0x000fe80000100800 */
[----:B------:R-:W4:Y:S04]  /*ec4e0*/  LDL.LU R33, [R1+0x3f80] ;  /* 0x003f800001217983 */ /* 0x000f280000300800 */
[----:B------:R-:W2:Y:S01]  /*ec4f0*/  LDL.LU R31, [R1+0x3f48] ;  /* 0x003f4800011f7983 */ /* 0x000ea20000300800 */
[----:B------:R-:W-:-:S04]  /*ec500*/  UISETP.GT.AND UP1, UPT, UR16, 0x1d, UPT ;  /* 0x0000001d1000788c */ /* 0x000fc8000bf24270 */
[----:B------:R-:W-:-:S04]  /*ec510*/  USEL UR13, URZ, 0x4, !UP1 ;  /* 0x00000004ff0d7887 */ /* 0x000fc8000c800000 */
[----:B------:R-:W-:Y:S02]  /*ec520*/  USEL UR13, UR13, URZ, !UP0 ;  /* 0x000000ff0d0d7287 */ /* 0x000fe4000c000000 */
[----:B------:R-:W-:-:S04]  /*ec530*/  UISETP.GT.AND UP1, UPT, UR16, 0x21, UPT ;  /* 0x000000211000788c */ /* 0x000fc8000bf24270 */
[----:B------:R-:W-:Y:S01]  /*ec540*/  ISETP.NE.U32.AND P2, PT, RZ, UR13, PT ;  /* 0x0000000dff007c0c */ /* 0x000fe2000bf45070 */
[----:B------:R-:W-:Y:S01]  /*ec550*/  USEL UR12, URZ, 0x4, !UP1 ;  /* 0x00000004ff0c7887 */ /* 0x000fe2000c800000 */
[----:B------:R-:W-:Y:S03]  /*ec560*/  HMMA.1688.F32.TF32 R36, R4, R226, R36 ;  /* 0x000000e20424723c */ /* 0x000fe60000081024 */
[----:B------:R-:W-:Y:S02]  /*ec570*/  USEL UR12, UR12, URZ, !UP0 ;  /* 0x000000ff0c0c7287 */ /* 0x000fe4000c000000 */
[----:B------:R-:W-:-:S04]  /*ec580*/  UISETP.GT.AND UP1, UPT, UR16, 0x25, UPT ;  /* 0x000000251000788c */ /* 0x000fc8000bf24270 */
[----:B------:R-:W-:Y:S02]  /*ec590*/  ISETP.NE.U32.AND P3, PT, RZ, UR12, PT ;  /* 0x0000000cff007c0c */ /* 0x000fe4000bf65070 */
[----:B------:R1:W-:Y:S01]  /*ec5a0*/  LDGSTS.E [R20+-0x7c600], desc[UR74][R22.64], P2 ;  /* 0x83a0000016147fae */ /* 0x0003e200091a104a */
[----:B------:R-:W-:Y:S01]  /*ec5b0*/  USEL UR12, URZ, 0x4, !UP1 ;  /* 0x00000004ff0c7887 */ /* 0x000fe2000c800000 */
[----:B------:R-:W-:-:S03]  /*ec5c0*/  IADD3 R32, P5, PT, R32, UR14, RZ ;  /* 0x0000000e20207c10 */ /* 0x000fc6000ffbe0ff */
[----:B------:R-:W-:Y:S01]  /*ec5d0*/  USEL UR12, UR12, URZ, !UP0 ;  /* 0x000000ff0c0c7287 */ /* 0x000fe2000c000000 */
[----:B-1----:R-:W-:Y:S01]  /*ec5e0*/  IMAD.MOV.U32 R22, RZ, RZ, R28 ;  /* 0x000000ffff167224 */ /* 0x002fe200078e001c */
[----:B------:R-:W-:Y:S01]  /*ec5f0*/  MOV R23, R29 ;  /* 0x0000001d00177202 */ /* 0x000fe20000000f00 */
[----:B------:R1:W-:Y:S04]  /*ec600*/  STL [R1+0x3f8c], R32 ;  /* 0x003f8c2001007387 */ /* 0x0003e80000100800 */
[----:B------:R1:W-:Y:S01]  /*ec610*/  LDGSTS.E [R20+-0x7c500], desc[UR74][R22.64], P2 ;  /* 0x83b0000016147fae */ /* 0x0003e200091a104a */
[----:B------:R-:W-:Y:S01]  /*ec620*/  ISETP.NE.U32.AND P2, PT, RZ, UR12, PT ;  /* 0x0000000cff007c0c */ /* 0x000fe2000bf45070 */
[----:B-1----:R-:W-:Y:S02]  /*ec630*/  IMAD.MOV.U32 R22, RZ, RZ, R25 ;  /* 0x000000ffff167224 */ /* 0x002fe400078e0019 */
[----:B------:R-:W-:-:S05]  /*ec640*/  IMAD.MOV.U32 R23, RZ, RZ, R26 ;  /* 0x000000ffff177224 */ /* 0x000fca00078e001a */
[----:B------:R1:W-:Y:S02]  /*ec650*/  LDGSTS.E [R20+-0x7be00], desc[UR74][R22.64], P3 ;  /* 0x8420000016147fae */ /* 0x0003e400099a104a */
[----:B-1----:R-:W-:Y:S01]  /*ec660*/  IMAD.MOV.U32 R23, RZ, RZ, R24 ;  /* 0x000000ffff177224 */ /* 0x002fe200078e0018 */
[----:B------:R-:W-:-:S05]  /*ec670*/  MOV R22, R21 ;  /* 0x0000001500167202 */ /* 0x000fca0000000f00 */
[----:B------:R1:W-:Y:S02]  /*ec680*/  LDGSTS.E [R20+-0x7bd00], desc[UR74][R22.64], P3 ;  /* 0x8430000016147fae */ /* 0x0003e400099a104a */
[----:B-1----:R-:W-:Y:S01]  /*ec690*/  IMAD.MOV.U32 R22, RZ, RZ, R34 ;  /* 0x000000ffff167224 */ /* 0x002fe200078e0022 */
[----:B---3--:R-:W-:Y:S02]  /*ec6a0*/  IADD3.X R35, PT, PT, R35, UR5, RZ, P4, !PT ;  /* 0x0000000523237c10 */ /* 0x008fe4000a7fe4ff */
[----:B------:R-:W-:-:S03]  /*ec6b0*/  IADD3 R30, P4, PT, R30, UR14, RZ ;  /* 0x0000000e1e1e7c10 */ /* 0x000fc6000ff9e0ff */
[----:B------:R-:W-:Y:S04]  /*ec6c0*/  STL [R1+0x3f88], R35 ;  /* 0x003f882301007387 */ /* 0x000fe80000100800 */
[----:B------:R-:W3:Y:S04]  /*ec6d0*/  LDL.LU R29, [R1+0x3f40] ;  /* 0x003f4000011d7983 */ /* 0x000ee80000300800 */
[----:B------:R-:W-:Y:S04]  /*ec6e0*/  STL [R1+0x3f54], R30 ;  /* 0x003f541e01007387 */ /* 0x000fe80000100800 */
[----:B------:R-:W-:Y:S04]  /*ec6f0*/  STL.64 [R1+0x8b0], R36 ;  /* 0x0008b02401007387 */ /* 0x000fe80000100a00 */
[----:B------:R-:W-:Y:S04]  /*ec700*/  STL.64 [R1+0x8b8], R38 ;  /* 0x0008b82601007387 */ /* 0x000fe80000100a00 */
[----:B--2---:R-:W2:Y:S04]  /*ec710*/  LDL.LU R24, [R1+0x3f4c] ;  /* 0x003f4c0001187983 */ /* 0x004ea80000300800 */
[----:B------:R-:W3:Y:S04]  /*ec720*/  LDL.LU R28, [R1+0x3f08] ;  /* 0x003f0800011c7983 */ /* 0x000ee80000300800 */
[----:B------:R-:W3:Y:S01]  /*ec730*/  LDL.LU R26, [R1+0x3f14] ;  /* 0x003f1400011a7983 */ /* 0x000ee20000300800 */
[----:B----4-:R-:W-:-:S03]  /*ec740*/  IADD3.X R33, PT, PT, R33, UR5, RZ, P5, !PT ;  /* 0x0000000521217c10 */ /* 0x010fc6000affe4ff */
[----:B------:R-:W4:Y:S01]  /*ec750*/  LDL.LU R25, [R1+0x3f00] ;  /* 0x003f000001197983 */ /* 0x000f220000300800 */
[----:B------:R-:W-:-:S03]  /*ec760*/  MOV R23, R35 ;  /* 0x0000002300177202 */ /* 0x000fc60000000f00 */
[----:B------:R-:W4:Y:S01]  /*ec770*/  LDL.LU R21, [R1+0x3f0c] ;  /* 0x003f0c0001157983 */ /* 0x000f220000300800 */
[----:B------:R-:W-:-:S03]  /*ec780*/  IADD3.X R31, PT, PT, R31, UR5, RZ, P4, !PT ;  /* 0x000000051f1f7c10 */ /* 0x000fc6000a7fe4ff */
[----:B------:R-:W-:Y:S04]  /*ec790*/  STL [R1+0x3f80], R33 ;  /* 0x003f802101007387 */ /* 0x000fe80000100800 */
[----:B------:R1:W-:Y:S04]  /*ec7a0*/  LDGSTS.E [R20+-0x7b600], desc[UR74][R22.64], P2 ;  /* 0x84a0000016147fae */ /* 0x0003e800091a104a */
[----:B------:R2:W-:Y:S01]  /*ec7b0*/  STL [R1+0x3f48], R31 ;  /* 0x003f481f01007387 */ /* 0x0005e20000100800 */
[----:B-1----:R-:W-:-:S03]  /*ec7c0*/  IMAD.MOV.U32 R22, RZ, RZ, R32 ;  /* 0x000000ffff167224 */ /* 0x002fc600078e0020 */
[----:B------:R-:W4:Y:S01]  /*ec7d0*/  LDL.LU R32, [R1+0x3ed4] ;  /* 0x003ed40001207983 */ /* 0x000f220000300800 */
[----:B------:R-:W-:-:S04]  /*ec7e0*/  UISETP.GT.AND UP1, UPT, UR16, 0x29, UPT ;  /* 0x000000291000788c */ /* 0x000fc8000bf24270 */
[----:B------:R-:W-:-:S04]  /*ec7f0*/  USEL UR13, URZ, 0x4, !UP1 ;  /* 0x00000004ff0d7887 */ /* 0x000fc8000c800000 */
[----:B------:R-:W-:Y:S01]  /*ec800*/  USEL UR13, UR13, URZ, !UP0 ;  /* 0x000000ff0d0d7287 */ /* 0x000fe2000c000000 */
[----:B------:R-:W-:-:S05]  /*ec810*/  IMAD.MOV.U32 R23, RZ, RZ, R33 ;  /* 0x000000ffff177224 */ /* 0x000fca00078e0021 */
[----:B------:R-:W-:Y:S01]  /*ec820*/  ISETP.NE.U32.AND P3, PT, RZ, UR13, PT ;  /* 0x0000000dff007c0c */ /* 0x000fe2000bf65070 */
[----:B------:R1:W-:Y:S02]  /*ec830*/  LDGSTS.E [R20+-0x7b500], desc[UR74][R22.64], P2 ;  /* 0x84b0000016147fae */ /* 0x0003e400091a104a */
[----:B-1----:R-:W-:Y:S01]  /*ec840*/  MOV R22, R30 ;  /* 0x0000001e00167202 */ /* 0x002fe20000000f00 */
[----:B------:R-:W-:-:S09]  /*ec850*/  IMAD.MOV.U32 R23, RZ, RZ, R31 ;  /* 0x000000ffff177224 */ /* 0x000fd200078e001f */
[----:B------:R1:W-:Y:S01]  /*ec860*/  LDGSTS.E [R20+-0x7ae00], desc[UR74][R22.64], P3 ;  /* 0x8520000016147fae */ /* 0x0003e200099a104a */
[----:B--2---:R-:W-:-:S04]  /*ec870*/  IADD3 R24, P4, PT, R24, UR14, RZ ;  /* 0x0000000e18187c10 */ /* 0x004fc8000ff9e0ff */
[----:B---3--:R-:W-:Y:S02]  /*ec880*/  IADD3.X R29, PT, PT, R29, UR5, RZ, P4, !PT ;  /* 0x000000051d1d7c10 */ /* 0x008fe4000a7fe4ff */
[----:B------:R-:W-:Y:S01]  /*ec890*/  IADD3 R26, P5, PT, R26, UR14, RZ ;  /* 0x0000000e1a1a7c10 */ /* 0x000fe2000ffbe0ff */
[----:B------:R2:W-:Y:S03]  /*ec8a0*/  STL [R1+0x3f4c], R24 ;  /* 0x003f4c1801007387 */ /* 0x0005e60000100800 */
[----:B------:R-:W-:Y:S01]  /*ec8b0*/  IADD3.X R28, PT, PT, R28, UR5, RZ, P5, !PT ;  /* 0x000000051c1c7c10 */ /* 0x000fe2000affe4ff */
[----:B------:R-:W-:Y:S01]  /*ec8c0*/  STL [R1+0x3f14], R26 ;  /* 0x003f141a01007387 */ /* 0x000fe20000100800 */
[----:B----4-:R-:W-:-:S03]  /*ec8d0*/  IADD3 R21, P4, PT, R21, UR14, RZ ;  /* 0x0000000e15157c10 */ /* 0x010fc6000ff9e0ff */
[----:B------:R3:W-:Y:S01]  /*ec8e0*/  STL [R1+0x3f40], R29 ;  /* 0x003f401d01007387 */ /* 0x0007e20000100800 */
[----:B-1----:R-:W-:-:S03]  /*ec8f0*/  IMAD.MOV.U32 R22, RZ, RZ, R24 ;  /* 0x000000ffff167224 */ /* 0x002fc600078e0018 */
[----:B------:R-:W-:Y:S01]  /*ec900*/  STL [R1+0x3f0c], R21 ;  /* 0x003f0c1501007387 */ /* 0x000fe20000100800 */
[----:B------:R-:W-:-:S03]  /*ec910*/  IADD3.X R25, PT, PT, R25, UR5, RZ, P4, !PT ;  /* 0x0000000519197c10 */ /* 0x000fc6000a7fe4ff */
[----:B------:R-:W-:Y:S04]  /*ec920*/  STL [R1+0x3f08], R28 ;  /* 0x003f081c01007387 */ /* 0x000fe80000100800 */
[----:B------:R-:W4:Y:S04]  /*ec930*/  LDL.LU R31, [R1+0x3ecc] ;  /* 0x003ecc00011f7983 */ /* 0x000f280000300800 */
[----:B--2---:R-:W2:Y:S04]  /*ec940*/  LDL.LU R24, [R1+0x3e94] ;  /* 0x003e940001187983 */ /* 0x004ea80000300800 */
[----:B------:R-:W2:Y:S01]  /*ec950*/  LDL.LU R35, [R1+0x3ec8] ;  /* 0x003ec80001237983 */ /* 0x000ea20000300800 */
[----:B------:R-:W-:-:S03]  /*ec960*/  IADD3 R32, P4, PT, R32, UR14, RZ ;  /* 0x0000000e20207c10 */ /* 0x000fc6000ff9e0ff */
[----:B------:R1:W-:Y:S04]  /*ec970*/  STL [R1+0x3f00], R25 ;  /* 0x003f001901007387 */ /* 0x0003e80000100800 */
[----:B------:R1:W-:Y:S04]  /*ec980*/  STL [R1+0x3ed4], R32 ;  /* 0x003ed42001007387 */ /* 0x0003e80000100800 */
[----:B------:R-:W2:Y:S04]  /*ec990*/  LDL.LU R33, [R1+0x3ec0] ;  /* 0x003ec00001217983 */ /* 0x000ea80000300800 */
[----:B------:R-:W2:Y:S01]  /*ec9a0*/  LDL.LU R30, [R1+0x3e88] ;  /* 0x003e8800011e7983 */ /* 0x000ea20000300800 */
[----:B------:R-:W-:Y:S01]  /*ec9b0*/  UISETP.GT.AND UP1, UPT, UR16, 0x2d, UPT ;  /* 0x0000002d1000788c */ /* 0x000fe2000bf24270 */
[----:B------:R-:W-:Y:S01]  /*ec9c0*/  MOV R23, R29 ;  /* 0x0000001d00177202 */ /* 0x000fe20000000f00 */
[----:B------:R-:W-:Y:S01]  /*ec9d0*/  HMMA.1688.F32.TF32 R36, R4, R222, R40 ;  /* 0x000000de0424723c */ /* 0x000fe20000081028 */
[----:B------:R-:W2:Y:S01]  /*ec9e0*/  LDL.LU R34, [R1+0x3e80] ;  /* 0x003e800001227983 */ /* 0x000ea20000300800 */
[----:B------:R-:W-:-:S03]  /*ec9f0*/  USEL UR12, URZ, 0x4, !UP1 ;  /* 0x00000004ff0c7887 */ /* 0x000fc6000c800000 */
[----:B------:R1:W-:Y:S01]  /*eca00*/  LDGSTS.E [R20+-0x7ad00], desc[UR74][R22.64], P3 ;  /* 0x8530000016147fae */ /* 0x0003e200099a104a */
[----:B------:R-:W-:Y:S02]  /*eca10*/  USEL UR12, UR12, URZ, !UP0 ;  /* 0x000000ff0c0c7287 */ /* 0x000fe4000c000000 */
[----:B------:R-:W-:Y:S01]  /*eca20*/  UISETP.GT.AND UP1, UPT, UR16, 0x31, UPT ;  /* 0x000000311000788c */ /* 0x000fe2000bf24270 */
[----:B---3--:R-:W3:Y:S03]  /*eca30*/  LDL.LU R29, [R1+0x3e8c] ;  /* 0x003e8c00011d7983 */ /* 0x008ee60000300800 */
[----:B------:R-:W-:Y:S01]  /*eca40*/  ISETP.NE.U32.AND P2, PT, RZ, UR12, PT ;  /* 0x0000000cff007c0c */ /* 0x000fe2000bf45070 */
[----:B------:R-:W-:-:S04]  /*eca50*/  USEL UR12, URZ, 0x4, !UP1 ;  /* 0x00000004ff0c7887 */ /* 0x000fc8000c800000 */
[----:B------:R-:W-:Y:S01]  /*eca60*/  USEL UR12, UR12, URZ, !UP0 ;  /* 0x000000ff0c0c7287 */ /* 0x000fe2000c000000 */
[----:B-1----:R-:W-:Y:S02]  /*eca70*/  IMAD.MOV.U32 R22, RZ, RZ, R26 ;  /* 0x000000ffff167224 */ /* 0x002fe400078e001a */
[----:B------:R-:W-:-:S03]  /*eca80*/  IMAD.MOV.U32 R23, RZ, RZ, R28 ;  /* 0x000000ffff177224 */ /* 0x000fc600078e001c */
[----:B------:R-:W-:Y:S02]  /*eca90*/  ISETP.NE.U32.AND P3, PT, RZ, UR12, PT ;  /* 0x0000000cff007c0c */ /* 0x000fe4000bf65070 */
[----:B------:R1:W-:Y:S02]  /*ecaa0*/  LDGSTS.E [R20+-0x7a600], desc[UR74][R22.64], P2 ;  /* 0x85a0000016147fae */ /* 0x0003e400091a104a */
[----:B-1----:R-:W-:Y:S01]  /*ecab0*/  MOV R22, R21 ;  /* 0x0000001500167202 */ /* 0x002fe20000000f00 */
[----:B------:R-:W-:Y:S02]  /*ecac0*/  IMAD.MOV.U32 R23, RZ, RZ, R25 ;  /* 0x000000ffff177224 */ /* 0x000fe400078e0019 */
[----:B------:R-:W3:Y:S04]  /*ecad0*/  LDL.LU R25, [R1+0x3e48] ;  /* 0x003e480001197983 */ /* 0x000ee80000300800 */
[----:B------:R-:W3:Y:S04]  /*ecae0*/  LDL.LU R21, [R1+0x3e54] ;  /* 0x003e540001157983 */ /* 0x000ee80000300800 */
[----:B------:R-:W3:Y:S04]  /*ecaf0*/  LDL.LU R26, [R1+0x3e4c] ;  /* 0x003e4c00011a7983 */ /* 0x000ee80000300800 */
[----:B------:R1:W-:Y:S02]  /*ecb00*/  LDGSTS.E [R20+-0x7a500], desc[UR74][R22.64], P2 ;  /* 0x85b0000016147fae */ /* 0x0003e400091a104a */
[----:B-1----:R-:W-:Y:S01]  /*ecb10*/  IMAD.MOV.U32 R22, RZ, RZ, R32 ;  /* 0x000000ffff167224 */ /* 0x002fe200078e0020 */
[----:B----4-:R-:W-:-:S02]  /*ecb20*/  IADD3 R31, P5, PT, R31, UR14, RZ ;  /* 0x0000000e1f1f7c10 */ /* 0x010fc4000ffbe0ff */
[----:B--2---:R-:W-:Y:S02]  /*ecb30*/  IADD3.X R35, PT, PT, R35, UR5, RZ, P4, !PT ;  /* 0x0000000523237c10 */ /* 0x004fe4000a7fe4ff */
[----:B------:R-:W-:Y:S01]  /*ecb40*/  IADD3 R24, P4, PT, R24, UR14, RZ ;  /* 0x0000000e18187c10 */ /* 0x000fe2000ff9e0ff */
[----:B------:R-:W-:Y:S01]  /*ecb50*/  STL [R1+0x3ecc], R31 ;  /* 0x003ecc1f01007387 */ /* 0x000fe20000100800 */
[----:B------:R-:W-:-:S03]  /*ecb60*/  MOV R23, R35 ;  /* 0x0000002300177202 */ /* 0x000fc60000000f00 */
[----:B------:R1:W-:Y:S04]  /*ecb70*/  STL [R1+0x3ec8], R35 ;  /* 0x003ec82301007387 */ /* 0x0003e80000100800 */
[----:B------:R-:W2:Y:S01]  /*ecb80*/  LDL.LU R28, [R1+0x3e40] ;  /* 0x003e4000011c7983 */ /* 0x000ea20000300800 */
[----:B------:R-:W-:-:S03]  /*ecb90*/  IADD3.X R33, PT, PT, R33, UR5, RZ, P5, !PT ;  /* 0x0000000521217c10 */ /* 0x000fc6000affe4ff */
[----:B------:R-:W-:Y:S01]  /*ecba0*/  STL [R1+0x3e94], R24 ;  /* 0x003e941801007387 */ /* 0x000fe20000100800 */
[----:B------:R-:W-:-:S03]  /*ecbb0*/  IADD3.X R30, PT, PT, R30, UR5, RZ, P4, !PT ;  /* 0x000000051e1e7c10 */ /* 0x000fc6000a7fe4ff */
[----:B------:R-:W-:Y:S04]  /*ecbc0*/  STL.64 [R1+0x870], R36 ;  /* 0x0008702401007387 */ /* 0x000fe80000100a00 */
[----:B------:R-:W-:Y:S04]  /*ecbd0*/  STL.64 [R1+0x878], R38 ;  /* 0x0008782601007387 */ /* 0x000fe80000100a00 */
[----:B------:R4:W-:Y:S04]  /*ecbe0*/  LDGSTS.E [R20+-0x79e00], desc[UR74][R22.64], P3 ;  /* 0x8620000016147fae */ /* 0x0009e800099a104a */
[----:B------:R1:W-:Y:S04]  /*ecbf0*/  STL [R1+0x3ec0], R33 ;  /* 0x003ec02101007387 */ /* 0x0003e80000100800 */
[----:B------:R-:W2:Y:S01]  /*ecc00*/  LDL.LU R32, [R1+0x3e14] ;  /* 0x003e140001207983 */ /* 0x000ea20000300800 */
[----:B----4-:R-:W-:-:S02]  /*ecc10*/  IMAD.MOV.U32 R22, RZ, RZ, R31 ;  /* 0x000000ffff167224 */ /* 0x010fc400078e001f */
[----:B------:R-:W-:Y:S01]  /*ecc20*/  IMAD.MOV.U32 R23, RZ, RZ, R33 ;  /* 0x000000ffff177224 */ /* 0x000fe200078e0021 */
[----:B------:R4:W-:Y:S04]  /*ecc30*/  STL [R1+0x3e88], R30 ;  /* 0x003e881e01007387 */ /* 0x0009e80000100800 */
[----:B-1----:R-:W2:Y:S04]  /*ecc40*/  LDL.LU R35, [R1+0x3e08] ;  /* 0x003e080001237983 */ /* 0x002ea80000300800 */
[----:B------:R-:W2:Y:S04]  /*ecc50*/  LDL.LU R33, [R1+0x3e00] ;  /* 0x003e000001217983 */ /* 0x000ea80000300800 */
[----:B------:R1:W-:Y:S04]  /*ecc60*/  LDGSTS.E [R20+-0x79d00], desc[UR74][R22.64], P3 ;  /* 0x8630000016147fae */ /* 0x0003e800099a104a */
[----:B------:R-:W2:Y:S01]  /*ecc70*/  LDL.LU R31, [R1+0x3e0c] ;  /* 0x003e0c00011f7983 */ /* 0x000ea20000300800 */
[----:B-1----:R-:W-:Y:S01]  /*ecc80*/  IMAD.MOV.U32 R23, RZ, RZ, R30 ;  /* 0x000000ffff177224 */ /* 0x002fe200078e001e */
[----:B------:R-:W-:-:S02]  /*ecc90*/  MOV R22, R24 ;  /* 0x0000001800167202 */ /* 0x000fc40000000f00 */
[----:B----4-:R-:W4:Y:S04]  /*ecca0*/  LDL.LU R30, [R1+0x3dc8] ;  /* 0x003dc800011e7983 */ /* 0x010f280000300800 */
[----:B------:R-:W4:Y:S01]  /*eccb0*/  LDL.LU R24, [R1+0x3dd4] ;  /* 0x003dd40001187983 */ /* 0x000f220000300800 */
[----:B------:R-:W-:-:S04]  /*eccc0*/  UISETP.GT.AND UP1, UPT, UR16, 0x35, UPT ;  /* 0x000000351000788c */ /* 0x000fc8000bf24270 */
[----:B------:R-:W-:-:S04]  /*eccd0*/  USEL UR13, URZ, 0x4, !UP1 ;  /* 0x00000004ff0d7887 */ /* 0x000fc8000c800000 */
[----:B------:R-:W-:Y:S02]  /*ecce0*/  USEL UR13, UR13, URZ, !UP0 ;  /* 0x000000ff0d0d7287 */ /* 0x000fe4000c000000 */
[----:B------:R-:W-:-:S04]  /*eccf0*/  UISETP.GT.AND UP1, UPT, UR16, 0x39, UPT ;  /* 0x000000391000788c */ /* 0x000fc8000bf24270 */
[----:B------:R-:W-:Y:S01]  /*ecd00*/  ISETP.NE.U32.AND P2, PT, RZ, UR13, PT ;  /* 0x0000000dff007c0c */ /* 0x000fe2000bf45070 */
[----:B------:R-:W-:Y:S01]  /*ecd10*/  USEL UR12, URZ, 0x4, !UP1 ;  /* 0x00000004ff0c7887 */ /* 0x000fe2000c800000 */
[----:B---3--:R-:W-:-:S03]  /*ecd20*/  IADD3 R29, P4, PT, R29, UR14, RZ ;  /* 0x0000000e1d1d7c10 */ /* 0x008fc6000ff9e0ff */
[----:B------:R-:W-:Y:S01]  /*ecd30*/  USEL UR12, UR12, URZ, !UP0 ;  /* 0x000000ff0c0c7287 */ /* 0x000fe2000c000000 */
[----:B------:R-:W-:Y:S01]  /*ecd40*/  IADD3.X R34, PT, PT, R34, UR5, RZ, P4, !PT ;  /* 0x0000000522227c10 */ /* 0x000fe2000a7fe4ff */
[----:B------:R-:W-:Y:S01]  /*ecd50*/  UISETP.GT.AND UP1, UPT, UR16, 0x3d, UPT ;  /* 0x0000003d1000788c */ /* 0x000fe2000bf24270 */
[----:B------:R-:W-:Y:S01]  /*ecd60*/  IADD3 R21, P5, PT, R21, UR14, RZ ;  /* 0x0000000e15157c10 */ /* 0x000fe2000ffbe0ff */
[----:B------:R-:W-:Y:S01]  /*ecd70*/  HMMA.1688.F32.TF32 R36, R4, R218, R44 ;  /* 0x000000da0424723c */ /* 0x000fe2000008102c */
[----:B------:R-:W-:Y:S02]  /*ecd80*/  IADD3 R26, P4, PT, R26, UR14, RZ ;  /* 0x0000000e1a1a7c10 */ /* 0x000fe4000ff9e0ff */
[----:B------:R-:W-:Y:S01]  /*ecd90*/  ISETP.NE.U32.AND P3, PT, RZ, UR12, PT ;  /* 0x0000000cff007c0c */ /* 0x000fe2000bf65070 */
[----:B------:R1:W-:Y:S01]  /*ecda0*/  LDGSTS.E [R20+-0x79600], desc[UR74][R22.64], P2 ;  /* 0x86a0000016147fae */ /* 0x0003e200091a104a */
[----:B------:R-:W-:Y:S01]  /*ecdb0*/  USEL UR12, URZ, 0x4, !UP1 ;  /* 0x00000004ff0c7887 */ /* 0x000fe2000c800000 */
[----:B------:R-:W-:-:S02]  /*ecdc0*/  IADD3.X R25, PT, PT, R25, UR5, RZ, P5, !PT ;  /* 0x0000000519197c10 */ /* 0x000fc4000affe4ff */
[----:B------:R3:W-:Y:S01]  /*ecdd0*/  STL [R1+0x3e8c], R29 ;  /* 0x003e8c1d01007387 */ /* 0x0007e20000100800 */
[----:B------:R-:W-:-:S03]  /*ecde0*/  USEL UR12, UR12, URZ, !UP0 ;  /* 0x000000ff0c0c7287 */ /* 0x000fc6000c000000 */
[----:B------:R2:W-:Y:S01]  /*ecdf0*/  STL [R1+0x3e54], R21 ;  /* 0x003e541501007387 */ /* 0x0005e20000100800 */
[----:B-1----:R-:W-:Y:S01]  /*ece00*/  IMAD.MOV.U32 R22, RZ, RZ, R29 ;  /* 0x000000ffff167224 */ /* 0x002fe200078e001d */
[----:B------:R-:W-:Y:S02]  /*ece10*/  MOV R23, R34 ;  /* 0x0000002200177202 */ /* 0x000fe40000000f00 */
[----:B------:R-:W-:Y:S04]  /*ece20*/  STL [R1+0x3e80], R34 ;  /* 0x003e802201007387 */ /* 0x000fe80000100800 */
[----:B------:R-:W-:Y:S04]  /*ece30*/  STL [R1+0x3e4c], R26 ;  /* 0x003e4c1a01007387 */ /* 0x000fe80000100800 */
[----:B------:R1:W-:Y:S04]  /*ece40*/  LDGSTS.E [R20+-0x79500], desc[UR74][R22.64], P2 ;  /* 0x86b0000016147fae */ /* 0x0003e800091a104a */
[----:B------:R2:W-:Y:S01]  /*ece50*/  STL [R1+0x3e48], R25 ;  /* 0x003e481901007387 */ /* 0x0005e20000100800 */
[----:B------:R-:W-:-:S03]  /*ece60*/  ISETP.NE.U32.AND P2, PT, RZ, UR12, PT ;  /* 0x0000000cff007c0c */ /* 0x000fc6000bf45070 */
[----:B---3--:R-:W3:Y:S01]  /*ece70*/  LDL.LU R29, [R1+0x3dcc] ;  /* 0x003dcc00011d7983 */ /* 0x008ee20000300800 */
[----:B-1----:R-:W-:Y:S02]  /*ece80*/  IMAD.MOV.U32 R22, RZ, RZ, R21 ;  /* 0x000000ffff167224 */ /* 0x002fe400078e0015 */
[----:B------:R-:W-:-:S05]  /*ece90*/  IMAD.MOV.U32 R23, RZ, RZ, R25 ;  /* 0x000000ffff177224 */ /* 0x000fca00078e0019 */
[----:B------:R1:W-:Y:S02]  /*ecea0*/  LDGSTS.E [R20+-0x78e00], desc[UR74][R22.64], P3 ;  /* 0x8720000016147fae */ /* 0x0003e400099a104a */
[----:B-1----:R-:W-:Y:S02]  /*eceb0*/  MOV R22, R26 ;  /* 0x0000001a00167202 */ /* 0x002fe40000000f00 */
[----:B--2---:R-:W-:-:S05]  /*ecec0*/  IADD3.X R28, PT, PT, R28, UR5, RZ, P4, !PT ;  /* 0x000000051c1c7c10 */ /* 0x004fca000a7fe4ff */
[----:B------:R1:W-:Y:S01]  /*eced0*/  STL [R1+0x3e40], R28 ;  /* 0x003e401c01007387 */ /* 0x0003e20000100800 */
[----:B------:R-:W-:-:S03]  /*ecee0*/  IMAD.MOV.U32 R23, RZ, RZ, R28 ;  /* 0x000000ffff177224 */ /* 0x000fc600078e001c */
[----:B------:R-:W2:Y:S04]  /*ecef0*/  LDL.LU R21, [R1+0x3d94] ;  /* 0x003d940001157983 */ /* 0x000ea80000300800 */
[----:B------:R-:W2:Y:S04]  /*ecf00*/  LDL.LU R25, [R1+0x3d8c] ;  /* 0x003d8c0001197983 */ /* 0x000ea80000300800 */
[----:B------:R1:W-:Y:S01]  /*ecf10*/  LDGSTS.E [R20+-0x78d00], desc[UR74][R22.64], P3 ;  /* 0x8730000016147fae */ /* 0x0003e200099a104a */
[----:B------:R-:W-:-:S05]  /*ecf20*/  IADD3 R32, P4, PT, R32, UR14, RZ ;  /* 0x0000000e20207c10 */ /* 0x000fca000ff9e0ff */
[----:B------:R1:W-:Y:S04]  /*ecf30*/  STL [R1+0x3e14], R32 ;  /* 0x003e142001007387 */ /* 0x0003e80000100800 */
[----:B------:R-:W2:Y:S01]  /*ecf40*/  LDL.LU R34, [R1+0x3dc0] ;  /* 0x003dc00001227983 */ /* 0x000ea20000300800 */
[----:B------:R-:W-:-:S03]  /*ecf50*/  IADD3.X R35, PT, PT, R35, UR5, RZ, P4, !PT ;  /* 0x0000000523237c10 */ /* 0x000fc6000a7fe4ff */
[----:B------:R-:W2:Y:S01]  /*ecf60*/  LDL.LU R26, [R1+0x3d88] ;  /* 0x003d8800011a7983 */ /* 0x000ea20000300800 */
[----:B-1----:R-:W-:Y:S01]  /*ecf70*/  IMAD.MOV.U32 R22, RZ, RZ, R32 ;  /* 0x000000ffff167224 */ /* 0x002fe200078e0020 */
[----:B------:R-:W-:-:S05]  /*ecf80*/  MOV R23, R35 ;  /* 0x0000002300177202 */ /* 0x000fca0000000f00 */
[----:B------:R1:W-:Y:S01]  /*ecf90*/  LDGSTS.E [R20+-0x78600], desc[UR74][R22.64], P2 ;  /* 0x87a0000016147fae */ /* 0x0003e200091a104a */
[----:B------:R-:W-:-:S04]  /*ecfa0*/  IADD3 R31, P5, PT, R31, UR14, RZ ;  /* 0x0000000e1f1f7c10 */ /* 0x000fc8000ffbe0ff */
[----:B------:R-:W-:Y:S01]  /*ecfb0*/  IADD3.X R33, PT, PT, R33, UR5, RZ, P5, !PT ;  /* 0x0000000521217c10 */ /* 0x000fe2000affe4ff */
[----:B------:R-:W-:Y:S04]  /*ecfc0*/  STL [R1+0x3e0c], R31 ;  /* 0x003e0c1f01007387 */ /* 0x000fe80000100800 */
[----:B------:R1:W-:Y:S04]  /*ecfd0*/  STL [R1+0x3e08], R35 ;  /* 0x003e082301007387 */ /* 0x0003e80000100800 */
[----:B------:R-:W2:Y:S01]  /*ecfe0*/  LDL.LU R28, [R1+0x3d80] ;  /* 0x003d8000011c7983 */ /* 0x000ea20000300800 */
[----:B----4-:R-:W-:-:S05]  /*ecff0*/  IADD3 R24, P4, PT, R24, UR14, RZ ;  /* 0x0000000e18187c10 */ /* 0x010fca000ff9e0ff */
[----:B------:R-:W-:Y:S01]  /*ed000*/  STL [R1+0x3dd4], R24 ;  /* 0x003dd41801007387 */ /* 0x000fe20000100800 */
[----:B------:R-:W-:-:S03]  /*ed010*/  IADD3.X R30, PT, PT, R30, UR5, RZ, P4, !PT ;  /* 0x000000051e1e7c10 */ /* 0x000fc6000a7fe4ff */
[----:B------:R-:W-:Y:S04]  /*ed020*/  STL.64 [R1+0x850], R36 ;  /* 0x0008502401007387 */ /* 0x000fe80000100a00 */
[----:B------:R-:W-:Y:S01]  /*ed030*/  STL.64 [R1+0x858], R38 ;  /* 0x0008582601007387 */ /* 0x000fe20000100a00 */
[----:B-1----:R-:W-:-:S03]  /*ed040*/  IMAD.MOV.U32 R22, RZ, RZ, R31 ;  /* 0x000000ffff167224 */ /* 0x002fc600078e001f */
[----:B------:R1:W-:Y:S01]  /*ed050*/  STL [R1+0x3e00], R33 ;  /* 0x003e002101007387 */ /* 0x0003e20000100800 */
[----:B------:R-:W-:-:S03]  /*ed060*/  IMAD.MOV.U32 R23, RZ, RZ, R33 ;  /* 0x000000ffff177224 */ /* 0x000fc600078e0021 */
[----:B------:R-:W4:Y:S04]  /*ed070*/  LDL.LU R32, [R1+0x3d54] ;  /* 0x003d540001207983 */ /* 0x000f280000300800 */
[----:B------:R1:W-:Y:S04]  /*ed080*/  STL [R1+0x3dc8], R30 ;  /* 0x003dc81e01007387 */ /* 0x0003e80000100800 */
[----:B------:R-:W4:Y:S04]  /*ed090*/  LDL.LU R35, [R1+0x3d48] ;  /* 0x003d480001237983 */ /* 0x000f280000300800 */
[----:B-1----:R-:W4:Y:S04]  /*ed0a0*/  LDL.LU R33, [R1+0x3d40] ;  /* 0x003d400001217983 */ /* 0x002f280000300800 */
[----:B------:R1:W-:Y:S04]  /*ed0b0*/  LDGSTS.E [R20+-0x78500], desc[UR74][R22.64], P2 ;  /* 0x87b0000016147fae */ /* 0x0003e800091a104a */
[----:B------:R-:W4:Y:S01]  /*ed0c0*/  LDL.LU R31, [R1+0x3d4c] ;  /* 0x003d4c00011f7983 */ /* 0x000f220000300800 */
[----:B-1----:R-:W-:Y:S01]  /*ed0d0*/  IMAD.MOV.U32 R23, RZ, RZ, R30 ;  /* 0x000000ffff177224 */ /* 0x002fe200078e001e */
[----:B------:R-:W-:-:S02]  /*ed0e0*/  MOV R22, R24 ;  /* 0x0000001800167202 */ /* 0x000fc40000000f00 */
[----:B------:R-:W4:Y:S04]  /*ed0f0*/  LDL.LU R30, [R1+0x3d08] ;  /* 0x003d0800011e7983 */ /* 0x000f280000300800 */
        /* <DEDUP_REMOVED lines=8> */
[----:B------:R-:W-:Y:S02]  /*ed180*/  USEL UR12, UR12, URZ, !UP0 ;  /* 0x000000ff0c0c7287 */ /* 0x000fe4000c000000 */
[----:B------:R-:W-:-:S04]  /*ed190*/  UISETP.GT.AND UP1, UPT, UR16, 0x49, UPT ;  /* 0x000000491000788c */ /* 0x000fc8000bf24270 */
[----:B------:R-:W-:Y:S01]  /*ed1a0*/  ISETP.NE.U32.AND P2, PT, RZ, UR12, PT ;  /* 0x0000000cff007c0c */ /* 0x000fe2000bf45070 */
[----:B------:R-:W-:Y:S01]  /*ed1b0*/  USEL UR12, URZ, 0x4, !UP1 ;  /* 0x00000004ff0c7887 */ /* 0x000fe2000c800000 */
[----:B------:R1:W-:Y:S01]  /*ed1c0*/  LDGSTS.E [R20+-0x77e00], desc[UR74][R22.64], P3 ;  /* 0x8820000016147fae */ /* 0x0003e200099a104a */
[----:B------:R-:W-:Y:S03]  /*ed1d0*/  HMMA.1688.F32.TF32 R36, R4, R214, R48 ;  /* 0x000000d60424723c */ /* 0x000fe60000081030 */
[----:B------:R3:W-:Y:S01]  /*ed1e0*/  STL [R1+0x3dcc], R29 ;  /* 0x003dcc1d01007387 */ /* 0x0007e20000100800 */
[----:B------:R-:W-:Y:S01]  /*ed1f0*/  USEL UR12, UR12, URZ, !UP0 ;  /* 0x000000ff0c0c7287 */ /* 0x000fe2000c000000 */
[----:B-1----:R-:W-:Y:S01]  /*ed200*/  IMAD.MOV.U32 R22, RZ, RZ, R29 ;  /* 0x000000ffff167224 */ /* 0x002fe200078e001d */
[----:B--2---:R-:W-:-:S05]  /*ed210*/  IADD3 R21, P5, PT, R21, UR14, RZ ;  /* 0x0000000e15157c10 */ /* 0x004fca000ffbe0ff */
[----:B------:R1:W-:Y:S01]  /*ed220*/  STL [R1+0x3d94], R21 ;  /* 0x003d941501007387 */ /* 0x0003e20000100800 */
[----:B------:R-:W-:Y:S02]  /*ed230*/  IADD3.X R34, PT, PT, R34, UR5, RZ, P4, !PT ;  /* 0x0000000522227c10 */ /* 0x000fe4000a7fe4ff */
[----:B------:R-:W-:Y:S02]  /*ed240*/  IADD3 R25, P4, PT, R25, UR14, RZ ;  /* 0x0000000e19197c10 */ /* 0x000fe4000ff9e0ff */
[----:B------:R-:W-:Y:S02]  /*ed250*/  MOV R23, R34 ;  /* 0x0000002200177202 */ /* 0x000fe40000000f00 */
[----:B------:R-:W-:Y:S01]  /*ed260*/  IADD3.X R26, PT, PT, R26, UR5, RZ, P5, !PT ;  /* 0x000000051a1a7c10 */ /* 0x000fe2000affe4ff */
[----:B------:R-:W-:Y:S04]  /*ed270*/  STL [R1+0x3dc0], R34 ;  /* 0x003dc02201007387 */ /* 0x000fe80000100800 */
[----:B------:R-:W-:Y:S04]  /*ed280*/  STL [R1+0x3d8c], R25 ;  /* 0x003d8c1901007387 */ /* 0x000fe80000100800 */
[----:B------:R2:W-:Y:S04]  /*ed290*/  LDGSTS.E [R20+-0x77d00], desc[UR74][R22.64], P3 ;  /* 0x8830000016147fae */ /* 0x0005e800099a104a */
[----:B------:R1:W-:Y:S01]  /*ed2a0*/  STL [R1+0x3d88], R26 ;  /* 0x003d881a01007387 */ /* 0x0003e20000100800 */
[----:B------:R-:W-:-:S03]  /*ed2b0*/  ISETP.NE.U32.AND P3, PT, RZ, UR12, PT ;  /* 0x0000000cff007c0c */ /* 0x000fc6000bf65070 */
[----:B---3--:R-:W3:Y:S01]  /*ed2c0*/  LDL.LU R29, [R1+0x3d0c] ;  /* 0x003d0c00011d7983 */ /* 0x008ee20000300800 */
[----:B------:R-:W-:Y:S01]  /*ed2d0*/  IADD3.X R28, PT, PT, R28, UR5, RZ, P4, !PT ;  /* 0x000000051c1c7c10 */ /* 0x000fe2000a7fe4ff */
[----:B--2---:R-:W-:Y:S02]  /*ed2e0*/  IMAD.MOV.U32 R22, RZ, RZ, R21 ;  /* 0x000000ffff167224 */ /* 0x004fe400078e0015 */
[----:B------:R-:W-:Y:S02]  /*ed2f0*/  IMAD.MOV.U32 R23, RZ, RZ, R26 ;  /* 0x000000ffff177224 */ /* 0x000fe400078e001a */
[----:B------:R2:W-:Y:S04]  /*ed300*/  STL [R1+0x3d80], R28 ;  /* 0x003d801c01007387 */ /* 0x0005e80000100800 */
[----:B-1----:R-:W3:Y:S04]  /*ed310*/  LDL.LU R21, [R1+0x3cd4] ;  /* 0x003cd40001157983 */ /* 0x002ee80000300800 */
[----:B------:R-:W3:Y:S04]  /*ed320*/  LDL.LU R26, [R1+0x3ccc] ;  /* 0x003ccc00011a7983 */ /* 0x000ee80000300800 */
[----:B------:R1:W-:Y:S01]  /*ed330*/  LDGSTS.E [R20+-0x77600], desc[UR74][R22.64], P2 ;  /* 0x88a0000016147fae */ /* 0x0003e200091a104a */
[----:B----4-:R-:W-:-:S05]  /*ed340*/  IADD3 R32, P4, PT, R32, UR14, RZ ;  /* 0x0000000e20207c10 */ /* 0x010fca000ff9e0ff */
[----:B------:R4:W-:Y:S01]  /*ed350*/  STL [R1+0x3d54], R32 ;  /* 0x003d542001007387 */ /* 0x0009e20000100800 */
[----:B-1----:R-:W-:Y:S01]  /*ed360*/  MOV R22, R25 ;  /* 0x0000001900167202 */ /* 0x002fe20000000f00 */
[----:B------:R-:W-:Y:S02]  /*ed370*/  IMAD.MOV.U32 R23, RZ, RZ, R28 ;  /* 0x000000ffff177224 */ /* 0x000fe400078e001c */
[----:B------:R-:W3:Y:S01]  /*ed380*/  LDL.LU R34, [R1+0x3d00] ;  /* 0x003d000001227983 */ /* 0x000ee20000300800 */
[----:B------:R-:W-:-:S03]  /*ed390*/  IADD3.X R35, PT, PT, R35, UR5, RZ, P4, !PT ;  /* 0x0000000523237c10 */ /* 0x000fc6000a7fe4ff */
[----:B------:R-:W3:Y:S04]  /*ed3a0*/  LDL.LU R25, [R1+0x3cc8] ;  /* 0x003cc80001197983 */ /* 0x000ee80000300800 */
[----:B------:R1:W-:Y:S01]  /*ed3b0*/  LDGSTS.E [R20+-0x77500], desc[UR74][R22.64], P2 ;  /* 0x88b0000016147fae */ /* 0x0003e200091a104a */
[----:B------:R-:W-:-:S04]  /*ed3c0*/  IADD3 R31, P5, PT, R31, UR14, RZ ;  /* 0x0000000e1f1f7c10 */ /* 0x000fc8000ffbe0ff */
[----:B------:R-:W-:Y:S01]  /*ed3d0*/  IADD3.X R33, PT, PT, R33, UR5, RZ, P5, !PT ;  /* 0x0000000521217c10 */ /* 0x000fe2000affe4ff */
[----:B------:R-:W-:Y:S01]  /*ed3e0*/  STL [R1+0x3d4c], R31 ;  /* 0x003d4c1f01007387 */ /* 0x000fe20000100800 */
[----:B-1----:R-:W-:Y:S01]  /*ed3f0*/  IMAD.MOV.U32 R22, RZ, RZ, R32 ;  /* 0x000000ffff167224 */ /* 0x002fe200078e0020 */
[----:B------:R-:W-:Y:S02]  /*ed400*/  MOV R23, R35 ;  /* 0x0000002300177202 */ /* 0x000fe40000000f00 */
[----:B------:R1:W-:Y:S01]  /*ed410*/  STL [R1+0x3d48], R35 ;  /* 0x003d482301007387 */ /* 0x0003e20000100800 */
[----:B------:R-:W-:-:S03]  /*ed420*/  IADD3 R24, P4, PT, R24, UR14, RZ ;  /* 0x0000000e18187c10 */ /* 0x000fc6000ff9e0ff */
[----:B--2---:R-:W2:Y:S01]  /*ed430*/  LDL.LU R28, [R1+0x3cc0] ;  /* 0x003cc000011c7983 */ /* 0x004ea20000300800 */
[----:B------:R-:W-:-:S03]  /*ed440*/  IADD3.X R30, PT, PT, R30, UR5, RZ, P4, !PT ;  /* 0x000000051e1e7c10 */ /* 0x000fc6000a7fe4ff */
[----:B------:R-:W-:Y:S04]  /*ed450*/  STL [R1+0x3d14], R24 ;  /* 0x003d141801007387 */ /* 0x000fe80000100800 */
[----:B------:R-:W-:Y:S04]  /*ed460*/  STL.64 [R1+0x820], R36 ;  /* 0x0008202401007387 */ /* 0x000fe80000100a00 */
[----:B------:R-:W-:Y:S04]  /*ed470*/  STL.64 [R1+0x828], R38 ;  /* 0x0008282601007387 */ /* 0x000fe80000100a00 */
[----:B------:R1:W-:Y:S04]  /*ed480*/  LDGSTS.E [R20+-0x76e00], desc[UR74][R22.64], P3 ;  /* 0x8920000016147fae */ /* 0x0003e800099a104a */
[----:B------:R1:W-:Y:S04]  /*ed490*/  STL [R1+0x3d40], R33 ;  /* 0x003d402101007387 */ /* 0x0003e80000100800 */
[----:B----4-:R-:W4:Y:S01]  /*ed4a0*/  LDL.LU R32, [R1+0x3c94] ;  /* 0x003c940001207983 */ /* 0x010f220000300800 */
[----:B-1----:R-:W-:-:S02]  /*ed4b0*/  IMAD.MOV.U32 R22, RZ, RZ, R31 ;  /* 0x000000ffff167224 */ /* 0x002fc400078e001f */
[----:B------:R-:W-:Y:S01]  /*ed4c0*/  IMAD.MOV.U32 R23, RZ, RZ, R33 ;  /* 0x000000ffff177224 */ /* 0x000fe200078e0021 */
[----:B------:R1:W-:Y:S04]  /*ed4d0*/  STL [R1+0x3d08], R30 ;  /* 0x003d081e01007387 */ /* 0x0003e80000100800 */
[----:B------:R-:W4:Y:S04]  /*ed4e0*/  LDL.LU R35, [R1+0x3c88] ;  /* 0x003c880001237983 */ /* 0x000f280000300800 */
[----:B------:R-:W4:Y:S04]  /*ed4f0*/  LDL.LU R33, [R1+0x3c80] ;  /* 0x003c800001217983 */ /* 0x000f280000300800 */
        /* <DEDUP_REMOVED lines=11> */
[----:B------:R-:W-:-:S04]  /*ed5b0*/  USEL UR12, URZ, 0x4, !UP1 ;  /* 0x00000004ff0c7887 */ /* 0x000fc8000c800000 */
[----:B------:R-:W-:Y:S02]  /*ed5c0*/  USEL UR12, UR12, URZ, !UP0 ;  /* 0x000000ff0c0c7287 */ /* 0x000fe4000c000000 */
[----:B------:R-:W-:-:S04]  /*ed5d0*/  UISETP.GT.AND UP1, UPT, UR16, 0x55, UPT ;  /* 0x000000551000788c */ /* 0x000fc8000bf24270 */
[----:B------:R-:W-:Y:S01]  /*ed5e0*/  ISETP.NE.U32.AND P3, PT, RZ, UR12, PT ;  /* 0x0000000cff007c0c */ /* 0x000fe2000bf65070 */
[----:B------:R-:W-:Y:S01]  /*ed5f0*/  USEL UR12, URZ, 0x4, !UP1 ;  /* 0x00000004ff0c7887 */ /* 0x000fe2000c800000 */
[----:B------:R1:W-:Y:S01]  /*ed600*/  LDGSTS.E [R20+-0x76600], desc[UR74][R22.64], P2 ;  /* 0x89a0000016147fae */ /* 0x0003e200091a104a */
[----:B------:R-:W-:Y:S02]  /*ed610*/  HMMA.1688.F32.TF32 R36, R4, R210, R52 ;  /* 0x000000d20424723c */ /* 0x000fe40000081034 */
[----:B------:R-:W-:Y:S01]  /*ed620*/  USEL UR12, UR12, URZ, !UP0 ;  /* 0x000000ff0c0c7287 */ /* 0x000fe2000c000000 */
[----:B---3--:R-:W-:-:S05]  /*ed630*/  IADD3 R29, P4, PT, R29, UR14, RZ ;  /* 0x0000000e1d1d7c10 */ /* 0x008fca000ff9e0ff */
[----:B-1----:R-:W-:Y:S01]  /*ed640*/  IMAD.MOV.U32 R22, RZ, RZ, R29 ;  /* 0x000000ffff167224 */ /* 0x002fe200078e001d */
[----:B------:R-:W-:Y:S01]  /*ed650*/  IADD3 R21, P5, PT, R21, UR14, RZ ;  /* 0x0000000e15157c10 */ /* 0x000fe2000ffbe0ff */
[----:B------:R1:W-:Y:S04]  /*ed660*/  STL [R1+0x3d0c], R29 ;  /* 0x003d0c1d01007387 */ /* 0x0003e80000100800 */
[----:B------:R3:W-:Y:S01]  /*ed670*/  STL [R1+0x3cd4], R21 ;  /* 0x003cd41501007387 */ /* 0x0007e20000100800 */
[----:B------:R-:W-:-:S04]  /*ed680*/  IADD3.X R34, PT, PT, R34, UR5, RZ, P4, !PT ;  /* 0x0000000522227c10 */ /* 0x000fc8000a7fe4ff */
[----:B------:R-:W-:Y:S02]  /*ed690*/  MOV R23, R34 ;  /* 0x0000002200177202 */ /* 0x000fe40000000f00 */
[----:B------:R-:W-:Y:S02]  /*ed6a0*/  IADD3.X R25, PT, PT, R25, UR5, RZ, P5, !PT ;  /* 0x0000000519197c10 */ /* 0x000fe4000affe4ff */
[----:B------:R-:W-:Y:S01]  /*ed6b0*/  IADD3 R26, P4, PT, R26, UR14, RZ ;  /* 0x0000000e1a1a7c10 */ /* 0x000fe2000ff9e0ff */
[----:B------:R1:W-:Y:S01]  /*ed6c0*/  LDGSTS.E [R20+-0x76500], desc[UR74][R22.64], P2 ;  /* 0x89b0000016147fae */ /* 0x0003e200091a104a */
[----:B------:R-:W-:-:S03]  /*ed6d0*/  ISETP.NE.U32.AND P2, PT, RZ, UR12, PT ;  /* 0x0000000cff007c0c */ /* 0x000fc6000bf45070 */
[----:B------:R-:W-:Y:S04]  /*ed6e0*/  STL [R1+0x3d00], R34 ;  /* 0x003d002201007387 */ /* 0x000fe80000100800 */
[----:B------:R-:W-:Y:S01]  /*ed6f0*/  STL [R1+0x3ccc], R26 ;  /* 0x003ccc1a01007387 */ /* 0x000fe20000100800 */
[----:B-1----:R-:W-:Y:S02]  /*ed700*/  IMAD.MOV.U32 R22, RZ, RZ, R21 ;  /* 0x000000ffff167224 */ /* 0x002fe400078e0015 */
[----:B------:R-:W-:Y:S01]  /*ed710*/  IMAD.MOV.U32 R23, RZ, RZ, R25 ;  /* 0x000000ffff177224 */ /* 0x000fe200078e0019 */
[----:B--2---:R-:W-:Y:S01]  /*ed720*/  IADD3.X R28, PT, PT, R28, UR5, RZ, P4, !PT ;  /* 0x000000051c1c7c10 */ /* 0x004fe2000a7fe4ff */
[----:B------:R1:W-:Y:S04]  /*ed730*/  STL [R1+0x3cc8], R25 ;  /* 0x003cc81901007387 */ /* 0x0003e80000100800 */
[----:B------:R-:W2:Y:S04]  /*ed740*/  LDL.LU R29, [R1+0x3c4c] ;  /* 0x003c4c00011d7983 */ /* 0x000ea80000300800 */
[----:B------:R1:W-:Y:S04]  /*ed750*/  LDGSTS.E [R20+-0x75e00], desc[UR74][R22.64], P3 ;  /* 0x8a20000016147fae */ /* 0x0003e800099a104a */
[----:B------:R4:W-:Y:S04]  /*ed760*/  STL [R1+0x3cc0], R28 ;  /* 0x003cc01c01007387 */ /* 0x0009e80000100800 */
[----:B---3--:R-:W3:Y:S01]  /*ed770*/  LDL.LU R21, [R1+0x3c14] ;  /* 0x003c140001157983 */ /* 0x008ee20000300800 */
[----:B-1----:R-:W-:Y:S01]  /*ed780*/  MOV R22, R26 ;  /* 0x0000001a00167202 */ /* 0x002fe20000000f00 */
[----:B------:R-:W-:-:S02]  /*ed790*/  IMAD.MOV.U32 R23, RZ, RZ, R28 ;  /* 0x000000ffff177224 */ /* 0x000fc400078e001c */
[----:B------:R-:W3:Y:S01]  /*ed7a0*/  LDL.LU R25, [R1+0x3c0c] ;  /* 0x003c0c0001197983 */ /* 0x000ee20000300800 */
[----:B----4-:R-:W-:-:S03]  /*ed7b0*/  IADD3 R32, P4, PT, R32, UR14, RZ ;  /* 0x0000000e20207c10 */ /* 0x010fc6000ff9e0ff */
[----:B------:R1:W-:Y:S04]  /*ed7c0*/  LDGSTS.E [R20+-0x75d00], desc[UR74][R22.64], P3 ;  /* 0x8a30000016147fae */ /* 0x0003e800099a104a */
[----:B------:R4:W-:Y:S01]  /*ed7d0*/  STL [R1+0x3c94], R32 ;  /* 0x003c942001007387 */ /* 0x0009e20000100800 */
[----:B------:R-:W-:-:S03]  /*ed7e0*/  IADD3.X R35, PT, PT, R35, UR5, RZ, P4, !PT ;  /* 0x0000000523237c10 */ /* 0x000fc6000a7fe4ff */
[----:B------:R-:W3:Y:S01]  /*ed7f0*/  LDL.LU R34, [R1+0x3c40] ;  /* 0x003c400001227983 */ /* 0x000ee20000300800 */
[----:B-1----:R-:W-:-:S03]  /*ed800*/  IMAD.MOV.U32 R22, RZ, RZ, R32 ;  /* 0x000000ffff167224 */ /* 0x002fc600078e0020 */
[----:B------:R-:W3:Y:S01]  /*ed810*/  LDL.LU R26, [R1+0x3c08] ;  /* 0x003c0800011a7983 */ /* 0x000ee20000300800 */
[----:B------:R-:W-:-:S05]  /*ed820*/  MOV R23, R35 ;  /* 0x0000002300177202 */ /* 0x000fca0000000f00 */
[----:B------:R1:W-:Y:S01]  /*ed830*/  LDGSTS.E [R20+-0x75600], desc[UR74][R22.64], P2 ;  /* 0x8aa0000016147fae */ /* 0x0003e200091a104a */
[----:B------:R-:W-:-:S04]  /*ed840*/  IADD3 R31, P5, PT, R31, UR14, RZ ;  /* 0x0000000e1f1f7c10 */ /* 0x000fc8000ffbe0ff */
[----:B------:R-:W-:Y:S01]  /*ed850*/  IADD3.X R33, PT, PT, R33, UR5, RZ, P5, !PT ;  /* 0x0000000521217c10 */ /* 0x000fe2000affe4ff */
[----:B------:R-:W-:Y:S04]  /*ed860*/  STL [R1+0x3c8c], R31 ;  /* 0x003c8c1f01007387 */ /* 0x000fe80000100800 */
[----:B------:R4:W-:Y:S04]  /*ed870*/  STL [R1+0x3c88], R35 ;  /* 0x003c882301007387 */ /* 0x0009e80000100800 */
[----:B------:R-:W3:Y:S01]  /*ed880*/  LDL.LU R28, [R1+0x3c00] ;  /* 0x003c0000011c7983 */ /* 0x000ee20000300800 */
[----:B------:R-:W-:Y:S01]  /*ed890*/  IADD3 R24, P4, PT, R24, UR14, RZ ;  /* 0x0000000e18187c10 */ /* 0x000fe2000ff9e0ff */
[----:B-1----:R-:W-:-:S03]  /*ed8a0*/  IMAD.MOV.U32 R22, RZ, RZ, R31 ;  /* 0x000000ffff167224 */ /* 0x002fc600078e001f */
[----:B------:R-:W-:Y:S01]  /*ed8b0*/  IADD3.X R30, PT, PT, R30, UR5, RZ, P4, !PT ;  /* 0x000000051e1e7c10 */ /* 0x000fe2000a7fe4ff */
[----:B------:R-:W-:Y:S01]  /*ed8c0*/  STL [R1+0x3c54], R24 ;  /* 0x003c541801007387 */ /* 0x000fe20000100800 */
[----:B------:R-:W-:-:S03]  /*ed8d0*/  IMAD.MOV.U32 R23, RZ, RZ, R33 ;  /* 0x000000ffff177224 */ /* 0x000fc600078e0021 */
[----:B------:R-:W-:Y:S04]  /*ed8e0*/  STL.64 [R1+0x800], R36 ;  /* 0x0008002401007387 */ /* 0x000fe80000100a00 */
[----:B------:R-:W-:Y:S04]  /*ed8f0*/  STL.64 [R1+0x808], R38 ;  /* 0x0008082601007387 */ /* 0x000fe80000100a00 */
[----:B------:R1:W-:Y:S04]  /*ed900*/  STL [R1+0x3c80], R33 ;  /* 0x003c802101007387 */ /* 0x0003e80000100800 */
[----:B----4-:R-:W4:Y:S04]  /*ed910*/  LDL.LU R32, [R1+0x3bd4] ;  /* 0x003bd40001207983 */ /* 0x010f280000300800 */
        /* <DEDUP_REMOVED lines=16> */
[----:B------:R-:W-:Y:S01]  /*eda20*/  UISETP.GT.AND UP1, UPT, UR16, 0x61, UPT ;  /* 0x000000611000788c */ /* 0x000fe2000bf24270 */
[----:B------:R-:W-:Y:S03]  /*eda30*/  HMMA.1688.F32.TF32 R36, R4, R206, R56 ;  /* 0x000000ce0424723c */ /* 0x000fe60000081038 */
[----:B------:R-:W-:Y:S02]  /*eda40*/  ISETP.NE.U32.AND P2, PT, RZ, UR12, PT ;  /* 0x0000000cff007c0c */ /* 0x000fe4000bf45070 */
[----:B------:R1:W-:Y:S01]  /*eda50*/  LDGSTS.E [R20+-0x74e00], desc[UR74][R22.64], P3 ;  /* 0x8b20000016147fae */ /* 0x0003e200099a104a */
[----:B------:R-:W-:-:S04]  /*eda60*/  USEL UR12, URZ, 0x4, !UP1 ;  /* 0x00000004ff0c7887 */ /* 0x000fc8000c800000 */
[----:B------:R-:W-:Y:S01]  /*eda70*/  USEL UR12, UR12, URZ, !UP0 ;  /* 0x000000ff0c0c7287 */ /* 0x000fe2000c000000 */
[----:B--2---:R-:W-:-:S05]  /*eda80*/  IADD3 R29, P4, PT, R29, UR14, RZ ;  /* 0x0000000e1d1d7c10 */ /* 0x004fca000ff9e0ff */
[----:B-1----:R-:W-:Y:S01]  /*eda90*/  IMAD.MOV.U32 R22, RZ, RZ, R29 ;  /* 0x000000ffff167224 */ /* 0x002fe200078e001d */
[----:B------:R1:W-:Y:S01]  /*edaa0*/  STL [R1+0x3c4c], R29 ;  /* 0x003c4c1d01007387 */ /* 0x0003e20000100800 */
[----:B---3--:R-:W-:-:S05]  /*edab0*/  IADD3 R21, P5, PT, R21, UR14, RZ ;  /* 0x0000000e15157c10 */ /* 0x008fca000ffbe0ff */
        /* <DEDUP_REMOVED lines=8> */
[----:B------:R2:W-:Y:S04]  /*edb40*/  STL [R1+0x3c08], R26 ;  /* 0x003c081a01007387 */ /* 0x0005e80000100800 */
[----:B-1----:R-:W4:Y:S01]  /*edb50*/  LDL.LU R29, [R1+0x3b8c] ;  /* 0x003b8c00011d7983 */ /* 0x002f220000300800 */
[----:B------:R-:W-:Y:S01]  /*edb60*/  IADD3.X R28, PT, PT, R28, UR5, RZ, P4, !PT ;  /* 0x000000051c1c7c10 */ /* 0x000fe2000a7fe4ff */
[----:B---3--:R-:W-:-:S02]  /*edb70*/  IMAD.MOV.U32 R22, RZ, RZ, R21 ;  /* 0x000000ffff167224 */ /* 0x008fc400078e0015 */
[----:B------:R-:W-:Y:S02]  /*edb80*/  IMAD.MOV.U32 R23, RZ, RZ, R26 ;  /* 0x000000ffff177224 */ /* 0x000fe400078e001a */
[----:B------:R1:W-:Y:S01]  /*edb90*/  STL [R1+0x3c00], R28 ;  /* 0x003c001c01007387 */ /* 0x0003e20000100800 */
[----:B------:R-:W-:-:S03]  /*edba0*/  ISETP.NE.U32.AND P3, PT, RZ, UR12, PT ;  /* 0x0000000cff007c0c */ /* 0x000fc6000bf65070 */
[----:B--2---:R-:W2:Y:S04]  /*edbb0*/  LDL.LU R21, [R1+0x3b54] ;  /* 0x003b540001157983 */ /* 0x004ea80000300800 */
[----:B------:R-:W3:Y:S04]  /*edbc0*/  LDL.LU R26, [R1+0x3b4c] ;  /* 0x003b4c00011a7983 */ /* 0x000ee80000300800 */
[----:B------:R1:W-:Y:S01]  /*edbd0*/  LDGSTS.E [R20+-0x74600], desc[UR74][R22.64], P2 ;  /* 0x8ba0000016147fae */ /* 0x0003e200091a104a */
[----:B----4-:R-:W-:-:S05]  /*edbe0*/  IADD3 R32, P4, PT, R32, UR14, RZ ;  /* 0x0000000e20207c10 */ /* 0x010fca000ff9e0ff */
[----:B------:R4:W-:Y:S01]  /*edbf0*/  STL [R1+0x3bd4], R32 ;  /* 0x003bd42001007387 */ /* 0x0009e20000100800 */
[----:B------:R-:W-:-:S03]  /*edc00*/  IADD3.X R35, PT, PT, R35, UR5, RZ, P4, !PT ;  /* 0x0000000523237c10 */ /* 0x000fc6000a7fe4ff */
[----:B------:R-:W3:Y:S01]  /*edc10*/  LDL.LU R34, [R1+0x3b80] ;  /* 0x003b800001227983 */ /* 0x000ee20000300800 */
[----:B-1----:R-:W-:Y:S01]  /*edc20*/  MOV R22, R25 ;  /* 0x0000001900167202 */ /* 0x002fe20000000f00 */
[----:B------:R-:W-:Y:S02]  /*edc30*/  IMAD.MOV.U32 R23, RZ, RZ, R28 ;  /* 0x000000ffff177224 */ /* 0x000fe400078e001c */
[----:B------:R-:W3:Y:S04]  /*edc40*/  LDL.LU R25, [R1+0x3b48] ;  /* 0x003b480001197983 */ /* 0x000ee80000300800 */
[----:B------:R1:W-:Y:S01]  /*edc50*/  LDGSTS.E [R20+-0x74500], desc[UR74][R22.64], P2 ;  /* 0x8bb0000016147fae */ /* 0x0003e200091a104a */
[----:B------:R-:W-:-:S04]  /*edc60*/  IADD3 R31, P5, PT, R31, UR14, RZ ;  /* 0x0000000e1f1f7c10 */ /* 0x000fc8000ffbe0ff */
[----:B------:R-:W-:Y:S01]  /*edc70*/  IADD3.X R33, PT, PT, R33, UR5, RZ, P5, !PT ;  /* 0x0000000521217c10 */ /* 0x000fe2000affe4ff */
[----:B------:R-:W-:Y:S04]  /*edc80*/  STL [R1+0x3bcc], R31 ;  /* 0x003bcc1f01007387 */ /* 0x000fe80000100800 */
[----:B------:R1:W-:Y:S01]  /*edc90*/  STL [R1+0x3bc8], R35 ;  /* 0x003bc82301007387 */ /* 0x0003e20000100800 */
[----:B------:R-:W-:-:S03]  /*edca0*/  IADD3 R24, P4, PT, R24, UR14, RZ ;  /* 0x0000000e18187c10 */ /* 0x000fc6000ff9e0ff */
[----:B------:R-:W3:Y:S01]  /*edcb0*/  LDL.LU R28, [R1+0x3b40] ;  /* 0x003b4000011c7983 */ /* 0x000ee20000300800 */
[----:B-1----:R-:W-:Y:S01]  /*edcc0*/  IMAD.MOV.U32 R22, RZ, RZ, R32 ;  /* 0x000000ffff167224 */ /* 0x002fe200078e0020 */
[----:B------:R-:W-:Y:S02]  /*edcd0*/  MOV R23, R35 ;  /* 0x0000002300177202 */ /* 0x000fe40000000f00 */
[----:B------:R-:W-:Y:S04]  /*edce0*/  STL [R1+0x3b94], R24 ;  /* 0x003b941801007387 */ /* 0x000fe80000100800 */
[----:B------:R-:W-:Y:S01]  /*edcf0*/  STL.64 [R1+0x7c0], R36 ;  /* 0x0007c02401007387 */ /* 0x000fe20000100a00 */
[----:B------:R-:W-:-:S03]  /*edd00*/  IADD3.X R30, PT, PT, R30, UR5, RZ, P4, !PT ;  /* 0x000000051e1e7c10 */ /* 0x000fc6000a7fe4ff */
[----:B------:R-:W-:Y:S04]  /*edd10*/  STL.64 [R1+0x7c8], R38 ;  /* 0x0007c82601007387 */ /* 0x000fe80000100a00 */
[----:B------:R1:W-:Y:S04]  /*edd20*/  STL [R1+0x3bc0], R33 ;  /* 0x003bc02101007387 */ /* 0x0003e80000100800 */
[----:B----4-:R-:W4:Y:S04]  /*edd30*/  LDL.LU R32, [R1+0x3b14] ;  /* 0x003b140001207983 */ /* 0x010f280000300800 */
[----:B------:R1:W-:Y:S04]  /*edd40*/  LDGSTS.E [R20+-0x73e00], desc[UR74][R22.64], P3 ;  /* 0x8c20000016147fae */ /* 0x0003e800099a104a */
[----:B------:R1:W-:Y:S04]  /*edd50*/  STL [R1+0x3b88], R30 ;  /* 0x003b881e01007387 */ /* 0x0003e80000100800 */
[----:B------:R-:W4:Y:S01]  /*edd60*/  LDL.LU R35, [R1+0x3b08] ;  /* 0x003b080001237983 */ /* 0x000f220000300800 */
[----:B-1----:R-:W-:-:S02]  /*edd70*/  IMAD.MOV.U32 R22, RZ, RZ, R31 ;  /* 0x000000ffff167224 */ /* 0x002fc400078e001f */
[----:B------:R-:W-:Y:S02]  /*edd80*/  IMAD.MOV.U32 R23, RZ, RZ, R33 ;  /* 0x000000ffff177224 */ /* 0x000fe400078e0021 */
        /* <DEDUP_REMOVED lines=20> */
[----:B------:R-:W-:-:S05]  /*eded0*/  IADD3 R29, P4, PT, R29, UR14, RZ ;  /* 0x0000000e1d1d7c10 */ /* 0x000fca000ff9e0ff */
[----:B------:R3:W-:Y:S01]  /*edee0*/  STL [R1+0x3b8c], R29 ;  /* 0x003b8c1d01007387 */ /* 0x0007e20000100800 */
[----:B-1----:R-:W-:Y:S01]  /*edef0*/  IMAD.MOV.U32 R22, RZ, RZ, R29 ;  /* 0x000000ffff167224 */ /* 0x002fe200078e001d */
[----:B--2---:R-:W-:-:S05]  /*edf00*/  IADD3 R21, P5, PT, R21, UR14, RZ ;  /* 0x0000000e15157c10 */ /* 0x004fca000ffbe0ff */
[----:B------:R1:W-:Y:S01]  /*edf10*/  STL [R1+0x3b54], R21 ;  /* 0x003b541501007387 */ /* 0x0003e20000100800 */
[----:B---3--:R-:W-:Y:S02]  /*edf20*/  IADD3.X R34, PT, PT, R34, UR5, RZ, P4, !PT ;  /* 0x0000000522227c10 */ /* 0x008fe4000a7fe4ff */
[----:B------:R-:W-:Y:S02]  /*edf30*/  IADD3 R26, P4, PT, R26, UR14, RZ ;  /* 0x0000000e1a1a7c10 */ /* 0x000fe4000ff9e0ff */
[----:B------:R-:W-:Y:S02]  /*edf40*/  IADD3.X R25, PT, PT, R25, UR5, RZ, P5, !PT ;  /* 0x0000000519197c10 */ /* 0x000fe4000affe4ff */
[----:B------:R-:W-:Y:S01]  /*edf50*/  MOV R23, R34 ;  /* 0x0000002200177202 */ /* 0x000fe20000000f00 */
[----:B------:R-:W-:Y:S04]  /*edf60*/  STL [R1+0x3b80], R34 ;  /* 0x003b802201007387 */ /* 0x000fe80000100800 */
[----:B------:R-:W-:Y:S04]  /*edf70*/  STL [R1+0x3b4c], R26 ;  /* 0x003b4c1a01007387 */ /* 0x000fe80000100800 */
[----:B------:R2:W-:Y:S04]  /*edf80*/  STL [R1+0x3b48], R25 ;  /* 0x003b481901007387 */ /* 0x0005e80000100800 */
[----:B------:R3:W-:Y:S04]  /*edf90*/  LDGSTS.E [R20+-0x73500], desc[UR74][R22.64], P2 ;  /* 0x8cb0000016147fae */ /* 0x0007e800091a104a */
[----:B------:R-:W4:Y:S01]  /*edfa0*/  LDL.LU R29, [R1+0x3acc] ;  /* 0x003acc00011d7983 */ /* 0x000f220000300800 */
[----:B------:R-:W-:Y:S01]  /*edfb0*/  IADD3.X R28, PT, PT, R28, UR5, RZ, P4, !PT ;  /* 0x000000051c1c7c10 */ /* 0x000fe2000a7fe4ff */
[----:B---3--:R-:W-:-:S04]  /*edfc0*/  IMAD.MOV.U32 R22, RZ, RZ, R21 ;  /* 0x000000ffff167224 */ /* 0x008fc800078e0015 */
[----:B------:R3:W-:Y:S01]  /*edfd0*/  STL [R1+0x3b40], R28 ;  /* 0x003b401c01007387 */ /* 0x0007e20000100800 */
[----:B------:R-:W-:-:S03]  /*edfe0*/  IMAD.MOV.U32 R23, RZ, RZ, R25 ;  /* 0x000000ffff177224 */ /* 0x000fc600078e0019 */
[----:B-1----:R-:W4:Y:S04]  /*edff0*/  LDL.LU R21, [R1+0x3a94] ;  /* 0x003a940001157983 */ /* 0x002f280000300800 */
[----:B--2---:R-:W2:Y:S01]  /*ee000*/  LDL.LU R25, [R1+0x3a8c] ;  /* 0x003a8c0001197983 */ /* 0x004ea20000300800 */
[----:B------:R-:W-:-:S03]  /*ee010*/  ISETP.NE.U32.AND P2, PT, RZ, UR12, PT ;  /* 0x0000000cff007c0c */ /* 0x000fc6000bf45070 */
[----:B------:R1:W-:Y:S01]  /*ee020*/  LDGSTS.E [R20+-0x72e00], desc[UR74][R22.64], P3 ;  /* 0x8d20000016147fae */ /* 0x0003e200099a104a */
[----:B----4-:R-:W-:-:S05]  /*ee030*/  IADD3 R32, P4, PT, R32, UR14, RZ ;  /* 0x0000000e20207c10 */ /* 0x010fca000ff9e0ff */
[----:B------:R4:W-:Y:S04]  /*ee040*/  STL [R1+0x3b14], R32 ;  /* 0x003b142001007387 */ /* 0x0009e80000100800 */
[----:B------:R-:W2:Y:S01]  /*ee050*/  LDL.LU R34, [R1+0x3ac0] ;  /* 0x003ac00001227983 */ /* 0x000ea20000300800 */
[----:B-1----:R-:W-:Y:S01]  /*ee060*/  MOV R22, R26 ;  /* 0x0000001a00167202 */ /* 0x002fe20000000f00 */
[----:B------:R-:W-:Y:S01]  /*ee070*/  IMAD.MOV.U32 R23, RZ, RZ, R28 ;  /* 0x000000ffff177224 */ /* 0x000fe200078e001c */
[----:B------:R-:W-:Y:S01]  /*ee080*/  IADD3.X R35, PT, PT, R35, UR5, RZ, P4, !PT ;  /* 0x0000000523237c10 */ /* 0x000fe2000a7fe4ff */
[----:B------:R-:W2:Y:S04]  /*ee090*/  LDL.LU R26, [R1+0x3a88] ;  /* 0x003a8800011a7983 */ /* 0x000ea80000300800 */
[----:B------:R1:W-:Y:S01]  /*ee0a0*/  LDGSTS.E [R20+-0x72d00], desc[UR74][R22.64], P3 ;  /* 0x8d30000016147fae */ /* 0x0003e200099a104a */
[----:B------:R-:W-:Y:S01]  /*ee0b0*/  IADD3 R31, P5, PT, R31, UR14, RZ ;  /* 0x0000000e1f1f7c10 */ /* 0x000fe2000ffbe0ff */
[----:B-1----:R-:W-:Y:S01]  /*ee0c0*/  IMAD.MOV.U32 R22, RZ, RZ, R32 ;  /* 0x000000ffff167224 */ /* 0x002fe200078e0020 */
[----:B------:R-:W-:-:S02]  /*ee0d0*/  MOV R23, R35 ;  /* 0x0000002300177202 */ /* 0x000fc40000000f00 */
[----:B------:R-:W-:Y:S01]  /*ee0e0*/  IADD3.X R33, PT, PT, R33, UR5, RZ, P5, !PT ;  /* 0x0000000521217c10 */ /* 0x000fe2000affe4ff */
[----:B------:R-:W-:Y:S04]  /*ee0f0*/  STL [R1+0x3b0c], R31 ;  /* 0x003b0c1f01007387 */ /* 0x000fe80000100800 */
[----:B------:R1:W-:Y:S04]  /*ee100*/  STL [R1+0x3b08], R35 ;  /* 0x003b082301007387 */ /* 0x0003e80000100800 */
[----:B---3--:R-:W3:Y:S01]  /*ee110*/  LDL.LU R28, [R1+0x3a80] ;  /* 0x003a8000011c7983 */ /* 0x008ee20000300800 */
[----:B------:R-:W-:-:S03]  /*ee120*/  IADD3 R24, P4, PT, R24, UR14, RZ ;  /* 0x0000000e18187c10 */ /* 0x000fc6000ff9e0ff */
[----:B------:R1:W-:Y:S01]  /*ee130*/  LDGSTS.E [R20+-0x72600], desc[UR74][R22.64], P2 ;  /* 0x8da0000016147fae */ /* 0x0003e200091a104a */
[----:B------:R-:W-:-:S03]  /*ee140*/  IADD3.X R30, PT, PT, R30, UR5, RZ, P4, !PT ;  /* 0x000000051e1e7c10 */ /* 0x000fc6000a7fe4ff */
[----:B------:R-:W-:Y:S04]  /*ee150*/  STL [R1+0x3ad4], R24 ;  /* 0x003ad41801007387 */ /* 0x000fe80000100800 */
[----:B------:R-:W-:Y:S04]  /*ee160*/  STL.64 [R1+0x7a0], R36 ;  /* 0x0007a02401007387 */ /* 0x000fe80000100a00 */
[----:B------:R-:W-:Y:S01]  /*ee170*/  STL.64 [R1+0x7a8], R38 ;  /* 0x0007a82601007387 */ /* 0x000fe20000100a00 */
[----:B-1----:R-:W-:-:S03]  /*ee180*/  IMAD.MOV.U32 R22, RZ, RZ, R31 ;  /* 0x000000ffff167224 */ /* 0x002fc600078e001f */
[----:B------:R1:W-:Y:S01]  /*ee190*/  STL [R1+0x3b00], R33 ;  /* 0x003b002101007387 */ /* 0x0003e20000100800 */
[----:B------:R-:W-:-:S03]  /*ee1a0*/  IMAD.MOV.U32 R23, RZ, RZ, R33 ;  /* 0x000000ffff177224 */ /* 0x000fc600078e0021 */
        /* <DEDUP_REMOVED lines=18> */
[----:B------:R-:W-:Y:S02]  /*ee2d0*/  ISETP.NE.U32.AND P2, PT, RZ, UR12, PT ;  /* 0x0000000cff007c0c */ /* 0x000fe4000bf45070 */
[----:B------:R1:W-:Y:S01]  /*ee2e0*/  LDGSTS.E [R20+-0x71e00], desc[UR74][R22.64], P3 ;  /* 0x8e20000016147fae */ /* 0x0003e200099a104a */
[----:B------:R-:W-:Y:S01]  /*ee2f0*/  USEL UR12, URZ, 0x4, !UP1 ;  /* 0x00000004ff0c7887 */ /* 0x000fe2000c800000 */
[----:B------:R-:W-:Y:S03]  /*ee300*/  HMMA.1688.F32.TF32 R36, R4, R198, R64 ;  /* 0x000000c60424723c */ /* 0x000fe60000081040 */
[----:B------:R-:W-:Y:S01]  /*ee310*/  USEL UR12, UR12, URZ, !UP0 ;  /* 0x000000ff0c0c7287 */ /* 0x000fe2000c000000 */
[----:B------:R-:W-:-:S05]  /*ee320*/  IADD3 R29, P4, PT, R29, UR14, RZ ;  /* 0x0000000e1d1d7c10 */ /* 0x000fca000ff9e0ff */
[----:B-1----:R-:W-:Y:S01]  /*ee330*/  IMAD.MOV.U32 R22, RZ, RZ, R29 ;  /* 0x000000ffff167224 */ /* 0x002fe200078e001d */
[----:B------:R-:W-:Y:S01]  /*ee340*/  IADD3 R21, P5, PT, R21, UR14, RZ ;  /* 0x0000000e15157c10 */ /* 0x000fe2000ffbe0ff */
[----:B------:R1:W-:Y:S04]  /*ee350*/  STL [R1+0x3acc], R29 ;  /* 0x003acc1d01007387 */ /* 0x0003e80000100800 */
[----:B------:R1:W-:Y:S01]  /*ee360*/  STL [R1+0x3a94], R21 ;  /* 0x003a941501007387 */ /* 0x0003e20000100800 */
[----:B--2---:R-:W-:-:S04]  /*ee370*/  IADD3.X R34, PT, PT, R34, UR5, RZ, P4, !PT ;  /* 0x0000000522227c10 */ /* 0x004fc8000a7fe4ff */
[----:B------:R-:W-:Y:S02]  /*ee380*/  MOV R23, R34 ;  /* 0x0000002200177202 */ /* 0x000fe40000000f00 */
[----:B------:R-:W-:Y:S02]  /*ee390*/  IADD3.X R26, PT, PT, R26, UR5, RZ, P5, !PT ;  /* 0x000000051a1a7c10 */ /* 0x000fe4000affe4ff */
[----:B------:R-:W-:Y:S01]  /*ee3a0*/  IADD3 R25, P4, PT, R25, UR14, RZ ;  /* 0x0000000e19197c10 */ /* 0x000fe2000ff9e0ff */
[----:B------:R2:W-:Y:S04]  /*ee3b0*/  LDGSTS.E [R20+-0x71d00], desc[UR74][R22.64], P3 ;  /* 0x8e30000016147fae */ /* 0x0005e800099a104a */
[----:B------:R-:W-:Y:S04]  /*ee3c0*/  STL [R1+0x3ac0], R34 ;  /* 0x003ac02201007387 */ /* 0x000fe80000100800 */
[----:B------:R-:W-:Y:S01]  /*ee3d0*/  STL [R1+0x3a8c], R25 ;  /* 0x003a8c1901007387 */ /* 0x000fe20000100800 */
[----:B--2---:R-:W-:-:S02]  /*ee3e0*/  IMAD.MOV.U32 R22, RZ, RZ, R21 ;  /* 0x000000ffff167224 */ /* 0x004fc400078e0015 */
[----:B------:R-:W-:Y:S01]  /*ee3f0*/  IMAD.MOV.U32 R23, RZ, RZ, R26 ;  /* 0x000000ffff177224 */ /* 0x000fe200078e001a */
[----:B------:R2:W-:Y:S04]  /*ee400*/  STL [R1+0x3a88], R26 ;  /* 0x003a881a01007387 */ /* 0x0005e80000100800 */
[----:B------:R2:W-:Y:S01]  /*ee410*/  LDGSTS.E [R20+-0x71600], desc[UR74][R22.64], P2 ;  /* 0x8ea0000016147fae */ /* 0x0005e200091a104a */
[----:B---3--:R-:W-:-:S03]  /*ee420*/  IADD3.X R28, PT, PT, R28, UR5, RZ, P4, !PT ;  /* 0x000000051c1c7c10 */ /* 0x008fc6000a7fe4ff */
[----:B-1----:R-:W3:Y:S01]  /*ee430*/  LDL.LU R29, [R1+0x3a0c] ;  /* 0x003a0c00011d7983 */ /* 0x002ee20000300800 */
[----:B------:R-:W-:-:S03]  /*ee440*/  ISETP.NE.U32.AND P4, PT, RZ, UR12, PT ;  /* 0x0000000cff007c0c */ /* 0x000fc6000bf85070 */
[----:B------:R1:W-:Y:S01]  /*ee450*/  STL [R1+0x3a80], R28 ;  /* 0x003a801c01007387 */ /* 0x0003e20000100800 */
[----:B--2---:R-:W-:Y:S01]  /*ee460*/  MOV R22, R25 ;  /* 0x0000001900167202 */ /* 0x004fe20000000f00 */
[----:B------:R-:W-:Y:S02]  /*ee470*/  IMAD.MOV.U32 R23, RZ, RZ, R28 ;  /* 0x000000ffff177224 */ /* 0x000fe400078e001c */
[----:B------:R-:W2:Y:S04]  /*ee480*/  LDL.LU R21, [R1+0x41c4] ;  /* 0x0041c40001157983 */ /* 0x000ea80000300800 */
[----:B------:R-:W2:Y:S04]  /*ee490*/  LDL.LU R26, [R1+0x41bc] ;  /* 0x0041bc00011a7983 */ /* 0x000ea80000300800 */
[----:B------:R1:W-:Y:S01]  /*ee4a0*/  LDGSTS.E [R20+-0x71500], desc[UR74][R22.64], P2 ;  /* 0x8eb0000016147fae */ /* 0x0003e200091a104a */
[----:B----4-:R-:W-:-:S05]  /*ee4b0*/  IADD3 R32, P3, PT, R32, UR14, RZ ;  /* 0x0000000e20207c10 */ /* 0x010fca000ff7e0ff */
[----:B------:R4:W-:Y:S04]  /*ee4c0*/  STL [R1+0x3a54], R32 ;  /* 0x003a542001007387 */ /* 0x0009e80000100800 */
[----:B------:R-:W2:Y:S01]  /*ee4d0*/  LDL.LU R34, [R1+0x3a00] ;  /* 0x003a000001227983 */ /* 0x000ea20000300800 */
[----:B------:R-:W-:Y:S01]  /*ee4e0*/  IADD3.X R35, PT, PT, R35, UR5, RZ, P3, !PT ;  /* 0x0000000523237c10 */ /* 0x000fe20009ffe4ff */
[----:B-1----:R-:W-:Y:S02]  /*ee4f0*/  IMAD.MOV.U32 R22, RZ, RZ, R32 ;  /* 0x000000ffff167224 */ /* 0x002fe400078e0020 */
[----:B------:R-:W2:Y:S01]  /*ee500*/  LDL.LU R25, [R1+0x41b8] ;  /* 0x0041b80001197983 */ /* 0x000ea20000300800 */
[----:B------:R-:W-:-:S05]  /*ee510*/  MOV R23, R35 ;  /* 0x0000002300177202 */ /* 0x000fca0000000f00 */
[----:B------:R1:W-:Y:S01]  /*ee520*/  LDGSTS.E [R20+-0x70e00], desc[UR74][R22.64], P4 ;  /* 0x8f20000016147fae */ /* 0x0003e2000a1a104a */
[----:B------:R-:W-:-:S04]  /*ee530*/  IADD3 R31, P2, PT, R31, UR14, RZ ;  /* 0x0000000e1f1f7c10 */ /* 0x000fc8000ff5e0ff */
[----:B------:R-:W-:Y:S01]  /*ee540*/  IADD3.X R33, PT, PT, R33, UR5, RZ, P2, !PT ;  /* 0x0000000521217c10 */ /* 0x000fe200097fe4ff */
[----:B------:R-:W-:Y:S04]  /*ee550*/  STL [R1+0x3a4c], R31 ;  /* 0x003a4c1f01007387 */ /* 0x000fe80000100800 */
[----:B------:R4:W-:Y:S04]  /*ee560*/  STL [R1+0x3a48], R35 ;  /* 0x003a482301007387 */ /* 0x0009e80000100800 */
[----:B------:R-:W2:Y:S01]  /*ee570*/  LDL.LU R28, [R1+0x41b0] ;  /* 0x0041b000011c7983 */ /* 0x000ea20000300800 */
        /* <DEDUP_REMOVED lines=31> */
[----:B---3--:R-:W-:-:S05]  /*ee770*/  IADD3 R29, P5, PT, R29, UR14, RZ ;  /* 0x0000000e1d1d7c10 */ /* 0x008fca000ffbe0ff */
[----:B-1----:R-:W-:Y:S01]  /*ee780*/  IMAD.MOV.U32 R22, RZ, RZ, R29 ;  /* 0x000000ffff167224 */ /* 0x002fe200078e001d */
[----:B--2---:R-:W-:Y:S01]  /*ee790*/  IADD3 R21, P4, PT, R21, UR14, RZ ;  /* 0x0000000e15157c10 */ /* 0x004fe2000ff9e0ff */
[----:B------:R-:W-:Y:S04]  /*ee7a0*/  STL [R1+0x3a0c], R29 ;  /* 0x003a0c1d01007387 */ /* 0x000fe80000100800 */
[----:B------:R1:W-:Y:S01]  /*ee7b0*/  STL [R1+0x41c4], R21 ;  /* 0x0041c41501007387 */ /* 0x0003e20000100800 */
[----:B------:R-:W-:Y:S02]  /*ee7c0*/  IADD3.X R34, PT, PT, R34, UR5, RZ, P5, !PT ;  /* 0x0000000522227c10 */ /* 0x000fe4000affe4ff */
[----:B------:R-:W-:Y:S02]  /*ee7d0*/  IADD3 R26, P5, PT, R26, UR14, RZ ;  /* 0x0000000e1a1a7c10 */ /* 0x000fe4000ffbe0ff */
[----:B------:R-:W-:-:S02]  /*ee7e0*/  MOV R23, R34 ;  /* 0x0000002200177202 */ /* 0x000fc40000000f00 */
[----:B------:R-:W-:Y:S01]  /*ee7f0*/  IADD3.X R25, PT, PT, R25, UR5, RZ, P4, !PT ;  /* 0x0000000519197c10 */ /* 0x000fe2000a7fe4ff */
[----:B------:R-:W-:Y:S04]  /*ee800*/  STL [R1+0x3a00], R34 ;  /* 0x003a002201007387 */ /* 0x000fe80000100800 */
[----:B------:R2:W-:Y:S01]  /*ee810*/  LDGSTS.E [R20+-0x70500], desc[UR74][R22.64], P3 ;  /* 0x8fb0000016147fae */ /* 0x0005e200099a104a */
[----:B------:R-:W-:-:S03]  /*ee820*/  ISETP.NE.U32.AND P3, PT, RZ, UR12, PT ;  /* 0x0000000cff007c0c */ /* 0x000fc6000bf65070 */
[----:B------:R-:W-:Y:S04]  /*ee830*/  STL [R1+0x41bc], R26 ;  /* 0x0041bc1a01007387 */ /* 0x000fe80000100800 */
[----:B------:R3:W-:Y:S01]  /*ee840*/  STL [R1+0x41b8], R25 ;  /* 0x0041b81901007387 */ /* 0x0007e20000100800 */
[----:B--2---:R-:W-:Y:S01]  /*ee850*/  IMAD.MOV.U32 R20, RZ, RZ, R21 ;  /* 0x000000ffff147224 */ /* 0x004fe200078e0015 */
[----:B------:R-:W-:Y:S01]  /*ee860*/  IADD3.X R28, PT, PT, R28, UR5, RZ, P5, !PT ;  /* 0x000000051c1c7c10 */ /* 0x000fe2000affe4ff */
[----:B-1----:R-:W-:Y:S01]  /*ee870*/  IMAD.MOV.U32 R21, RZ, RZ, R25 ;  /* 0x000000ffff157224 */ /* 0x002fe200078e0019 */
[----:B------:R-:W2:Y:S04]  /*ee880*/  LDL.LU R29, [R1+0x413c] ;  /* 0x00413c00011d7983 */ /* 0x000ea80000300800 */
[----:B------:R1:W-:Y:S04]  /*ee890*/  STL [R1+0x41b0], R28 ;  /* 0x0041b01c01007387 */ /* 0x0003e80000100800 */
[----:B------:R-:W2:Y:S04]  /*ee8a0*/  LDL.LU R23, [R1+0x4104] ;  /* 0x0041040001177983 */ /* 0x000ea80000300800 */
[----:B------:R1:W-:Y:S04]  /*ee8b0*/  LDGSTS.E [R3+-0x7fc00], desc[UR74][R20.64], P2 ;  /* 0x8040000014037fae */ /* 0x0003e800091a104a */
[----:B---3--:R-:W3:Y:S01]  /*ee8c0*/  LDL.LU R25, [R1+0x40fc] ;  /* 0x0040fc0001197983 */ /* 0x008ee20000300800 */
[----:B----4-:R-:W-:-:S02]  /*ee8d0*/  IADD3 R32, P4, PT, R32, UR14, RZ ;  /* 0x0000000e20207c10 */ /* 0x010fc4000ff9e0ff */
[----:B-1----:R-:W-:Y:S01]  /*ee8e0*/  MOV R20, R26 ;  /* 0x0000001a00147202 */ /* 0x002fe20000000f00 */
[----:B------:R-:W-:Y:S02]  /*ee8f0*/  IMAD.MOV.U32 R21, RZ, RZ, R28 ;  /* 0x000000ffff157224 */ /* 0x000fe400078e001c */
[----:B------:R1:W-:Y:S01]  /*ee900*/  STL [R1+0x4184], R32 ;  /* 0x0041842001007387 */ /* 0x0003e20000100800 */
[----:B------:R-:W-:-:S03]  /*ee910*/  IADD3.X R35, PT, PT, R35, UR5, RZ, P4, !PT ;  /* 0x0000000523237c10 */ /* 0x000fc6000a7fe4ff */
[----:B------:R-:W4:Y:S04]  /*ee920*/  LDL.LU R34, [R1+0x4130] ;  /* 0x0041300001227983 */ /* 0x000f280000300800 */
[----:B------:R-:W3:Y:S04]  /*ee930*/  LDL.LU R26, [R1+0x40f8] ;  /* 0x0040f800011a7983 */ /* 0x000ee80000300800 */
[----:B------:R1:W-:Y:S01]  /*ee940*/  LDGSTS.E [R3+-0x7fb00], desc[UR74][R20.64], P2 ;  /* 0x8050000014037fae */ /* 0x0003e200091a104a */
[----:B------:R-:W-:-:S04]  /*ee950*/  IADD3 R31, P5, PT, R31, UR14, RZ ;  /* 0x0000000e1f1f7c10 */ /* 0x000fc8000ffbe0ff */
[----:B------:R-:W-:Y:S01]  /*ee960*/  IADD3.X R33, PT, PT, R33, UR5, RZ, P5, !PT ;  /* 0x0000000521217c10 */ /* 0x000fe2000affe4ff */
[----:B------:R-:W-:Y:S04]  /*ee970*/  STL [R1+0x417c], R31 ;  /* 0x00417c1f01007387 */ /* 0x000fe80000100800 */
[----:B------:R-:W-:Y:S01]  /*ee980*/  STL [R1+0x4178], R35 ;  /* 0x0041782301007387 */ /* 0x000fe20000100800 */
[----:B-1----:R-:W-:Y:S01]  /*ee990*/  IMAD.MOV.U32 R20, RZ, RZ, R32 ;  /* 0x000000ffff147224 */ /* 0x002fe200078e0020 */
[----:B------:R-:W-:Y:S02]  /*ee9a0*/  MOV R21, R35 ;  /* 0x0000002300157202 */ /* 0x000fe40000000f00 */
[----:B------:R-:W3:Y:S01]  /*ee9b0*/  LDL.LU R28, [R1+0x40f0] ;  /* 0x0040f000011c7983 */ /* 0x000ee20000300800 */
[----:B------:R-:W-:-:S03]  /*ee9c0*/  IADD3 R24, P4, PT, R24, UR14, RZ ;  /* 0x0000000e18187c10 */ /* 0x000fc6000ff9e0ff */
[----:B------:R1:W-:Y:S01]  /*ee9d0*/  LDGSTS.E [R3+-0x7f400], desc[UR74][R20.64], P3 ;  /* 0x80c0000014037fae */ /* 0x0003e200099a104a */
[----:B------:R-:W-:-:S03]  /*ee9e0*/  IADD3.X R30, PT, PT, R30, UR5, RZ, P4, !PT ;  /* 0x000000051e1e7c10 */ /* 0x000fc6000a7fe4ff */
[----:B------:R-:W-:Y:S04]  /*ee9f0*/  STL [R1+0x4144], R24 ;  /* 0x0041441801007387 */ /* 0x000fe80000100800 */
[----:B------:R-:W-:Y:S04]  /*eea00*/  STL.64 [R1+0x750], R36 ;  /* 0x0007502401007387 */ /* 0x000fe80000100a00 */
[----:B------:R-:W-:Y:S01]  /*eea10*/  STL.64 [R1+0x758], R38 ;  /* 0x0007582601007387 */ /* 0x000fe20000100a00 */
[----:B-1----:R-:W-:Y:S02]  /*eea20*/  IMAD.MOV.U32 R20, RZ, RZ, R31 ;  /* 0x000000ffff147224 */ /* 0x002fe400078e001f */
[----:B------:R-:W-:Y:S01]  /*eea30*/  IMAD.MOV.U32 R21, RZ, RZ, R33 ;  /* 0x000000ffff157224 */ /* 0x000fe200078e0021 */
[----:B------:R1:W-:Y:S04]  /*eea40*/  STL [R1+0x4170], R33 ;  /* 0x0041702101007387 */ /* 0x0003e80000100800 */
[----:B------:R-:W3:Y:S04]  /*eea50*/  LDL.LU R32, [R1+0x40c4] ;  /* 0x0040c40001207983 */ /* 0x000ee80000300800 */
[----:B------:R1:W-:Y:S04]  /*eea60*/  STL [R1+0x4138], R30 ;  /* 0x0041381e01007387 */ /* 0x0003e80000100800 */
[----:B------:R1:W-:Y:S04]  /*eea70*/  LDGSTS.E [R3+-0x7f300], desc[UR74][R20.64], P3 ;  /* 0x80d0000014037fae */ /* 0x0003e800099a104a */
[----:B-1----:R-:W3:Y:S04]  /*eea80*/  LDL.LU R33, [R1+0x40b8] ;  /* 0x0040b80001217983 */ /* 0x002ee80000300800 */
[----:B------:R-:W3:Y:S01]  /*eea90*/  LDL.LU R31, [R1+0x40b0] ;  /* 0x0040b000011f7983 */ /* 0x000ee20000300800 */
[----:B------:R-:W-:Y:S01]  /*eeaa0*/  IMAD.MOV.U32 R21, RZ, RZ, R30 ;  /* 0x000000ffff157224 */ /* 0x000fe200078e001e */
[----:B------:R-:W-:-:S02]  /*eeab0*/  MOV R20, R24 ;  /* 0x0000001800147202 */ /* 0x000fc40000000f00 */
[----:B------:R-:W3:Y:S04]  /*eeac0*/  LDL.LU R30, [R1+0x40bc] ;  /* 0x0040bc00011e7983 */ /* 0x000ee80000300800 */
[----:B------:R-:W3:Y:S04]  /*eead0*/  LDL.LU R24, [R1+0x4078] ;  /* 0x0040780001187983 */ /* 0x000ee80000300800 */
[----:B------:R-:W3:Y:S01]  /*eeae0*/  LDL.LU R22, [R1+0x4084] ;  /* 0x0040840001167983 */ /* 0x000ee20000300800 */
        /* <DEDUP_REMOVED lines=13> */
[----:B--2---:R-:W-:-:S05]  /*eebc0*/  IADD3 R29, P4, PT, R29, UR14, RZ ;  /* 0x0000000e1d1d7c10 */ /* 0x004fca000ff9e0ff */
[----:B-1----:R-:W-:Y:S01]  /*eebd0*/  IMAD.MOV.U32 R20, RZ, RZ, R29 ;  /* 0x000000ffff147224 */ /* 0x002fe200078e001d */
[----:B------:R-:W-:Y:S01]  /*eebe0*/  IADD3 R23, P5, PT, R23, UR14, RZ ;  /* 0x0000000e17177c10 */ /* 0x000fe2000ffbe0ff */
[----:B------:R1:W-:Y:S04]  /*eebf0*/  STL [R1+0x413c], R29 ;  /* 0x00413c1d01007387 */ /* 0x0003e80000100800 */
[----:B------:R2:W-:Y:S01]  /*eec00*/  STL [R1+0x4104], R23 ;  /* 0x0041041701007387 */ /* 0x0005e20000100800 */
[----:B----4-:R-:W-:Y:S02]  /*eec10*/  IADD3.X R34, PT, PT, R34, UR5, RZ, P4, !PT ;  /* 0x0000000522227c10 */ /* 0x010fe4000a7fe4ff */
[----:B---3--:R-:W-:Y:S02]  /*eec20*/  IADD3 R25, P4, PT, R25, UR14, RZ ;  /* 0x0000000e19197c10 */ /* 0x008fe4000ff9e0ff */
[----:B------:R-:W-:-:S02]  /*eec30*/  MOV R21, R34 ;  /* 0x0000002200157202 */ /* 0x000fc40000000f00 */
[----:B------:R-:W-:Y:S01]  /*eec40*/  IADD3.X R26, PT, PT, R26, UR5, RZ, P5, !PT ;  /* 0x000000051a1a7c10 */ /* 0x000fe2000affe4ff */
[----:B------:R-:W-:Y:S04]  /*eec50*/  STL [R1+0x4130], R34 ;  /* 0x0041302201007387 */ /* 0x000fe80000100800 */
[----:B------:R-:W-:Y:S04]  /*eec60*/  STL [R1+0x40fc], R25 ;  /* 0x0040fc1901007387 */ /* 0x000fe80000100800 */
[----:B------:R3:W-:Y:S04]  /*eec70*/  LDGSTS.E [R3+-0x7eb00], desc[UR74][R20.64], P2 ;  /* 0x8150000014037fae */ /* 0x0007e800091a104a */
[----:B------:R4:W-:Y:S01]  /*eec80*/  STL [R1+0x40f8], R26 ;  /* 0x0040f81a01007387 */ /* 0x0009e20000100800 */
[----:B------:R-:W-:-:S03]  /*eec90*/  IADD3.X R28, PT, PT, R28, UR5, RZ, P4, !PT ;  /* 0x000000051c1c7c10 */ /* 0x000fc6000a7fe4ff */
[----:B-1----:R-:W3:Y:S02]  /*eeca0*/  LDL.LU R29, [R1+0x407c] ;  /* 0x00407c00011d7983 */ /* 0x002ee40000300800 */
[----:B---3--:R-:W-:Y:S02]  /*eecb0*/  IMAD.MOV.U32 R20, RZ, RZ, R23 ;  /* 0x000000ffff147224 */ /* 0x008fe400078e0017 */
[----:B------:R-:W-:Y:S01]  /*eecc0*/  IMAD.MOV.U32 R21, RZ, RZ, R26 ;  /* 0x000000ffff157224 */ /* 0x000fe200078e001a */
[----:B------:R1:W-:Y:S01]  /*eecd0*/  STL [R1+0x40f0], R28 ;  /* 0x0040f01c01007387 */ /* 0x0003e20000100800 */
[----:B------:R-:W-:-:S03]  /*eece0*/  ISETP.NE.U32.AND P2, PT, RZ, UR12, PT ;  /* 0x0000000cff007c0c */ /* 0x000fc6000bf45070 */
[----:B--2---:R-:W2:Y:S04]  /*eecf0*/  LDL.LU R23, [R1+0x4044] ;  /* 0x0040440001177983 */ /* 0x004ea80000300800 */
[----:B----4-:R-:W3:Y:S04]  /*eed00*/  LDL.LU R26, [R1+0x403c] ;  /* 0x00403c00011a7983 */ /* 0x010ee80000300800 */
[----:B------:R4:W-:Y:S01]  /*eed10*/  LDGSTS.E [R3+-0x7e400], desc[UR74][R20.64], P3 ;  /* 0x81c0000014037fae */ /* 0x0009e200099a104a */
[----:B------:R-:W-:-:S05]  /*eed20*/  IADD3 R32, P4, PT, R32, UR14, RZ ;  /* 0x0000000e20207c10 */ /* 0x000fca000ff9e0ff */
[----:B------:R1:W-:Y:S01]  /*eed30*/  STL [R1+0x40c4], R32 ;  /* 0x0040c42001007387 */ /* 0x0003e20000100800 */
[----:B----4-:R-:W-:Y:S01]  /*eed40*/  MOV R20, R25 ;  /* 0x0000001900147202 */ /* 0x010fe20000000f00 */
[----:B------:R-:W-:Y:S02]  /*eed50*/  IMAD.MOV.U32 R21, RZ, RZ, R28 ;  /* 0x000000ffff157224 */ /* 0x000fe400078e001c */
[----:B------:R-:W4:Y:S01]  /*eed60*/  LDL.LU R34, [R1+0x4070] ;  /* 0x0040700001227983 */ /* 0x000f220000300800 */
[----:B------:R-:W-:-:S03]  /*eed70*/  IADD3.X R33, PT, PT, R33, UR5, RZ, P4, !PT ;  /* 0x0000000521217c10 */ /* 0x000fc6000a7fe4ff */
[----:B------:R-:W3:Y:S04]  /*eed80*/  LDL.LU R25, [R1+0x4038] ;  /* 0x0040380001197983 */ /* 0x000ee80000300800 */
[----:B------:R1:W-:Y:S01]  /*eed90*/  LDGSTS.E [R3+-0x7e300], desc[UR74][R20.64], P3 ;  /* 0x81d0000014037fae */ /* 0x0003e200099a104a */
[----:B------:R-:W-:-:S04]  /*eeda0*/  IADD3 R30, P5, PT, R30, UR14, RZ ;  /* 0x0000000e1e1e7c10 */ /* 0x000fc8000ffbe0ff */
[----:B------:R-:W-:Y:S01]  /*eedb0*/  IADD3.X R31, PT, PT, R31, UR5, RZ, P5, !PT ;  /* 0x000000051f1f7c10 */ /* 0x000fe2000affe4ff */
[----:B------:R-:W-:Y:S01]  /*eedc0*/  STL [R1+0x40bc], R30 ;  /* 0x0040bc1e01007387 */ /* 0x000fe20000100800 */
[----:B------:R-:W-:Y:S01]  /*eedd0*/  IADD3 R22, P4, PT, R22, UR14, RZ ;  /* 0x0000000e16167c10 */ /* 0x000fe2000ff9e0ff */
[----:B-1----:R-:W-:Y:S01]  /*eede0*/  IMAD.MOV.U32 R20, RZ, RZ, R32 ;  /* 0x000000ffff147224 */ /* 0x002fe200078e0020 */
[----:B------:R-:W-:Y:S01]  /*eedf0*/  MOV R21, R33 ;  /* 0x0000002100157202 */ /* 0x000fe20000000f00 */
[----:B------:R1:W-:Y:S01]  /*eee00*/  STL [R1+0x40b8], R33 ;  /* 0x0040b82101007387 */ /* 0x0003e20000100800 */
[----:B------:R-:W-:-:S03]  /*eee10*/  IADD3.X R24, PT, PT, R24, UR5, RZ, P4, !PT ;  /* 0x0000000518187c10 */ /* 0x000fc6000a7fe4ff */
[----:B------:R-:W3:Y:S04]  /*eee20*/  LDL.LU R28, [R1+0x4030] ;  /* 0x00403000011c7983 */ /* 0x000ee80000300800 */
[----:B------:R-:W-:Y:S04]  /*eee30*/  STL [R1+0x4084], R22 ;  /* 0x0040841601007387 */ /* 0x000fe80000100800 */
[----:B------:R-:W-:Y:S04]  /*eee40*/  STL.64 [R1+0x720], R36 ;  /* 0x0007202401007387 */ /* 0x000fe80000100a00 */
[----:B------:R-:W-:Y:S04]  /*eee50*/  STL.64 [R1+0x728], R38 ;  /* 0x0007282601007387 */ /* 0x000fe80000100a00 */
[----:B------:R1:W-:Y:S04]  /*eee60*/  LDGSTS.E [R3+-0x7dc00], desc[UR74][R20.64], P2 ;  /* 0x8240000014037fae */ /* 0x0003e800091a104a */
[----:B------:R1:W-:Y:S04]  /*eee70*/  STL [R1+0x40b0], R31 ;  /* 0x0040b01f01007387 */ /* 0x0003e80000100800 */
[----:B------:R-:W3:Y:S01]  /*eee80*/  LDL.LU R32, [R1+0x4004] ;  /* 0x0040040001207983 */ /* 0x000ee20000300800 */
[----:B-1----:R-:W-:-:S02]  /*eee90*/  IMAD.MOV.U32 R20, RZ, RZ, R30 ;  /* 0x000000ffff147224 */ /* 0x002fc400078e001e */
[----:B------:R-:W-:Y:S01]  /*eeea0*/  IMAD.MOV.U32 R21, RZ, RZ, R31 ;  /* 0x000000ffff157224 */ /* 0x000fe200078e001f */
[----:B------:R1:W-:Y:S04]  /*eeeb0*/  STL [R1+0x4078], R24 ;  /* 0x0040781801007387 */ /* 0x0003e80000100800 */
[----:B------:R-:W3:Y:S04]  /*eeec0*/  LDL.LU R33, [R1+0x3ff8] ;  /* 0x003ff80001217983 */ /* 0x000ee80000300800 */
[----:B------:R-:W3:Y:S04]  /*eeed0*/  LDL.LU R31, [R1+0x3ff0] ;  /* 0x003ff000011f7983 */ /* 0x000ee80000300800 */
[----:B------:R1:W-:Y:S04]  /*eeee0*/  LDGSTS.E [R3+-0x7db00], desc[UR74][R20.64], P2 ;  /* 0x8250000014037fae */ /* 0x0003e800091a104a */
[----:B------:R-:W3:Y:S01]  /*eeef0*/  LDL.LU R30, [R1+0x3ffc] ;  /* 0x003ffc00011e7983 */ /* 0x000ee20000300800 */
[----:B-1----:R-:W-:Y:S01]  /*eef00*/  IMAD.MOV.U32 R21, RZ, RZ, R24 ;  /* 0x000000ffff157224 */ /* 0x002fe200078e0018 */
[----:B------:R-:W-:-:S02]  /*eef10*/  MOV R20, R22 ;  /* 0x0000001600147202 */ /* 0x000fc40000000f00 */
        /* <DEDUP_REMOVED lines=15> */
[----:B------:R-:W-:-:S05]  /*ef010*/  IADD3 R29, P4, PT, R29, UR14, RZ ;  /* 0x0000000e1d1d7c10 */ /* 0x000fca000ff9e0ff */
[----:B-1----:R-:W-:Y:S01]  /*ef020*/  IMAD.MOV.U32 R20, RZ, RZ, R29 ;  /* 0x000000ffff147224 */ /* 0x002fe200078e001d */
[----:B--2---:R-:W-:Y:S01]  /*ef030*/  IADD3 R23, P5, PT, R23, UR14, RZ ;  /* 0x0000000e17177c10 */ /* 0x004fe2000ffbe0ff */
[----:B------:R1:W-:Y:S04]  /*ef040*/  STL [R1+0x407c], R29 ;  /* 0x00407c1d01007387 */ /* 0x0003e80000100800 */
[----:B------:R2:W-:Y:S01]  /*ef050*/  STL [R1+0x4044], R23 ;  /* 0x0040441701007387 */ /* 0x0005e20000100800 */
[----:B----4-:R-:W-:Y:S02]  /*ef060*/  IADD3.X R34, PT, PT, R34, UR5, RZ, P4, !PT ;  /* 0x0000000522227c10 */ /* 0x010fe4000a7fe4ff */
[----:B---3--:R-:W-:Y:S02]  /*ef070*/  IADD3 R26, P4, PT, R26, UR14, RZ ;  /* 0x0000000e1a1a7c10 */ /* 0x008fe4000ff9e0ff */
[----:B------:R-:W-:-:S02]  /*ef080*/  MOV R21, R34 ;  /* 0x0000002200157202 */ /* 0x000fc40000000f00 */
[----:B------:R-:W-:Y:S01]  /*ef090*/  IADD3.X R25, PT, PT, R25, UR5, RZ, P5, !PT ;  /* 0x0000000519197c10 */ /* 0x000fe2000affe4ff */
[----:B------:R-:W-:Y:S04]  /*ef0a0*/  STL [R1+0x4070], R34 ;  /* 0x0040702201007387 */ /* 0x000fe80000100800 */
[----:B------:R3:W-:Y:S01]  /*ef0b0*/  LDGSTS.E [R3+-0x7d300], desc[UR74][R20.64], P3 ;  /* 0x82d0000014037fae */ /* 0x0007e200099a104a */
[----:B------:R-:W-:-:S03]  /*ef0c0*/  ISETP.NE.U32.AND P3, PT, RZ, UR12, PT ;  /* 0x0000000cff007c0c */ /* 0x000fc6000bf65070 */
[----:B------:R-:W-:Y:S04]  /*ef0d0*/  STL [R1+0x403c], R26 ;  /* 0x00403c1a01007387 */ /* 0x000fe80000100800 */
[----:B------:R4:W-:Y:S01]  /*ef0e0*/  STL [R1+0x4038], R25 ;  /* 0x0040381901007387 */ /* 0x0009e20000100800 */
[----:B---3--:R-:W-:-:S03]  /*ef0f0*/  IMAD.MOV.U32 R20, RZ, RZ, R23 ;  /* 0x000000ffff147224 */ /* 0x008fc600078e0017 */
[----:B-1----:R-:W3:Y:S01]  /*ef100*/  LDL.LU R29, [R1+0x3fbc] ;  /* 0x003fbc00011d7983 */ /* 0x002ee20000300800 */
[----:B------:R-:W-:Y:S01]  /*ef110*/  IMAD.MOV.U32 R21, RZ, RZ, R25 ;  /* 0x000000ffff157224 */ /* 0x000fe200078e0019 */
[----:B------:R-:W-:-:S04]  /*ef120*/  IADD3.X R28, PT, PT, R28, UR5, RZ, P4, !PT ;  /* 0x000000051c1c7c10 */ /* 0x000fc8000a7fe4ff */
[----:B------:R1:W-:Y:S04]  /*ef130*/  LDGSTS.E [R3+-0x7cc00], desc[UR74][R20.64], P2 ;  /* 0x8340000014037fae */ /* 0x0003e800091a104a */
[----:B------:R4:W-:Y:S04]  /*ef140*/  STL [R1+0x4030], R28 ;  /* 0x0040301c01007387 */ /* 0x0009e80000100800 */
[----:B--2---:R-:W2:Y:S01]  /*ef150*/  LDL.LU R23, [R1+0x3f84] ;  /* 0x003f840001177983 */ /* 0x004ea20000300800 */
[----:B-1----:R-:W-:Y:S01]  /*ef160*/  MOV R20, R26 ;  /* 0x0000001a00147202 */ /* 0x002fe20000000f00 */
[----:B------:R-:W-:-:S02]  /*ef170*/  IMAD.MOV.U32 R21, RZ, RZ, R28 ;  /* 0x000000ffff157224 */ /* 0x000fc400078e001c */
[----:B----4-:R-:W4:Y:S04]  /*ef180*/  LDL.LU R25, [R1+0x3f7c] ;  /* 0x003f7c0001197983 */ /* 0x010f280000300800 */
[----:B------:R1:W-:Y:S01]  /*ef190*/  LDGSTS.E [R3+-0x7cb00], desc[UR74][R20.64], P2 ;  /* 0x8350000014037fae */ /* 0x0003e200091a104a */
[----:B------:R-:W-:-:S05]  /*ef1a0*/  IADD3 R32, P4, PT, R32, UR14, RZ ;  /* 0x0000000e20207c10 */ /* 0x000fca000ff9e0ff */
[----:B------:R1:W-:Y:S04]  /*ef1b0*/  STL [R1+0x4004], R32 ;  /* 0x0040042001007387 */ /* 0x0003e80000100800 */
[----:B------:R-:W4:Y:S01]  /*ef1c0*/  LDL.LU R34, [R1+0x3fb0] ;  /* 0x003fb00001227983 */ /* 0x000f220000300800 */
[----:B------:R-:W-:Y:S01]  /*ef1d0*/  IADD3.X R33, PT, PT, R33, UR5, RZ, P4, !PT ;  /* 0x0000000521217c10 */ /* 0x000fe2000a7fe4ff */
[----:B-1----:R-:W-:Y:S02]  /*ef1e0*/  IMAD.MOV.U32 R20, RZ, RZ, R32 ;  /* 0x000000ffff147224 */ /* 0x002fe400078e0020 */
[----:B------:R-:W4:Y:S01]  /*ef1f0*/  LDL.LU R26, [R1+0x3f78] ;  /* 0x003f7800011a7983 */ /* 0x000f220000300800 */
[----:B------:R-:W-:-:S05]  /*ef200*/  MOV R21, R33 ;  /* 0x0000002100157202 */ /* 0x000fca0000000f00 */
[----:B------:R1:W-:Y:S01]  /*ef210*/  LDGSTS.E [R3+-0x7c400], desc[UR74][R20.64], P3 ;  /* 0x83c0000014037fae */ /* 0x0003e200099a104a */
[----:B------:R-:W-:-:S04]  /*ef220*/  IADD3 R30, P5, PT, R30, UR14, RZ ;  /* 0x0000000e1e1e7c10 */ /* 0x000fc8000ffbe0ff */
[----:B------:R-:W-:Y:S01]  /*ef230*/  IADD3.X R31, PT, PT, R31, UR5, RZ, P5, !PT ;  /* 0x000000051f1f7c10 */ /* 0x000fe2000affe4ff */
[----:B------:R-:W-:Y:S04]  /*ef240*/  STL [R1+0x3ffc], R30 ;  /* 0x003ffc1e01007387 */ /* 0x000fe80000100800 */
[----:B------:R1:W-:Y:S04]  /*ef250*/  STL [R1+0x3ff8], R33 ;  /* 0x003ff82101007387 */ /* 0x0003e80000100800 */
[----:B------:R-:W4:Y:S01]  /*ef260*/  LDL.LU R28, [R1+0x3f70] ;  /* 0x003f7000011c7983 */ /* 0x000f220000300800 */
        /* <DEDUP_REMOVED lines=27> */
[----:B------:R-:W-:Y:S01]  /*ef420*/  ISETP.NE.U32.AND P3, PT, RZ, UR12, PT ;  /* 0x0000000cff007c0c */ /* 0x000fe2000bf65070 */
[----:B------:R-:W-:Y:S01]  /*ef430*/  USEL UR12, URZ, 0x4, !UP1 ;  /* 0x00000004ff0c7887 */ /* 0x000fe2000c800000 */
[----:B------:R1:W-:Y:S03]  /*ef440*/  LDGSTS.E [R3+-0x7bc00], desc[UR74][R20.64], P2 ;  /* 0x8440000014037fae */ /* 0x0003e600091a104a */
[----:B------:R-:W-:Y:S01]  /*ef450*/  USEL UR12, UR12, URZ, !UP0 ;  /* 0x000000ff0c0c7287 */ /* 0x000fe2000c000000 */
[----:B---3--:R-:W-:-:S05]  /*ef460*/  IADD3 R29, P4, PT, R29, UR14, RZ ;  /* 0x0000000e1d1d7c10 */ /* 0x008fca000ff9e0ff */
[----:B-1----:R-:W-:Y:S01]  /*ef470*/  IMAD.MOV.U32 R20, RZ, RZ, R29 ;  /* 0x000000ffff147224 */ /* 0x002fe200078e001d */
[----:B------:R1:W-:Y:S01]  /*ef480*/  STL [R1+0x3fbc], R29 ;  /* 0x003fbc1d01007387 */ /* 0x0003e20000100800 */
[----:B--2---:R-:W-:-:S05]  /*ef490*/  IADD3 R23, P5, PT, R23, UR14, RZ ;  /* 0x0000000e17177c10 */ /* 0x004fca000ffbe0ff */
[----:B------:R2:W-:Y:S01]  /*ef4a0*/  STL [R1+0x3f84], R23 ;  /* 0x003f841701007387 */ /* 0x0005e20000100800 */
[----:B----4-:R-:W-:Y:S02]  /*ef4b0*/  IADD3.X R34, PT, PT, R34, UR5, RZ, P4, !PT ;  /* 0x0000000522227c10 */ /* 0x010fe4000a7fe4ff */
        /* <DEDUP_REMOVED lines=8> */
[----:B-1----:R-:W4:Y:S01]  /*ef540*/  LDL.LU R29, [R1+0x3efc] ;  /* 0x003efc00011d7983 */ /* 0x002f220000300800 */
[----:B------:R-:W-:Y:S01]  /*ef550*/  IADD3.X R28, PT, PT, R28, UR5, RZ, P4, !PT ;  /* 0x000000051c1c7c10 */ /* 0x000fe2000a7fe4ff */
[----:B---3--:R-:W-:Y:S02]  /*ef560*/  IMAD.MOV.U32 R20, RZ, RZ, R23 ;  /* 0x000000ffff147224 */ /* 0x008fe400078e0017 */
[----:B------:R-:W-:Y:S02]  /*ef570*/  IMAD.MOV.U32 R21, RZ, RZ, R26 ;  /* 0x000000ffff157224 */ /* 0x000fe400078e001a */
[----:B------:R1:W-:Y:S04]  /*ef580*/  STL [R1+0x3f70], R28 ;  /* 0x003f701c01007387 */ /* 0x0003e80000100800 */
[----:B--2---:R-:W2:Y:S04]  /*ef590*/  LDL.LU R23, [R1+0x3ec4] ;  /* 0x003ec40001177983 */ /* 0x004ea80000300800 */
[----:B----4-:R-:W3:Y:S04]  /*ef5a0*/  LDL.LU R26, [R1+0x3ebc] ;  /* 0x003ebc00011a7983 */ /* 0x010ee80000300800 */
[----:B------:R4:W-:Y:S01]  /*ef5b0*/  LDGSTS.E [R3+-0x7b400], desc[UR74][R20.64], P3 ;  /* 0x84c0000014037fae */ /* 0x0009e200099a104a */
[----:B------:R-:W-:-:S05]  /*ef5c0*/  IADD3 R32, P4, PT, R32, UR14, RZ ;  /* 0x0000000e20207c10 */ /* 0x000fca000ff9e0ff */
[----:B------:R1:W-:Y:S01]  /*ef5d0*/  STL [R1+0x3f44], R32 ;  /* 0x003f442001007387 */ /* 0x0003e20000100800 */
[----:B----4-:R-:W-:Y:S01]  /*ef5e0*/  MOV R20, R25 ;  /* 0x0000001900147202 */ /* 0x010fe20000000f00 */
[----:B------:R-:W-:Y:S01]  /*ef5f0*/  IMAD.MOV.U32 R21, RZ, RZ, R28 ;  /* 0x000000ffff157224 */ /* 0x000fe200078e001c */
[----:B------:R-:W-:Y:S01]  /*ef600*/  IADD3.X R33, PT, PT, R33, UR5, RZ, P4, !PT ;  /* 0x0000000521217c10 */ /* 0x000fe2000a7fe4ff */
[----:B------:R-:W4:Y:S04]  /*ef610*/  LDL.LU R34, [R1+0x3ef0] ;  /* 0x003ef00001227983 */ /* 0x000f280000300800 */
[----:B------:R-:W3:Y:S04]  /*ef620*/  LDL.LU R25, [R1+0x3eb8] ;  /* 0x003eb80001197983 */ /* 0x000ee80000300800 */
[----:B------:R1:W-:Y:S01]  /*ef630*/  LDGSTS.E [R3+-0x7b300], desc[UR74][R20.64], P3 ;  /* 0x84d0000014037fae */ /* 0x0003e200099a104a */
[----:B------:R-:W-:-:S04]  /*ef640*/  IADD3 R30, P5, PT, R30, UR14, RZ ;  /* 0x0000000e1e1e7c10 */ /* 0x000fc8000ffbe0ff */
[----:B------:R-:W-:Y:S01]  /*ef650*/  IADD3.X R31, PT, PT, R31, UR5, RZ, P5, !PT ;  /* 0x000000051f1f7c10 */ /* 0x000fe2000affe4ff */
[----:B------:R-:W-:Y:S04]  /*ef660*/  STL [R1+0x3f3c], R30 ;  /* 0x003f3c1e01007387 */ /* 0x000fe80000100800 */
[----:B------:R1:W-:Y:S01]  /*ef670*/  STL [R1+0x3f38], R33 ;  /* 0x003f382101007387 */ /* 0x0003e20000100800 */
[----:B------:R-:W-:-:S03]  /*ef680*/  IADD3 R22, P4, PT, R22, UR14, RZ ;  /* 0x0000000e16167c10 */ /* 0x000fc6000ff9e0ff */
[----:B-1----:R-:W3:Y:S01]  /*ef690*/  LDL.LU R28, [R1+0x3eb0] ;  /* 0x003eb000011c7983 */ /* 0x002ee20000300800 */
[----:B------:R-:W-:Y:S01]  /*ef6a0*/  IMAD.MOV.U32 R20, RZ, RZ, R32 ;  /* 0x000000ffff147224 */ /* 0x000fe200078e0020 */
[----:B------:R-:W-:Y:S02]  /*ef6b0*/  MOV R21, R33 ;  /* 0x0000002100157202 */ /* 0x000fe40000000f00 */
[----:B------:R-:W-:Y:S01]  /*ef6c0*/  STL [R1+0x3f04], R22 ;  /* 0x003f041601007387 */ /* 0x000fe20000100800 */
[----:B------:R-:W-:-:S03]  /*ef6d0*/  IADD3.X R24, PT, PT, R24, UR5, RZ, P4, !PT ;  /* 0x0000000518187c10 */ /* 0x000fc6000a7fe4ff */
[----:B------:R-:W-:Y:S04]  /*ef6e0*/  STL.64 [R1+0x6c0], R36 ;  /* 0x0006c02401007387 */ /* 0x000fe80000100a00 */
[----:B------:R-:W-:Y:S04]  /*ef6f0*/  STL.64 [R1+0x6c8], R38 ;  /* 0x0006c82601007387 */ /* 0x000fe80000100a00 */
[----:B------:R1:W-:Y:S04]  /*ef700*/  STL [R1+0x3f30], R31 ;  /* 0x003f301f01007387 */ /* 0x0003e80000100800 */
[----:B------:R-:W3:Y:S04]  /*ef710*/  LDL.LU R32, [R1+0x3e84] ;  /* 0x003e840001207983 */ /* 0x000ee80000300800 */
[----:B------:R1:W-:Y:S04]  /*ef720*/  LDGSTS.E [R3+-0x7ac00], desc[UR74][R20.64], P2 ;  /* 0x8540000014037fae */ /* 0x0003e800091a104a */
[----:B------:R1:W-:Y:S04]  /*ef730*/  STL [R1+0x3ef8], R24 ;  /* 0x003ef81801007387 */ /* 0x0003e80000100800 */
[----:B------:R-:W3:Y:S01]  /*ef740*/  LDL.LU R33, [R1+0x3e78] ;  /* 0x003e780001217983 */ /* 0x000ee20000300800 */
[----:B-1----:R-:W-:-:S02]  /*ef750*/  IMAD.MOV.U32 R20, RZ, RZ, R30 ;  /* 0x000000ffff147224 */ /* 0x002fc400078e001e */
[----:B------:R-:W-:Y:S02]  /*ef760*/  IMAD.MOV.U32 R21, RZ, RZ, R31 ;  /* 0x000000ffff157224 */ /* 0x000fe400078e001f */
        /* <DEDUP_REMOVED lines=22> */
[----:B------:R1:W-:Y:S01]  /*ef8d0*/  STL [R1+0x3efc], R29 ;  /* 0x003efc1d01007387 */ /* 0x0003e20000100800 */
[----:B--2---:R-:W-:-:S05]  /*ef8e0*/  IADD3 R23, P5, PT, R23, UR14, RZ ;  /* 0x0000000e17177c10 */ /* 0x004fca000ffbe0ff */
[----:B------:R2:W-:Y:S01]  /*ef8f0*/  STL [R1+0x3ec4], R23 ;  /* 0x003ec41701007387 */ /* 0x0005e20000100800 */
[----:B----4-:R-:W-:Y:S02]  /*ef900*/  IADD3.X R34, PT, PT, R34, UR5, RZ, P4, !PT ;  /* 0x0000000522227c10 */ /* 0x010fe4000a7fe4ff */
[----:B---3--:R-:W-:Y:S02]  /*ef910*/  IADD3 R26, P4, PT, R26, UR14, RZ ;  /* 0x0000000e1a1a7c10 */ /* 0x008fe4000ff9e0ff */
[----:B------:R-:W-:Y:S02]  /*ef920*/  MOV R21, R34 ;  /* 0x0000002200157202 */ /* 0x000fe40000000f00 */
        /* <DEDUP_REMOVED lines=22> */
[----:B------:R-:W-:Y:S01]  /*efa90*/  IADD3 R30, P5, PT, R30, UR14, RZ ;  /* 0x0000000e1e1e7c10 */ /* 0x000fe2000ffbe0ff */
[----:B-1----:R-:W-:Y:S01]  /*efaa0*/  IMAD.MOV.U32 R20, RZ, RZ, R32 ;  /* 0x000000ffff147224 */ /* 0x002fe200078e0020 */
[----:B------:R-:W-:-:S03]  /*efab0*/  MOV R21, R33 ;  /* 0x0000002100157202 */ /* 0x000fc60000000f00 */
[----:B------:R-:W-:Y:S01]  /*efac0*/  STL [R1+0x3e7c], R30 ;  /* 0x003e7c1e01007387 */ /* 0x000fe20000100800 */
[----:B------:R-:W-:-:S03]  /*efad0*/  IADD3.X R31, PT, PT, R31, UR5, RZ, P5, !PT ;  /* 0x000000051f1f7c10 */ /* 0x000fc6000affe4ff */
[----:B------:R1:W-:Y:S04]  /*efae0*/  STL [R1+0x3e78], R33 ;  /* 0x003e782101007387 */ /* 0x0003e80000100800 */
        /* <DEDUP_REMOVED lines=12> */
[----:B------:R-:W3:Y:S04]  /*efbb0*/  LDL.LU R33, [R1+0x3db8] ;  /* 0x003db80001217983 */ /* 0x000ee80000300800 */
[----:B-1----:R-:W3:Y:S04]  /*efbc0*/  LDL.LU R31, [R1+0x3db0] ;  /* 0x003db000011f7983 */ /* 0x002ee80000300800 */
        /* <DEDUP_REMOVED lines=45> */
[----:B------:R1:W-:Y:S01]  /*efea0*/  STL [R1+0x3dc4], R32 ;  /* 0x003dc42001007387 */ /* 0x0003e20000100800 */
[----:B------:R-:W-:-:S03]  /*efeb0*/  IADD3.X R33, PT, PT, R33, UR5, RZ, P4, !PT ;  /* 0x0000000521217c10 */ /* 0x000fc6000a7fe4ff */
[----:B------:R-:W4:Y:S01]  /*efec0*/  LDL.LU R34, [R1+0x3d70] ;  /* 0x003d700001227983 */ /* 0x000f220000300800 */
[----:B-1----:R-:W-:Y:S01]  /*efed0*/  IMAD.MOV.U32 R20, RZ, RZ, R32 ;  /* 0x000000ffff147224 */ /* 0x002fe200078e0020 */
[----:B------:R-:W-:Y:S02]  /*efee0*/  MOV R21, R33 ;  /* 0x0000002100157202 */ /* 0x000fe40000000f00 */
[----:B------:R-:W4:Y:S04]  /*efef0*/  LDL.LU R25, [R1+0x3d38] ;  /* 0x003d380001197983 */ /* 0x000f280000300800 */
        /* <DEDUP_REMOVED lines=50> */
[----:B------:R-:W-:-:S03]  /*f0220*/  IADD3.X R28, PT, PT, R28, UR5, RZ, P4, !PT ;  /* 0x000000051c1c7c10 */ /* 0x000fc6000a7fe4ff */
[----:B-1----:R-:W4:Y:S01]  /*f0230*/  LDL.LU R29, [R1+0x3cbc] ;  /* 0x003cbc00011d7983 */ /* 0x002f220000300800 */
        /* <DEDUP_REMOVED lines=9> */
[----:B------:R-:W-:Y:S01]  /*f02d0*/  IADD3.X R33, PT, PT, R33, UR5, RZ, P4, !PT ;  /* 0x0000000521217c10 */ /* 0x000fe2000a7fe4ff */
[----:B----4-:R-:W-:Y:S01]  /*f02e0*/  IMAD.MOV.U32 R21, RZ, RZ, R28 ;  /* 0x000000ffff157224 */ /* 0x010fe200078e001c */
[----:B------:R-:W-:Y:S01]  /*f02f0*/  MOV R20, R26 ;  /* 0x0000001a00147202 */ /* 0x000fe20000000f00 */
        /* <DEDUP_REMOVED lines=65> */
[----:B------:R1:W-:Y:S04]  /*f0710*/  STL [R1+0x3c44], R32 ;  /* 0x003c442001007387 */ /* 0x0003e80000100800 */
[----:B------:R-:W3:Y:S01]  /*f0720*/  LDL.LU R34, [R1+0x3bf0] ;  /* 0x003bf00001227983 */ /* 0x000ee20000300800 */
[----:B----4-:R-:W-:Y:S01]  /*f0730*/  MOV R20, R25 ;  /* 0x0000001900147202 */ /* 0x010fe20000000f00 */
[----:B------:R-:W-:Y:S01]  /*f0740*/  IMAD.MOV.U32 R21, RZ, RZ, R28 ;  /* 0x000000ffff157224 */ /* 0x000fe200078e001c */
[----:B------:R-:W-:Y:S01]  /*f0750*/  IADD3.X R33, PT, PT, R33, UR5, RZ, P4, !PT ;  /* 0x0000000521217c10 */ /* 0x000fe2000a7fe4ff */
[----:B------:R-:W4:Y:S04]  /*f0760*/  LDL.LU R25, [R1+0x3bb8] ;  /* 0x003bb80001197983 */ /* 0x000f280000300800 */
[----:B------:R1:W-:Y:S01]  /*f0770*/  LDGSTS.E [R3+-0x75300], desc[UR74][R20.64], P3 ;  /* 0x8ad0000014037fae */ /* 0x0003e200099a104a */
[----:B------:R-:W-:Y:S01]  /*f0780*/  IADD3 R30, P5, PT, R30, UR14, RZ ;  /* 0x0000000e1e1e7c10 */ /* 0x000fe2000ffbe0ff */
[----:B-1----:R-:W-:Y:S01]  /*f0790*/  IMAD.MOV.U32 R20, RZ, RZ, R32 ;  /* 0x000000ffff147224 */ /* 0x002fe200078e0020 */
[----:B------:R-:W-:-:S02]  /*f07a0*/  MOV R21, R33 ;  /* 0x0000002100157202 */ /* 0x000fc40000000f00 */
[----:B------:R-:W-:Y:S01]  /*f07b0*/  IADD3.X R31, PT, PT, R31, UR5, RZ, P5, !PT ;  /* 0x000000051f1f7c10 */ /* 0x000fe2000affe4ff */
[----:B------:R-:W-:Y:S04]  /*f07c0*/  STL [R1+0x3c3c], R30 ;  /* 0x003c3c1e01007387 */ /* 0x000fe80000100800 */
[----:B------:R1:W-:Y:S04]  /*f07d0*/  STL [R1+0x3c38], R33 ;  /* 0x003c382101007387 */ /* 0x0003e80000100800 */
[----:B------:R-:W4:Y:S01]  /*f07e0*/  LDL.LU R28, [R1+0x3bb0] ;  /* 0x003bb000011c7983 */ /* 0x000f220000300800 */
        /* <DEDUP_REMOVED lines=37> */
[----:B---3--:R-:W-:Y:S02]  /*f0a40*/  IADD3.X R34, PT, PT, R34, UR5, RZ, P4, !PT ;  /* 0x0000000522227c10 */ /* 0x008fe4000a7fe4ff */
[----:B------:R-:W-:Y:S02]  /*f0a50*/  IADD3 R26, P4, PT, R26, UR14, RZ ;  /* 0x0000000e1a1a7c10 */ /* 0x000fe4000ff9e0ff */
[----:B------:R-:W-:-:S02]  /*f0a60*/  MOV R21, R34 ;  /* 0x0000002200157202 */ /* 0x000fc40000000f00 */
[----:B----4-:R-:W-:Y:S01]  /*f0a70*/  IADD3.X R25, PT, PT, R25, UR5, RZ, P5, !PT ;  /* 0x0000000519197c10 */ /* 0x010fe2000affe4ff */
[----:B------:R-:W-:Y:S04]  /*f0a80*/  STL [R1+0x3bf0], R34 ;  /* 0x003bf02201007387 */ /* 0x000fe80000100800 */
[----:B------:R3:W-:Y:S01]  /*f0a90*/  LDGSTS.E [R3+-0x74300], desc[UR74][R20.64], P3 ;  /* 0x8bd0000014037fae */ /* 0x0007e200099a104a */
[----:B------:R-:W-:-:S03]  /*f0aa0*/  ISETP.NE.U32.AND P3, PT, RZ, UR12, PT ;  /* 0x0000000cff007c0c */ /* 0x000fc6000bf65070 */
[----:B------:R-:W-:Y:S04]  /*f0ab0*/  STL [R1+0x3bbc], R26 ;  /* 0x003bbc1a01007387 */ /* 0x000fe80000100800 */
[----:B------:R4:W-:Y:S01]  /*f0ac0*/  STL [R1+0x3bb8], R25 ;  /* 0x003bb81901007387 */ /* 0x0009e20000100800 */
[----:B---3--:R-:W-:-:S03]  /*f0ad0*/  IMAD.MOV.U32 R20, RZ, RZ, R23 ;  /* 0x000000ffff147224 */ /* 0x008fc600078e0017 */
[----:B-1----:R-:W3:Y:S01]  /*f0ae0*/  LDL.LU R29, [R1+0x3b3c] ;  /* 0x003b3c00011d7983 */ /* 0x002ee20000300800 */
[----:B------:R-:W-:-:S05]  /*f0af0*/  IMAD.MOV.U32 R21, RZ, RZ, R25 ;  /* 0x000000ffff157224 */ /* 0x000fca00078e0019 */
[----:B------:R1:W-:Y:S01]  /*f0b00*/  LDGSTS.E [R3+-0x73c00], desc[UR74][R20.64], P2 ;  /* 0x8c40000014037fae */ /* 0x0003e200091a104a */
[----:B------:R-:W-:-:S05]  /*f0b10*/  IADD3.X R28, PT, PT, R28, UR5, RZ, P4, !PT ;  /* 0x000000051c1c7c10 */ /* 0x000fca000a7fe4ff */
[----:B------:R4:W-:Y:S04]  /*f0b20*/  STL [R1+0x3bb0], R28 ;  /* 0x003bb01c01007387 */ /* 0x0009e80000100800 */
[----:B--2---:R-:W2:Y:S01]  /*f0b30*/  LDL.LU R23, [R1+0x3b04] ;  /* 0x003b040001177983 */ /* 0x004ea20000300800 */
[----:B-1----:R-:W-:Y:S01]  /*f0b40*/  MOV R20, R26 ;  /* 0x0000001a00147202 */ /* 0x002fe20000000f00 */
[----:B------:R-:W-:Y:S02]  /*f0b50*/  IMAD.MOV.U32 R21, RZ, RZ, R28 ;  /* 0x000000ffff157224 */ /* 0x000fe400078e001c */
        /* <DEDUP_REMOVED lines=119> */
[----:B------:R-:W-:Y:S01]  /*f12d0*/  STL [R1+0x3a44], R23 ;  /* 0x003a441701007387 */ /* 0x000fe20000100800 */
        /* <DEDUP_REMOVED lines=9> */
[----:B-1----:R-:W4:Y:S01]  /*f1370*/  LDL.LU R29, [R1+0x41ac] ;  /* 0x0041ac00011d7983 */ /* 0x002f220000300800 */
[----:B--2---:R-:W-:Y:S02]  /*f1380*/  IMAD.MOV.U32 R20, RZ, RZ, R23 ;  /* 0x000000ffff147224 */ /* 0x004fe400078e0017 */
[----:B------:R-:W-:Y:S01]  /*f1390*/  IMAD.MOV.U32 R21, RZ, RZ, R25 ;  /* 0x000000ffff157224 */ /* 0x000fe200078e0019 */
[----:B------:R1:W-:Y:S01]  /*f13a0*/  STL [R1+0x3a30], R28 ;  /* 0x003a301c01007387 */ /* 0x0003e20000100800 */
[----:B------:R-:W-:-:S03]  /*f13b0*/  ISETP.NE.U32.AND P3, PT, RZ, UR12, PT ;  /* 0x0000000cff007c0c */ /* 0x000fc6000bf65070 */
[----:B---3--:R-:W2:Y:S04]  /*f13c0*/  LDL.LU R25, [R1+0x4174] ;  /* 0x0041740001197983 */ /* 0x008ea80000300800 */
[----:B------:R-:W3:Y:S04]  /*f13d0*/  LDL.LU R23, [R1+0x416c] ;  /* 0x00416c0001177983 */ /* 0x000ee80000300800 */
[----:B------:R1:W-:Y:S01]  /*f13e0*/  LDGSTS.E [R3+-0x70c00], desc[UR74][R20.64], P2 ;  /* 0x8f40000014037fae */ /* 0x0003e200091a104a */
[----:B------:R-:W-:-:S05]  /*f13f0*/  IADD3 R32, P4, PT, R32, UR14, RZ ;  /* 0x0000000e20207c10 */ /* 0x000fca000ff9e0ff */
[----:B------:R1:W-:Y:S04]  /*f1400*/  STL [R1+0x3a04], R32 ;  /* 0x003a042001007387 */ /* 0x0003e80000100800 */
[----:B------:R-:W3:Y:S01]  /*f1410*/  LDL.LU R34, [R1+0x41a0] ;  /* 0x0041a00001227983 */ /* 0x000ee20000300800 */
[----:B-1----:R-:W-:Y:S01]  /*f1420*/  MOV R20, R26 ;  /* 0x0000001a00147202 */ /* 0x002fe20000000f00 */
[----:B------:R-:W-:Y:S01]  /*f1430*/  IMAD.MOV.U32 R21, RZ, RZ, R28 ;  /* 0x000000ffff157224 */ /* 0x000fe200078e001c */
[----:B------:R-:W-:Y:S01]  /*f1440*/  IADD3.X R33, PT, PT, R33, UR5, RZ, P4, !PT ;  /* 0x0000000521217c10 */ /* 0x000fe2000a7fe4ff */
[----:B------:R-:W3:Y:S04]  /*f1450*/  LDL.LU R28, [R1+0x4168] ;  /* 0x00416800011c7983 */ /* 0x000ee80000300800 */
[----:B------:R1:W-:Y:S01]  /*f1460*/  LDGSTS.E [R3+-0x70b00], desc[UR74][R20.64], P2 ;  /* 0x8f50000014037fae */ /* 0x0003e200091a104a */
[----:B------:R-:W-:Y:S01]  /*f1470*/  IADD3 R30, P5, PT, R30, UR14, RZ ;  /* 0x0000000e1e1e7c10 */ /* 0x000fe2000ffbe0ff */
[----:B-1----:R-:W-:Y:S01]  /*f1480*/  IMAD.MOV.U32 R20, RZ, RZ, R32 ;  /* 0x000000ffff147224 */ /* 0x002fe200078e0020 */
[----:B------:R-:W-:-:S02]  /*f1490*/  MOV R21, R33 ;  /* 0x0000002100157202 */ /* 0x000fc40000000f00 */
[----:B------:R-:W-:Y:S01]  /*f14a0*/  IADD3.X R31, PT, PT, R31, UR5, RZ, P5, !PT ;  /* 0x000000051f1f7c10 */ /* 0x000fe2000affe4ff */
[----:B------:R-:W-:Y:S04]  /*f14b0*/  STL [R1+0x39fc], R30 ;  /* 0x0039fc1e01007387 */ /* 0x000fe80000100800 */
        /* <DEDUP_REMOVED lines=34> */
[----:B----4-:R-:W-:-:S05]  /*f16e0*/  IADD3 R29, P4, PT, R29, UR14, RZ ;  /* 0x0000000e1d1d7c10 */ /* 0x010fca000ff9e0ff */
[----:B-1----:R-:W-:Y:S01]  /*f16f0*/  IMAD.MOV.U32 R20, RZ, RZ, R29 ;  /* 0x000000ffff147224 */ /* 0x002fe200078e001d */
[----:B--2---:R-:W-:Y:S01]  /*f1700*/  IADD3 R25, P5, PT, R25, UR14, RZ ;  /* 0x0000000e19197c10 */ /* 0x004fe2000ffbe0ff */
[----:B------:R-:W-:Y:S04]  /*f1710*/  STL [R1+0x41ac], R29 ;  /* 0x0041ac1d01007387 */ /* 0x000fe80000100800 */
[----:B------:R-:W-:Y:S01]  /*f1720*/  STL [R1+0x4174], R25 ;  /* 0x0041741901007387 */ /* 0x000fe20000100800 */
[----:B---3--:R-:W-:Y:S02]  /*f1730*/  IADD3.X R34, PT, PT, R34, UR5, RZ, P4, !PT ;  /* 0x0000000522227c10 */ /* 0x008fe4000a7fe4ff */
        /* <DEDUP_REMOVED lines=8> */
[----:B-1----:R-:W-:Y:S02]  /*f17c0*/  IMAD.MOV.U32 R20, RZ, RZ, R25 ;  /* 0x000000ffff147224 */ /* 0x002fe400078e0019 */
[----:B------:R-:W-:Y:S02]  /*f17d0*/  IMAD.MOV.U32 R21, RZ, RZ, R28 ;  /* 0x000000ffff157224 */ /* 0x000fe400078e001c */
[----:B--2---:R-:W2:Y:S01]  /*f17e0*/  LDL.LU R28, [R1+0x40ec] ;  /* 0x0040ec00011c7983 */ /* 0x004ea20000300800 */
[----:B------:R-:W-:-:S03]  /*f17f0*/  IADD3.X R26, PT, PT, R26, UR5, RZ, P4, !PT ;  /* 0x000000051a1a7c10 */ /* 0x000fc6000a7fe4ff */
[----:B------:R1:W-:Y:S04]  /*f1800*/  LDGSTS.E [R0+-0x7f200], desc[UR74][R20.64], P3 ;  /* 0x80e0000014007fae */ /* 0x0003e800099a104a */
[----:B------:R3:W-:Y:S04]  /*f1810*/  STL [R1+0x4160], R26 ;  /* 0x0041601a01007387 */ /* 0x0007e80000100800 */
[----:B------:R-:W4:Y:S01]  /*f1820*/  LDL.LU R3, [R1+0x40b4] ;  /* 0x0040b40001037983 */ /* 0x000f220000300800 */
[----:B-1----:R-:W-:Y:S01]  /*f1830*/  MOV R20, R23 ;  /* 0x0000001700147202 */ /* 0x002fe20000000f00 */
[----:B------:R-:W-:-:S02]  /*f1840*/  IMAD.MOV.U32 R21, RZ, RZ, R26 ;  /* 0x000000ffff157224 */ /* 0x000fc400078e001a */
[----:B------:R-:W4:Y:S04]  /*f1850*/  LDL.LU R25, [R1+0x40ac] ;  /* 0x0040ac0001197983 */ /* 0x000f280000300800 */
        /* <DEDUP_REMOVED lines=13> */
[----:B---3--:R-:W3:Y:S01]  /*f1930*/  LDL.LU R26, [R1+0x40a0] ;  /* 0x0040a000011a7983 */ /* 0x008ee20000300800 */
        /* <DEDUP_REMOVED lines=31> */
[----:B--2---:R-:W-:-:S05]  /*f1b30*/  IADD3 R28, P4, PT, R28, UR14, RZ ;  /* 0x0000000e1c1c7c10 */ /* 0x004fca000ff9e0ff */
[----:B-1----:R-:W-:Y:S01]  /*f1b40*/  IMAD.MOV.U32 R20, RZ, RZ, R28 ;  /* 0x000000ffff147224 */ /* 0x002fe200078e001c */
[----:B------:R1:W-:Y:S01]  /*f1b50*/  STL [R1+0x40ec], R28 ;  /* 0x0040ec1c01007387 */ /* 0x0003e20000100800 */
[----:B----4-:R-:W-:-:S05]  /*f1b60*/  IADD3 R3, P5, PT, R3, UR14, RZ ;  /* 0x0000000e03037c10 */ /* 0x010fca000ffbe0ff */
        /* <DEDUP_REMOVED lines=9> */
[----:B---3--:R-:W-:-:S03]  /*f1c00*/  IADD3.X R26, PT, PT, R26, UR5, RZ, P4, !PT ;  /* 0x000000051a1a7c10 */ /* 0x008fc6000a7fe4ff */
[----:B-1----:R-:W3:Y:S01]  /*f1c10*/  LDL.LU R28, [R1+0x402c] ;  /* 0x00402c00011c7983 */ /* 0x002ee20000300800 */
[----:B----4-:R-:W-:Y:S02]  /*f1c20*/  IMAD.MOV.U32 R20, RZ, RZ, R3 ;  /* 0x000000ffff147224 */ /* 0x010fe400078e0003 */
[----:B------:R-:W-:Y:S01]  /*f1c30*/  IMAD.MOV.U32 R21, RZ, RZ, R23 ;  /* 0x000000ffff157224 */ /* 0x000fe200078e0017 */
[----:B------:R1:W-:Y:S01]  /*f1c40*/  STL [R1+0x40a0], R26 ;  /* 0x0040a01a01007387 */ /* 0x0003e20000100800 */
[----:B------:R-:W-:-:S03]  /*f1c50*/  ISETP.NE.U32.AND P3, PT, RZ, UR12, PT ;  /* 0x0000000cff007c0c */ /* 0x000fc6000bf65070 */
[----:B--2---:R-:W2:Y:S04]  /*f1c60*/  LDL.LU R3, [R1+0x3ff4] ;  /* 0x003ff40001037983 */ /* 0x004ea80000300800 */
[----:B------:R-:W4:Y:S04]  /*f1c70*/  LDL.LU R23, [R1+0x3fec] ;  /* 0x003fec0001177983 */ /* 0x000f280000300800 */
[----:B------:R1:W-:Y:S01]  /*f1c80*/  LDGSTS.E [R0+-0x7da00], desc[UR74][R20.64], P2 ;  /* 0x8260000014007fae */ /* 0x0003e200091a104a */
[----:B------:R-:W-:-:S05]  /*f1c90*/  IADD3 R32, P4, PT, R32, UR14, RZ ;  /* 0x0000000e20207c10 */ /* 0x000fca000ff9e0ff */
[----:B------:R1:W-:Y:S01]  /*f1ca0*/  STL [R1+0x4074], R32 ;  /* 0x0040742001007387 */ /* 0x0003e20000100800 */
[----:B------:R-:W-:Y:S01]  /*f1cb0*/  IADD3.X R33, PT, PT, R33, UR5, RZ, P4, !PT ;  /* 0x0000000521217c10 */ /* 0x000fe2000a7fe4ff */
[----:B-1----:R-:W-:Y:S01]  /*f1cc0*/  IMAD.MOV.U32 R21, RZ, RZ, R26 ;  /* 0x000000ffff157224 */ /* 0x002fe200078e001a */
[----:B------:R-:W-:Y:S01]  /*f1cd0*/  MOV R20, R25 ;  /* 0x0000001900147202 */ /* 0x000fe20000000f00 */
[----:B------:R-:W4:Y:S04]  /*f1ce0*/  LDL.LU R29, [R1+0x4020] ;  /* 0x00402000011d7983 */ /* 0x000f280000300800 */
[----:B------:R-:W4:Y:S04]  /*f1cf0*/  LDL.LU R25, [R1+0x3fe8] ;  /* 0x003fe80001197983 */ /* 0x000f280000300800 */
[----:B------:R1:W-:Y:S01]  /*f1d00*/  LDGSTS.E [R0+-0x7d900], desc[UR74][R20.64], P2 ;  /* 0x8270000014007fae */ /* 0x0003e200091a104a */
[----:B------:R-:W-:-:S04]  /*f1d10*/  IADD3 R30, P5, PT, R30, UR14, RZ ;  /* 0x0000000e1e1e7c10 */ /* 0x000fc8000ffbe0ff */
[----:B------:R-:W-:Y:S01]  /*f1d20*/  IADD3.X R31, PT, PT, R31, UR5, RZ, P5, !PT ;  /* 0x000000051f1f7c10 */ /* 0x000fe2000affe4ff */
[----:B------:R-:W-:Y:S04]  /*f1d30*/  STL [R1+0x406c], R30 ;  /* 0x00406c1e01007387 */ /* 0x000fe80000100800 */
[----:B------:R1:W-:Y:S01]  /*f1d40*/  STL [R1+0x4068], R33 ;  /* 0x0040682101007387 */ /* 0x0003e20000100800 */
[----:B------:R-:W-:-:S03]  /*f1d50*/  IADD3 R22, P4, PT, R22, UR14, RZ ;  /* 0x0000000e16167c10 */ /* 0x000fc6000ff9e0ff */
[----:B------:R-:W4:Y:S01]  /*f1d60*/  LDL.LU R26, [R1+0x3fe0] ;  /* 0x003fe000011a7983 */ /* 0x000f220000300800 */
[----:B-1----:R-:W-:Y:S01]  /*f1d70*/  IMAD.MOV.U32 R20, RZ, RZ, R32 ;  /* 0x000000ffff147224 */ /* 0x002fe200078e0020 */
[----:B------:R-:W-:Y:S02]  /*f1d80*/  MOV R21, R33 ;  /* 0x0000002100157202 */ /* 0x000fe40000000f00 */
[----:B------:R-:W-:Y:S01]  /*f1d90*/  STL [R1+0x4034], R22 ;  /* 0x0040341601007387 */ /* 0x000fe20000100800 */
[----:B------:R-:W-:-:S03]  /*f1da0*/  IADD3.X R24, PT, PT, R24, UR5, RZ, P4, !PT ;  /* 0x0000000518187c10 */ /* 0x000fc6000a7fe4ff */
[----:B------:R-:W-:Y:S04]  /*f1db0*/  STL.64 [R1+0x4c0], R36 ;  /* 0x0004c02401007387 */ /* 0x000fe80000100a00 */
[----:B------:R-:W-:Y:S04]  /*f1dc0*/  STL.64 [R1+0x4c8], R38 ;  /* 0x0004c82601007387 */ /* 0x000fe80000100a00 */
[----:B------:R1:W-:Y:S04]  /*f1dd0*/  STL [R1+0x4060], R31 ;  /* 0x0040601f01007387 */ /* 0x0003e80000100800 */
[----:B------:R-:W4:Y:S04]  /*f1de0*/  LDL.LU R32, [R1+0x3fb4] ;  /* 0x003fb40001207983 */ /* 0x000f280000300800 */
        /* <DEDUP_REMOVED lines=27> */
[----:B--2---:R-:W-:Y:S01]  /*f1fa0*/  IADD3 R3, P5, PT, R3, UR14, RZ ;  /* 0x0000000e03037c10 */ /* 0x004fe2000ffbe0ff */
[----:B------:R1:W-:Y:S04]  /*f1fb0*/  STL [R1+0x402c], R28 ;  /* 0x00402c1c01007387 */ /* 0x0003e80000100800 */
[----:B------:R2:W-:Y:S01]  /*f1fc0*/  STL [R1+0x3ff4], R3 ;  /* 0x003ff40301007387 */ /* 0x0005e20000100800 */
[----:B----4-:R-:W-:Y:S02]  /*f1fd0*/  IADD3.X R29, PT, PT, R29, UR5, RZ, P4, !PT ;  /* 0x000000051d1d7c10 */ /* 0x010fe4000a7fe4ff */
[----:B------:R-:W-:Y:S02]  /*f1fe0*/  IADD3 R23, P4, PT, R23, UR14, RZ ;  /* 0x0000000e17177c10 */ /* 0x000fe4000ff9e0ff */
        /* <DEDUP_REMOVED lines=88> */
[----:B------:R-:W-:Y:S01]  /*f2570*/  STL [R1+0x3ef4], R32 ;  /* 0x003ef42001007387 */ /* 0x000fe20000100800 */
        /* <DEDUP_REMOVED lines=46> */
[----:B------:R-:W-:Y:S01]  /*f2860*/  STL [R1+0x3e74], R3 ;  /* 0x003e740301007387 */ /* 0x000fe20000100800 */
[----:B----4-:R-:W-:Y:S02]  /*f2870*/  IADD3.X R29, PT, PT, R29, UR5, RZ, P4, !PT ;  /* 0x000000051d1d7c10 */ /* 0x010fe4000a7fe4ff */
[----:B------:R-:W-:Y:S02]  /*f2880*/  IADD3 R23, P4, PT, R23, UR14, RZ ;  /* 0x0000000e17177c10 */ /* 0x000fe4000ff9e0ff */
[----:B------:R-:W-:Y:S02]  /*f2890*/  MOV R21, R29 ;  /* 0x0000001d00157202 */ /* 0x000fe40000000f00 */
[----:B------:R-:W-:Y:S01]  /*f28a0*/  IADD3.X R25, PT, PT, R25, UR5, RZ, P5, !PT ;  /* 0x0000000519197c10 */ /* 0x000fe2000affe4ff */
[----:B------:R-:W-:Y:S04]  /*f28b0*/  STL [R1+0x3ea0], R29 ;  /* 0x003ea01d01007387 */ /* 0x000fe80000100800 */
[----:B------:R2:W-:Y:S04]  /*f28c0*/  LDGSTS.E [R0+-0x79900], desc[UR74][R20.64], P2 ;  /* 0x8670000014007fae */ /* 0x0005e800091a104a */
[----:B------:R-:W-:Y:S01]  /*f28d0*/  STL [R1+0x3e6c], R23 ;  /* 0x003e6c1701007387 */ /* 0x000fe20000100800 */
[----:B------:R-:W-:-:S03]  /*f28e0*/  ISETP.NE.U32.AND P2, PT, RZ, UR12, PT ;  /* 0x0000000cff007c0c */ /* 0x000fc6000bf45070 */
[----:B------:R3:W-:Y:S01]  /*f28f0*/  STL [R1+0x3e68], R25 ;  /* 0x003e681901007387 */ /* 0x0007e20000100800 */
[----:B------:R-:W-:Y:S01]  /*f2900*/  IADD3.X R26, PT, PT, R26, UR5, RZ, P4, !PT ;  /* 0x000000051a1a7c10 */ /* 0x000fe2000a7fe4ff */
[----:B--2---:R-:W-:Y:S02]  /*f2910*/  IMAD.MOV.U32 R20, RZ, RZ, R3 ;  /* 0x000000ffff147224 */ /* 0x004fe400078e0003 */
[----:B-1----:R-:W2:Y:S01]  /*f2920*/  LDL.LU R28, [R1+0x3dec] ;  /* 0x003dec00011c7983 */ /* 0x002ea20000300800 */
[----:B------:R-:W-:-:S03]  /*f2930*/  IMAD.MOV.U32 R21, RZ, RZ, R25 ;  /* 0x000000ffff157224 */ /* 0x000fc600078e0019 */
[----:B------:R1:W-:Y:S04]  /*f2940*/  STL [R1+0x3e60], R26 ;  /* 0x003e601a01007387 */ /* 0x0003e80000100800 */
[----:B---3--:R-:W3:Y:S04]  /*f2950*/  LDL.LU R25, [R1+0x3db4] ;  /* 0x003db40001197983 */ /* 0x008ee80000300800 */
[----:B------:R-:W4:Y:S04]  /*f2960*/  LDL.LU R3, [R1+0x3dac] ;  /* 0x003dac0001037983 */ /* 0x000f280000300800 */
[----:B------:R1:W-:Y:S01]  /*f2970*/  LDGSTS.E [R0+-0x79200], desc[UR74][R20.64], P3 ;  /* 0x86e0000014007fae */ /* 0x0003e200099a104a */
[----:B------:R-:W-:-:S05]  /*f2980*/  IADD3 R33, P4, PT, R33, UR14, RZ ;  /* 0x0000000e21217c10 */ /* 0x000fca000ff9e0ff */
[----:B------:R-:W-:Y:S01]  /*f2990*/  STL [R1+0x3e34], R33 ;  /* 0x003e342101007387 */ /* 0x000fe20000100800 */
[----:B------:R-:W-:Y:S01]  /*f29a0*/  IADD3.X R34, PT, PT, R34, UR5, RZ, P4, !PT ;  /* 0x0000000522227c10 */ /* 0x000fe2000a7fe4ff */
[----:B-1----:R-:W-:Y:S01]  /*f29b0*/  IMAD.MOV.U32 R21, RZ, RZ, R26 ;  /* 0x000000ffff157224 */ /* 0x002fe200078e001a */
[----:B------:R-:W-:Y:S01]  /*f29c0*/  MOV R20, R23 ;  /* 0x0000001700147202 */ /* 0x000fe20000000f00 */
[----:B------:R-:W4:Y:S04]  /*f29d0*/  LDL.LU R29, [R1+0x3de0] ;  /* 0x003de000011d7983 */ /* 0x000f280000300800 */
[----:B------:R-:W4:Y:S04]  /*f29e0*/  LDL.LU R26, [R1+0x3da8] ;  /* 0x003da800011a7983 */ /* 0x000f280000300800 */
[----:B------:R1:W-:Y:S01]  /*f29f0*/  LDGSTS.E [R0+-0x79100], desc[UR74][R20.64], P3 ;  /* 0x86f0000014007fae */ /* 0x0003e200099a104a */
[----:B------:R-:W-:-:S05]  /*f2a00*/  IADD3 R30, P5, PT, R30, UR14, RZ ;  /* 0x0000000e1e1e7c10 */ /* 0x000fca000ffbe0ff */
[----:B------:R-:W-:Y:S01]  /*f2a10*/  STL [R1+0x3e2c], R30 ;  /* 0x003e2c1e01007387 */ /* 0x000fe20000100800 */
[----:B------:R-:W-:-:S03]  /*f2a20*/  IADD3.X R31, PT, PT, R31, UR5, RZ, P5, !PT ;  /* 0x000000051f1f7c10 */ /* 0x000fc6000affe4ff */
        /* <DEDUP_REMOVED lines=9> */
[----:B------:R-:W4:Y:S04]  /*f2ac0*/  LDL.LU R32, [R1+0x3d74] ;  /* 0x003d740001207983 */ /* 0x000f280000300800 */
[----:B------:R1:W-:Y:S04]  /*f2ad0*/  LDGSTS.E [R0+-0x78a00], desc[UR74][R20.64], P2 ;  /* 0x8760000014007fae */ /* 0x0003e800091a104a */
[----:B------:R1:W-:Y:S04]  /*f2ae0*/  STL [R1+0x3e20], R31 ;  /* 0x003e201f01007387 */ /* 0x0003e80000100800 */
[----:B------:R1:W-:Y:S02]  /*f2af0*/  STL [R1+0x3de8], R24 ;  /* 0x003de81801007387 */ /* 0x0003e40000100800 */
[----:B-1----:R-:W-:-:S02]  /*f2b00*/  IMAD.MOV.U32 R20, RZ, RZ, R30 ;  /* 0x000000ffff147224 */ /* 0x002fc400078e001e */
[----:B------:R-:W4:Y:S01]  /*f2b10*/  LDL.LU R34, [R1+0x3d68] ;  /* 0x003d680001227983 */ /* 0x000f220000300800 */
[----:B------:R-:W-:-:S03]  /*f2b20*/  IMAD.MOV.U32 R21, RZ, RZ, R31 ;  /* 0x000000ffff157224 */ /* 0x000fc600078e001f */
        /* <DEDUP_REMOVED lines=17> */
[----:B------:R1:W-:Y:S03]  /*f2c40*/  LDGSTS.E [R0+-0x78200], desc[UR74][R20.64], P3 ;  /* 0x87e0000014007fae */ /* 0x0003e600099a104a */
[----:B------:R-:W-:Y:S01]  /*f2c50*/  USEL UR12, UR12, URZ, !UP0 ;  /* 0x000000ff0c0c7287 */ /* 0x000fe2000c000000 */
[----:B--2---:R-:W-:-:S05]  /*f2c60*/  IADD3 R28, P4, PT, R28, UR14, RZ ;  /* 0x0000000e1c1c7c10 */ /* 0x004fca000ff9e0ff */
[----:B-1----:R-:W-:Y:S01]  /*f2c70*/  IMAD.MOV.U32 R20, RZ, RZ, R28 ;  /* 0x000000ffff147224 */ /* 0x002fe200078e001c */
[----:B---3--:R-:W-:Y:S01]  /*f2c80*/  IADD3 R25, P5, PT, R25, UR14, RZ ;  /* 0x0000000e19197c10 */ /* 0x008fe2000ffbe0ff */
[----:B------:R-:W-:Y:S04]  /*f2c90*/  STL [R1+0x3dec], R28 ;  /* 0x003dec1c01007387 */ /* 0x000fe80000100800 */
[----:B------:R-:W-:Y:S01]  /*f2ca0*/  STL [R1+0x3db4], R25 ;  /* 0x003db41901007387 */ /* 0x000fe20000100800 */
[----:B----4-:R-:W-:Y:S02]  /*f2cb0*/  IADD3.X R29, PT, PT, R29, UR5, RZ, P4, !PT ;  /* 0x000000051d1d7c10 */ /* 0x010fe4000a7fe4ff */
[----:B------:R-:W-:Y:S02]  /*f2cc0*/  IADD3 R3, P4, PT, R3, UR14, RZ ;  /* 0x0000000e03037c10 */ /* 0x000fe4000ff9e0ff */
[----:B------:R-:W-:-:S02]  /*f2cd0*/  MOV R21, R29 ;  /* 0x0000001d00157202 */ /* 0x000fc40000000f00 */
[----:B------:R-:W-:Y:S01]  /*f2ce0*/  IADD3.X R26, PT, PT, R26, UR5, RZ, P5, !PT ;  /* 0x000000051a1a7c10 */ /* 0x000fe2000affe4ff */
[----:B------:R1:W-:Y:S04]  /*f2cf0*/  STL [R1+0x3de0], R29 ;  /* 0x003de01d01007387 */ /* 0x0003e80000100800 */
[----:B------:R2:W-:Y:S04]  /*f2d00*/  LDGSTS.E [R0+-0x78100], desc[UR74][R20.64], P3 ;  /* 0x87f0000014007fae */ /* 0x0005e800099a104a */
[----:B------:R-:W-:Y:S01]  /*f2d10*/  STL [R1+0x3dac], R3 ;  /* 0x003dac0301007387 */ /* 0x000fe20000100800 */
[----:B------:R-:W-:-:S03]  /*f2d20*/  ISETP.NE.U32.AND P3, PT, RZ, UR12, PT ;  /* 0x0000000cff007c0c */ /* 0x000fc6000bf65070 */
[----:B------:R3:W-:Y:S01]  /*f2d30*/  STL [R1+0x3da8], R26 ;  /* 0x003da81a01007387 */ /* 0x0007e20000100800 */
[----:B------:R-:W-:Y:S01]  /*f2d40*/  IADD3.X R23, PT, PT, R23, UR5, RZ, P4, !PT ;  /* 0x0000000517177c10 */ /* 0x000fe2000a7fe4ff */
[----:B--2---:R-:W-:Y:S02]  /*f2d50*/  IMAD.MOV.U32 R20, RZ, RZ, R25 ;  /* 0x000000ffff147224 */ /* 0x004fe400078e0019 */
[----:B------:R-:W-:Y:S02]  /*f2d60*/  IMAD.MOV.U32 R21, RZ, RZ, R26 ;  /* 0x000000ffff157224 */ /* 0x000fe400078e001a */
[----:B------:R2:W-:Y:S04]  /*f2d70*/  STL [R1+0x3da0], R23 ;  /* 0x003da01701007387 */ /* 0x0005e80000100800 */
[----:B------:R4:W-:Y:S01]  /*f2d80*/  LDGSTS.E [R0+-0x77a00], desc[UR74][R20.64], P2 ;  /* 0x8860000014007fae */ /* 0x0009e200091a104a */
[----:B------:R-:W-:-:S05]  /*f2d90*/  IADD3 R32, P4, PT, R32, UR14, RZ ;  /* 0x0000000e20207c10 */ /* 0x000fca000ff9e0ff */
[----:B------:R-:W-:Y:S01]  /*f2da0*/  STL [R1+0x3d74], R32 ;  /* 0x003d742001007387 */ /* 0x000fe20000100800 */
[----:B----4-:R-:W-:Y:S01]  /*f2db0*/  MOV R20, R3 ;  /* 0x0000000300147202 */ /* 0x010fe20000000f00 */
[----:B------:R-:W-:Y:S02]  /*f2dc0*/  IMAD.MOV.U32 R21, RZ, RZ, R23 ;  /* 0x000000ffff157224 */ /* 0x000fe400078e0017 */
[----:B-1----:R-:W4:Y:S04]  /*f2dd0*/  LDL.LU R29, [R1+0x3d20] ;  /* 0x003d2000011d7983 */ /* 0x002f280000300800 */
[----:B------:R-:W4:Y:S04]  /*f2de0*/  LDL.LU R28, [R1+0x3d2c] ;  /* 0x003d2c00011c7983 */ /* 0x000f280000300800 */
[----:B---3--:R-:W3:Y:S01]  /*f2df0*/  LDL.LU R26, [R1+0x3ce8] ;  /* 0x003ce800011a7983 */ /* 0x008ee20000300800 */
[----:B------:R-:W-:-:S03]  /*f2e00*/  IADD3.X R34, PT, PT, R34, UR5, RZ, P4, !PT ;  /* 0x0000000522227c10 */ /* 0x000fc6000a7fe4ff */
[----:B------:R-:W3:Y:S04]  /*f2e10*/  LDL.LU R25, [R1+0x3cf4] ;  /* 0x003cf40001197983 */ /* 0x000ee80000300800 */
[----:B--2---:R-:W2:Y:S01]  /*f2e20*/  LDL.LU R23, [R1+0x3ce0] ;  /* 0x003ce00001177983 */ /* 0x004ea20000300800 */
[----:B------:R-:W-:-:S03]  /*f2e30*/  IADD3 R30, P5, PT, R30, UR14, RZ ;  /* 0x0000000e1e1e7c10 */ /* 0x000fc6000ffbe0ff */
[----:B------:R-:W2:Y:S01]  /*f2e40*/  LDL.LU R3, [R1+0x3cec] ;  /* 0x003cec0001037983 */ /* 0x000ea20000300800 */
[----:B------:R-:W-:-:S03]  /*f2e50*/  IADD3.X R31, PT, PT, R31, UR5, RZ, P5, !PT ;  /* 0x000000051f1f7c10 */ /* 0x000fc6000affe4ff */
[----:B------:R1:W-:Y:S04]  /*f2e60*/  LDGSTS.E [R0+-0x77900], desc[UR74][R20.64], P2 ;  /* 0x8870000014007fae */ /* 0x0003e800091a104a */
[----:B------:R-:W2:Y:S01]  /*f2e70*/  LDL.LU R33, [R1+0x3cb4] ;  /* 0x003cb40001217983 */ /* 0x000ea20000300800 */
[----:B------:R-:W-:-:S03]  /*f2e80*/  IADD3 R22, P4, PT, R22, UR14, RZ ;  /* 0x0000000e16167c10 */ /* 0x000fc6000ff9e0ff */
[----:B------:R-:W-:Y:S01]  /*f2e90*/  STL [R1+0x3d6c], R30 ;  /* 0x003d6c1e01007387 */ /* 0x000fe20000100800 */
[----:B-1----:R-:W-:Y:S01]  /*f2ea0*/  IMAD.MOV.U32 R20, RZ, RZ, R32 ;  /* 0x000000ffff147224 */ /* 0x002fe200078e0020 */
[----:B------:R-:W-:Y:S02]  /*f2eb0*/  MOV R21, R34 ;  /* 0x0000002200157202 */ /* 0x000fe40000000f00 */
[----:B------:R-:W-:Y:S01]  /*f2ec0*/  IADD3.X R24, PT, PT, R24, UR5, RZ, P4, !PT ;  /* 0x0000000518187c10 */ /* 0x000fe2000a7fe4ff */
[----:B------:R1:W-:Y:S04]  /*f2ed0*/  STL [R1+0x3d68], R34 ;  /* 0x003d682201007387 */ /* 0x0003e80000100800 */
[----:B------:R-:W-:Y:S04]  /*f2ee0*/  STL [R1+0x3d34], R22 ;  /* 0x003d341601007387 */ /* 0x000fe80000100800 */
[----:B------:R1:W-:Y:S04]  /*f2ef0*/  STL [R1+0x3d60], R31 ;  /* 0x003d601f01007387 */ /* 0x0003e80000100800 */
[----:B------:R1:W-:Y:S04]  /*f2f00*/  LDGSTS.E [R0+-0x77200], desc[UR74][R20.64], P3 ;  /* 0x88e0000014007fae */ /* 0x0003e800099a104a */
[----:B------:R1:W-:Y:S04]  /*f2f10*/  STL [R1+0x3d28], R24 ;  /* 0x003d281801007387 */ /* 0x0003e80000100800 */
[----:B------:R-:W2:Y:S01]  /*f2f20*/  LDL.LU R38, [R1+0x98] ;  /* 0x0000980001267983 */ /* 0x000ea20000300800 */
[----:B-1----:R-:W-:-:S03]  /*f2f30*/  IMAD.MOV.U32 R20, RZ, RZ, R30 ;  /* 0x000000ffff147224 */ /* 0x002fc600078e001e */
[----:B------:R-:W2:Y:S01]  /*f2f40*/  LDL.LU R39, [R1+0x9c] ;  /* 0x00009c0001277983 */ /* 0x000ea20000300800 */
[----:B------:R-:W-:-:S03]  /*f2f50*/  IMAD.MOV.U32 R21, RZ, RZ, R31 ;  /* 0x000000ffff157224 */ /* 0x000fc600078e001f */
[----:B------:R-:W2:Y:S04]  /*f2f60*/  LDL.LU R34, [R1+0x3ca8] ;  /* 0x003ca80001227983 */ /* 0x000ea80000300800 */
[----:B------:R-:W2:Y:S04]  /*f2f70*/  LDL.LU R32, [R1+0x3ca0] ;  /* 0x003ca00001207983 */ /* 0x000ea80000300800 */
[----:B------:R1:W-:Y:S04]  /*f2f80*/  LDGSTS.E [R0+-0x77100], desc[UR74][R20.64], P3 ;  /* 0x88f0000014007fae */ /* 0x0003e800099a104a */
[----:B------:R-:W2:Y:S01]  /*f2f90*/  LDL.LU R31, [R1+0x3cac] ;  /* 0x003cac00011f7983 */ /* 0x000ea20000300800 */
[----:B-1----:R-:W-:Y:S01]  /*f2fa0*/  IMAD.MOV.U32 R21, RZ, RZ, R24 ;  /* 0x000000ffff157224 */ /* 0x002fe200078e0018 */
[----:B------:R-:W-:-:S02]  /*f2fb0*/  MOV R20, R22 ;  /* 0x0000001600147202 */ /* 0x000fc40000000f00 */
[----:B------:R-:W2:Y:S04]  /*f2fc0*/  LDL.LU R24, [R1+0x3c68] ;  /* 0x003c680001187983 */ /* 0x000ea80000300800 */
[----:B------:R-:W2:Y:S01]  /*f2fd0*/  LDL.LU R22, [R1+0x3c74] ;  /* 0x003c740001167983 */ /* 0x000ea20000300800 */
[----:B------:R-:W-:-:S04]  /*f2fe0*/  UISETP.GT.AND UP1, UPT, UR16, 0x4b, UPT ;  /* 0x0000004b1000788c */ /* 0x000fc8000bf24270 */
[----:B------:R-:W-:Y:S02]  /*f2ff0*/  USEL UR13, URZ, 0x4, !UP1 ;  /* 0x00000004ff0d7887 */ /* 0x000fe4000c800000 */
[----:B------:R-:W-:Y:S02]  /*f3000*/  UISETP.GT.AND UP1, UPT, UR16, 0x4f, UPT ;  /* 0x0000004f1000788c */ /* 0x000fe4000bf24270 */
[----:B------:R-:W-:Y:S02]  /*f3010*/  USEL UR13, UR13, URZ, !UP0 ;  /* 0x000000ff0d0d7287 */ /* 0x000fe4000c000000 */
[----:B------:R-:W-:-:S04]  /*f3020*/  USEL UR12, URZ, 0x4, !UP1 ;  /* 0x00000004ff0c7887 */ /* 0x000fc8000c800000 */
[----:B------:R-:W-:Y:S01]  /*f3030*/  ISETP.NE.U32.AND P2, PT, RZ, UR13, PT ;  /* 0x0000000dff007c0c */ /* 0x000fe2000bf45070 */
[----:B------:R-:W-:Y:S02]  /*f3040*/  USEL UR12, UR12, URZ, !UP0 ;  /* 0x000000ff0c0c7287 */ /* 0x000fe4000c000000 */
[----:B------:R-:W-:-:S04]  /*f3050*/  UISETP.GT.AND UP1, UPT, UR16, 0x53, UPT ;  /* 0x000000531000788c */ /* 0x000fc8000bf24270 */
[----:B------:R-:W-:Y:S01]  /*f3060*/  ISETP.NE.U32.AND P3, PT, RZ, UR12, PT ;  /* 0x0000000cff007c0c */ /* 0x000fe2000bf65070 */
[----:B------:R-:W-:-:S05]  /*f3070*/  USEL UR12, URZ, 0x4, !UP1 ;  /* 0x00000004ff0c7887 */ /* 0x000fca000c800000 */
[----:B------:R1:W-:Y:S01]  /*f3080*/  LDGSTS.E [R0+-0x76a00], desc[UR74][R20.64], P2 ;  /* 0x8960000014007fae */ /* 0x0003e200091a104a */
[----:B------:R-:W-:Y:S01]  /*f3090*/  USEL UR12, UR12, URZ, !UP0 ;  /* 0x000000ff0c0c7287 */ /* 0x000fe2000c000000 */
[----:B----4-:R-:W-:-:S04]  /*f30a0*/  IADD3 R28, P4, PT, R28, UR14, RZ ;  /* 0x0000000e1c1c7c10 */ /* 0x010fc8000ff9e0ff */
[----:B------:R-:W-:Y:S02]  /*f30b0*/  IADD3.X R29, PT, PT, R29, UR5, RZ, P4, !PT ;  /* 0x000000051d1d7c10 */ /* 0x000fe4000a7fe4ff */
[----:B---3--:R-:W-:Y:S01]  /*f30c0*/  IADD3 R25, P5, PT, R25, UR14, RZ ;  /* 0x0000000e19197c10 */ /* 0x008fe2000ffbe0ff */
[----:B------:R-:W-:Y:S01]  /*f30d0*/  STL [R1+0x3d2c], R28 ;  /* 0x003d2c1c01007387 */ /* 0x000fe20000100800 */
[----:B-1----:R-:W-:Y:S01]  /*f30e0*/  IMAD.MOV.U32 R20, RZ, RZ, R28 ;  /* 0x000000ffff147224 */ /* 0x002fe200078e001c */
[----:B------:R-:W-:Y:S02]  /*f30f0*/  MOV R21, R29 ;  /* 0x0000001d00157202 */ /* 0x000fe40000000f00 */
[----:B------:R-:W-:Y:S02]  /*f3100*/  IADD3.X R26, PT, PT, R26, UR5, RZ, P5, !PT ;  /* 0x000000051a1a7c10 */ /* 0x000fe4000affe4ff */
[----:B--2---:R-:W-:Y:S01]  /*f3110*/  IADD3 R3, P4, PT, R3, UR14, RZ ;  /* 0x0000000e03037c10 */ /* 0x004fe2000ff9e0ff */
[----:B------:R-:W-:Y:S03]  /*f3120*/  STL [R1+0x3cf4], R25 ;  /* 0x003cf41901007387 */ /* 0x000fe60000100800 */
[----:B------:R-:W-:Y:S01]  /*f3130*/  IADD3.X R23, PT, PT, R23, UR5, RZ, P4, !PT ;  /* 0x0000000517177c10 */ /* 0x000fe2000a7fe4ff */
[----:B------:R1:W-:Y:S01]  /*f3140*/  STL [R1+0x3d20], R29 ;  /* 0x003d201d01007387 */ /* 0x0003e20000100800 */
[----:B------:R-:W-:-:S03]  /*f3150*/  IADD3 R33, P4, PT, R33, UR14, RZ ;  /* 0x0000000e21217c10 */ /* 0x000fc6000ff9e0ff */
[----:B------:R-:W-:Y:S04]  /*f3160*/  STL [R1+0x3cec], R3 ;  /* 0x003cec0301007387 */ /* 0x000fe80000100800 */
[----:B------:R2:W-:Y:S04]  /*f3170*/  STL [R1+0x3ce8], R26 ;  /* 0x003ce81a01007387 */ /* 0x0005e80000100800 */
[----:B------:R3:W-:Y:S01]  /*f3180*/  LDGSTS.E [R0+-0x76900], desc[UR74][R20.64], P2 ;  /* 0x8970000014007fae */ /* 0x0007e200091a104a */
[----:B------:R-:W-:-:S03]  /*f3190*/  ISETP.NE.U32.AND P2, PT, RZ, UR12, PT ;  /* 0x0000000cff007c0c */ /* 0x000fc6000bf45070 */
[----:B------:R4:W-:Y:S04]  /*f31a0*/  STL [R1+0x3ce0], R23 ;  /* 0x003ce01701007387 */ /* 0x0009e80000100800 */
[----:B------:R-:W-:Y:S01]  /*f31b0*/  STL [R1+0x3cb4], R33 ;  /* 0x003cb42101007387 */ /* 0x000fe20000100800 */
[----:B---3--:R-:W-:-:S03]  /*f31c0*/  IMAD.MOV.U32 R20, RZ, RZ, R25 ;  /* 0x000000ffff147224 */ /* 0x008fc600078e0019 */
[----:B------:R-:W3:Y:S01]  /*f31d0*/  LDL.LU R30, [R1+0x3c60] ;  /* 0x003c6000011e7983 */ /* 0x000ee20000300800 */
[----:B------:R-:W-:-:S03]  /*f31e0*/  IMAD.MOV.U32 R21, RZ, RZ, R26 ;  /* 0x000000ffff157224 */ /* 0x000fc600078e001a */
[----:B-1----:R-:W3:Y:S04]  /*f31f0*/  LDL.LU R29, [R1+0x3c6c] ;  /* 0x003c6c00011d7983 */ /* 0x002ee80000300800 */
[----:B------:R1:W-:Y:S04]  /*f3200*/  LDGSTS.E [R0+-0x76200], desc[UR74][R20.64], P3 ;  /* 0x89e0000014007fae */ /* 0x0003e800099a104a */
[----:B------:R-:W3:Y:S04]  /*f3210*/  LDL.LU R28, [R1+0x3c28] ;  /* 0x003c2800011c7983 */ /* 0x000ee80000300800 */
[----:B--2---:R-:W2:Y:S01]  /*f3220*/  LDL.LU R26, [R1+0x3c34] ;  /* 0x003c3400011a7983 */ /* 0x004ea20000300800 */
[----:B------:R-:W-:-:S02]  /*f3230*/  IADD3.X R34, PT, PT, R34, UR5, RZ, P4, !PT ;  /* 0x0000000522227c10 */ /* 0x000fc4000a7fe4ff */
[----:B-1----:R-:W-:Y:S01]  /*f3240*/  MOV R20, R3 ;  /* 0x0000000300147202 */ /* 0x002fe20000000f00 */
[----:B------:R-:W-:Y:S01]  /*f3250*/  IMAD.MOV.U32 R21, RZ, RZ, R23 ;  /* 0x000000ffff157224 */ /* 0x000fe200078e0017 */
[----:B------:R-:W2:Y:S01]  /*f3260*/  LDL.LU R3, [R1+0x3c2c] ;  /* 0x003c2c0001037983 */ /* 0x000ea20000300800 */
[----:B------:R-:W-:Y:S01]  /*f3270*/  HMMA.1688.F32.TF32 R136, R4, R38, R16 ;  /* 0x000000260488723c */ /* 0x000fe20000081010 */
[----:B------:R-:W-:Y:S01]  /*f3280*/  IMAD.MOV.U32 R16, RZ, RZ, R33 ;  /* 0x000000ffff107224 */ /* 0x000fe200078e0021 */
[----:B------:R-:W-:Y:S01]  /*f3290*/  IADD3 R31, P5, PT, R31, UR14, RZ ;  /* 0x0000000e1f1f7c10 */ /* 0x000fe2000ffbe0ff */
[----:B------:R-:W-:Y:S01]  /*f32a0*/  LDGSTS.E [R0+-0x76100], desc[UR74][R20.64], P3 ;  /* 0x89f0000014007fae */ /* 0x000fe200099a104a */
[----:B------:R-:W-:-:S03]  /*f32b0*/  MOV R17, R34 ;  /* 0x0000002200117202 */ /* 0x000fc60000000f00 */
[----:B------:R-:W-:Y:S01]  /*f32c0*/  STL [R1+0x3cac], R31 ;  /* 0x003cac1f01007387 */ /* 0x000fe20000100800 */
[----:B------:R-:W-:-:S03]  /*f32d0*/  IADD3.X R32, PT, PT, R32, UR5, RZ, P5, !PT ;  /* 0x0000000520207c10 */ /* 0x000fc6000affe4ff */
[----:B------:R1:W-:Y:S04]  /*f32e0*/  STL [R1+0x3ca8], R34 ;  /* 0x003ca82201007387 */ /* 0x0003e80000100800 */
[----:B------:R-:W2:Y:S01]  /*f32f0*/  LDL.LU R25, [R1+0x3c20] ;  /* 0x003c200001197983 */ /* 0x000ea20000300800 */
[----:B------:R-:W-:-:S03]  /*f3300*/  IADD3 R22, P4, PT, R22, UR14, RZ ;  /* 0x0000000e16167c10 */ /* 0x000fc6000ff9e0ff */
[----:B------:R1:W-:Y:S01]  /*f3310*/  LDGSTS.E [R0+-0x75a00], desc[UR74][R16.64], P2 ;  /* 0x8a60000010007fae */ /* 0x0003e200091a104a */
[----:B------:R-:W-:-:S03]  /*f3320*/  IADD3.X R24, PT, PT, R24, UR5, RZ, P4, !PT ;  /* 0x0000000518187c10 */ /* 0x000fc6000a7fe4ff */
[----:B------:R-:W-:Y:S04]  /*f3330*/  STL [R1+0x3c74], R22 ;  /* 0x003c741601007387 */ /* 0x000fe80000100800 */
[----:B----4-:R-:W4:Y:S01]  /*f3340*/  LDL.LU R23, [R1+0x3bf4] ;  /* 0x003bf40001177983 */ /* 0x010f220000300800 */
[----:B-1----:R-:W-:Y:S02]  /*f3350*/  IMAD.MOV.U32 R16, RZ, RZ, R31 ;  /* 0x000000ffff107224 */ /* 0x002fe400078e001f */
[----:B------:R-:W-:Y:S01]  /*f3360*/  IMAD.MOV.U32 R17, RZ, RZ, R32 ;  /* 0x000000ffff117224 */ /* 0x000fe200078e0020 */
[----:B------:R-:W-:Y:S04]  /*f3370*/  STL [R1+0x3ca0], R32 ;  /* 0x003ca02001007387 */ /* 0x000fe80000100800 */
[----:B------:R1:W-:Y:S04]  /*f3380*/  STL [R1+0x3c68], R24 ;  /* 0x003c681801007387 */ /* 0x0003e80000100800 */
[----:B------:R1:W-:Y:S04]  /*f3390*/  LDGSTS.E [R0+-0x75900], desc[UR74][R16.64], P2 ;  /* 0x8a70000010007fae */ /* 0x0003e800091a104a */
[----:B------:R-:W4:Y:S04]  /*f33a0*/  LDL.LU R34, [R1+0xa8] ;  /* 0x0000a80001227983 */ /* 0x000f280000300800 */
[----:B------:R-:W4:Y:S01]  /*f33b0*/  LDL.LU R35, [R1+0xac] ;  /* 0x0000ac0001237983 */ /* 0x000f220000300800 */
[----:B-1----:R-:W-:Y:S01]  /*f33c0*/  IMAD.MOV.U32 R17, RZ, RZ, R24 ;  /* 0x000000ffff117224 */ /* 0x002fe200078e0018 */
[----:B------:R-:W-:-:S02]  /*f33d0*/  MOV R16, R22 ;  /* 0x0000001600107202 */ /* 0x000fc40000000f00 */
[----:B------:R-:W4:Y:S04]  /*f33e0*/  LDL.LU R24, [R1+0x3be8] ;  /* 0x003be80001187983 */ /* 0x000f280000300800 */
[----:B------:R-:W4:Y:S04]  /*f33f0*/  LDL.LU R22, [R1+0x3be0] ;  /* 0x003be00001167983 */ /* 0x000f280000300800 */
[----:B------:R-:W4:Y:S04]  /*f3400*/  LDL.LU R21, [R1+0x3bec] ;  /* 0x003bec0001157983 */ /* 0x000f280000300800 */
        /* <DEDUP_REMOVED lines=8> */
[----:B------:R-:W-:-:S06]  /*f3490*/  USEL UR12, UR12, URZ, !UP0 ;  /* 0x000000ff0c0c7287 */ /* 0x000fcc000c000000 */
[----:B------:R-:W-:Y:S02]  /*f34a0*/  ISETP.NE.U32.AND P2, PT, RZ, UR12, PT ;  /* 0x0000000cff007c0c */ /* 0x000fe4000bf45070 */
[----:B------:R1:W-:Y:S01]  /*f34b0*/  LDGSTS.E [R0+-0x75200], desc[UR74][R16.64], P3 ;  /* 0x8ae0000010007fae */ /* 0x0003e200099a104a */
[----:B---3--:R-:W-:-:S04]  /*f34c0*/  IADD3 R29, P4, PT, R29, UR14, RZ ;  /* 0x0000000e1d1d7c10 */ /* 0x008fc8000ff9e0ff */
[----:B------:R-:W-:Y:S01]  /*f34d0*/  IADD3.X R30, PT, PT, R30, UR5, RZ, P4, !PT ;  /* 0x000000051e1e7c10 */ /* 0x000fe2000a7fe4ff */
[----:B-1----:R-:W-:Y:S01]  /*f34e0*/  IMAD.MOV.U32 R16, RZ, RZ, R29 ;  /* 0x000000ffff107224 */ /* 0x002fe200078e001d */
[----:B------:R-:W-:Y:S02]  /*f34f0*/  STL [R1+0x3c6c], R29 ;  /* 0x003c6c1d01007387 */ /* 0x000fe40000100800 */
[----:B------:R-:W-:Y:S02]  /*f3500*/  MOV R17, R30 ;  /* 0x0000001e00117202 */ /* 0x000fe40000000f00 */
[----:B--2---:R-:W-:-:S03]  /*f3510*/  IADD3 R26, P5, PT, R26, UR14, RZ ;  /* 0x0000000e1a1a7c10 */ /* 0x004fc6000ffbe0ff */
[----:B------:R1:W-:Y:S01]  /*f3520*/  LDGSTS.E [R0+-0x75100], desc[UR74][R16.64], P3 ;  /* 0x8af0000010007fae */ /* 0x0003e200099a104a */
[----:B------:R-:W-:Y:S02]  /*f3530*/  IADD3.X R28, PT, PT, R28, UR5, RZ, P5, !PT ;  /* 0x000000051c1c7c10 */ /* 0x000fe4000affe4ff */
[----:B------:R-:W-:Y:S01]  /*f3540*/  IADD3 R3, P4, PT, R3, UR14, RZ ;  /* 0x0000000e03037c10 */ /* 0x000fe2000ff9e0ff */
[----:B------:R-:W-:Y:S04]  /*f3550*/  STL [R1+0x3c34], R26 ;  /* 0x003c341a01007387 */ /* 0x000fe80000100800 */
[----:B------:R-:W-:Y:S01]  /*f3560*/  STL [R1+0x3c60], R30 ;  /* 0x003c601e01007387 */ /* 0x000fe20000100800 */
[----:B-1----:R-:W-:-:S03]  /*f3570*/  IMAD.MOV.U32 R16, RZ, RZ, R26 ;  /* 0x000000ffff107224 */ /* 0x002fc600078e001a */
[----:B------:R-:W-:Y:S01]  /*f3580*/  STL [R1+0x3c2c], R3 ;  /* 0x003c2c0301007387 */ /* 0x000fe20000100800 */
[----:B------:R-:W-:-:S03]  /*f3590*/  IMAD.MOV.U32 R17, RZ, RZ, R28 ;  /* 0x000000ffff117224 */ /* 0x000fc600078e001c */
[----:B------:R1:W-:Y:S04]  /*f35a0*/  STL [R1+0x3c28], R28 ;  /* 0x003c281c01007387 */ /* 0x0003e80000100800 */
[----:B------:R2:W-:Y:S01]  /*f35b0*/  LDGSTS.E [R0+-0x74a00], desc[UR74][R16.64], P2 ;  /* 0x8b60000010007fae */ /* 0x0005e200091a104a */
[----:B------:R-:W-:-:S05]  /*f35c0*/  IADD3.X R25, PT, PT, R25, UR5, RZ, P4, !PT ;  /* 0x0000000519197c10 */ /* 0x000fca000a7fe4ff */
[----:B------:R3:W-:Y:S01]  /*f35d0*/  STL [R1+0x3c20], R25 ;  /* 0x003c201901007387 */ /* 0x0007e20000100800 */
[----:B----4-:R-:W-:-:S05]  /*f35e0*/  IADD3 R23, P4, PT, R23, UR14, RZ ;  /* 0x0000000e17177c10 */ /* 0x010fca000ff9e0ff */
[----:B------:R4:W-:Y:S04]  /*f35f0*/  STL [R1+0x3bf4], R23 ;  /* 0x003bf41701007387 */ /* 0x0009e80000100800 */
[----:B-1----:R-:W4:Y:S01]  /*f3600*/  LDL.LU R28, [R1+0x3ba0] ;  /* 0x003ba000011c7983 */ /* 0x002f220000300800 */
[----:B--2---:R-:W-:-:S03]  /*f3610*/  IMAD.MOV.U32 R17, RZ, RZ, R25 ;  /* 0x000000ffff117224 */ /* 0x004fc600078e0019 */
[----:B------:R-:W2:Y:S01]  /*f3620*/  LDL.LU R26, [R1+0x3bac] ;  /* 0x003bac00011a7983 */ /* 0x000ea20000300800 */
[----:B------:R-:W-:-:S03]  /*f3630*/  MOV R16, R3 ;  /* 0x0000000300107202 */ /* 0x000fc60000000f00 */
[----:B---3--:R-:W3:Y:S04]  /*f3640*/  LDL.LU R25, [R1+0x3b68] ;  /* 0x003b680001197983 */ /* 0x008ee80000300800 */
[----:B------:R-:W3:Y:S04]  /*f3650*/  LDL.LU R3, [R1+0x3b74] ;  /* 0x003b740001037983 */ /* 0x000ee80000300800 */
[----:B------:R-:W3:Y:S01]  /*f3660*/  LDL.LU R19, [R1+0x3b6c] ;  /* 0x003b6c0001137983 */ /* 0x000ee20000300800 */
[----:B------:R-:W-:-:S03]  /*f3670*/  IADD3.X R24, PT, PT, R24, UR5, RZ, P4, !PT ;  /* 0x0000000518187c10 */ /* 0x000fc6000a7fe4ff */
[----:B------:R-:W-:Y:S01]  /*f3680*/  LDGSTS.E [R0+-0x74900], desc[UR74][R16.64], P2 ;  /* 0x8b70000010007fae */ /* 0x000fe200091a104a */
[----:B------:R-:W-:-:S04]  /*f3690*/  IADD3 R21, P5, PT, R21, UR14, RZ ;  /* 0x0000000e15157c10 */ /* 0x000fc8000ffbe0ff */
[----:B------:R-:W-:Y:S01]  /*f36a0*/  IADD3.X R22, PT, PT, R22, UR5, RZ, P5, !PT ;  /* 0x0000000516167c10 */ /* 0x000fe2000affe4ff */
[----:B------:R-:W-:Y:S01]  /*f36b0*/  STL [R1+0x3bec], R21 ;  /* 0x003bec1501007387 */ /* 0x000fe20000100800 */
[----:B------:R-:W-:-:S03]  /*f36c0*/  IADD3 R18, P4, PT, R18, UR14, RZ ;  /* 0x0000000e12127c10 */ /* 0x000fc6000ff9e0ff */
[----:B------:R1:W-:Y:S01]  /*f36d0*/  STL [R1+0x3be8], R24 ;  /* 0x003be81801007387 */ /* 0x0003e20000100800 */
[----:B------:R-:W-:Y:S01]  /*f36e0*/  HMMA.1688.F32.TF32 R140, R4, R34, R12 ;  /* 0x00000022048c723c */ /* 0x000fe2000008100c */
[----:B------:R-:W-:Y:S02]  /*f36f0*/  IMAD.MOV.U32 R12, RZ, RZ, R23 ;  /* 0x000000ffff0c7224 */ /* 0x000fe400078e0017 */
[----:B------:R-:W3:Y:S04]  /*f3700*/  LDL.LU R16, [R1+0x3b60] ;  /* 0x003b600001107983 */ /* 0x000ee80000300800 */
[----:B------:R-:W-:Y:S04]  /*f3710*/  STL [R1+0x3bb4], R18 ;  /* 0x003bb41201007387 */ /* 0x000fe80000100800 */
[----:B------:R1:W-:Y:S04]  /*f3720*/  STL [R1+0x3be0], R22 ;  /* 0x003be01601007387 */ /* 0x0003e80000100800 */
[----:B----4-:R-:W4:Y:S01]  /*f3730*/  LDL.LU R23, [R1+0x3b34] ;  /* 0x003b340001177983 */ /* 0x010f220000300800 */
[----:B------:R-:W-:-:S04]  /*f3740*/  UISETP.GT.AND UP1, UPT, UR16, 0x5f, UPT ;  /* 0x0000005f1000788c */ /* 0x000fc8000bf24270 */
[----:B------:R-:W-:-:S04]  /*f3750*/  USEL UR12, URZ, 0x4, !UP1 ;  /* 0x00000004ff0c7887 */ /* 0x000fc8000c800000 */
[----:B------:R-:W-:-:S06]  /*f3760*/  USEL UR12, UR12, URZ, !UP0 ;  /* 0x000000ff0c0c7287 */ /* 0x000fcc000c000000 */
[----:B------:R-:W-:Y:S02]  /*f3770*/  ISETP.NE.U32.AND P3, PT, RZ, UR12, PT ;  /* 0x0000000cff007c0c */ /* 0x000fe4000bf65070 */
[----:B------:R-:W-:Y:S02]  /*f3780*/  MOV R13, R24 ;  /* 0x00000018000d7202 */ /* 0x000fe40000000f00 */
[----:B------:R-:W-:-:S05]  /*f3790*/  IADD3.X R20, PT, PT, R20, UR5, RZ, P4, !PT ;  /* 0x0000000514147c10 */ /* 0x000fca000a7fe4ff */
[----:B------:R1:W-:Y:S04]  /*f37a0*/  STL [R1+0x3ba8], R20 ;  /* 0x003ba81401007387 */ /* 0x0003e80000100800 */
[----:B------:R1:W-:Y:S04]  /*f37b0*/  LDGSTS.E [R0+-0x74200], desc[UR74][R12.64], P3 ;  /* 0x8be000000c007fae */ /* 0x0003e800099a104a */
[----:B------:R-:W4:Y:S04]  /*f37c0*/  LDL.LU R30, [R1+0xb8] ;  /* 0x0000b800011e7983 */ /* 0x000f280000300800 */
[----:B------:R-:W4:Y:S01]  /*f37d0*/  LDL.LU R31, [R1+0xbc] ;  /* 0x0000bc00011f7983 */ /* 0x000f220000300800 */
[----:B-1----:R-:W-:-:S03]  /*f37e0*/  IMAD.MOV.U32 R12, RZ, RZ, R21 ;  /* 0x000000ffff0c7224 */ /* 0x002fc600078e0015 */
        /* <DEDUP_REMOVED lines=18> */
[----:B--2---:R-:W-:-:S04]  /*f3910*/  IADD3 R26, P4, PT, R26, UR14, RZ ;  /* 0x0000000e1a1a7c10 */ /* 0x004fc8000ff9e0ff */
[----:B------:R-:W-:Y:S01]  /*f3920*/  IADD3.X R28, PT, PT, R28, UR5, RZ, P4, !PT ;  /* 0x000000051c1c7c10 */ /* 0x000fe2000a7fe4ff */
[----:B-1----:R-:W-:Y:S01]  /*f3930*/  IMAD.MOV.U32 R12, RZ, RZ, R26 ;  /* 0x000000ffff0c7224 */ /* 0x002fe200078e001a */
[----:B---3--:R-:W-:Y:S02]  /*f3940*/  IADD3 R3, P5, PT, R3, UR14, RZ ;  /* 0x0000000e03037c10 */ /* 0x008fe4000ffbe0ff */
[----:B------:R-:W-:Y:S02]  /*f3950*/  MOV R13, R28 ;  /* 0x0000001c000d7202 */ /* 0x000fe40000000f00 */
[----:B------:R-:W-:Y:S02]  /*f3960*/  IADD3 R19, P4, PT, R19, UR14, RZ ;  /* 0x0000000e13137c10 */ /* 0x000fe4000ff9e0ff */
[----:B------:R-:W-:Y:S01]  /*f3970*/  IADD3.X R25, PT, PT, R25, UR5, RZ, P5, !PT ;  /* 0x0000000519197c10 */ /* 0x000fe2000affe4ff */
[----:B------:R-:W-:Y:S04]  /*f3980*/  STL [R1+0x3bac], R26 ;  /* 0x003bac1a01007387 */ /* 0x000fe80000100800 */
[----:B------:R1:W-:Y:S04]  /*f3990*/  STL [R1+0x3b74], R3 ;  /* 0x003b740301007387 */ /* 0x0003e80000100800 */
[----:B------:R-:W-:Y:S04]  /*f39a0*/  STL [R1+0x3ba0], R28 ;  /* 0x003ba01c01007387 */ /* 0x000fe80000100800 */
[----:B------:R2:W-:Y:S04]  /*f39b0*/  LDGSTS.E [R0+-0x73900], desc[UR74][R12.64], P2 ;  /* 0x8c7000000c007fae */ /* 0x0005e800091a104a */
[----:B------:R3:W-:Y:S01]  /*f39c0*/  STL [R1+0x3b6c], R19 ;  /* 0x003b6c1301007387 */ /* 0x0007e20000100800 */
[----:B------:R-:W-:-:S03]  /*f39d0*/  IADD3.X R16, PT, PT, R16, UR5, RZ, P4, !PT ;  /* 0x0000000510107c10 */ /* 0x000fc6000a7fe4ff */
[----:B------:R-:W-:Y:S01]  /*f39e0*/  STL [R1+0x3b68], R25 ;  /* 0x003b681901007387 */ /* 0x000fe20000100800 */
[----:B--2---:R-:W-:Y:S02]  /*f39f0*/  IMAD.MOV.U32 R12, RZ, RZ, R3 ;  /* 0x000000ffff0c7224 */ /* 0x004fe400078e0003 */
[----:B------:R-:W-:Y:S01]  /*f3a00*/  IMAD.MOV.U32 R13, RZ, RZ, R25 ;  /* 0x000000ffff0d7224 */ /* 0x000fe200078e0019 */
[----:B------:R-:W2:Y:S04]  /*f3a10*/  LDL.LU R17, [R1+0x3aec] ;  /* 0x003aec0001117983 */ /* 0x000ea80000300800 */
[----:B------:R3:W-:Y:S01]  /*f3a20*/  STL [R1+0x3b60], R16 ;  /* 0x003b601001007387 */ /* 0x0007e20000100800 */
[----:B----4-:R-:W-:-:S03]  /*f3a30*/  IADD3 R23, P4, PT, R23, UR14, RZ ;  /* 0x0000000e17177c10 */ /* 0x010fc6000ff9e0ff */
[----:B------:R-:W4:Y:S04]  /*f3a40*/  LDL.LU R15, [R1+0x3ab4] ;  /* 0x003ab400010f7983 */ /* 0x000f280000300800 */
[----:B-1----:R-:W4:Y:S04]  /*f3a50*/  LDL.LU R3, [R1+0x3aac] ;  /* 0x003aac0001037983 */ /* 0x002f280000300800 */
[----:B------:R1:W-:Y:S04]  /*f3a60*/  LDGSTS.E [R0+-0x73200], desc[UR74][R12.64], P3 ;  /* 0x8ce000000c007fae */ /* 0x0003e800099a104a */
[----:B------:R-:W-:Y:S01]  /*f3a70*/  STL [R1+0x3b34], R23 ;  /* 0x003b341701007387 */ /* 0x000fe20000100800 */
[----:B-1----:R-:W-:Y:S01]  /*f3a80*/  MOV R12, R19 ;  /* 0x00000013000c7202 */ /* 0x002fe20000000f00 */
[----:B------:R-:W-:-:S02]  /*f3a90*/  IMAD.MOV.U32 R13, RZ, RZ, R16 ;  /* 0x000000ffff0d7224 */ /* 0x000fc400078e0010 */
[----:B---3--:R-:W3:Y:S04]  /*f3aa0*/  LDL.LU R19, [R1+0x3ae0] ;  /* 0x003ae00001137983 */ /* 0x008ee80000300800 */
[----:B------:R-:W3:Y:S01]  /*f3ab0*/  LDL.LU R16, [R1+0x3aa8] ;  /* 0x003aa80001107983 */ /* 0x000ee20000300800 */
[----:B------:R-:W-:Y:S01]  /*f3ac0*/  UISETP.GT.AND UP1, UPT, UR16, 0x6b, UPT ;  /* 0x0000006b1000788c */ /* 0x000fe2000bf24270 */
[----:B------:R-:W-:Y:S02]  /*f3ad0*/  HMMA.1688.F32.TF32 R156, R4, R158, R244 ;  /* 0x0000009e049c723c */ /* 0x000fe400000810f4 */
[----:B------:R-:W-:Y:S01]  /*f3ae0*/  LDGSTS.E [R0+-0x73100], desc[UR74][R12.64], P3 ;  /* 0x8cf000000c007fae */ /* 0x000fe200099a104a */
[----:B------:R-:W-:-:S04]  /*f3af0*/  USEL UR12, URZ, 0x4, !UP1 ;  /* 0x00000004ff0c7887 */ /* 0x000fc8000c800000 */
[----:B------:R-:W-:Y:S01]  /*f3b00*/  USEL UR12, UR12, URZ, !UP0 ;  /* 0x000000ff0c0c7287 */ /* 0x000fe2000c000000 */
[----:B------:R-:W-:-:S05]  /*f3b10*/  IADD3.X R24, PT, PT, R24, UR5, RZ, P4, !PT ;  /* 0x0000000518187c10 */ /* 0x000fca000a7fe4ff */
[----:B------:R-:W-:Y:S01]  /*f3b20*/  ISETP.NE.U32.AND P2, PT, RZ, UR12, PT ;  /* 0x0000000cff007c0c */ /* 0x000fe2000bf45070 */
[----:B------:R-:W-:Y:S01]  /*f3b30*/  HMMA.1688.F32.TF32 R132, R4, R30, R8 ;  /* 0x0000001e0484723c */ /* 0x000fe20000081008 */
[----:B------:R-:W-:-:S04]  /*f3b40*/  IADD3 R21, P5, PT, R21, UR14, RZ ;  /* 0x0000000e15157c10 */ /* 0x000fc8000ffbe0ff */
[----:B------:R-:W-:Y:S01]  /*f3b50*/  IADD3.X R22, PT, PT, R22, UR5, RZ, P5, !PT ;  /* 0x0000000516167c10 */ /* 0x000fe2000affe4ff */
[----:B------:R-:W-:Y:S01]  /*f3b60*/  STL [R1+0x3b2c], R21 ;  /* 0x003b2c1501007387 */ /* 0x000fe20000100800 */
[----:B------:R-:W-:-:S03]  /*f3b70*/  IMAD.MOV.U32 R4, RZ, RZ, R23 ;  /* 0x000000ffff047224 */ /* 0x000fc600078e0017 */
[----:B------:R-:W-:Y:S01]  /*f3b80*/  STL [R1+0x3b28], R24 ;  /* 0x003b281801007387 */ /* 0x000fe20000100800 */
[----:B------:R-:W-:-:S03]  /*f3b90*/  IADD3 R18, P4, PT, R18, UR14, RZ ;  /* 0x0000000e12127c10 */ /* 0x000fc6000ff9e0ff */
[----:B------:R-:W3:Y:S01]  /*f3ba0*/  LDL.LU R14, [R1+0x3aa0] ;  /* 0x003aa000010e7983 */ /* 0x000ee20000300800 */
[----:B------:R-:W-:-:S03]  /*f3bb0*/  MOV R5, R24 ;  /* 0x0000001800057202 */ /* 0x000fc60000000f00 */
[----:B------:R1:W-:Y:S04]  /*f3bc0*/  STL [R1+0x3af4], R18 ;  /* 0x003af41201007387 */ /* 0x0003e80000100800 */
[----:B------:R-:W-:Y:S04]  /*f3bd0*/  STL [R1+0x3b20], R22 ;  /* 0x003b201601007387 */ /* 0x000fe80000100800 */
[----:B------:R-:W3:Y:S01]  /*f3be0*/  LDL.LU R9, [R1+0x3a74] ;  /* 0x003a740001097983 */ /* 0x000ee20000300800 */
[----:B------:R-:W-:-:S03]  /*f3bf0*/  IADD3.X R20, PT, PT, R20, UR5, RZ, P4, !PT ;  /* 0x0000000514147c10 */ /* 0x000fc6000a7fe4ff */
[----:B------:R1:W-:Y:S04]  /*f3c00*/  LDGSTS.E [R0+-0x72a00], desc[UR74][R4.64], P2 ;  /* 0x8d60000004007fae */ /* 0x0003e800091a104a */
[----:B------:R-:W-:Y:S04]  /*f3c10*/  STL [R1+0x3ae8], R20 ;  /* 0x003ae81401007387 */ /* 0x000fe80000100800 */
[----:B------:R-:W3:Y:S01]  /*f3c20*/  LDL.LU R13, [R1+0x3a68] ;  /* 0x003a6800010d7983 */ /* 0x000ee20000300800 */
[----:B-1----:R-:W-:Y:S02]  /*f3c30*/  IMAD.MOV.U32 R4, RZ, RZ, R21 ;  /* 0x000000ffff047224 */ /* 0x002fe400078e0015 */
[----:B------:R-:W-:-:S05]  /*f3c40*/  IMAD.MOV.U32 R5, RZ, RZ, R22 ;  /* 0x000000ffff057224 */ /* 0x000fca00078e0016 */
[----:B------:R1:W-:Y:S02]  /*f3c50*/  LDGSTS.E [R0+-0x72900], desc[UR74][R4.64], P2 ;  /* 0x8d70000004007fae */ /* 0x0003e400091a104a */
[----:B-1----:R-:W-:Y:S02]  /*f3c60*/  MOV R4, R18 ;  /* 0x0000001200047202 */ /* 0x002fe40000000f00 */
[----:B------:R-:W3:Y:S04]  /*f3c70*/  LDL.LU R18, [R1+0x3a60] ;  /* 0x003a600001127983 */ /* 0x000ee80000300800 */
[----:B------:R-:W3:Y:S04]  /*f3c80*/  LDL.LU R12, [R1+0x3a6c] ;  /* 0x003a6c00010c7983 */ /* 0x000ee80000300800 */
[----:B------:R-:W3:Y:S01]  /*f3c90*/  LDL.LU R8, [R1+0x3a34] ;  /* 0x003a340001087983 */ /* 0x000ee20000300800 */
[----:B------:R-:W-:-:S04]  /*f3ca0*/  UISETP.GT.AND UP1, UPT, UR16, 0x6f, UPT ;  /* 0x0000006f1000788c */ /* 0x000fc8000bf24270 */
[----:B------:R-:W-:-:S04]  /*f3cb0*/  USEL UR13, URZ, 0x4, !UP1 ;  /* 0x00000004ff0d7887 */ /* 0x000fc8000c800000 */
[----:B------:R-:W-:-:S06]  /*f3cc0*/  USEL UR13, UR13, URZ, !UP0 ;  /* 0x000000ff0d0d7287 */ /* 0x000fcc000c000000 */
[----:B------:R-:W-:Y:S01]  /*f3cd0*/  ISETP.NE.U32.AND P3, PT, RZ, UR13, PT ;  /* 0x0000000dff007c0c */ /* 0x000fe2000bf65070 */
[----:B------:R-:W-:-:S12]  /*f3ce0*/  IMAD.MOV.U32 R5, RZ, RZ, R20 ;  /* 0x000000ffff057224 */ /* 0x000fd800078e0014 */
[----:B------:R1:W-:Y:S01]  /*f3cf0*/  LDGSTS.E [R0+-0x72200], desc[UR74][R4.64], P3 ;  /* 0x8de0000004007fae */ /* 0x0003e200099a104a */
[----:B--2---:R-:W-:Y:S02]  /*f3d00*/  IADD3 R17, P4, PT, R17, UR14, RZ ;  /* 0x0000000e11117c10 */ /* 0x004fe4000ff9e0ff */
[----:B----4-:R-:W-:-:S03]  /*f3d10*/  IADD3 R15, P5, PT, R15, UR14, RZ ;  /* 0x0000000e0f0f7c10 */ /* 0x010fc6000ffbe0ff */
[----:B------:R2:W-:Y:S01]  /*f3d20*/  STL [R1+0x3aec], R17 ;  /* 0x003aec1101007387 */ /* 0x0005e20000100800 */
[----:B-1----:R-:W-:-:S03]  /*f3d30*/  IMAD.MOV.U32 R4, RZ, RZ, R17 ;  /* 0x000000ffff047224 */ /* 0x002fc600078e0011 */
[----:B------:R-:W-:Y:S01]  /*f3d40*/  STL [R1+0x3ab4], R15 ;  /* 0x003ab40f01007387 */ /* 0x000fe20000100800 */
[----:B---3--:R-:W-:Y:S02]  /*f3d50*/  IADD3.X R19, PT, PT, R19, UR5, RZ, P4, !PT ;  /* 0x0000000513137c10 */ /* 0x008fe4000a7fe4ff */
[----:B------:R-:W-:Y:S02]  /*f3d60*/  IADD3 R3, P4, PT, R3, UR14, RZ ;  /* 0x0000000e03037c10 */ /* 0x000fe4000ff9e0ff */
[----:B------:R-:W-:Y:S01]  /*f3d70*/  IADD3.X R16, PT, PT, R16, UR5, RZ, P5, !PT ;  /* 0x0000000510107c10 */ /* 0x000fe2000affe4ff */
[----:B------:R-:W-:Y:S01]  /*f3d80*/  STL [R1+0x3ae0], R19 ;  /* 0x003ae01301007387 */ /* 0x000fe20000100800 */
[----:B------:R-:W-:-:S03]  /*f3d90*/  MOV R5, R19 ;  /* 0x0000001300057202 */ /* 0x000fc60000000f00 */
[----:B------:R-:W-:Y:S04]  /*f3da0*/  STL [R1+0x3aac], R3 ;  /* 0x003aac0301007387 */ /* 0x000fe80000100800 */
[----:B------:R1:W-:Y:S04]  /*f3db0*/  STL [R1+0x3aa8], R16 ;  /* 0x003aa81001007387 */ /* 0x0003e80000100800 */
[----:B--2---:R-:W2:Y:S04]  /*f3dc0*/  LDL.LU R17, [R1+0x3a28] ;  /* 0x003a280001117983 */ /* 0x004ea80000300800 */
[----:B------:R-:W3:Y:S04]  /*f3dd0*/  LDL.LU R7, [R1+0x3a2c] ;  /* 0x003a2c0001077983 */ /* 0x000ee80000300800 */
[----:B------:R4:W-:Y:S02]  /*f3de0*/  LDGSTS.E [R0+-0x72100], desc[UR74][R4.64], P3 ;  /* 0x8df0000004007fae */ /* 0x0009e400099a104a */
[----:B----4-:R-:W-:-:S02]  /*f3df0*/  IMAD.MOV.U32 R5, RZ, RZ, R16 ;  /* 0x000000ffff057224 */ /* 0x010fc400078e0010 */
[----:B-1----:R-:W4:Y:S04]  /*f3e00*/  LDL.LU R16, [R1+0x3a20] ;  /* 0x003a200001107983 */ /* 0x002f280000300800 */
[----:B------:R-:W4:Y:S01]  /*f3e10*/  LDL.LU R11, [R1+0x39f4] ;  /* 0x0039f400010b7983 */ /* 0x000f220000300800 */
[----:B------:R-:W-:-:S04]  /*f3e20*/  UISETP.GT.AND UP1, UPT, UR16, 0x73, UPT ;  /* 0x000000731000788c */ /* 0x000fc8000bf24270 */
[----:B------:R-:W-:-:S04]  /*f3e30*/  USEL UR12, URZ, 0x4, !UP1 ;  /* 0x00000004ff0c7887 */ /* 0x000fc8000c800000 */
[----:B------:R-:W-:-:S06]  /*f3e40*/  USEL UR12, UR12, URZ, !UP0 ;  /* 0x000000ff0c0c7287 */ /* 0x000fcc000c000000 */
[----:B------:R-:W-:Y:S01]  /*f3e50*/  ISETP.NE.U32.AND P2, PT, RZ, UR12, PT ;  /* 0x0000000cff007c0c */ /* 0x000fe2000bf45070 */
[----:B------:R-:W-:Y:S01]  /*f3e60*/  IMAD.MOV.U32 R4, RZ, RZ, R15 ;  /* 0x000000ffff047224 */ /* 0x000fe200078e000f */
[----:B------:R-:W-:Y:S02]  /*f3e70*/  IADD3.X R14, PT, PT, R14, UR5, RZ, P4, !PT ;  /* 0x000000050e0e7c10 */ /* 0x000fe4000a7fe4ff */
[----:B------:R-:W-:-:S03]  /*f3e80*/  IADD3 R9, P4, PT, R9, UR14, RZ ;  /* 0x0000000e09097c10 */ /* 0x000fc6000ff9e0ff */
[----:B------:R1:W-:Y:S06]  /*f3e90*/  STL [R1+0x3aa0], R14 ;  /* 0x003aa00e01007387 */ /* 0x0003ec0000100800 */
[----:B------:R1:W-:Y:S01]  /*f3ea0*/  LDGSTS.E [R0+-0x71a00], desc[UR74][R4.64], P2 ;  /* 0x8e60000004007fae */ /* 0x0003e200091a104a */
[----:B------:R-:W-:Y:S01]  /*f3eb0*/  IADD3.X R13, PT, PT, R13, UR5, RZ, P4, !PT ;  /* 0x000000050d0d7c10 */ /* 0x000fe2000a7fe4ff */
[----:B-1----:R-:W-:Y:S02]  /*f3ec0*/  IMAD.MOV.U32 R5, RZ, RZ, R14 ;  /* 0x000000ffff057224 */ /* 0x002fe400078e000e */
[----:B------:R-:W4:Y:S01]  /*f3ed0*/  LDL.LU R14, [R1+0x39e8] ;  /* 0x0039e800010e7983 */ /* 0x000f220000300800 */
[----:B------:R-:W-:-:S03]  /*f3ee0*/  MOV R4, R3 ;  /* 0x0000000300047202 */ /* 0x000fc60000000f00 */
[----:B------:R-:W-:Y:S04]  /*f3ef0*/  STL [R1+0x3a74], R9 ;  /* 0x003a740901007387 */ /* 0x000fe80000100800 */
[----:B------:R-:W4:Y:S04]  /*f3f00*/  LDL.LU R15, [R1+0x39d0] ;  /* 0x0039d000010f7983 */ /* 0x000f280000300800 */
[----:B------:R-:W4:Y:S01]  /*f3f10*/  LDL.LU R3, [R1+0x39ec] ;  /* 0x0039ec0001037983 */ /* 0x000f220000300800 */
[----:B------:R-:W-:-:S03]  /*f3f20*/  IADD3 R12, P5, PT, R12, UR14, RZ ;  /* 0x0000000e0c0c7c10 */ /* 0x000fc6000ffbe0ff */
[----:B------:R-:W4:Y:S01]  /*f3f30*/  LDL.LU R6, [R1+0x39d8] ;  /* 0x0039d80001067983 */ /* 0x000f220000300800 */
[----:B------:R-:W-:-:S03]  /*f3f40*/  IADD3 R8, P6, PT, R8, UR14, RZ ;  /* 0x0000000e08087c10 */ /* 0x000fc6000ffde0ff */
[----:B------:R-:W4:Y:S04]  /*f3f50*/  LDL.LU R10, [R1+0x39e0] ;  /* 0x0039e000010a7983 */ /* 0x000f280000300800 */
[----:B------:R-:W-:Y:S04]  /*f3f60*/  STL [R1+0x3a6c], R12 ;  /* 0x003a6c0c01007387 */ /* 0x000fe80000100800 */
[----:B------:R1:W-:Y:S04]  /*f3f70*/  LDGSTS.E [R0+-0x71900], desc[UR74][R4.64], P2 ;  /* 0x8e70000004007fae */ /* 0x0003e800091a104a */
[----:B------:R1:W-:Y:S04]  /*f3f80*/  STL [R1+0x3a68], R13 ;  /* 0x003a680d01007387 */ /* 0x0003e80000100800 */
[----:B------:R-:W-:Y:S01]  /*f3f90*/  STL [R1+0x3a34], R8 ;  /* 0x003a340801007387 */ /* 0x000fe20000100800 */
[----:B-1----:R-:W-:-:S03]  /*f3fa0*/  MOV R5, R13 ;  /* 0x0000000d00057202 */ /* 0x002fc60000000f00 */
[----:B------:R-:W4:Y:S01]  /*f3fb0*/  LDL.LU R13, [R1+0x39d4] ;  /* 0x0039d400010d7983 */ /* 0x000f220000300800 */
[----:B------:R-:W-:Y:S01]  /*f3fc0*/  IADD3.X R18, PT, PT, R18, UR5, RZ, P5, !PT ;  /* 0x0000000512127c10 */ /* 0x000fe2000affe4ff */
[----:B------:R-:W-:-:S04]  /*f3fd0*/  IMAD.MOV.U32 R4, RZ, RZ, R9 ;  /* 0x000000ffff047224 */ /* 0x000fc800078e0009 */
[----:B------:R-:W-:Y:S04]  /*f3fe0*/  STL [R1+0x3a60], R18 ;  /* 0x003a601201007387 */ /* 0x000fe80000100800 */
        /* <DEDUP_REMOVED lines=10> */
[----:B------:R1:W-:Y:S02]  /*f4090*/  LDGSTS.E [R0+-0x71200], desc[UR74][R4.64], P3 ;  /* 0x8ee0000004007fae */ /* 0x0003e400099a104a */
[----:B-1----:R-:W-:Y:S02]  /*f40a0*/  IMAD.MOV.U32 R4, RZ, RZ, R12 ;  /* 0x000000ffff047224 */ /* 0x002fe400078e000c */
[----:B------:R-:W-:-:S05]  /*f40b0*/  IMAD.MOV.U32 R5, RZ, RZ, R18 ;  /* 0x000000ffff057224 */ /* 0x000fca00078e0012 */
[----:B------:R1:W-:Y:S02]  /*f40c0*/  LDGSTS.E [R0+-0x71100], desc[UR74][R4.64], P3 ;  /* 0x8ef0000004007fae */ /* 0x0003e400099a104a */
[----:B-1----:R-:W-:Y:S02]  /*f40d0*/  MOV R4, R8 ;  /* 0x0000000800047202 */ /* 0x002fe40000000f00 */
[----:B--2---:R-:W-:Y:S02]  /*f40e0*/  IADD3.X R17, PT, PT, R17, UR5, RZ, P6, !PT ;  /* 0x0000000511117c10 */ /* 0x004fe4000b7fe4ff */
[----:B---3--:R-:W-:-:S03]  /*f40f0*/  IADD3 R7, P4, PT, R7, UR14, RZ ;  /* 0x0000000e07077c10 */ /* 0x008fc6000ff9e0ff */
[----:B------:R-:W-:Y:S02]  /*f4100*/  IMAD.MOV.U32 R5, RZ, RZ, R17 ;  /* 0x000000ffff057224 */ /* 0x000fe400078e0011 */
[----:B------:R-:W-:Y:S04]  /*f4110*/  STL [R1+0x3a2c], R7 ;  /* 0x003a2c0701007387 */ /* 0x000fe80000100800 */
[----:B------:R1:W-:Y:S04]  /*f4120*/  STL [R1+0x3a28], R17 ;  /* 0x003a281101007387 */ /* 0x0003e80000100800 */
[----:B------:R-:W2:Y:S04]  /*f4130*/  LDL.LU R12, [R1+0x2a34] ;  /* 0x002a3400010c7983 */ /* 0x000ea80000300800 */
[----:B------:R3:W-:Y:S01]  /*f4140*/  LDGSTS.E [R0+-0x70a00], desc[UR74][R4.64], P2 ;  /* 0x8f60000004007fae */ /* 0x0007e200091a104a */
[----:B----4-:R-:W-:-:S03]  /*f4150*/  IADD3.X R16, PT, PT, R16, UR5, RZ, P4, !PT ;  /* 0x0000000510107c10 */ /* 0x010fc6000a7fe4ff */
[----:B-1----:R-:W4:Y:S01]  /*f4160*/  LDL.LU R17, [R1+0x2a28] ;  /* 0x002a280001117983 */ /* 0x002f220000300800 */
[----:B------:R-:W-:-:S05]  /*f4170*/  IADD3 R11, P5, PT, R11, UR14, RZ ;  /* 0x0000000e0b0b7c10 */ /* 0x000fca000ffbe0ff */
[----:B------:R-:W-:Y:S01]  /*f4180*/  STL [R1+0x39f4], R11 ;  /* 0x0039f40b01007387 */ /* 0x000fe20000100800 */
[----:B---3--:R-:W-:-:S03]  /*f4190*/  MOV R5, R16 ;  /* 0x0000001000057202 */ /* 0x008fc60000000f00 */
[----:B------:R1:W-:Y:S04]  /*f41a0*/  STL [R1+0x3a20], R16 ;  /* 0x003a201001007387 */ /* 0x0003e80000100800 */
[----:B------:R-:W3:Y:S04]  /*f41b0*/  LDL.LU R8, [R1+0x2aac] ;  /* 0x002aac0001087983 */ /* 0x000ee80000300800 */
[----:B-1----:R-:W3:Y:S01]  /*f41c0*/  LDL.LU R16, [R1+0x2a30] ;  /* 0x002a300001107983 */ /* 0x002ee20000300800 */
[----:B------:R-:W-:-:S04]  /*f41d0*/  UISETP.GT.AND UP1, UPT, UR16, 0x7f, UPT ;  /* 0x0000007f1000788c */ /* 0x000fc8000bf24270 */
[----:B------:R-:W-:-:S04]  /*f41e0*/  USEL UR12, URZ, 0x4, !UP1 ;  /* 0x00000004ff0c7887 */ /* 0x000fc8000c800000 */
[----:B------:R-:W-:Y:S01]  /*f41f0*/  USEL UR12, UR12, URZ, !UP0 ;  /* 0x000000ff0c0c7287 */ /* 0x000fe2000c000000 */
[----:B------:R-:W-:-:S05]  /*f4200*/  IMAD.MOV.U32 R4, RZ, RZ, R7 ;  /* 0x000000ffff047224 */ /* 0x000fca00078e0007 */
[----:B------:R-:W-:Y:S01]  /*f4210*/  ISETP.NE.U32.AND P3, PT, RZ, UR12, PT ;  /* 0x0000000cff007c0c */ /* 0x000fe2000bf65070 */
[----:B------:R1:W-:Y:S01]  /*f4220*/  LDGSTS.E [R0+-0x70900], desc[UR74][R4.64], P2 ;  /* 0x8f70000004007fae */ /* 0x0003e200091a104a */
[----:B------:R-:W-:-:S05]  /*f4230*/  IADD3.X R14, PT, PT, R14, UR5, RZ, P5, !PT ;  /* 0x000000050e0e7c10 */ /* 0x000fca000affe4ff */
[----:B-1----:R-:W-:Y:S01]  /*f4240*/  IMAD.MOV.U32 R5, RZ, RZ, R14 ;  /* 0x000000ffff057224 */ /* 0x002fe200078e000e */
[----:B------:R-:W-:Y:S01]  /*f4250*/  IADD3 R3, P4, PT, R3, UR14, RZ ;  /* 0x0000000e03037c10 */ /* 0x000fe2000ff9e0ff */
[----:B------:R-:W-:-:S04]  /*f4260*/  IMAD.MOV.U32 R4, RZ, RZ, R11 ;  /* 0x000000ffff047224 */ /* 0x000fc800078e000b */
[----:B------:R-:W-:Y:S01]  /*f4270*/  STL [R1+0x39ec], R3 ;  /* 0x0039ec0301007387 */ /* 0x000fe20000100800 */
[----:B------:R-:W-:-:S03]  /*f4280*/  IADD3 R6, P2, PT, R6, UR15, RZ ;  /* 0x0000000f06067c10 */ /* 0x000fc6000ff5e0ff */
[----:B------:R1:W-:Y:S01]  /*f4290*/  STL [R1+0x39e8], R14 ;  /* 0x0039e80e01007387 */ /* 0x0003e20000100800 */
[----:B------:R-:W-:-:S03]  /*f42a0*/  IADD3.X R15, PT, PT, R15, UR5, RZ, P4, !PT ;  /* 0x000000050f0f7c10 */ /* 0x000fc6000a7fe4ff */
[----:B------:R-:W3:Y:S01]  /*f42b0*/  LDL.LU R7, [R1+0x2ab4] ;  /* 0x002ab40001077983 */ /* 0x000ee20000300800 */
[----:B------:R-:W-:-:S03]  /*f42c0*/  IADD3 R10, P4, PT, R10, UR15, RZ ;  /* 0x0000000f0a0a7c10 */ /* 0x000fc6000ff9e0ff */
[----:B------:R1:W-:Y:S04]  /*f42d0*/  LDGSTS.E [R0+-0x70200], desc[UR74][R4.64], P3 ;  /* 0x8fe0000004007fae */ /* 0x0003e800099a104a */
[----:B-1----:R-:W3:Y:S04]  /*f42e0*/  LDL.LU R14, [R1+0x2aa8] ;  /* 0x002aa800010e7983 */ /* 0x002ee80000300800 */
[----:B------:R-:W-:Y:S01]  /*f42f0*/  STL [R1+0x39d8], R6 ;  /* 0x0039d80601007387 */ /* 0x000fe20000100800 */
[----:B------:R-:W-:Y:S01]  /*f4300*/  MOV R4, R3 ;  /* 0x0000000300047202 */ /* 0x000fe20000000f00 */
[----:B------:R-:W-:Y:S01]  /*f4310*/  IMAD.MOV.U32 R5, RZ, RZ, R15 ;  /* 0x000000ffff057224 */ /* 0x000fe200078e000f */
[----:B------:R-:W-:Y:S01]  /*f4320*/  IADD3.X R13, PT, PT, R13, UR9, RZ, P2, !PT ;  /* 0x000000090d0d7c10 */ /* 0x000fe200097fe4ff */
[----:B------:R1:W-:Y:S04]  /*f4330*/  STL [R1+0x39d0], R15 ;  /* 0x0039d00f01007387 */ /* 0x0003e80000100800 */
[----:B------:R-:W3:Y:S04]  /*f4340*/  LDL.LU R11, [R1+0x2b2c] ;  /* 0x002b2c00010b7983 */ /* 0x000ee80000300800 */
[----:B------:R-:W3:Y:S04]  /*f4350*/  LDL.LU R18, [R1+0x2ab0] ;  /* 0x002ab00001127983 */ /* 0x000ee80000300800 */
[----:B------:R-:W-:Y:S04]  /*f4360*/  STL [R1+0x39e0], R10 ;  /* 0x0039e00a01007387 */ /* 0x000fe80000100800 */
[----:B------:R1:W-:Y:S04]  /*f4370*/  STL [R1+0x39d4], R13 ;  /* 0x0039d40d01007387 */ /* 0x0003e80000100800 */
[----:B------:R1:W-:Y:S01]  /*f4380*/  LDGSTS.E [R0+-0x70100], desc[UR74][R4.64], P3 ;  /* 0x8ff0000004007fae */ /* 0x0003e200099a104a */
[----:B------:R-:W-:-:S03]  /*f4390*/  IADD3 R9, P2, PT, R9, UR15, RZ ;  /* 0x0000000f09097c10 */ /* 0x000fc6000ff5e0ff */
[----:B-1----:R-:W3:Y:S01]  /*f43a0*/  LDL.LU R15, [R1+0x2b34] ;  /* 0x002b3400010f7983 */ /* 0x002ee20000300800 */
[----:B------:R-:W-:Y:S01]  /*f43b0*/  IADD3.X R19, PT, PT, R19, UR9, RZ, P4, !PT ;  /* 0x0000000913137c10 */ /* 0x000fe2000a7fe4ff */
[----:B------:R-:W-:Y:S02]  /*f43c0*/  ULEA UR12, UR8, UR4, 0x12 ;  /* 0x00000004080c7291 */ /* 0x000fe4000f8e90ff */
[----:B------:R-:W0:Y:S01]  /*f43d0*/  LDGDEPBAR ;  /* 0x00000000000079af */ /* 0x000e220000000000 */
[----:B------:R-:W-:-:S03]  /*f43e0*/  IMAD.MOV.U32 R5, RZ, RZ, R13 ;  /* 0x000000ffff057224 */ /* 0x000fc600078e000d */
[----:B------:R-:W3:Y:S01]  /*f43f0*/  LDL.LU R13, [R1+0x2b28] ;  /* 0x002b2800010d7983 */ /* 0x000ee20000300800 */
[----:B------:R-:W-:-:S03]  /*f4400*/  MOV R4, R6 ;  /* 0x0000000600047202 */ /* 0x000fc60000000f00 */
[----:B------:R-:W-:Y:S04]  /*f4410*/  STL [R1+0x2a2c], R9 ;  /* 0x002a2c0901007387 */ /* 0x000fe80000100800 */
[----:B------:R1:W-:Y:S04]  /*f4420*/  STL [R1+0x39dc], R19 ;  /* 0x0039dc1301007387 */ /* 0x0003e80000100800 */
[----:B------:R-:W3:Y:S04]  /*f4430*/  LDL.LU R6, [R1+0x2bac] ;  /* 0x002bac0001067983 */ /* 0x000ee80000300800 */
[----:B------:R-:W3:Y:S01]  /*f4440*/  LDL.LU R0, [R1+0x2b30] ;  /* 0x002b300001007983 */ /* 0x000ee20000300800 */
[----:B------:R-:W-:-:S05]  /*f4450*/  VIADD R3, R27, UR12 ;  /* 0x0000000c1b037c36 */ /* 0x000fca0008000000 */
[----:B------:R1:W-:Y:S02]  /*f4460*/  LDGSTS.E [R3], desc[UR74][R4.64], P0 ;  /* 0x0000000004037fae */ /* 0x0003e400081a104a */
[----:B-1----:R-:W-:Y:S01]  /*f4470*/  IMAD.MOV.U32 R4, RZ, RZ, R10 ;  /* 0x000000ffff047224 */ /* 0x002fe200078e000a */
[----:B------:R-:W-:-:S05]  /*f4480*/  MOV R5, R19 ;  /* 0x0000001300057202 */ /* 0x000fca0000000f00 */
[----:B------:R1:W-:Y:S02]  /*f4490*/  LDGSTS.E [R3+0x100], desc[UR74][R4.64], P1 ;  /* 0x0010000004037fae */ /* 0x0003e400089a104a */
[----:B-1----:R-:W-:Y:S01]  /*f44a0*/  IMAD.MOV.U32 R4, RZ, RZ, R9 ;  /* 0x000000ffff047224 */ /* 0x002fe200078e0009 */
[----:B--2---:R-:W-:Y:S02]  /*f44b0*/  IADD3 R12, P3, PT, R12, UR15, RZ ;  /* 0x0000000f0c0c7c10 */ /* 0x004fe4000ff7e0ff */
[----:B----4-:R-:W-:-:S03]  /*f44c0*/  IADD3.X R17, PT, PT, R17, UR9, RZ, P2, !PT ;  /* 0x0000000911117c10 */ /* 0x010fc600097fe4ff */
[----:B------:R-:W-:Y:S04]  /*f44d0*/  STL [R1+0x2a34], R12 ;  /* 0x002a340c01007387 */ /* 0x000fe80000100800 */
[----:B------:R1:W-:Y:S04]  /*f44e0*/  STL [R1+0x2a28], R17 ;  /* 0x002a281101007387 */ /* 0x0003e80000100800 */
[----:B------:R-:W2:Y:S04]  /*f44f0*/  LDL.LU R10, [R1+0x2bb4] ;  /* 0x002bb400010a7983 */ /* 0x000ea80000300800 */
[----:B------:R-:W4:Y:S01]  /*f4500*/  LDL.LU R19, [R1+0x2ba8] ;  /* 0x002ba80001137983 */ /* 0x000f220000300800 */
[----:B---3--:R-:W-:-:S02]  /*f4510*/  IADD3 R8, P2, PT, R8, UR15, RZ ;  /* 0x0000000f08087c10 */ /* 0x008fc4000ff5e0ff */
[----:B------:R-:W-:-:S03]  /*f4520*/  IADD3.X R16, PT, PT, R16, UR9, RZ, P3, !PT ;  /* 0x0000000910107c10 */ /* 0x000fc60009ffe4ff */
[----:B------:R-:W-:Y:S01]  /*f4530*/  STL [R1+0x2aac], R8 ;  /* 0x002aac0801007387 */ /* 0x000fe20000100800 */
[----:B------:R-:W-:-:S03]  /*f4540*/  IMAD.MOV.U32 R5, RZ, RZ, R17 ;  /* 0x000000ffff057224 */ /* 0x000fc600078e0011 */
[----:B------:R3:W-:Y:S04]  /*f4550*/  STL [R1+0x2a30], R16 ;  /* 0x002a301001007387 */ /* 0x0007e80000100800 */
[----:B------:R-:W4:Y:S04]  /*f4560*/  LDL.LU R9, [R1+0x2c2c] ;  /* 0x002c2c0001097983 */ /* 0x000f280000300800 */
[----:B-1----:R-:W4:Y:S04]  /*f4570*/  LDL.LU R17, [R1+0x2bb0] ;  /* 0x002bb00001117983 */ /* 0x002f280000300800 */
[----:B------:R1:W-:Y:S02]  /*f4580*/  LDGSTS.E [R3+0x1000], desc[UR74][R4.64], P0 ;  /* 0x0100000004037fae */ /* 0x0003e400081a104a */
[----:B-1----:R-:W-:Y:S01]  /*f4590*/  MOV R4, R12 ;  /* 0x0000000c00047202 */ /* 0x002fe20000000f00 */
[----:B------:R-:W-:-:S05]  /*f45a0*/  IMAD.MOV.U32 R5, RZ, RZ, R16 ;  /* 0x000000ffff057224 */ /* 0x000fca00078e0010 */
[----:B------:R1:W-:Y:S01]  /*f45b0*/  LDGSTS.E [R3+0x1100], desc[UR74][R4.64], P1 ;  /* 0x0110000004037fae */ /* 0x0003e200089a104a */
[----:B------:R-:W-:Y:S02]  /*f45c0*/  IADD3 R7, P3, PT, R7, UR15, RZ ;  /* 0x0000000f07077c10 */ /* 0x000fe4000ff7e0ff */
[----:B------:R-:W-:-:S03]  /*f45d0*/  IADD3.X R14, PT, PT, R14, UR9, RZ, P2, !PT ;  /* 0x000000090e0e7c10 */ /* 0x000fc600097fe4ff */
[----:B------:R-:W-:Y:S04]  /*f45e0*/  STL [R1+0x2ab4], R7 ;  /* 0x002ab40701007387 */ /* 0x000fe80000100800 */
[----:B------:R3:W-:Y:S01]  /*f45f0*/  STL [R1+0x2aa8], R14 ;  /* 0x002aa80e01007387 */ /* 0x0007e20000100800 */
[----:B-1----:R-:W-:-:S03]  /*f4600*/  IMAD.MOV.U32 R4, RZ, RZ, R8 ;  /* 0x000000ffff047224 */ /* 0x002fc600078e0008 */
[----:B---3--:R-:W3:Y:S01]  /*f4610*/  LDL.LU R16, [R1+0x2c28] ;  /* 0x002c280001107983 */ /* 0x008ee20000300800 */
[----:B------:R-:W-:-:S03]  /*f4620*/  MOV R5, R14 ;  /* 0x0000000e00057202 */ /* 0x000fc60000000f00 */
[----:B------:R-:W3:Y:S01]  /*f4630*/  LDL.LU R12, [R1+0x2c34] ;  /* 0x002c3400010c7983 */ /* 0x000ee20000300800 */
[----:B------:R-:W-:-:S03]  /*f4640*/  IADD3 R11, P2, PT, R11, UR15, RZ ;  /* 0x0000000f0b0b7c10 */ /* 0x000fc6000ff5e0ff */
[----:B------:R-:W3:Y:S01]  /*f4650*/  LDL.LU R14, [R1+0x2c30] ;  /* 0x002c3000010e7983 */ /* 0x000ee20000300800 */
[----:B------:R-:W-:-:S03]  /*f4660*/  IADD3.X R18, PT, PT, R18, UR9, RZ, P3, !PT ;  /* 0x0000000912127c10 */ /* 0x000fc60009ffe4ff */
[----:B------:R-:W-:Y:S04]  /*f4670*/  STL [R1+0x2b2c], R11 ;  /* 0x002b2c0b01007387 */ /* 0x000fe80000100800 */
[----:B------:R1:W-:Y:S04]  /*f4680*/  STL [R1+0x2ab0], R18 ;  /* 0x002ab01201007387 */ /* 0x0003e80000100800 */
[----:B------:R1:W-:Y:S04]  /*f4690*/  LDGSTS.E [R3+0x2000], desc[UR74][R4.64], P0 ;  /* 0x0200000004037fae */ /* 0x0003e800081a104a */
[----:B------:R-:W3:Y:S01]  /*f46a0*/  LDL.LU R8, [R1+0x2cac] ;  /* 0x002cac0001087983 */ /* 0x000ee20000300800 */
[----:B------:R-:W-:Y:S01]  /*f46b0*/  IADD3 R15, P3, PT, R15, UR15, RZ ;  /* 0x0000000f0f0f7c10 */ /* 0x000fe2000ff7e0ff */
[----:B-1----:R-:W-:-:S02]  /*f46c0*/  IMAD.MOV.U32 R5, RZ, RZ, R18 ;  /* 0x000000ffff057224 */ /* 0x002fc400078e0012 */
[----:B------:R-:W3:Y:S01]  /*f46d0*/  LDL.LU R18, [R1+0x2ca8] ;  /* 0x002ca80001127983 */ /* 0x000ee20000300800 */
[----:B------:R-:W-:Y:S01]  /*f46e0*/  IADD3.X R13, PT, PT, R13, UR9, RZ, P2, !PT ;  /* 0x000000090d0d7c10 */ /* 0x000fe200097fe4ff */
[----:B------:R-:W-:Y:S02]  /*f46f0*/  IMAD.MOV.U32 R4, RZ, RZ, R7 ;  /* 0x000000ffff047224 */ /* 0x000fe400078e0007 */
[----:B------:R-:W-:Y:S04]  /*f4700*/  STL [R1+0x2b34], R15 ;  /* 0x002b340f01007387 */ /* 0x000fe80000100800 */
[----:B------:R1:W-:Y:S04]  /*f4710*/  STL [R1+0x2b28], R13 ;  /* 0x002b280d01007387 */ /* 0x0003e80000100800 */
[----:B------:R-:W3:Y:S01]  /*f4720*/  LDL.LU R7, [R1+0x2cb4] ;  /* 0x002cb40001077983 */ /* 0x000ee20000300800 */
[----:B------:R-:W-:-:S03]  /*f4730*/  IADD3 R6, P2, PT, R6, UR15, RZ ;  /* 0x0000000f06067c10 */ /* 0x000fc6000ff5e0ff */
[----:B------:R1:W-:Y:S01]  /*f4740*/  LDGSTS.E [R3+0x2100], desc[UR74][R4.64], P1 ;  /* 0x0210000004037fae */ /* 0x0003e200089a104a */
[----:B------:R-:W-:Y:S02]  /*f4750*/  IADD3.X R0, PT, PT, R0, UR9, RZ, P3, !PT ;  /* 0x0000000900007c10 */ /* 0x000fe40009ffe4ff */
[----:B-1----:R-:W-:Y:S02]  /*f4760*/  MOV R4, R11 ;  /* 0x0000000b00047202 */ /* 0x002fe40000000f00 */
[----:B------:R-:W3:Y:S01]  /*f4770*/  LDL.LU R11, [R1+0x2cb0] ;  /* 0x002cb000010b7983 */ /* 0x000ee20000300800 */
[----:B------:R-:W-:-:S03]  /*f4780*/  IMAD.MOV.U32 R5, RZ, RZ, R13 ;  /* 0x000000ffff057224 */ /* 0x000fc600078e000d */
[----:B------:R-:W-:Y:S04]  /*f4790*/  STL [R1+0x2bac], R6 ;  /* 0x002bac0601007387 */ /* 0x000fe80000100800 */
[----:B------:R1:W-:Y:S04]  /*f47a0*/  STL [R1+0x2b30], R0 ;  /* 0x002b300001007387 */ /* 0x0003e80000100800 */
[----:B------:R-:W3:Y:S04]  /*f47b0*/  LDL.LU R13, [R1+0x2d2c] ;  /* 0x002d2c00010d7983 */ /* 0x000ee80000300800 */
[----:B------:R1:W-:Y:S02]  /*f47c0*/  LDGSTS.E [R3+0x3000], desc[UR74][R4.64], P0 ;  /* 0x0300000004037fae */ /* 0x0003e400081a104a */
[----:B-1----:R-:W-:Y:S01]  /*f47d0*/  IMAD.MOV.U32 R4, RZ, RZ, R15 ;  /* 0x000000ffff047224 */ /* 0x002fe200078e000f */
[----:B------:R-:W-:Y:S01]  /*f47e0*/  MOV R5, R0 ;  /* 0x0000000000057202 */ /* 0x000fe20000000f00 */
[----:B------:R-:W3:Y:S04]  /*f47f0*/  LDL.LU R15, [R1+0x2d28] ;  /* 0x002d2800010f7983 */ /* 0x000ee80000300800 */
[----:B------:R1:W-:Y:S02]  /*f4800*/  LDGSTS.E [R3+0x3100], desc[UR74][R4.64], P1 ;  /* 0x0310000004037fae */ /* 0x0003e400089a104a */
[----:B-1----:R-:W-:Y:S01]  /*f4810*/  IMAD.MOV.U32 R4, RZ, RZ, R6 ;  /* 0x000000ffff047224 */ /* 0x002fe200078e0006 */
[----:B--2---:R-:W-:-:S02]  /*f4820*/  IADD3 R10, P3, PT, R10, UR15, RZ ;  /* 0x0000000f0a0a7c10 */ /* 0x004fc4000ff7e0ff */
[----:B----4-:R-:W-:-:S03]  /*f4830*/  IADD3.X R19, PT, PT, R19, UR9, RZ, P2, !PT ;  /* 0x0000000913137c10 */ /* 0x010fc600097fe4ff */
[----:B------:R-:W-:Y:S04]  /*f4840*/  STL [R1+0x2bb4], R10 ;  /* 0x002bb40a01007387 */ /* 0x000fe80000100800 */
[----:B------:R-:W-:Y:S01]  /*f4850*/  STL [R1+0x2ba8], R19 ;  /* 0x002ba81301007387 */ /* 0x000fe20000100800 */
[----:B------:R-:W-:-:S03]  /*f4860*/  IMAD.MOV.U32 R5, RZ, RZ, R19 ;  /* 0x000000ffff057224 */ /* 0x000fc600078e0013 */
[----:B------:R-:W2:Y:S04]  /*f4870*/  LDL.LU R0, [R1+0x2d34] ;  /* 0x002d340001007983 */ /* 0x000ea80000300800 */
[----:B------:R-:W4:Y:S01]  /*f4880*/  LDL.LU R6, [R1+0x2dac] ;  /* 0x002dac0001067983 */ /* 0x000f220000300800 */
[----:B------:R-:W-:-:S03]  /*f4890*/  IADD3 R9, P2, PT, R9, UR15, RZ ;  /* 0x0000000f09097c10 */ /* 0x000fc6000ff5e0ff */
[----:B------:R1:W-:Y:S01]  /*f48a0*/  LDGSTS.E [R3+0x4000], desc[UR74][R4.64], P0 ;  /* 0x0400000004037fae */ /* 0x0003e200081a104a */
[----:B------:R-:W-:-:S03]  /*f48b0*/  IADD3.X R17, PT, PT, R17, UR9, RZ, P3, !PT ;  /* 0x0000000911117c10 */ /* 0x000fc60009ffe4ff */
[----:B------:R-:W-:Y:S04]  /*f48c0*/  STL [R1+0x2c2c], R9 ;  /* 0x002c2c0901007387 */ /* 0x000fe80000100800 */
[----:B------:R1:W-:Y:S02]  /*f48d0*/  STL [R1+0x2bb0], R17 ;  /* 0x002bb01101007387 */ /* 0x0003e40000100800 */
[----:B-1----:R-:W-:Y:S02]  /*f48e0*/  IMAD.MOV.U32 R5, RZ, RZ, R17 ;  /* 0x000000ffff057224 */ /* 0x002fe400078e0011 */
[----:B------:R-:W4:Y:S01]  /*f48f0*/  LDL.LU R17, [R1+0x2d30] ;  /* 0x002d300001117983 */ /* 0x000f220000300800 */
[----:B------:R-:W-:-:S05]  /*f4900*/  MOV R4, R10 ;  /* 0x0000000a00047202 */ /* 0x000fca0000000f00 */
[----:B------:R1:W-:Y:S02]  /*f4910*/  LDGSTS.E [R3+0x4100], desc[UR74][R4.64], P1 ;  /* 0x0410000004037fae */ /* 0x0003e400089a104a */
[----:B-1----:R-:W-:Y:S01]  /*f4920*/  IMAD.MOV.U32 R4, RZ, RZ, R9 ;  /* 0x000000ffff047224 */ /* 0x002fe200078e0009 */
[----:B---3--:R-:W-:Y:S02]  /*f4930*/  IADD3.X R16, PT, PT, R16, UR9, RZ, P2, !PT ;  /* 0x0000000910107c10 */ /* 0x008fe400097fe4ff */
[----:B------:R-:W-:Y:S02]  /*f4940*/  IADD3 R12, P3, PT, R12, UR15, RZ ;  /* 0x0000000f0c0c7c10 */ /* 0x000fe4000ff7e0ff */
[----:B------:R-:W-:-:S03]  /*f4950*/  MOV R5, R16 ;  /* 0x0000001000057202 */ /* 0x000fc60000000f00 */
[----:B------:R-:W-:Y:S01]  /*f4960*/  STL [R1+0x2c34], R12 ;  /* 0x002c340c01007387 */ /* 0x000fe20000100800 */
[----:B------:R-:W-:-:S03]  /*f4970*/  IADD3.X R14, PT, PT, R14, UR9, RZ, P3, !PT ;  /* 0x000000090e0e7c10 */ /* 0x000fc60009ffe4ff */
[----:B------:R1:W-:Y:S04]  /*f4980*/  STL [R1+0x2c28], R16 ;  /* 0x002c281001007387 */ /* 0x0003e80000100800 */
[----:B------:R-:W3:Y:S04]  /*f4990*/  LDL.LU R10, [R1+0x2db4] ;  /* 0x002db400010a7983 */ /* 0x000ee80000300800 */
[----:B------:R1:W-:Y:S01]  /*f49a0*/  LDGSTS.E [R3+0x5000], desc[UR74][R4.64], P0 ;  /* 0x0500000004037fae */ /* 0x0003e200081a104a */
[----:B------:R-:W-:-:S03]  /*f49b0*/  IADD3 R8, P2, PT, R8, UR15, RZ ;  /* 0x0000000f08087c10 */ /* 0x000fc6000ff5e0ff */
[----:B-1----:R-:W3:Y:S04]  /*f49c0*/  LDL.LU R16, [R1+0x2da8] ;  /* 0x002da80001107983 */ /* 0x002ee80000300800 */
[----:B------:R-:W-:Y:S04]  /*f49d0*/  STL [R1+0x2cac], R8 ;  /* 0x002cac0801007387 */ /* 0x000fe80000100800 */
[----:B------:R1:W-:Y:S01]  /*f49e0*/  STL [R1+0x2c30], R14 ;  /* 0x002c300e01007387 */ /* 0x0003e20000100800 */
[----:B------:R-:W-:Y:S01]  /*f49f0*/  IADD3.X R18, PT, PT, R18, UR9, RZ, P2, !PT ;  /* 0x0000000912127c10 */ /* 0x000fe200097fe4ff */
[----:B------:R-:W-:-:S02]  /*f4a00*/  IMAD.MOV.U32 R5, RZ, RZ, R14 ;  /* 0x000000ffff057224 */ /* 0x000fc400078e000e */
[----:B------:R-:W3:Y:S01]  /*f4a10*/  LDL.LU R9, [R1+0x2e2c] ;  /* 0x002e2c0001097983 */ /* 0x000ee20000300800 */
[----:B------:R-:W-:-:S03]  /*f4a20*/  IMAD.MOV.U32 R4, RZ, RZ, R12 ;  /* 0x000000ffff047224 */ /* 0x000fc600078e000c */
[----:B-1----:R-:W3:Y:S01]  /*f4a30*/  LDL.LU R14, [R1+0x2db0] ;  /* 0x002db000010e7983 */ /* 0x002ee20000300800 */
[----:B------:R-:W-:-:S03]  /*f4a40*/  IADD3 R7, P3, PT, R7, UR15, RZ ;  /* 0x0000000f07077c10 */ /* 0x000fc6000ff7e0ff */
[----:B------:R1:W-:Y:S04]  /*f4a50*/  LDGSTS.E [R3+0x5100], desc[UR74][R4.64], P1 ;  /* 0x0510000004037fae */ /* 0x0003e800089a104a */
[----:B------:R-:W-:Y:S04]  /*f4a60*/  STL [R1+0x2cb4], R7 ;  /* 0x002cb40701007387 */ /* 0x000fe80000100800 */
[----:B------:R1:W-:Y:S04]  /*f4a70*/  STL [R1+0x2ca8], R18 ;  /* 0x002ca81201007387 */ /* 0x0003e80000100800 */
[----:B------:R-:W3:Y:S04]  /*f4a80*/  LDL.LU R12, [R1+0x2e34] ;  /* 0x002e3400010c7983 */ /* 0x000ee80000300800 */
[----:B------:R-:W3:Y:S01]  /*f4a90*/  LDL.LU R19, [R1+0x2e28] ;  /* 0x002e280001137983 */ /* 0x000ee20000300800 */
[----:B------:R-:W-:Y:S01]  /*f4aa0*/  IADD3.X R11, PT, PT, R11, UR9, RZ, P3, !PT ;  /* 0x000000090b0b7c10 */ /* 0x000fe20009ffe4ff */
[----:B-1----:R-:W-:Y:S01]  /*f4ab0*/  IMAD.MOV.U32 R5, RZ, RZ, R18 ;  /* 0x000000ffff057224 */ /* 0x002fe200078e0012 */
[----:B------:R-:W-:-:S05]  /*f4ac0*/  MOV R4, R8 ;  /* 0x0000000800047202 */ /* 0x000fca0000000f00 */
[----:B------:R1:W-:Y:S01]  /*f4ad0*/  LDGSTS.E [R3+0x6000], desc[UR74][R4.64], P0 ;  /* 0x0600000004037fae */ /* 0x0003e200081a104a */
[----:B------:R-:W-:-:S05]  /*f4ae0*/  IADD3 R13, P2, PT, R13, UR15, RZ ;  /* 0x0000000f0d0d7c10 */ /* 0x000fca000ff5e0ff */
[----:B------:R-:W-:Y:S04]  /*f4af0*/  STL [R1+0x2d2c], R13 ;  /* 0x002d2c0d01007387 */ /* 0x000fe80000100800 */
[----:B------:R1:W-:Y:S04]  /*f4b00*/  STL [R1+0x2cb0], R11 ;  /* 0x002cb00b01007387 */ /* 0x0003e80000100800 */
[----:B------:R-:W3:Y:S04]  /*f4b10*/  LDL.LU R8, [R1+0x2eac] ;  /* 0x002eac0001087983 */ /* 0x000ee80000300800 */
[----:B------:R-:W3:Y:S01]  /*f4b20*/  LDL.LU R18, [R1+0x2e30] ;  /* 0x002e300001127983 */ /* 0x000ee20000300800 */
[----:B------:R-:W-:Y:S01]  /*f4b30*/  IADD3.X R15, PT, PT, R15, UR9, RZ, P2, !PT ;  /* 0x000000090f0f7c10 */ /* 0x000fe200097fe4ff */
[----:B-1----:R-:W-:Y:S01]  /*f4b40*/  IMAD.MOV.U32 R4, RZ, RZ, R7 ;  /* 0x000000ffff047224 */ /* 0x002fe200078e0007 */
[----:B------:R-:W-:-:S05]  /*f4b50*/  MOV R5, R11 ;  /* 0x0000000b00057202 */ /* 0x000fca0000000f00 */
[----:B------:R1:W-:Y:S02]  /*f4b60*/  LDGSTS.E [R3+0x6100], desc[UR74][R4.64], P1 ;  /* 0x0610000004037fae */ /* 0x0003e400089a104a */
[----:B-1----:R-:W-:Y:S02]  /*f4b70*/  IMAD.MOV.U32 R5, RZ, RZ, R15 ;  /* 0x000000ffff057224 */ /* 0x002fe400078e000f */
[----:B------:R-:W-:-:S05]  /*f4b80*/  IMAD.MOV.U32 R4, RZ, RZ, R13 ;  /* 0x000000ffff047224 */ /* 0x000fca00078e000d */
[----:B------:R1:W-:Y:S01]  /*f4b90*/  LDGSTS.E [R3+0x7000], desc[UR74][R4.64], P0 ;  /* 0x0700000004037fae */ /* 0x0003e200081a104a */
[----:B--2---:R-:W-:-:S05]  /*f4ba0*/  IADD3 R0, P3, PT, R0, UR15, RZ ;  /* 0x0000000f00007c10 */ /* 0x004fca000ff7e0ff */
[----:B------:R-:W-:Y:S01]  /*f4bb0*/  STL [R1+0x2d34], R0 ;  /* 0x002d340001007387 */ /* 0x000fe20000100800 */
[----:B----4-:R-:W-:-:S03]  /*f4bc0*/  IADD3 R6, P2, PT, R6, UR15, RZ ;  /* 0x0000000f06067c10 */ /* 0x010fc6000ff5e0ff */
[----:B------:R2:W-:Y:S04]  /*f4bd0*/  STL [R1+0x2d28], R15 ;  /* 0x002d280f01007387 */ /* 0x0005e80000100800 */
[----:B------:R-:W4:Y:S04]  /*f4be0*/  LDL.LU R11, [R1+0x2ea8] ;  /* 0x002ea800010b7983 */ /* 0x000f280000300800 */
[----:B------:R-:W4:Y:S04]  /*f4bf0*/  LDL.LU R7, [R1+0x2eb4] ;  /* 0x002eb40001077983 */ /* 0x000f280000300800 */
[----:B--2---:R-:W2:Y:S01]  /*f4c00*/  LDL.LU R15, [R1+0x2eb0] ;  /* 0x002eb000010f7983 */ /* 0x004ea20000300800 */
[----:B------:R-:W-:-:S03]  /*f4c10*/  IADD3.X R17, PT, PT, R17, UR9, RZ, P3, !PT ;  /* 0x0000000911117c10 */ /* 0x000fc60009ffe4ff */
[----:B------:R-:W-:Y:S04]  /*f4c20*/  STL [R1+0x2dac], R6 ;  /* 0x002dac0601007387 */ /* 0x000fe80000100800 */
[----:B------:R1:W-:Y:S04]  /*f4c30*/  STL [R1+0x2d30], R17 ;  /* 0x002d301101007387 */ /* 0x0003e80000100800 */
[----:B------:R-:W2:Y:S01]  /*f4c40*/  LDL.LU R13, [R1+0x2f2c] ;  /* 0x002f2c00010d7983 */ /* 0x000ea20000300800 */
[----:B-1----:R-:W-:Y:S01]  /*f4c50*/  MOV R4, R0 ;  /* 0x0000000000047202 */ /* 0x002fe20000000f00 */
[----:B------:R-:W-:-:S02]  /*f4c60*/  IMAD.MOV.U32 R5, RZ, RZ, R17 ;  /* 0x000000ffff057224 */ /* 0x000fc400078e0011 */
[----:B------:R-:W2:Y:S04]  /*f4c70*/  LDL.LU R17, [R1+0x2f28] ;  /* 0x002f280001117983 */ /* 0x000ea80000300800 */
[----:B------:R1:W-:Y:S02]  /*f4c80*/  LDGSTS.E [R3+0x7100], desc[UR74][R4.64], P1 ;  /* 0x0710000004037fae */ /* 0x0003e400089a104a */
[----:B-1----:R-:W-:Y:S01]  /*f4c90*/  IMAD.MOV.U32 R4, RZ, RZ, R6 ;  /* 0x000000ffff047224 */ /* 0x002fe200078e0006 */
[----:B---3--:R-:W-:Y:S02]  /*f4ca0*/  IADD3 R10, P3, PT, R10, UR15, RZ ;  /* 0x0000000f0a0a7c10 */ /* 0x008fe4000ff7e0ff */
[----:B------:R-:W-:-:S03]  /*f4cb0*/  IADD3.X R16, PT, PT, R16, UR9, RZ, P2, !PT ;  /* 0x0000000910107c10 */ /* 0x000fc600097fe4ff */
[----:B------:R-:W-:Y:S04]  /*f4cc0*/  STL [R1+0x2db4], R10 ;  /* 0x002db40a01007387 */ /* 0x000fe80000100800 */
[----:B------:R1:W-:Y:S01]  /*f4cd0*/  STL [R1+0x2da8], R16 ;  /* 0x002da81001007387 */ /* 0x0003e20000100800 */
[----:B------:R-:W-:-:S03]  /*f4ce0*/  MOV R5, R16 ;  /* 0x0000001000057202 */ /* 0x000fc60000000f00 */
[----:B------:R-:W3:Y:S01]  /*f4cf0*/  LDL.LU R0, [R1+0x2f34] ;  /* 0x002f340001007983 */ /* 0x000ee20000300800 */
[----:B------:R-:W-:-:S03]  /*f4d00*/  IADD3 R9, P2, PT, R9, UR15, RZ ;  /* 0x0000000f09097c10 */ /* 0x000fc6000ff5e0ff */
[----:B------:R1:W-:Y:S04]  /*f4d10*/  LDGSTS.E [R3+0x8000], desc[UR74][R4.64], P0 ;  /* 0x0800000004037fae */ /* 0x0003e800081a104a */
[----:B-1----:R-:W3:Y:S01]  /*f4d20*/  LDL.LU R16, [R1+0x2f30] ;  /* 0x002f300001107983 */ /* 0x002ee20000300800 */
[----:B------:R-:W-:-:S03]  /*f4d30*/  IADD3.X R14, PT, PT, R14, UR9, RZ, P3, !PT ;  /* 0x000000090e0e7c10 */ /* 0x000fc60009ffe4ff */
[----:B------:R-:W-:Y:S04]  /*f4d40*/  STL [R1+0x2e2c], R9 ;  /* 0x002e2c0901007387 */ /* 0x000fe80000100800 */
[----:B------:R1:W-:Y:S01]  /*f4d50*/  STL [R1+0x2db0], R14 ;  /* 0x002db00e01007387 */ /* 0x0003e20000100800 */
[----:B------:R-:W-:Y:S02]  /*f4d60*/  IMAD.MOV.U32 R5, RZ, RZ, R14 ;  /* 0x000000ffff057224 */ /* 0x000fe400078e000e */
[----:B------:R-:W-:Y:S01]  /*f4d70*/  IMAD.MOV.U32 R4, RZ, RZ, R10 ;  /* 0x000000ffff047224 */ /* 0x000fe200078e000a */
[----:B------:R-:W3:Y:S04]  /*f4d80*/  LDL.LU R6, [R1+0x2fac] ;  /* 0x002fac0001067983 */ /* 0x000ee80000300800 */
[----:B------:R1:W-:Y:S01]  /*f4d90*/  LDGSTS.E [R3+0x8100], desc[UR74][R4.64], P1 ;  /* 0x0810000004037fae */ /* 0x0003e200089a104a */
[----:B------:R-:W-:-:S03]  /*f4da0*/  IADD3 R12, P3, PT, R12, UR15, RZ ;  /* 0x0000000f0c0c7c10 */ /* 0x000fc6000ff7e0ff */
[----:B-1----:R-:W3:Y:S01]  /*f4db0*/  LDL.LU R14, [R1+0x2fa8] ;  /* 0x002fa800010e7983 */ /* 0x002ee20000300800 */
[----:B------:R-:W-:-:S03]  /*f4dc0*/  IADD3.X R19, PT, PT, R19, UR9, RZ, P2, !PT ;  /* 0x0000000913137c10 */ /* 0x000fc600097fe4ff */
[----:B------:R-:W-:Y:S04]  /*f4dd0*/  STL [R1+0x2e34], R12 ;  /* 0x002e340c01007387 */ /* 0x000fe80000100800 */
[----:B------:R-:W-:Y:S01]  /*f4de0*/  STL [R1+0x2e28], R19 ;  /* 0x002e281301007387 */ /* 0x000fe20000100800 */
[----:B------:R-:W-:-:S03]  /*f4df0*/  MOV R4, R9 ;  /* 0x0000000900047202 */ /* 0x000fc60000000f00 */
[----:B------:R-:W3:Y:S01]  /*f4e00*/  LDL.LU R10, [R1+0x2fb4] ;  /* 0x002fb400010a7983 */ /* 0x000ee20000300800 */
[----:B------:R-:W-:-:S03]  /*f4e10*/  IMAD.MOV.U32 R5, RZ, RZ, R19 ;  /* 0x000000ffff057224 */ /* 0x000fc600078e0013 */
[----:B------:R-:W3:Y:S04]  /*f4e20*/  LDL.LU R9, [R1+0x34a4] ;  /* 0x0034a40001097983 */ /* 0x000ee80000300800 */
[----:B------:R1:W-:Y:S01]  /*f4e30*/  LDGSTS.E [R3+0x9000], desc[UR74][R4.64], P0 ;  /* 0x0900000004037fae */ /* 0x0003e200081a104a */
[----:B------:R-:W-:Y:S02]  /*f4e40*/  IADD3 R8, P2, PT, R8, UR15, RZ ;  /* 0x0000000f08087c10 */ /* 0x000fe4000ff5e0ff */
[----:B------:R-:W-:-:S03]  /*f4e50*/  IADD3.X R18, PT, PT, R18, UR9, RZ, P3, !PT ;  /* 0x0000000912127c10 */ /* 0x000fc60009ffe4ff */
[----:B------:R-:W-:Y:S01]  /*f4e60*/  STL [R1+0x2eac], R8 ;  /* 0x002eac0801007387 */ /* 0x000fe20000100800 */
[----:B-1----:R-:W-:-:S03]  /*f4e70*/  MOV R5, R18 ;  /* 0x0000001200057202 */ /* 0x002fc60000000f00 */
[----:B------:R1:W-:Y:S04]  /*f4e80*/  STL [R1+0x2e30], R18 ;  /* 0x002e301201007387 */ /* 0x0003e80000100800 */
[----:B-1----:R-:W3:Y:S01]  /*f4e90*/  LDL.LU R18, [R1+0x2fb0] ;  /* 0x002fb00001127983 */ /* 0x002ee20000300800 */
[----:B------:R-:W-:-:S05]  /*f4ea0*/  IMAD.MOV.U32 R4, RZ, RZ, R12 ;  /* 0x000000ffff047224 */ /* 0x000fca00078e000c */
[----:B------:R1:W-:Y:S02]  /*f4eb0*/  LDGSTS.E [R3+0x9100], desc[UR74][R4.64], P1 ;  /* 0x0910000004037fae */ /* 0x0003e400089a104a */
[----:B-1----:R-:W-:Y:S01]  /*f4ec0*/  IMAD.MOV.U32 R4, RZ, RZ, R8 ;  /* 0x000000ffff047224 */ /* 0x002fe200078e0008 */
[----:B----4-:R-:W-:Y:S02]  /*f4ed0*/  IADD3.X R11, PT, PT, R11, UR9, RZ, P2, !PT ;  /* 0x000000090b0b7c10 */ /* 0x010fe400097fe4ff */
[----:B------:R-:W-:-:S03]  /*f4ee0*/  IADD3 R7, P3, PT, R7, UR15, RZ ;  /* 0x0000000f07077c10 */ /* 0x000fc6000ff7e0ff */
[----:B------:R-:W-:Y:S02]  /*f4ef0*/  IMAD.MOV.U32 R5, RZ, RZ, R11 ;  /* 0x000000ffff057224 */ /* 0x000fe400078e000b */
[----:B------:R-:W-:Y:S01]  /*f4f00*/  STL [R1+0x2eb4], R7 ;  /* 0x002eb40701007387 */ /* 0x000fe20000100800 */
[----:B--2---:R-:W-:-:S03]  /*f4f10*/  IADD3.X R15, PT, PT, R15, UR9, RZ, P3, !PT ;  /* 0x000000090f0f7c10 */ /* 0x004fc60009ffe4ff */
[----:B------:R1:W-:Y:S04]  /*f4f20*/  STL [R1+0x2ea8], R11 ;  /* 0x002ea80b01007387 */ /* 0x0003e80000100800 */
[----:B------:R-:W2:Y:S04]  /*f4f30*/  LDL.LU R12, [R1+0x3574] ;  /* 0x00357400010c7983 */ /* 0x000ea80000300800 */
[----:B------:R4:W-:Y:S01]  /*f4f40*/  LDGSTS.E [R3+0xa000], desc[UR74][R4.64], P0 ;  /* 0x0a00000004037fae */ /* 0x0009e200081a104a */
[----:B------:R-:W-:-:S03]  /*f4f50*/  IADD3 R13, P2, PT, R13, UR15, RZ ;  /* 0x0000000f0d0d7c10 */ /* 0x000fc6000ff5e0ff */
[----:B-1----:R-:W2:Y:S04]  /*f4f60*/  LDL.LU R11, [R1+0x34a0] ;  /* 0x0034a000010b7983 */ /* 0x002ea80000300800 */
[----:B------:R-:W-:Y:S04]  /*f4f70*/  STL [R1+0x2f2c], R13 ;  /* 0x002f2c0d01007387 */ /* 0x000fe80000100800 */
[----:B------:R1:W-:Y:S01]  /*f4f80*/  STL [R1+0x2eb0], R15 ;  /* 0x002eb00f01007387 */ /* 0x0003e20000100800 */
[----:B----4-:R-:W-:-:S03]  /*f4f90*/  IMAD.MOV.U32 R5, RZ, RZ, R15 ;  /* 0x000000ffff057224 */ /* 0x010fc600078e000f */
[----:B------:R-:W4:Y:S04]  /*f4fa0*/  LDL.LU R8, [R1+0x3094] ;  /* 0x0030940001087983 */ /* 0x000f280000300800 */
[----:B-1----:R-:W4:Y:S01]  /*f4fb0*/  LDL.LU R15, [R1+0x3570] ;  /* 0x00357000010f7983 */ /* 0x002f220000300800 */
[----:B------:R-:W-:Y:S02]  /*f4fc0*/  IADD3.X R17, PT, PT, R17, UR9, RZ, P2, !PT ;  /* 0x0000000911117c10 */ /* 0x000fe400097fe4ff */
[----:B------:R-:W-:-:S05]  /*f4fd0*/  MOV R4, R7 ;  /* 0x0000000700047202 */ /* 0x000fca0000000f00 */
[----:B------:R1:W-:Y:S02]  /*f4fe0*/  LDGSTS.E [R3+0xa100], desc[UR74][R4.64], P1 ;  /* 0x0a10000004037fae */ /* 0x0003e400089a104a */
[----:B-1----:R-:W-:Y:S01]  /*f4ff0*/  IMAD.MOV.U32 R4, RZ, RZ, R13 ;  /* 0x000000ffff047224 */ /* 0x002fe200078e000d */
[----:B------:R-:W-:-:S05]  /*f5000*/  MOV R5, R17 ;  /* 0x0000001100057202 */ /* 0x000fca0000000f00 */
[----:B------:R1:W-:Y:S01]  /*f5010*/  LDGSTS.E [R3+0xb000], desc[UR74][R4.64], P0 ;  /* 0x0b00000004037fae */ /* 0x0003e200081a104a */
[----:B---3--:R-:W-:-:S05]  /*f5020*/  IADD3 R0, P3, PT, R0, UR15, RZ ;  /* 0x0000000f00007c10 */ /* 0x008fca000ff7e0ff */
[----:B------:R-:W-:Y:S04]  /*f5030*/  STL [R1+0x2f34], R0 ;  /* 0x002f340001007387 */ /* 0x000fe80000100800 */
[----:B------:R3:W-:Y:S01]  /*f5040*/  STL [R1+0x2f28], R17 ;  /* 0x002f281101007387 */ /* 0x0007e20000100800 */
[----:B------:R-:W-:-:S03]  /*f5050*/  IADD3.X R16, PT, PT, R16, UR9, RZ, P3, !PT ;  /* 0x0000000910107c10 */ /* 0x000fc60009ffe4ff */
[----:B------:R-:W4:Y:S04]  /*f5060*/  LDL.LU R7, [R1+0x309c] ;  /* 0x00309c0001077983 */ /* 0x000f280000300800 */
[----:B------:R-:W4:Y:S01]  /*f5070*/  LDL.LU R19, [R1+0x3090] ;  /* 0x0030900001137983 */ /* 0x000f220000300800 */
[----:B------:R-:W-:-:S05]  /*f5080*/  IADD3 R6, P2, PT, R6, UR15, RZ ;  /* 0x0000000f06067c10 */ /* 0x000fca000ff5e0ff */
[----:B------:R-:W-:Y:S01]  /*f5090*/  STL [R1+0x2fac], R6 ;  /* 0x002fac0601007387 */ /* 0x000fe20000100800 */
[----:B------:R-:W-:-:S03]  /*f50a0*/  IADD3.X R14, PT, PT, R14, UR9, RZ, P2, !PT ;  /* 0x000000090e0e7c10 */ /* 0x000fc600097fe4ff */
[----:B------:R3:W-:Y:S01]  /*f50b0*/  STL [R1+0x2f30], R16 ;  /* 0x002f301001007387 */ /* 0x0007e20000100800 */
[----:B-1----:R-:W-:-:S03]  /*f50c0*/  IMAD.MOV.U32 R4, RZ, RZ, R0 ;  /* 0x000000ffff047224 */ /* 0x002fc600078e0000 */
[----:B------:R-:W4:Y:S01]  /*f50d0*/  LDL.LU R13, [R1+0x3114] ;  /* 0x00311400010d7983 */ /* 0x000f220000300800 */
[----:B------:R-:W-:-:S03]  /*f50e0*/  IMAD.MOV.U32 R5, RZ, RZ, R16 ;  /* 0x000000ffff057224 */ /* 0x000fc600078e0010 */
[----:B---3--:R-:W3:Y:S01]  /*f50f0*/  LDL.LU R17, [R1+0x3098] ;  /* 0x0030980001117983 */ /* 0x008ee20000300800 */
[----:B------:R-:W-:-:S03]  /*f5100*/  IADD3 R10, P3, PT, R10, UR15, RZ ;  /* 0x0000000f0a0a7c10 */ /* 0x000fc6000ff7e0ff */
[----:B------:R1:W-:Y:S04]  /*f5110*/  LDGSTS.E [R3+0xb100], desc[UR74][R4.64], P1 ;  /* 0x0b10000004037fae */ /* 0x0003e800089a104a */
[----:B------:R-:W-:Y:S01]  /*f5120*/  STL [R1+0x2fb4], R10 ;  /* 0x002fb40a01007387 */ /* 0x000fe20000100800 */
[----:B------:R-:W-:-:S03]  /*f5130*/  IADD3 R9, P2, PT, R9, UR15, RZ ;  /* 0x0000000f09097c10 */ /* 0x000fc6000ff5e0ff */
[----:B------:R1:W-:Y:S04]  /*f5140*/  STL [R1+0x2fa8], R14 ;  /* 0x002fa80e01007387 */ /* 0x0003e80000100800 */
[----:B------:R-:W3:Y:S04]  /*f5150*/  LDL.LU R16, [R1+0x3110] ;  /* 0x0031100001107983 */ /* 0x000ee80000300800 */
[----:B------:R-:W3:Y:S01]  /*f5160*/  LDL.LU R0, [R1+0x311c] ;  /* 0x00311c0001007983 */ /* 0x000ee20000300800 */
[----:B-1----:R-:W-:Y:S01]  /*f5170*/  IMAD.MOV.U32 R5, RZ, RZ, R14 ;  /* 0x000000ffff057224 */ /* 0x002fe200078e000e */
[----:B------:R-:W-:-:S02]  /*f5180*/  MOV R4, R6 ;  /* 0x0000000600047202 */ /* 0x000fc40000000f00 */
[----:B------:R-:W3:Y:S04]  /*f5190*/  LDL.LU R14, [R1+0x3118] ;  /* 0x00311800010e7983 */ /* 0x000ee80000300800 */
[----:B------:R-:W-:Y:S04]  /*f51a0*/  STL [R1+0x34a4], R9 ;  /* 0x0034a40901007387 */ /* 0x000fe80000100800 */
[----:B------:R1:W-:Y:S01]  /*f51b0*/  LDGSTS.E [R3+0xc000], desc[UR74][R4.64], P0 ;  /* 0x0c00000004037fae */ /* 0x0003e200081a104a */
[----:B------:R-:W-:-:S05]  /*f51c0*/  IADD3.X R18, PT, PT, R18, UR9, RZ, P3, !PT ;  /* 0x0000000912127c10 */ /* 0x000fca0009ffe4ff */
[----:B------:R1:W-:Y:S04]  /*f51d0*/  STL [R1+0x2fb0], R18 ;  /* 0x002fb01201007387 */ /* 0x0003e80000100800 */
[----:B------:R-:W3:Y:S01]  /*f51e0*/  LDL.LU R6, [R1+0x3194] ;  /* 0x0031940001067983 */ /* 0x000ee20000300800 */
[----:B-1----:R-:W-:Y:S01]  /*f51f0*/  IMAD.MOV.U32 R4, RZ, RZ, R10 ;  /* 0x000000ffff047224 */ /* 0x002fe200078e000a */
[----:B------:R-:W-:Y:S02]  /*f5200*/  MOV R5, R18 ;  /* 0x0000001200057202 */ /* 0x000fe40000000f00 */
[----:B------:R-:W3:Y:S04]  /*f5210*/  LDL.LU R18, [R1+0x3190] ;  /* 0x0031900001127983 */ /* 0x000ee80000300800 */
[----:B------:R1:W-:Y:S02]  /*f5220*/  LDGSTS.E [R3+0xc100], desc[UR74][R4.64], P1 ;  /* 0x0c10000004037fae */ /* 0x0003e400089a104a */
[----:B-1----:R-:W-:Y:S01]  /*f5230*/  IMAD.MOV.U32 R4, RZ, RZ, R9 ;  /* 0x000000ffff047224 */ /* 0x002fe200078e0009 */
[----:B--2---:R-:W-:-:S02]  /*f5240*/  IADD3 R12, P3, PT, R12, UR15, RZ ;  /* 0x0000000f0c0c7c10 */ /* 0x004fc4000ff7e0ff */
[----:B------:R-:W-:-:S03]  /*f5250*/  IADD3.X R11, PT, PT, R11, UR9, RZ, P2, !PT ;  /* 0x000000090b0b7c10 */ /* 0x000fc600097fe4ff */
[----:B------:R-:W-:Y:S04]  /*f5260*/  STL [R1+0x3574], R12 ;  /* 0x0035740c01007387 */ /* 0x000fe80000100800 */
[----:B------:R1:W-:Y:S01]  /*f5270*/  STL [R1+0x34a0], R11 ;  /* 0x0034a00b01007387 */ /* 0x0003e20000100800 */
[----:B------:R-:W-:-:S03]  /*f5280*/  IMAD.MOV.U32 R5, RZ, RZ, R11 ;  /* 0x000000ffff057224 */ /* 0x000fc600078e000b */
[----:B------:R-:W2:Y:S01]  /*f5290*/  LDL.LU R10, [R1+0x319c] ;  /* 0x00319c00010a7983 */ /* 0x000ea20000300800 */
[----:B----4-:R-:W-:-:S03]  /*f52a0*/  IADD3 R8, P2, PT, R8, UR15, RZ ;  /* 0x0000000f08087c10 */ /* 0x010fc6000ff5e0ff */
[----:B------:R4:W-:Y:S04]  /*f52b0*/  LDGSTS.E [R3+0xd000], desc[UR74][R4.64], P0 ;  /* 0x0d00000004037fae */ /* 0x0009e800081a104a */
[----:B-1----:R-:W2:Y:S01]  /*f52c0*/  LDL.LU R11, [R1+0x3198] ;  /* 0x00319800010b7983 */ /* 0x002ea20000300800 */
[----:B------:R-:W-:-:S03]  /*f52d0*/  IADD3.X R15, PT, PT, R15, UR9, RZ, P3, !PT ;  /* 0x000000090f0f7c10 */ /* 0x000fc60009ffe4ff */
[----:B------:R-:W-:Y:S04]  /*f52e0*/  STL [R1+0x3094], R8 ;  /* 0x0030940801007387 */ /* 0x000fe80000100800 */
[----:B------:R1:W-:Y:S04]  /*f52f0*/  STL [R1+0x3570], R15 ;  /* 0x0035700f01007387 */ /* 0x0003e80000100800 */
[----:B------:R-:W2:Y:S01]  /*f5300*/  LDL.LU R9, [R1+0x3214] ;  /* 0x0032140001097983 */ /* 0x000ea20000300800 */
[----:B----4-:R-:W-:Y:S01]  /*f5310*/  MOV R4, R12 ;  /* 0x0000000c00047202 */ /* 0x010fe20000000f00 */
[----:B------:R-:W-:-:S02]  /*f5320*/  IMAD.MOV.U32 R5, RZ, RZ, R15 ;  /* 0x000000ffff057224 */ /* 0x000fc400078e000f */
[----:B------:R-:W4:Y:S04]  /*f5330*/  LDL.LU R12, [R1+0x3210] ;  /* 0x00321000010c7983 */ /* 0x000f280000300800 */
[----:B------:R1:W-:Y:S02]  /*f5340*/  LDGSTS.E [R3+0xd100], desc[UR74][R4.64], P1 ;  /* 0x0d10000004037fae */ /* 0x0003e400089a104a */
[----:B-1----:R-:W-:Y:S01]  /*f5350*/  IMAD.MOV.U32 R4, RZ, RZ, R8 ;  /* 0x000000ffff047224 */ /* 0x002fe200078e0008 */
[----:B------:R-:W-:Y:S02]  /*f5360*/  IADD3 R7, P3, PT, R7, UR15, RZ ;  /* 0x0000000f07077c10 */ /* 0x000fe4000ff7e0ff */
[----:B------:R-:W-:-:S03]  /*f5370*/  IADD3.X R19, PT, PT, R19, UR9, RZ, P2, !PT ;  /* 0x0000000913137c10 */ /* 0x000fc600097fe4ff */
[----:B------:R-:W-:Y:S04]  /*f5380*/  STL [R1+0x309c], R7 ;  /* 0x00309c0701007387 */ /* 0x000fe80000100800 */
[----:B------:R-:W-:Y:S01]  /*f5390*/  STL [R1+0x3090], R19 ;  /* 0x0030901301007387 */ /* 0x000fe20000100800 */
[----:B------:R-:W-:-:S03]  /*f53a0*/  MOV R5, R19 ;  /* 0x0000001300057202 */ /* 0x000fc60000000f00 */
[----:B------:R-:W4:Y:S04]  /*f53b0*/  LDL.LU R15, [R1+0x321c] ;  /* 0x00321c00010f7983 */ /* 0x000f280000300800 */
[----:B------:R1:W-:Y:S01]  /*f53c0*/  LDGSTS.E [R3+0xe000], desc[UR74][R4.64], P0 ;  /* 0x0e00000004037fae */ /* 0x0003e200081a104a */
[----:B------:R-:W-:-:S03]  /*f53d0*/  IADD3 R13, P2, PT, R13, UR15, RZ ;  /* 0x0000000f0d0d7c10 */ /* 0x000fc6000ff5e0ff */
[----:B------:R-:W4:Y:S01]  /*f53e0*/  LDL.LU R8, [R1+0x3294] ;  /* 0x0032940001087983 */ /* 0x000f220000300800 */
[----:B---3--:R-:W-:-:S03]  /*f53f0*/  IADD3.X R17, PT, PT, R17, UR9, RZ, P3, !PT ;  /* 0x0000000911117c10 */ /* 0x008fc60009ffe4ff */
[----:B------:R-:W-:Y:S01]  /*f5400*/  STL [R1+0x3114], R13 ;  /* 0x0031140d01007387 */ /* 0x000fe20000100800 */
[----:B-1----:R-:W-:Y:S02]  /*f5410*/  IMAD.MOV.U32 R4, RZ, RZ, R7 ;  /* 0x000000ffff047224 */ /* 0x002fe400078e0007 */
[----:B------:R-:W-:Y:S01]  /*f5420*/  IMAD.MOV.U32 R5, RZ, RZ, R17 ;  /* 0x000000ffff057224 */ /* 0x000fe200078e0011 */
[----:B------:R1:W-:Y:S04]  /*f5430*/  STL [R1+0x3098], R17 ;  /* 0x0030981101007387 */ /* 0x0003e80000100800 */
[----:B------:R3:W-:Y:S01]  /*f5440*/  LDGSTS.E [R3+0xe100], desc[UR74][R4.64], P1 ;  /* 0x0e10000004037fae */ /* 0x0007e200089a104a */
[----:B------:R-:W-:-:S03]  /*f5450*/  IADD3.X R16, PT, PT, R16, UR9, RZ, P2, !PT ;  /* 0x0000000910107c10 */ /* 0x000fc600097fe4ff */
[----:B-1----:R-:W4:Y:S01]  /*f5460*/  LDL.LU R17, [R1+0x3218] ;  /* 0x0032180001117983 */ /* 0x002f220000300800 */
[----:B------:R-:W-:-:S05]  /*f5470*/  IADD3 R0, P3, PT, R0, UR15, RZ ;  /* 0x0000000f00007c10 */ /* 0x000fca000ff7e0ff */
[----:B------:R-:W-:Y:S01]  /*f5480*/  STL [R1+0x311c], R0 ;  /* 0x00311c0001007387 */ /* 0x000fe20000100800 */
[----:B---3--:R-:W-:-:S03]  /*f5490*/  IMAD.MOV.U32 R5, RZ, RZ, R16 ;  /* 0x000000ffff057224 */ /* 0x008fc600078e0010 */
[----:B------:R1:W-:Y:S01]  /*f54a0*/  STL [R1+0x3110], R16 ;  /* 0x0031101001007387 */ /* 0x0003e20000100800 */
[----:B------:R-:W-:-:S03]  /*f54b0*/  IADD3.X R14, PT, PT, R14, UR9, RZ, P3, !PT ;  /* 0x000000090e0e7c10 */ /* 0x000fc60009ffe4ff */
[----:B------:R-:W3:Y:S01]  /*f54c0*/  LDL.LU R7, [R1+0x329c] ;  /* 0x00329c0001077983 */ /* 0x000ee20000300800 */
[----:B------:R-:W-:-:S03]  /*f54d0*/  MOV R4, R13 ;  /* 0x0000000d00047202 */ /* 0x000fc60000000f00 */
[----:B-1----:R-:W3:Y:S04]  /*f54e0*/  LDL.LU R16, [R1+0x3290] ;  /* 0x0032900001107983 */ /* 0x002ee80000300800 */
[----:B------:R1:W-:Y:S01]  /*f54f0*/  LDGSTS.E [R3+0xf000], desc[UR74][R4.64], P0 ;  /* 0x0f00000004037fae */ /* 0x0003e200081a104a */
[----:B------:R-:W-:-:S05]  /*f5500*/  IADD3 R6, P2, PT, R6, UR15, RZ ;  /* 0x0000000f06067c10 */ /* 0x000fca000ff5e0ff */
[----:B------:R-:W-:Y:S04]  /*f5510*/  STL [R1+0x3194], R6 ;  /* 0x0031940601007387 */ /* 0x000fe80000100800 */
[----:B------:R1:W-:Y:S02]  /*f5520*/  STL [R1+0x3118], R14 ;  /* 0x0031180e01007387 */ /* 0x0003e40000100800 */
[----:B-1----:R-:W-:Y:S02]  /*f5530*/  MOV R5, R14 ;  /* 0x0000000e00057202 */ /* 0x002fe40000000f00 */
[----:B------:R-:W3:Y:S04]  /*f5540*/  LDL.LU R13, [R1+0x3314] ;  /* 0x00331400010d7983 */ /* 0x000ee80000300800 */
[----:B------:R-:W3:Y:S01]  /*f5550*/  LDL.LU R14, [R1+0x3298] ;  /* 0x00329800010e7983 */ /* 0x000ee20000300800 */
[----:B------:R-:W-:Y:S01]  /*f5560*/  IADD3.X R18, PT, PT, R18, UR9, RZ, P2, !PT ;  /* 0x0000000912127c10 */ /* 0x000fe200097fe4ff */
[----:B------:R-:W-:-:S05]  /*f5570*/  IMAD.MOV.U32 R4, RZ, RZ, R0 ;  /* 0x000000ffff047224 */ /* 0x000fca00078e0000 */
[----:B------:R1:W-:Y:S02]  /*f5580*/  LDGSTS.E [R3+0xf100], desc[UR74][R4.64], P1 ;  /* 0x0f10000004037fae */ /* 0x0003e400089a104a */
[----:B-1----:R-:W-:Y:S02]  /*f5590*/  IMAD.MOV.U32 R4, RZ, RZ, R6 ;  /* 0x000000ffff047224 */ /* 0x002fe400078e0006 */
[----:B------:R-:W-:-:S05]  /*f55a0*/  IMAD.MOV.U32 R5, RZ, RZ, R18 ;  /* 0x000000ffff057224 */ /* 0x000fca00078e0012 */
[----:B------:R1:W-:Y:S01]  /*f55b0*/  LDGSTS.E [R3+0x10000], desc[UR74][R4.64], P0 ;  /* 0x1000000004037fae */ /* 0x0003e200081a104a */
[----:B--2---:R-:W-:-:S05]  /*f55c0*/  IADD3 R10, P3, PT, R10, UR15, RZ ;  /* 0x0000000f0a0a7c10 */ /* 0x004fca000ff7e0ff */
[----:B------:R2:W-:Y:S01]  /*f55d0*/  STL [R1+0x319c], R10 ;  /* 0x00319c0a01007387 */ /* 0x0005e20000100800 */
[----:B------:R-:W-:-:S03]  /*f55e0*/  IADD3.X R11, PT, PT, R11, UR9, RZ, P3, !PT ;  /* 0x000000090b0b7c10 */ /* 0x000fc60009ffe4ff */
[----:B------:R1:W-:Y:S04]  /*f55f0*/  STL [R1+0x3190], R18 ;  /* 0x0031901201007387 */ /* 0x0003e80000100800 */
[----:B------:R-:W3:Y:S04]  /*f5600*/  LDL.LU R0, [R1+0x331c] ;  /* 0x00331c0001007983 */ /* 0x000ee80000300800 */
[----:B------:R-:W3:Y:S01]  /*f5610*/  LDL.LU R19, [R1+0x3310] ;  /* 0x0033100001137983 */ /* 0x000ee20000300800 */
[----:B------:R-:W-:Y:S02]  /*f5620*/  IADD3 R9, P2, PT, R9, UR15, RZ ;  /* 0x0000000f09097c10 */ /* 0x000fe4000ff5e0ff */
[----:B-1----:R-:W-:-:S03]  /*f5630*/  MOV R4, R10 ;  /* 0x0000000a00047202 */ /* 0x002fc60000000f00 */
[----:B------:R-:W-:Y:S04]  /*f5640*/  STL [R1+0x3214], R9 ;  /* 0x0032140901007387 */ /* 0x000fe80000100800 */
[----:B------:R1:W-:Y:S04]  /*f5650*/  STL [R1+0x3198], R11 ;  /* 0x0031980b01007387 */ /* 0x0003e80000100800 */
[----:B------:R-:W3:Y:S04]  /*f5660*/  LDL.LU R6, [R1+0x3394] ;  /* 0x0033940001067983 */ /* 0x000ee80000300800 */
[----:B--2---:R-:W2:Y:S01]  /*f5670*/  LDL.LU R10, [R1+0x3318] ;  /* 0x00331800010a7983 */ /* 0x004ea20000300800 */
[----:B----4-:R-:W-:Y:S01]  /*f5680*/  IADD3.X R12, PT, PT, R12, UR9, RZ, P2, !PT ;  /* 0x000000090c0c7c10 */ /* 0x010fe200097fe4ff */
[----:B------:R-:W-:-:S05]  /*f5690*/  IMAD.MOV.U32 R5, RZ, RZ, R11 ;  /* 0x000000ffff057224 */ /* 0x000fca00078e000b */
[----:B------:R4:W-:Y:S02]  /*f56a0*/  LDGSTS.E [R3+0x10100], desc[UR74][R4.64], P1 ;  /* 0x1010000004037fae */ /* 0x0009e400089a104a */
[----:B----4-:R-:W-:Y:S01]  /*f56b0*/  IMAD.MOV.U32 R4, RZ, RZ, R9 ;  /* 0x000000ffff047224 */ /* 0x010fe200078e0009 */
[----:B------:R-:W-:-:S05]  /*f56c0*/  MOV R5, R12 ;  /* 0x0000000c00057202 */ /* 0x000fca0000000f00 */
[----:B------:R4:W-:Y:S01]  /*f56d0*/  LDGSTS.E [R3+0x11000], desc[UR74][R4.64], P0 ;  /* 0x1100000004037fae */ /* 0x0009e200081a104a */
[----:B------:R-:W-:-:S05]  /*f56e0*/  IADD3 R15, P3, PT, R15, UR15, RZ ;  /* 0x0000000f0f0f7c10 */ /* 0x000fca000ff7e0ff */
[----:B------:R-:W-:Y:S04]  /*f56f0*/  STL [R1+0x321c], R15 ;  /* 0x00321c0f01007387 */ /* 0x000fe80000100800 */
[----:B------:R1:W-:Y:S01]  /*f5700*/  STL [R1+0x3210], R12 ;  /* 0x0032100c01007387 */ /* 0x0003e20000100800 */
[----:B------:R-:W-:-:S03]  /*f5710*/  IADD3 R8, P2, PT, R8, UR15, RZ ;  /* 0x0000000f08087c10 */ /* 0x000fc6000ff5e0ff */
[----:B------:R-:W2:Y:S04]  /*f5720*/  LDL.LU R18, [R1+0x3390] ;  /* 0x0033900001127983 */ /* 0x000ea80000300800 */
[----:B-1----:R-:W2:Y:S04]  /*f5730*/  LDL.LU R11, [R1+0x339c] ;  /* 0x00339c00010b7983 */ /* 0x002ea80000300800 */
[----:B------:R-:W2:Y:S04]  /*f5740*/  LDL.LU R12, [R1+0x3398] ;  /* 0x00339800010c7983 */ /* 0x000ea80000300800 */
[----:B------:R-:W-:Y:S01]  /*f5750*/  STL [R1+0x3294], R8 ;  /* 0x0032940801007387 */ /* 0x000fe20000100800 */
[----:B------:R-:W-:Y:S01]  /*f5760*/  IADD3.X R17, PT, PT, R17, UR9, RZ, P3, !PT ;  /* 0x0000000911117c10 */ /* 0x000fe20009ffe4ff */
[----:B----4-:R-:W-:-:S04]  /*f5770*/  IMAD.MOV.U32 R4, RZ, RZ, R15 ;  /* 0x000000ffff047224 */ /* 0x010fc800078e000f */
[----:B------:R1:W-:Y:S01]  /*f5780*/  STL [R1+0x3218], R17 ;  /* 0x0032181101007387 */ /* 0x0003e20000100800 */
[----:B------:R-:W-:-:S03]  /*f5790*/  IMAD.MOV.U32 R5, RZ, RZ, R17 ;  /* 0x000000ffff057224 */ /* 0x000fc600078e0011 */
[----:B------:R-:W4:Y:S04]  /*f57a0*/  LDL.LU R9, [R1+0x3414] ;  /* 0x0034140001097983 */ /* 0x000f280000300800 */
[----:B------:R3:W-:Y:S02]  /*f57b0*/  LDGSTS.E [R3+0x11100], desc[UR74][R4.64], P1 ;  /* 0x1110000004037fae */ /* 0x0007e400089a104a */
[----:B---3--:R-:W-:Y:S02]  /*f57c0*/  IADD3 R7, P3, PT, R7, UR15, RZ ;  /* 0x0000000f07077c10 */ /* 0x008fe4000ff7e0ff */
[----:B-1----:R-:W3:Y:S01]  /*f57d0*/  LDL.LU R17, [R1+0x3410] ;  /* 0x0034100001117983 */ /* 0x002ee20000300800 */
[----:B------:R-:W-:-:S03]  /*f57e0*/  IADD3.X R16, PT, PT, R16, UR9, RZ, P2, !PT ;  /* 0x0000000910107c10 */ /* 0x000fc600097fe4ff */
[----:B------:R-:W-:Y:S04]  /*f57f0*/  STL [R1+0x329c], R7 ;  /* 0x00329c0701007387 */ /* 0x000fe80000100800 */
[----:B------:R1:W-:Y:S04]  /*f5800*/  STL [R1+0x3290], R16 ;  /* 0x0032901001007387 */ /* 0x0003e80000100800 */
[----:B------:R-:W3:Y:S01]  /*f5810*/  LDL.LU R15, [R1+0x341c] ;  /* 0x00341c00010f7983 */ /* 0x000ee20000300800 */
[----:B------:R-:W-:Y:S01]  /*f5820*/  IMAD.MOV.U32 R5, RZ, RZ, R16 ;  /* 0x000000ffff057224 */ /* 0x000fe200078e0010 */
[----:B------:R-:W-:-:S02]  /*f5830*/  MOV R4, R8 ;  /* 0x0000000800047202 */ /* 0x000fc40000000f00 */
[----:B-1----:R-:W3:Y:S04]  /*f5840*/  LDL.LU R16, [R1+0x3418] ;  /* 0x0034180001107983 */ /* 0x002ee80000300800 */
[----:B------:R1:W-:Y:S01]  /*f5850*/  LDGSTS.E [R3+0x12000], desc[UR74][R4.64], P0 ;  /* 0x1200000004037fae */ /* 0x0003e200081a104a */
[----:B------:R-:W-:Y:S02]  /*f5860*/  IADD3 R13, P2, PT, R13, UR15, RZ ;  /* 0x0000000f0d0d7c10 */ /* 0x000fe4000ff5e0ff */
[----:B------:R-:W-:-:S03]  /*f5870*/  IADD3.X R14, PT, PT, R14, UR9, RZ, P3, !PT ;  /* 0x000000090e0e7c10 */ /* 0x000fc60009ffe4ff */
[----:B------:R-:W-:Y:S04]  /*f5880*/  STL [R1+0x3314], R13 ;  /* 0x0033140d01007387 */ /* 0x000fe80000100800 */
[----:B------:R1:W-:Y:S04]  /*f5890*/  STL [R1+0x3298], R14 ;  /* 0x0032980e01007387 */ /* 0x0003e80000100800 */
[----:B------:R-:W3:Y:S01]  /*f58a0*/  LDL.LU R8, [R1+0x349c] ;  /* 0x00349c0001087983 */ /* 0x000ee20000300800 */
[----:B-1----:R-:W-:Y:S01]  /*f58b0*/  IMAD.MOV.U32 R4, RZ, RZ, R7 ;  /* 0x000000ffff047224 */ /* 0x002fe200078e0007 */
[----:B------:R-:W-:-:S02]  /*f58c0*/  MOV R5, R14 ;  /* 0x0000000e00057202 */ /* 0x000fc40000000f00 */
[----:B------:R-:W3:Y:S04]  /*f58d0*/  LDL.LU R14, [R1+0x3498] ;  /* 0x00349800010e7983 */ /* 0x000ee80000300800 */
[----:B------:R1:W-:Y:S02]  /*f58e0*/  LDGSTS.E [R3+0x12100], desc[UR74][R4.64], P1 ;  /* 0x1210000004037fae */ /* 0x0003e400089a104a */
[----:B-1----:R-:W-:Y:S01]  /*f58f0*/  IMAD.MOV.U32 R4, RZ, RZ, R13 ;  /* 0x000000ffff047224 */ /* 0x002fe200078e000d */
[----:B------:R-:W-:Y:S02]  /*f5900*/  IADD3 R0, P3, PT, R0, UR15, RZ ;  /* 0x0000000f00007c10 */ /* 0x000fe4000ff7e0ff */
[----:B------:R-:W-:-:S03]  /*f5910*/  IADD3.X R19, PT, PT, R19, UR9, RZ, P2, !PT ;  /* 0x0000000913137c10 */ /* 0x000fc600097fe4ff */
[----:B------:R-:W-:Y:S04]  /*f5920*/  STL [R1+0x331c], R0 ;  /* 0x00331c0001007387 */ /* 0x000fe80000100800 */
[----:B------:R-:W-:Y:S01]  /*f5930*/  STL [R1+0x3310], R19 ;  /* 0x0033101301007387 */ /* 0x000fe20000100800 */
[----:B------:R-:W-:-:S03]  /*f5940*/  IMAD.MOV.U32 R5, RZ, RZ, R19 ;  /* 0x000000ffff057224 */ /* 0x000fc600078e0013 */
[----:B------:R-:W3:Y:S04]  /*f5950*/  LDL.LU R7, [R1+0x34ac] ;  /* 0x0034ac0001077983 */ /* 0x000ee80000300800 */
[----:B------:R-:W3:Y:S01]  /*f5960*/  LDL.LU R13, [R1+0x3524] ;  /* 0x00352400010d7983 */ /* 0x000ee20000300800 */
[----:B------:R-:W-:-:S03]  /*f5970*/  IADD3 R6, P2, PT, R6, UR15, RZ ;  /* 0x0000000f06067c10 */ /* 0x000fc6000ff5e0ff */
[----:B------:R1:W-:Y:S01]  /*f5980*/  LDGSTS.E [R3+0x13000], desc[UR74][R4.64], P0 ;  /* 0x1300000004037fae */ /* 0x0003e200081a104a */
[----:B--2---:R-:W-:-:S03]  /*f5990*/  IADD3.X R10, PT, PT, R10, UR9, RZ, P3, !PT ;  /* 0x000000090a0a7c10 */ /* 0x004fc60009ffe4ff */
[----:B------:R-:W-:Y:S04]  /*f59a0*/  STL [R1+0x3394], R6 ;  /* 0x0033940601007387 */ /* 0x000fe80000100800 */
[----:B------:R2:W-:Y:S01]  /*f59b0*/  STL [R1+0x3318], R10 ;  /* 0x0033180a01007387 */ /* 0x0005e20000100800 */
[----:B-1----:R-:W-:-:S03]  /*f59c0*/  IMAD.MOV.U32 R5, RZ, RZ, R10 ;  /* 0x000000ffff057224 */ /* 0x002fc600078e000a */
[----:B--2---:R-:W2:Y:S01]  /*f59d0*/  LDL.LU R10, [R1+0x34a8] ;  /* 0x0034a800010a7983 */ /* 0x004ea20000300800 */
[----:B------:R-:W-:-:S05]  /*f59e0*/  MOV R4, R0 ;  /* 0x0000000000047202 */ /* 0x000fca0000000f00 */
[----:B------:R1:W-:Y:S02]  /*f59f0*/  LDGSTS.E [R3+0x13100], desc[UR74][R4.64], P1 ;  /* 0x1310000004037fae */ /* 0x0003e400089a104a */
[----:B-1----:R-:W-:Y:S01]  /*f5a00*/  IMAD.MOV.U32 R4, RZ, RZ, R6 ;  /* 0x000000ffff047224 */ /* 0x002fe200078e0006 */
[----:B------:R-:W-:Y:S02]  /*f5a10*/  IADD3.X R18, PT, PT, R18, UR9, RZ, P2, !PT ;  /* 0x0000000912127c10 */ /* 0x000fe400097fe4ff */
[----:B------:R-:W-:-:S05]  /*f5a20*/  IADD3 R11, P3, PT, R11, UR15, RZ ;  /* 0x0000000f0b0b7c10 */ /* 0x000fca000ff7e0ff */
[----:B------:R1:W-:Y:S01]  /*f5a30*/  STL [R1+0x339c], R11 ;  /* 0x00339c0b01007387 */ /* 0x0003e20000100800 */
[----:B------:R-:W-:-:S03]  /*f5a40*/  IADD3.X R12, PT, PT, R12, UR9, RZ, P3, !PT ;  /* 0x000000090c0c7c10 */ /* 0x000fc60009ffe4ff */
[----:B------:R-:W-:Y:S01]  /*f5a50*/  STL [R1+0x3390], R18 ;  /* 0x0033901201007387 */ /* 0x000fe20000100800 */
[----:B------:R-:W-:-:S03]  /*f5a60*/  MOV R5, R18 ;  /* 0x0000001200057202 */ /* 0x000fc60000000f00 */
[----:B------:R-:W2:Y:S04]  /*f5a70*/  LDL.LU R0, [R1+0x352c] ;  /* 0x00352c0001007983 */ /* 0x000ea80000300800 */
[----:B------:R-:W2:Y:S01]  /*f5a80*/  LDL.LU R20, [R1+0x3520] ;  /* 0x0035200001147983 */ /* 0x000ea20000300800 */
[----:B----4-:R-:W-:-:S03]  /*f5a90*/  IADD3 R9, P2, PT, R9, UR15, RZ ;  /* 0x0000000f09097c10 */ /* 0x010fc6000ff5e0ff */
[----:B------:R4:W-:Y:S04]  /*f5aa0*/  LDGSTS.E [R3+0x14000], desc[UR74][R4.64], P0 ;  /* 0x1400000004037fae */ /* 0x0009e800081a104a */
[----:B------:R-:W-:Y:S01]  /*f5ab0*/  STL [R1+0x3414], R9 ;  /* 0x0034140901007387 */ /* 0x000fe20000100800 */
[----:B---3--:R-:W-:-:S03]  /*f5ac0*/  IADD3.X R17, PT, PT, R17, UR9, RZ, P2, !PT ;  /* 0x0000000911117c10 */ /* 0x008fc600097fe4ff */
[----:B------:R3:W-:Y:S04]  /*f5ad0*/  STL [R1+0x3398], R12 ;  /* 0x0033980c01007387 */ /* 0x0007e80000100800 */
[----:B------:R-:W2:Y:S01]  /*f5ae0*/  LDL.LU R6, [R1+0x35ac] ;  /* 0x0035ac0001067983 */ /* 0x000ea20000300800 */
[----:B----4-:R-:W-:-:S03]  /*f5af0*/  IMAD.MOV.U32 R4, RZ, RZ, R11 ;  /* 0x000000ffff047224 */ /* 0x010fc600078e000b */
[----:B-1----:R-:W4:Y:S01]  /*f5b00*/  LDL.LU R11, [R1+0x3528] ;  /* 0x00352800010b7983 */ /* 0x002f220000300800 */
[----:B------:R-:W-:Y:S01]  /*f5b10*/  IADD3 R15, P3, PT, R15, UR15, RZ ;  /* 0x0000000f0f0f7c10 */ /* 0x000fe2000ff7e0ff */
[----:B------:R-:W-:-:S04]  /*f5b20*/  IMAD.MOV.U32 R5, RZ, RZ, R12 ;  /* 0x000000ffff057224 */ /* 0x000fc800078e000c */
[----:B------:R-:W-:Y:S01]  /*f5b30*/  STL [R1+0x341c], R15 ;  /* 0x00341c0f01007387 */ /* 0x000fe20000100800 */
[----:B------:R-:W-:-:S03]  /*f5b40*/  IADD3.X R16, PT, PT, R16, UR9, RZ, P3, !PT ;  /* 0x0000000910107c10 */ /* 0x000fc60009ffe4ff */
[----:B------:R1:W-:Y:S04]  /*f5b50*/  STL [R1+0x3410], R17 ;  /* 0x0034101101007387 */ /* 0x0003e80000100800 */
[----:B---3--:R-:W3:Y:S04]  /*f5b60*/  LDL.LU R12, [R1+0x35b4] ;  /* 0x0035b400010c7983 */ /* 0x008ee80000300800 */
[----:B------:R-:W3:Y:S04]  /*f5b70*/  LDL.LU R19, [R1+0x35a8] ;  /* 0x0035a80001137983 */ /* 0x000ee80000300800 */
[----:B------:R1:W-:Y:S01]  /*f5b80*/  LDGSTS.E [R3+0x14100], desc[UR74][R4.64], P1 ;  /* 0x1410000004037fae */ /* 0x0003e200089a104a */
[----:B------:R-:W-:-:S05]  /*f5b90*/  IADD3 R8, P2, PT, R8, UR15, RZ ;  /* 0x0000000f08087c10 */ /* 0x000fca000ff5e0ff */
[----:B------:R-:W-:Y:S01]  /*f5ba0*/  STL [R1+0x349c], R8 ;  /* 0x00349c0801007387 */ /* 0x000fe20000100800 */
[----:B-1----:R-:W-:-:S03]  /*f5bb0*/  MOV R4, R9 ;  /* 0x0000000900047202 */ /* 0x002fc60000000f00 */
[----:B------:R1:W-:Y:S04]  /*f5bc0*/  STL [R1+0x3418], R16 ;  /* 0x0034181001007387 */ /* 0x0003e80000100800 */
[----:B------:R-:W3:Y:S04]  /*f5bd0*/  LDL.LU R9, [R1+0x362c] ;  /* 0x00362c0001097983 */ /* 0x000ee80000300800 */
[----:B------:R-:W3:Y:S01]  /*f5be0*/  LDL.LU R18, [R1+0x35b0] ;  /* 0x0035b00001127983 */ /* 0x000ee20000300800 */
[----:B------:R-:W-:Y:S01]  /*f5bf0*/  IMAD.MOV.U32 R5, RZ, RZ, R17 ;  /* 0x000000ffff057224 */ /* 0x000fe200078e0011 */
[----:B------:R-:W-:-:S04]  /*f5c00*/  IADD3.X R14, PT, PT, R14, UR9, RZ, P2, !PT ;  /* 0x000000090e0e7c10 */ /* 0x000fc800097fe4ff */
[----:B------:R1:W-:Y:S02]  /*f5c10*/  LDGSTS.E [R3+0x15000], desc[UR74][R4.64], P0 ;  /* 0x1500000004037fae */ /* 0x0003e400081a104a */
[----:B-1----:R-:W-:Y:S01]  /*f5c20*/  IMAD.MOV.U32 R4, RZ, RZ, R15 ;  /* 0x000000ffff047224 */ /* 0x002fe200078e000f */
[----:B------:R-:W-:-:S05]  /*f5c30*/  MOV R5, R16 ;  /* 0x0000001000057202 */ /* 0x000fca0000000f00 */
[----:B------:R1:W-:Y:S02]  /*f5c40*/  LDGSTS.E [R3+0x15100], desc[UR74][R4.64], P1 ;  /* 0x1510000004037fae */ /* 0x0003e400089a104a */
[----:B-1----:R-:W-:Y:S01]  /*f5c50*/  IMAD.MOV.U32 R4, RZ, RZ, R8 ;  /* 0x000000ffff047224 */ /* 0x002fe200078e0008 */
[----:B------:R-:W-:Y:S02]  /*f5c60*/  IADD3 R7, P3, PT, R7, UR15, RZ ;  /* 0x0000000f07077c10 */ /* 0x000fe4000ff7e0ff */
[----:B------:R-:W-:-:S03]  /*f5c70*/  IADD3 R13, P2, PT, R13, UR15, RZ ;  /* 0x0000000f0d0d7c10 */ /* 0x000fc6000ff5e0ff */
[----:B------:R-:W-:Y:S04]  /*f5c80*/  STL [R1+0x34ac], R7 ;  /* 0x0034ac0701007387 */ /* 0x000fe80000100800 */
[----:B------:R1:W-:Y:S04]  /*f5c90*/  STL [R1+0x3498], R14 ;  /* 0x0034980e01007387 */ /* 0x0003e80000100800 */
[----:B------:R-:W3:Y:S04]  /*f5ca0*/  LDL.LU R17, [R1+0x3628] ;  /* 0x0036280001117983 */ /* 0x000ee80000300800 */
[----:B------:R-:W3:Y:S04]  /*f5cb0*/  LDL.LU R15, [R1+0x3634] ;  /* 0x00363400010f7983 */ /* 0x000ee80000300800 */
[----:B------:R-:W3:Y:S01]  /*f5cc0*/  LDL.LU R16, [R1+0x3630] ;  /* 0x0036300001107983 */ /* 0x000ee20000300800 */
[----:B--2---:R-:W-:-:S03]  /*f5cd0*/  IADD3.X R10, PT, PT, R10, UR9, RZ, P3, !PT ;  /* 0x000000090a0a7c10 */ /* 0x004fc60009ffe4ff */
[----:B------:R-:W-:Y:S04]  /*f5ce0*/  STL [R1+0x3524], R13 ;  /* 0x0035240d01007387 */ /* 0x000fe80000100800 */
[----:B------:R2:W-:Y:S04]  /*f5cf0*/  STL [R1+0x34a8], R10 ;  /* 0x0034a80a01007387 */ /* 0x0005e80000100800 */
[----:B------:R-:W3:Y:S01]  /*f5d00*/  LDL.LU R8, [R1+0x363c] ;  /* 0x00363c0001087983 */ /* 0x000ee20000300800 */
[----:B------:R-:W-:-:S03]  /*f5d10*/  IMAD.MOV.U32 R5, RZ, RZ, R14 ;  /* 0x000000ffff057224 */ /* 0x000fc600078e000e */
[----:B-1----:R-:W3:Y:S04]  /*f5d20*/  LDL.LU R14, [R1+0x3638] ;  /* 0x00363800010e7983 */ /* 0x002ee80000300800 */
[----:B------:R1:W-:Y:S02]  /*f5d30*/  LDGSTS.E [R3+0x16000], desc[UR74][R4.64], P0 ;  /* 0x1600000004037fae */ /* 0x0003e400081a104a */
[----:B-1----:R-:W-:Y:S01]  /*f5d40*/  MOV R4, R7 ;  /* 0x0000000700047202 */ /* 0x002fe20000000f00 */
[----:B------:R-:W-:-:S05]  /*f5d50*/  IMAD.MOV.U32 R5, RZ, RZ, R10 ;  /* 0x000000ffff057224 */ /* 0x000fca00078e000a */
[----:B------:R1:W-:Y:S01]  /*f5d60*/  LDGSTS.E [R3+0x16100], desc[UR74][R4.64], P1 ;  /* 0x1610000004037fae */ /* 0x0003e200089a104a */
[----:B------:R-:W-:Y:S02]  /*f5d70*/  IADD3 R0, P3, PT, R0, UR15, RZ ;  /* 0x0000000f00007c10 */ /* 0x000fe4000ff7e0ff */
[----:B------:R-:W-:-:S03]  /*f5d80*/  IADD3.X R20, PT, PT, R20, UR9, RZ, P2, !PT ;  /* 0x0000000914147c10 */ /* 0x000fc600097fe4ff */
[----:B------:R-:W-:Y:S01]  /*f5d90*/  STL [R1+0x352c], R0 ;  /* 0x00352c0001007387 */ /* 0x000fe20000100800 */
[----:B-1----:R-:W-:-:S03]  /*f5da0*/  IMAD.MOV.U32 R4, RZ, RZ, R13 ;  /* 0x000000ffff047224 */ /* 0x002fc600078e000d */
[----:B------:R-:W-:Y:S01]  /*f5db0*/  STL [R1+0x3520], R20 ;  /* 0x0035201401007387 */ /* 0x000fe20000100800 */
[----:B------:R-:W-:-:S03]  /*f5dc0*/  MOV R5, R20 ;  /* 0x0000001400057202 */ /* 0x000fc60000000f00 */
[----:B--2---:R-:W2:Y:S04]  /*f5dd0*/  LDL.LU R10, [R1+0x3644] ;  /* 0x00364400010a7983 */ /* 0x004ea80000300800 */
[----:B------:R-:W2:Y:S01]  /*f5de0*/  LDL.LU R7, [R1+0x364c] ;  /* 0x00364c0001077983 */ /* 0x000ea20000300800 */
[----:B------:R-:W-:-:S03]  /*f5df0*/  IADD3 R6, P2, PT, R6, UR15, RZ ;  /* 0x0000000f06067c10 */ /* 0x000fc6000ff5e0ff */
[----:B------:R-:W2:Y:S01]  /*f5e00*/  LDL.LU R13, [R1+0x3640] ;  /* 0x00364000010d7983 */ /* 0x000ea20000300800 */
[----:B----4-:R-:W-:-:S03]  /*f5e10*/  IADD3.X R11, PT, PT, R11, UR9, RZ, P3, !PT ;  /* 0x000000090b0b7c10 */ /* 0x010fc60009ffe4ff */
[----:B------:R1:W-:Y:S04]  /*f5e20*/  LDGSTS.E [R3+0x17000], desc[UR74][R4.64], P0 ;  /* 0x1700000004037fae */ /* 0x0003e800081a104a */
[----:B------:R-:W-:Y:S04]  /*f5e30*/  STL [R1+0x35ac], R6 ;  /* 0x0035ac0601007387 */ /* 0x000fe80000100800 */
[----:B------:R4:W-:Y:S01]  /*f5e40*/  STL [R1+0x3528], R11 ;  /* 0x0035280b01007387 */ /* 0x0009e20000100800 */
[----:B-1----:R-:W-:Y:S02]  /*f5e50*/  IMAD.MOV.U32 R4, RZ, RZ, R0 ;  /* 0x000000ffff047224 */ /* 0x002fe400078e0000 */
[----:B------:R-:W-:Y:S01]  /*f5e60*/  IMAD.MOV.U32 R5, RZ, RZ, R11 ;  /* 0x000000ffff057224 */ /* 0x000fe200078e000b */
[----:B---3--:R-:W-:Y:S01]  /*f5e70*/  IADD3 R12, P3, PT, R12, UR15, RZ ;  /* 0x0000000f0c0c7c10 */ /* 0x008fe2000ff7e0ff */
[----:B----4-:R-:W3:Y:S01]  /*f5e80*/  LDL.LU R11, [R1+0x3648] ;  /* 0x00364800010b7983 */ /* 0x010ee20000300800 */
[----:B------:R-:W-:-:S03]  /*f5e90*/  IADD3.X R19, PT, PT, R19, UR9, RZ, P2, !PT ;  /* 0x0000000913137c10 */ /* 0x000fc600097fe4ff */
[----:B------:R1:W-:Y:S04]  /*f5ea0*/  STL [R1+0x35b4], R12 ;  /* 0x0035b40c01007387 */ /* 0x0003e80000100800 */
[----:B------:R-:W-:Y:S04]  /*f5eb0*/  STL [R1+0x35a8], R19 ;  /* 0x0035a81301007387 */ /* 0x000fe80000100800 */
[----:B------:R-:W4:Y:S04]  /*f5ec0*/  LDL.LU R0, [R1+0x3654] ;  /* 0x0036540001007983 */ /* 0x000f280000300800 */
[----:B------:R1:W-:Y:S01]  /*f5ed0*/  LDGSTS.E [R3+0x17100], desc[UR74][R4.64], P1 ;  /* 0x1710000004037fae */ /* 0x0003e200089a104a */
[----:B------:R-:W-:-:S02]  /*f5ee0*/  IADD3 R9, P2, PT, R9, UR15, RZ ;  /* 0x0000000f09097c10 */ /* 0x000fc4000ff5e0ff */
[----:B-1----:R-:W-:Y:S01]  /*f5ef0*/  MOV R4, R6 ;  /* 0x0000000600047202 */ /* 0x002fe20000000f00 */
[----:B------:R-:W-:Y:S01]  /*f5f00*/  IMAD.MOV.U32 R5, RZ, RZ, R19 ;  /* 0x000000ffff057224 */ /* 0x000fe200078e0013 */
[----:B------:R-:W-:Y:S01]  /*f5f10*/  IADD3.X R18, PT, PT, R18, UR9, RZ, P3, !PT ;  /* 0x0000000912127c10 */ /* 0x000fe20009ffe4ff */
[----:B------:R-:W4:Y:S04]  /*f5f20*/  LDL.LU R6, [R1+0x365c] ;  /* 0x00365c0001067983 */ /* 0x000f280000300800 */
[----:B------:R1:W-:Y:S04]  /*f5f30*/  STL [R1+0x362c], R9 ;  /* 0x00362c0901007387 */ /* 0x0003e80000100800 */
[----:B------:R1:W-:Y:S04]  /*f5f40*/  LDGSTS.E [R3+0x18000], desc[UR74][R4.64], P0 ;  /* 0x1800000004037fae */ /* 0x0003e800081a104a */
[----:B------:R-:W-:Y:S01]  /*f5f50*/  STL [R1+0x35b0], R18 ;  /* 0x0035b01201007387 */ /* 0x000fe20000100800 */
[----:B-1----:R-:W-:-:S03]  /*f5f60*/  IMAD.MOV.U32 R4, RZ, RZ, R12 ;  /* 0x000000ffff047224 */ /* 0x002fc600078e000c */
[----:B------:R-:W4:Y:S01]  /*f5f70*/  LDL.LU R12, [R1+0x3650] ;  /* 0x00365000010c7983 */ /* 0x000f220000300800 */
[----:B------:R-:W-:-:S05]  /*f5f80*/  MOV R5, R18 ;  /* 0x0000001200057202 */ /* 0x000fca0000000f00 */
[----:B------:R1:W-:Y:S02]  /*f5f90*/  LDGSTS.E [R3+0x18100], desc[UR74][R4.64], P1 ;  /* 0x1810000004037fae */ /* 0x0003e400089a104a */
[----:B-1----:R-:W-:Y:S01]  /*f5fa0*/  IMAD.MOV.U32 R4, RZ, RZ, R9 ;  /* 0x000000ffff047224 */ /* 0x002fe200078e0009 */
[----:B------:R-:W-:Y:S02]  /*f5fb0*/  IADD3.X R17, PT, PT, R17, UR9, RZ, P2, !PT ;  /* 0x0000000911117c10 */ /* 0x000fe400097fe4ff */
[----:B------:R-:W-:-:S04]  /*f5fc0*/  IADD3 R15, P3, PT, R15, UR15, RZ ;  /* 0x0000000f0f0f7c10 */ /* 0x000fc8000ff7e0ff */
[----:B------:R-:W-:Y:S01]  /*f5fd0*/  IADD3.X R16, PT, PT, R16, UR9, RZ, P3, !PT ;  /* 0x0000000910107c10 */ /* 0x000fe20009ffe4ff */
[----:B------:R-:W-:Y:S04]  /*f5fe0*/  STL [R1+0x3634], R15 ;  /* 0x0036340f01007387 */ /* 0x000fe80000100800 */
[----:B------:R1:W-:Y:S04]  /*f5ff0*/  STL [R1+0x3628], R17 ;  /* 0x0036281101007387 */ /* 0x0003e80000100800 */
[----:B------:R-:W4:Y:S04]  /*f6000*/  LDL.LU R21, [R1+0x3664] ;  /* 0x0036640001157983 */ /* 0x000f280000300800 */
[----:B------:R-:W4:Y:S01]  /*f6010*/  LDL.LU R9, [R1+0x3658] ;  /* 0x0036580001097983 */ /* 0x000f220000300800 */
[----:B------:R-:W-:-:S05]  /*f6020*/  IADD3 R8, P2, PT, R8, UR15, RZ ;  /* 0x0000000f08087c10 */ /* 0x000fca000ff5e0ff */
[----:B------:R1:W-:Y:S04]  /*f6030*/  STL [R1+0x363c], R8 ;  /* 0x00363c0801007387 */ /* 0x0003e80000100800 */
[----:B------:R-:W-:Y:S04]  /*f6040*/  STL [R1+0x3630], R16 ;  /* 0x0036301001007387 */ /* 0x000fe80000100800 */
[----:B------:R-:W4:Y:S04]  /*f6050*/  LDL.LU R19, [R1+0x366c] ;  /* 0x00366c0001137983 */ /* 0x000f280000300800 */
[----:B------:R-:W4:Y:S01]  /*f6060*/  LDL.LU R22, [R1+0x3660] ;  /* 0x0036600001167983 */ /* 0x000f220000300800 */
[----:B------:R-:W-:Y:S01]  /*f6070*/  IMAD.MOV.U32 R5, RZ, RZ, R17 ;  /* 0x000000ffff057224 */ /* 0x000fe200078e0011 */
[----:B------:R-:W-:-:S04]  /*f6080*/  IADD3.X R14, PT, PT, R14, UR9, RZ, P2, !PT ;  /* 0x000000090e0e7c10 */ /* 0x000fc800097fe4ff */
[----:B------:R1:W-:Y:S02]  /*f6090*/  LDGSTS.E [R3+0x19000], desc[UR74][R4.64], P0 ;  /* 0x1900000004037fae */ /* 0x0003e400081a104a */
[----:B-1----:R-:W-:Y:S01]  /*f60a0*/  MOV R4, R15 ;  /* 0x0000000f00047202 */ /* 0x002fe20000000f00 */
[----:B------:R-:W-:-:S05]  /*f60b0*/  IMAD.MOV.U32 R5, RZ, RZ, R16 ;  /* 0x000000ffff057224 */ /* 0x000fca00078e0010 */
[----:B------:R1:W-:Y:S01]  /*f60c0*/  LDGSTS.E [R3+0x19100], desc[UR74][R4.64], P1 ;  /* 0x1910000004037fae */ /* 0x0003e200089a104a */
[----:B--2---:R-:W-:Y:S02]  /*f60d0*/  IADD3 R10, P3, PT, R10, UR15, RZ ;  /* 0x0000000f0a0a7c10 */ /* 0x004fe4000ff7e0ff */
[----:B------:R-:W-:-:S03]  /*f60e0*/  IADD3 R7, P2, PT, R7, UR15, RZ ;  /* 0x0000000f07077c10 */ /* 0x000fc6000ff5e0ff */
[----:B------:R2:W-:Y:S01]  /*f60f0*/  STL [R1+0x3644], R10 ;  /* 0x0036440a01007387 */ /* 0x0005e20000100800 */
[----:B------:R-:W-:-:S03]  /*f6100*/  IADD3.X R13, PT, PT, R13, UR9, RZ, P3, !PT ;  /* 0x000000090d0d7c10 */ /* 0x000fc60009ffe4ff */
[----:B------:R-:W-:Y:S04]  /*f6110*/  STL [R1+0x3638], R14 ;  /* 0x0036380e01007387 */ /* 0x000fe80000100800 */
[----:B------:R-:W4:Y:S04]  /*f6120*/  LDL.LU R20, [R1+0x3668] ;  /* 0x0036680001147983 */ /* 0x000f280000300800 */
[----:B------:R-:W-:Y:S01]  /*f6130*/  STL [R1+0x364c], R7 ;  /* 0x00364c0701007387 */ /* 0x000fe20000100800 */
[----:B-1----:R-:W-:-:S03]  /*f6140*/  IMAD.MOV.U32 R4, RZ, RZ, R8 ;  /* 0x000000ffff047224 */ /* 0x002fc600078e0008 */
[----:B------:R1:W-:Y:S01]  /*f6150*/  STL [R1+0x3640], R13 ;  /* 0x0036400d01007387 */ /* 0x0003e20000100800 */
[----:B------:R-:W-:-:S03]  /*f6160*/  MOV R5, R14 ;  /* 0x0000000e00057202 */ /* 0x000fc60000000f00 */
[----:B------:R-:W4:Y:S04]  /*f6170*/  LDL.LU R17, [R1+0x3674] ;  /* 0x0036740001117983 */ /* 0x000f280000300800 */
[----:B------:R-:W4:Y:S01]  /*f6180*/  LDL.LU R8, [R1+0x367c] ;  /* 0x00367c0001087983 */ /* 0x000f220000300800 */
[----:B---3--:R-:W-:-:S03]  /*f6190*/  IADD3.X R11, PT, PT, R11, UR9, RZ, P2, !PT ;  /* 0x000000090b0b7c10 */ /* 0x008fc600097fe4ff */
[----:B------:R-:W3:Y:S04]  /*f61a0*/  LDL.LU R18, [R1+0x3670] ;  /* 0x0036700001127983 */ /* 0x000ee80000300800 */
[----:B------:R1:W-:Y:S01]  /*f61b0*/  LDGSTS.E [R3+0x1a000], desc[UR74][R4.64], P0 ;  /* 0x1a00000004037fae */ /* 0x0003e200081a104a */
[----:B----4-:R-:W-:-:S05]  /*f61c0*/  IADD3 R0, P3, PT, R0, UR15, RZ ;  /* 0x0000000f00007c10 */ /* 0x010fca000ff7e0ff */
[----:B------:R-:W-:Y:S01]  /*f61d0*/  STL [R1+0x3654], R0 ;  /* 0x0036540001007387 */ /* 0x000fe20000100800 */
[----:B-1----:R-:W-:-:S03]  /*f61e0*/  IMAD.MOV.U32 R4, RZ, RZ, R10 ;  /* 0x000000ffff047224 */ /* 0x002fc600078e000a */
[----:B------:R1:W-:Y:S01]  /*f61f0*/  STL [R1+0x3648], R11 ;  /* 0x0036480b01007387 */ /* 0x0003e20000100800 */
[----:B------:R-:W-:-:S03]  /*f6200*/  IMAD.MOV.U32 R5, RZ, RZ, R13 ;  /* 0x000000ffff057224 */ /* 0x000fc600078e000d */
[----:B--2---:R-:W2:Y:S04]  /*f6210*/  LDL.LU R10, [R1+0x3678] ;  /* 0x00367800010a7983 */ /* 0x004ea80000300800 */
[----:B------:R-:W4:Y:S01]  /*f6220*/  LDL.LU R15, [R1+0x3684] ;  /* 0x00368400010f7983 */ /* 0x000f220000300800 */
[----:B------:R-:W-:-:S03]  /*f6230*/  IADD3 R6, P2, PT, R6, UR15, RZ ;  /* 0x0000000f06067c10 */ /* 0x000fc6000ff5e0ff */
[----:B------:R-:W4:Y:S04]  /*f6240*/  LDL.LU R13, [R1+0x368c] ;  /* 0x00368c00010d7983 */ /* 0x000f280000300800 */
[----:B------:R-:W4:Y:S04]  /*f6250*/  LDL.LU R16, [R1+0x3680] ;  /* 0x0036800001107983 */ /* 0x000f280000300800 */
[----:B------:R1:W-:Y:S04]  /*f6260*/  LDGSTS.E [R3+0x1a100], desc[UR74][R4.64], P1 ;  /* 0x1a10000004037fae */ /* 0x0003e800089a104a */
[----:B------:R-:W-:Y:S01]  /*f6270*/  STL [R1+0x365c], R6 ;  /* 0x00365c0601007387 */ /* 0x000fe20000100800 */
[----:B------:R-:W-:Y:S01]  /*f6280*/  IADD3.X R12, PT, PT, R12, UR9, RZ, P3, !PT ;  /* 0x000000090c0c7c10 */ /* 0x000fe20009ffe4ff */
[----:B-1----:R-:W-:-:S04]  /*f6290*/  IMAD.MOV.U32 R5, RZ, RZ, R11 ;  /* 0x000000ffff057224 */ /* 0x002fc800078e000b */
[----:B------:R1:W-:Y:S04]  /*f62a0*/  STL [R1+0x3650], R12 ;  /* 0x0036500c01007387 */ /* 0x0003e80000100800 */
[----:B------:R-:W4:Y:S01]  /*f62b0*/  LDL.LU R11, [R1+0x3694] ;  /* 0x00369400010b7983 */ /* 0x000f220000300800 */
[----:B------:R-:W-:-:S03]  /*f62c0*/  MOV R4, R7 ;  /* 0x0000000700047202 */ /* 0x000fc60000000f00 */
[----:B------:R-:W4:Y:S04]  /*f62d0*/  LDL.LU R7, [R1+0x369c] ;  /* 0x00369c0001077983 */ /* 0x000f280000300800 */
[----:B------:R1:W-:Y:S04]  /*f62e0*/  LDGSTS.E [R3+0x1b000], desc[UR74][R4.64], P0 ;  /* 0x1b00000004037fae */ /* 0x0003e800081a104a */
[----:B------:R-:W4:Y:S01]  /*f62f0*/  LDL.LU R14, [R1+0x3688] ;  /* 0x00368800010e7983 */ /* 0x000f220000300800 */
[----:B-1----:R-:W-:Y:S01]  /*f6300*/  IMAD.MOV.U32 R4, RZ, RZ, R0 ;  /* 0x000000ffff047224 */ /* 0x002fe200078e0000 */
[----:B------:R-:W-:-:S05]  /*f6310*/  MOV R5, R12 ;  /* 0x0000000c00057202 */ /* 0x000fca0000000f00 */
[----:B------:R1:W-:Y:S02]  /*f6320*/  LDGSTS.E [R3+0x1b100], desc[UR74][R4.64], P1 ;  /* 0x1b10000004037fae */ /* 0x0003e400089a104a */
[----:B-1----:R-:W-:Y:S01]  /*f6330*/  IMAD.MOV.U32 R4, RZ, RZ, R6 ;  /* 0x000000ffff047224 */ /* 0x002fe200078e0006 */
[----:B------:R-:W-:Y:S02]  /*f6340*/  IADD3 R21, P3, PT, R21, UR15, RZ ;  /* 0x0000000f15157c10 */ /* 0x000fe4000ff7e0ff */
[----:B------:R-:W-:-:S03]  /*f6350*/  IADD3.X R9, PT, PT, R9, UR9, RZ, P2, !PT ;  /* 0x0000000909097c10 */ /* 0x000fc600097fe4ff */
[----:B------:R-:W-:Y:S04]  /*f6360*/  STL [R1+0x3664], R21 ;  /* 0x0036641501007387 */ /* 0x000fe80000100800 */
[----:B------:R1:W-:Y:S01]  /*f6370*/  STL [R1+0x3658], R9 ;  /* 0x0036580901007387 */ /* 0x0003e20000100800 */
[----:B------:R-:W-:-:S03]  /*f6380*/  IMAD.MOV.U32 R5, RZ, RZ, R9 ;  /* 0x000000ffff057224 */ /* 0x000fc600078e0009 */
[----:B------:R-:W4:Y:S04]  /*f6390*/  LDL.LU R0, [R1+0x36a4] ;  /* 0x0036a40001007983 */ /* 0x000f280000300800 */
[----:B------:R-:W4:Y:S01]  /*f63a0*/  LDL.LU R12, [R1+0x3690] ;  /* 0x00369000010c7983 */ /* 0x000f220000300800 */
[----:B------:R-:W-:-:S03]  /*f63b0*/  IADD3 R19, P2, PT, R19, UR15, RZ ;  /* 0x0000000f13137c10 */ /* 0x000fc6000ff5e0ff */
[----:B------:R1:W-:Y:S01]  /*f63c0*/  LDGSTS.E [R3+0x1c000], desc[UR74][R4.64], P0 ;  /* 0x1c00000004037fae */ /* 0x0003e200081a104a */
[----:B------:R-:W-:-:S03]  /*f63d0*/  IADD3.X R22, PT, PT, R22, UR9, RZ, P3, !PT ;  /* 0x0000000916167c10 */ /* 0x000fc60009ffe4ff */
[----:B------:R-:W-:Y:S04]  /*f63e0*/  STL [R1+0x366c], R19 ;  /* 0x00366c1301007387 */ /* 0x000fe80000100800 */
[----:B------:R-:W-:Y:S04]  /*f63f0*/  STL [R1+0x3660], R22 ;  /* 0x0036601601007387 */ /* 0x000fe80000100800 */
[----:B-1----:R-:W4:Y:S04]  /*f6400*/  LDL.LU R9, [R1+0x3698] ;  /* 0x0036980001097983 */ /* 0x002f280000300800 */
[----:B------:R-:W4:Y:S01]  /*f6410*/  LDL.LU R6, [R1+0x36a0] ;  /* 0x0036a00001067983 */ /* 0x000f220000300800 */
[----:B------:R-:W-:Y:S01]  /*f6420*/  MOV R4, R21 ;  /* 0x0000001500047202 */ /* 0x000fe20000000f00 */
[----:B------:R-:W-:-:S05]  /*f6430*/  IMAD.MOV.U32 R5, RZ, RZ, R22 ;  /* 0x000000ffff057224 */ /* 0x000fca00078e0016 */
[----:B------:R1:W-:Y:S02]  /*f6440*/  LDGSTS.E [R3+0x1c100], desc[UR74][R4.64], P1 ;  /* 0x1c10000004037fae */ /* 0x0003e400089a104a */
[----:B-1----:R-:W-:Y:S01]  /*f6450*/  IMAD.MOV.U32 R4, RZ, RZ, R19 ;  /* 0x000000ffff047224 */ /* 0x002fe200078e0013 */
[----:B------:R-:W-:-:S04]  /*f6460*/  IADD3.X R20, PT, PT, R20, UR9, RZ, P2, !PT ;  /* 0x0000000914147c10 */ /* 0x000fc800097fe4ff */
[----:B------:R-:W-:-:S05]  /*f6470*/  MOV R5, R20 ;  /* 0x0000001400057202 */ /* 0x000fca0000000f00 */
[----:B------:R1:W-:Y:S01]  /*f6480*/  LDGSTS.E [R3+0x1d000], desc[UR74][R4.64], P0 ;  /* 0x1d00000004037fae */ /* 0x0003e200081a104a */
[----:B------:R-:W-:Y:S02]  /*f6490*/  IADD3 R17, P3, PT, R17, UR15, RZ ;  /* 0x0000000f11117c10 */ /* 0x000fe4000ff7e0ff */
[----:B------:R-:W-:Y:S02]  /*f64a0*/  IADD3 R8, P2, PT, R8, UR15, RZ ;  /* 0x0000000f08087c10 */ /* 0x000fe4000ff5e0ff */
[----:B---3--:R-:W-:Y:S01]  /*f64b0*/  IADD3.X R18, PT, PT, R18, UR9, RZ, P3, !PT ;  /* 0x0000000912127c10 */ /* 0x008fe20009ffe4ff */
[----:B-1----:R-:W-:Y:S01]  /*f64c0*/  IMAD.MOV.U32 R4, RZ, RZ, R17 ;  /* 0x000000ffff047224 */ /* 0x002fe200078e0011 */
[----:B------:R-:W-:Y:S03]  /*f64d0*/  STL [R1+0x3674], R17 ;  /* 0x0036741101007387 */ /* 0x000fe60000100800 */
[----:B------:R-:W-:Y:S01]  /*f64e0*/  IMAD.MOV.U32 R5, RZ, RZ, R18 ;  /* 0x000000ffff057224 */ /* 0x000fe200078e0012 */
[----:B------:R-:W-:Y:S04]  /*f64f0*/  STL [R1+0x3668], R20 ;  /* 0x0036681401007387 */ /* 0x000fe80000100800 */
[----:B------:R-:W-:Y:S04]  /*f6500*/  STL [R1+0x367c], R8 ;  /* 0x00367c0801007387 */ /* 0x000fe80000100800 */
[----:B------:R-:W-:Y:S04]  /*f6510*/  STL [R1+0x3670], R18 ;  /* 0x0036701201007387 */ /* 0x000fe80000100800 */
[----:B------:R1:W-:Y:S01]  /*f6520*/  LDGSTS.E [R3+0x1d100], desc[UR74][R4.64], P1 ;  /* 0x1d10000004037fae */ /* 0x0003e200089a104a */
[----:B--2---:R-:W-:-:S02]  /*f6530*/  IADD3.X R10, PT, PT, R10, UR9, RZ, P2, !PT ;  /* 0x000000090a0a7c10 */ /* 0x004fc400097fe4ff */
[----:B----4-:R-:W-:Y:S02]  /*f6540*/  IADD3 R15, P3, PT, R15, UR15, RZ ;  /* 0x0000000f0f0f7c10 */ /* 0x010fe4000ff7e0ff */
[----:B------:R-:W-:-:S03]  /*f6550*/  IADD3 R13, P2, PT, R13, UR15, RZ ;  /* 0x0000000f0d0d7c10 */ /* 0x000fc6000ff5e0ff */
[----:B------:R-:W-:Y:S01]  /*f6560*/  STL [R1+0x3684], R15 ;  /* 0x0036840f01007387 */ /* 0x000fe20000100800 */
[----:B-1----:R-:W-:Y:S01]  /*f6570*/  MOV R4, R8 ;  /* 0x0000000800047202 */ /* 0x002fe20000000f00 */
[----:B------:R-:W-:Y:S01]  /*f6580*/  IMAD.MOV.U32 R5, RZ, RZ, R10 ;  /* 0x000000ffff057224 */ /* 0x000fe200078e000a */
[----:B------:R-:W-:Y:S01]  /*f6590*/  IADD3.X R16, PT, PT, R16, UR9, RZ, P3, !PT ;  /* 0x0000000910107c10 */ /* 0x000fe20009ffe4ff */
[----:B------:R1:W-:Y:S04]  /*f65a0*/  STL [R1+0x3678], R10 ;  /* 0x0036780a01007387 */ /* 0x0003e80000100800 */
[----:B------:R2:W-:Y:S04]  /*f65b0*/  LDGSTS.E [R3+0x1e000], desc[UR74][R4.64], P0 ;  /* 0x1e00000004037fae */ /* 0x0005e800081a104a */
[----:B-1----:R-:W3:Y:S04]  /*f65c0*/  LDL.LU R10, [R1+0x39e4] ;  /* 0x0039e400010a7983 */ /* 0x002ee80000300800 */
[----:B------:R-:W-:Y:S01]  /*f65d0*/  STL [R1+0x368c], R13 ;  /* 0x00368c0d01007387 */ /* 0x000fe20000100800 */
[----:B--2---:R-:W-:-:S03]  /*f65e0*/  MOV R5, R16 ;  /* 0x0000001000057202 */ /* 0x004fc60000000f00 */
[----:B------:R1:W-:Y:S04]  /*f65f0*/  STL [R1+0x3680], R16 ;  /* 0x0036801001007387 */ /* 0x0003e80000100800 */
[----:B------:R-:W2:Y:S01]  /*f6600*/  LDL.LU R8, [R1+0x39cc] ;  /* 0x0039cc0001087983 */ /* 0x000ea20000300800 */
[----:B------:R-:W-:-:S05]  /*f6610*/  IADD3 R11, P3, PT, R11, UR15, RZ ;  /* 0x0000000f0b0b7c10 */ /* 0x000fca000ff7e0ff */
[----:B------:R-:W-:Y:S04]  /*f6620*/  STL [R1+0x3694], R11 ;  /* 0x0036940b01007387 */ /* 0x000fe80000100800 */
[----:B-1----:R-:W4:Y:S01]  /*f6630*/  LDL.LU R16, [R1+0x39c8] ;  /* 0x0039c80001107983 */ /* 0x002f220000300800 */
[----:B------:R-:W-:Y:S02]  /*f6640*/  IADD3 R7, P4, PT, R7, UR15, RZ ;  /* 0x0000000f07077c10 */ /* 0x000fe4000ff9e0ff */
[----:B------:R-:W-:-:S05]  /*f6650*/  IADD3.X R14, PT, PT, R14, UR9, RZ, P2, !PT ;  /* 0x000000090e0e7c10 */ /* 0x000fca00097fe4ff */
[----:B------:R-:W-:Y:S04]  /*f6660*/  STL [R1+0x3688], R14 ;  /* 0x0036880e01007387 */ /* 0x000fe80000100800 */
[----:B------:R-:W-:Y:S01]  /*f6670*/  STL [R1+0x369c], R7 ;  /* 0x00369c0701007387 */ /* 0x000fe20000100800 */
[----:B------:R-:W-:Y:S02]  /*f6680*/  IADD3 R0, P2, PT, R0, UR15, RZ ;  /* 0x0000000f00007c10 */ /* 0x000fe4000ff5e0ff */
[----:B------:R-:W-:-:S03]  /*f6690*/  IADD3.X R12, PT, PT, R12, UR9, RZ, P3, !PT ;  /* 0x000000090c0c7c10 */ /* 0x000fc60009ffe4ff */
[----:B------:R-:W-:Y:S04]  /*f66a0*/  STL [R1+0x36a4], R0 ;  /* 0x0036a40001007387 */ /* 0x000fe80000100800 */
[----:B------:R1:W-:Y:S01]  /*f66b0*/  STL [R1+0x3690], R12 ;  /* 0x0036900c01007387 */ /* 0x0003e20000100800 */
[----:B------:R-:W-:Y:S02]  /*f66c0*/  IADD3.X R9, PT, PT, R9, UR9, RZ, P4, !PT ;  /* 0x0000000909097c10 */ /* 0x000fe4000a7fe4ff */
[----:B------:R-:W-:-:S03]  /*f66d0*/  IADD3.X R6, PT, PT, R6, UR9, RZ, P2, !PT ;  /* 0x0000000906067c10 */ /* 0x000fc600097fe4ff */
[----:B------:R-:W-:Y:S04]  /*f66e0*/  STL [R1+0x3698], R9 ;  /* 0x0036980901007387 */ /* 0x000fe80000100800 */
[----:B------:R1:W-:Y:S04]  /*f66f0*/  STL [R1+0x36a0], R6 ;  /* 0x0036a00601007387 */ /* 0x0003e80000100800 */
[----:B------:R-:W4:Y:S04]  /*f6700*/  LDL.LU R172, [R1+0x40] ;  /* 0x0000400001ac7983 */ /* 0x000f280000300800 */
[----:B------:R-:W4:Y:S01]  /*f6710*/  LDL.LU R173, [R1+0x44] ;  /* 0x0000440001ad7983 */ /* 0x000f220000300800 */
[----:B------:R-:W-:Y:S01]  /*f6720*/  MOV R154, R189 ;  /* 0x000000bd009a7202 */ /* 0x000fe20000000f00 */
[----:B------:R-:W-:Y:S01]  /*f6730*/  IMAD.MOV.U32 R155, RZ, RZ, R188 ;  /* 0x000000ffff9b7224 */ /* 0x000fe200078e00bc */
[----:B------:R-:W-:Y:S01]  /*f6740*/  MOV R151, R192 ;  /* 0x000000c000977202 */ /* 0x000fe20000000f00 */
        /* <DEDUP_REMOVED lines=17> */
[----:B---3--:R-:W-:-:S05]  /*f6860*/  IADD3 R10, P2, PT, R10, UR15, RZ ;  /* 0x0000000f0a0a7c10 */ /* 0x008fca000ff5e0ff */
[----:B------:R-:W-:Y:S01]  /*f6870*/  STL [R1+0x39e4], R10 ;  /* 0x0039e40a01007387 */ /* 0x000fe20000100800 */
[----:B--2---:R-:W-:-:S05]  /*f6880*/  IADD3 R8, P3, PT, R8, UR15, RZ ;  /* 0x0000000f08087c10 */ /* 0x004fca000ff7e0ff */
[----:B------:R-:W-:Y:S01]  /*f6890*/  STL [R1+0x39cc], R8 ;  /* 0x0039cc0801007387 */ /* 0x000fe20000100800 */
[----:B----4-:R-:W-:-:S05]  /*f68a0*/  IADD3.X R16, PT, PT, R16, UR9, RZ, P2, !PT ;  /* 0x0000000910107c10 */ /* 0x010fca00097fe4ff */
        /* <DEDUP_REMOVED lines=45> */
[----:B------:R-:W-:Y:S01]  /*f6b80*/  IMAD.MOV.U32 R114, RZ, RZ, R229 ;  /* 0x000000ffff727224 */ /* 0x000fe200078e00e5 */
[----:B------:R-:W-:Y:S01]  /*f6b90*/  MOV R115, R228 ;  /* 0x000000e400737202 */ /* 0x000fe20000000f00 */
[----:B------:R-:W-:Y:S01]  /*f6ba0*/  IMAD.MOV.U32 R112, RZ, RZ, R233 ;  /* 0x000000ffff707224 */ /* 0x000fe200078e00e9 */
[----:B------:R-:W-:Y:S01]  /*f6bb0*/  MOV R110, R237 ;  /* 0x000000ed006e7202 */ /* 0x000fe20000000f00 */
[----:B------:R-:W-:Y:S02]  /*f6bc0*/  IMAD.MOV.U32 R113, RZ, RZ, R232 ;  /* 0x000000ffff717224 */ /* 0x000fe400078e00e8 */
[----:B------:R-:W-:Y:S01]  /*f6bd0*/  IMAD.MOV.U32 R111, RZ, RZ, R236 ;  /* 0x000000ffff6f7224 */ /* 0x000fe200078e00ec */
[----:B------:R-:W-:Y:S04]  /*f6be0*/  STL.64 [R1+0x1de8], R114 ;  /* 0x001de87201007387 */ /* 0x000fe80000100a00 */
[----:B------:R-:W-:Y:S04]  /*f6bf0*/  STL.64 [R1+0x1de0], R112 ;  /* 0x001de07001007387 */ /* 0x000fe80000100a00 */
[----:B------:R-:W-:Y:S04]  /*f6c00*/  STL.64 [R1+0x1dd8], R110 ;  /* 0x001dd86e01007387 */ /* 0x000fe80000100a00 */
[----:B------:R-:W-:Y:S01]  /*f6c10*/  STL.64 [R1+0x1dd0], R108 ;  /* 0x001dd06c01007387 */ /* 0x000fe20000100a00 */
[----:B--2---:R-:W-:-:S02]  /*f6c20*/  IMAD.MOV.U32 R107, RZ, RZ, R43 ;  /* 0x000000ffff6b7224 */ /* 0x004fc400078e002b */
[----:B---3--:R-:W-:Y:S02]  /*f6c30*/  IMAD.MOV.U32 R106, RZ, RZ, R226 ;  /* 0x000000ffff6a7224 */ /* 0x008fe400078e00e2 */
[----:B----4-:R-:W-:Y:S01]  /*f6c40*/  IMAD.MOV.U32 R105, RZ, RZ, R227 ;  /* 0x000000ffff697224 */ /* 0x010fe200078e00e3 */
[----:B------:R-:W-:Y:S02]  /*f6c50*/  MOV R104, R36 ;  /* 0x0000002400687202 */ /* 0x000fe40000000f00 */
[----:B------:R-:W-:Y:S01]  /*f6c60*/  STL.64 [R1+0x1dc8], R106 ;  /* 0x001dc86a01007387 */ /* 0x000fe20000100a00 */
[----:B------:R-:W-:Y:S01]  /*f6c70*/  MOV R103, R37 ;  /* 0x0000002500677202 */ /* 0x000fe20000000f00 */
[----:B------:R-:W-:Y:S02]  /*f6c80*/  IMAD.MOV.U32 R102, RZ, RZ, R38 ;  /* 0x000000ffff667224 */ /* 0x000fe400078e0026 */
[----:B------:R-:W-:Y:S01]  /*f6c90*/  STL.64 [R1+0x1dc0], R104 ;  /* 0x001dc06801007387 */ /* 0x000fe20000100a00 */
[----:B------:R-:W-:-:S02]  /*f6ca0*/  IMAD.MOV.U32 R101, RZ, RZ, R39 ;  /* 0x000000ffff657224 */ /* 0x000fc400078e0027 */
[----:B------:R-:W-:Y:S01]  /*f6cb0*/  IMAD.MOV.U32 R100, RZ, RZ, R230 ;  /* 0x000000ffff647224 */ /* 0x000fe200078e00e6 */
[----:B------:R-:W-:Y:S01]  /*f6cc0*/  STL.64 [R1+0x1db8], R102 ;  /* 0x001db86601007387 */ /* 0x000fe20000100a00 */
[----:B------:R-:W-:Y:S01]  /*f6cd0*/  IMAD.MOV.U32 R99, RZ, RZ, R231 ;  /* 0x000000ffff637224 */ /* 0x000fe200078e00e7 */
        /* <DEDUP_REMOVED lines=51> */
[----:B------:R-:W-:Y:S01]  /*f7010*/  IMAD.MOV.U32 R81, RZ, RZ, R176 ;  /* 0x000000ffff517224 */ /* 0x000fe200078e00b0 */
[----:B------:R-:W-:Y:S02]  /*f7020*/  MOV R80, R177 ;  /* 0x000000b100507202 */ /* 0x000fe40000000f00 */
[----:B------:R-:W1:Y:S01]  /*f7030*/  LDL.LU R181, [R1+0x1c4] ;  /* 0x0001c40001b57983 */ /* 0x000e620000300800 */
        /* <DEDUP_REMOVED lines=14> */
[----:B------:R-:W-:-:S05]  /*f7120*/  IMAD.MOV.U32 R4, RZ, RZ, R15 ;  /* 0x000000ffff047224 */ /* 0x000fca00078e000f */
[----:B------:R2:W-:Y:S02]  /*f7130*/  LDGSTS.E [R3+0x1e100], desc[UR74][R4.64], P1 ;  /* 0x1e10000004037fae */ /* 0x0005e400089a104a */
[----:B--2---:R-:W-:Y:S02]  /*f7140*/  IMAD.MOV.U32 R4, RZ, RZ, R13 ;  /* 0x000000ffff047224 */ /* 0x004fe400078e000d */
[----:B------:R-:W-:-:S05]  /*f7150*/  IMAD.MOV.U32 R5, RZ, RZ, R14 ;  /* 0x000000ffff057224 */ /* 0x000fca00078e000e */
[----:B------:R2:W-:Y:S02]  /*f7160*/  LDGSTS.E [R3+0x1f000], desc[UR74][R4.64], P0 ;  /* 0x1f00000004037fae */ /* 0x0005e400081a104a */
[----:B--2---:R-:W-:Y:S01]  /*f7170*/  MOV R4, R11 ;  /* 0x0000000b00047202 */ /* 0x004fe20000000f00 */
[----:B------:R-:W-:-:S05]  /*f7180*/  IMAD.MOV.U32 R5, RZ, RZ, R12 ;  /* 0x000000ffff057224 */ /* 0x000fca00078e000c */
[----:B------:R2:W-:Y:S02]  /*f7190*/  LDGSTS.E [R3+0x1f100], desc[UR74][R4.64], P1 ;  /* 0x1f10000004037fae */ /* 0x0005e400089a104a */
[----:B--2---:R-:W-:Y:S01]  /*f71a0*/  IMAD.MOV.U32 R4, RZ, RZ, R7 ;  /* 0x000000ffff047224 */ /* 0x004fe200078e0007 */
[----:B------:R-:W-:-:S05]  /*f71b0*/  MOV R5, R9 ;  /* 0x0000000900057202 */ /* 0x000fca0000000f00 */
[----:B------:R2:W-:Y:S02]  /*f71c0*/  LDGSTS.E [R3+0x20000], desc[UR74][R4.64], P0 ;  /* 0x2000000004037fae */ /* 0x0005e400081a104a */
[----:B--2---:R-:W-:Y:S02]  /*f71d0*/  IMAD.MOV.U32 R5, RZ, RZ, R6 ;  /* 0x000000ffff057224 */ /* 0x004fe400078e0006 */
[----:B------:R-:W-:Y:S01]  /*f71e0*/  IMAD.MOV.U32 R75, RZ, RZ, R43 ;  /* 0x000000ffff4b7224 */ /* 0x000fe200078e002b */
[----:B---3--:R-:W-:Y:S02]  /*f71f0*/  MOV R74, R226 ;  /* 0x000000e2004a7202 */ /* 0x008fe40000000f00 */
[----:B----4-:R-:W-:Y:S01]  /*f7200*/  MOV R73, R227 ;  /* 0x000000e300497202 */ /* 0x010fe20000000f00 */
        /* <DEDUP_REMOVED lines=55> */
[----:B-1----:R-:W-:-:S03]  /*f7580*/  MOV R12, R181 ;  /* 0x000000b5000c7202 */ /* 0x002fc60000000f00 */
        /* <DEDUP_REMOVED lines=17> */
[----:B------:R-:W-:-:S05]  /*f76a0*/  IMAD.MOV.U32 R4, RZ, RZ, R0 ;  /* 0x000000ffff047224 */ /* 0x000fca00078e0000 */
[----:B------:R1:W-:Y:S04]  /*f76b0*/  LDGSTS.E [R3+0x20100], desc[UR74][R4.64], P1 ;  /* 0x2010000004037fae */ /* 0x0003e800089a104a */
        /* <DEDUP_REMOVED lines=42> */
[----:B--2---:R-:W-:-:S03]  /*f7960*/  MOV R47, R43 ;  /* 0x0000002b002f7202 */ /* 0x004fc60000000f00 */
[----:B------:R-:W-:Y:S01]  /*f7970*/  LDGSTS.E [R3+0x34000], desc[UR74][R58.64], P0 ;  /* 0x340000003a037fae */ /* 0x000fe200081a104a */
[----:B---3--:R-:W-:-:S03]  /*f7980*/  IMAD.MOV.U32 R46, RZ, RZ, R226 ;  /* 0x000000ffff2e7224 */ /* 0x008fc600078e00e2 */
[----:B------:R-:W-:Y:S01]  /*f7990*/  LDGSTS.E [R3+0x34100], desc[UR74][R56.64], P1 ;  /* 0x3410000038037fae */ /* 0x000fe200089a104a */
[----:B----4-:R-:W-:Y:S02]  /*f79a0*/  IMAD.MOV.U32 R15, RZ, RZ, R227 ;  /* 0x000000ffff0f7224 */ /* 0x010fe400078e00e3 */
[----:B------:R-:W-:Y:S01]  /*f79b0*/  IMAD.MOV.U32 R14, RZ, RZ, R36 ;  /* 0x000000ffff0e7224 */ /* 0x000fe200078e0024 */
[----:B------:R-:W-:Y:S01]  /*f79c0*/  STL.64 [R1+0x1cc8], R46 ;  /* 0x001cc82e01007387 */ /* 0x000fe20000100a00 */
[----:B------:R-:W-:Y:S01]  /*f79d0*/  IMAD.MOV.U32 R45, RZ, RZ, R37 ;  /* 0x000000ffff2d7224 */ /* 0x000fe200078e0025 */
[----:B------:R-:W-:Y:S02]  /*f79e0*/  MOV R44, R38 ;  /* 0x00000026002c7202 */ /* 0x000fe40000000f00 */
[----:B------:R2:W-:Y:S01]  /*f79f0*/  STL.64 [R1+0x1cc0], R14 ;  /* 0x001cc00e01007387 */ /* 0x0005e20000100a00 */
[----:B------:R-:W-:Y:S01]  /*f7a00*/  MOV R43, R39 ;  /* 0x00000027002b7202 */ /* 0x000fe20000000f00 */
[----:B------:R-:W-:-:S02]  /*f7a10*/  IMAD.MOV.U32 R42, RZ, RZ, R230 ;  /* 0x000000ffff2a7224 */ /* 0x000fc400078e00e6 */
[----:B------:R-:W-:Y:S01]  /*f7a20*/  STL.64 [R1+0x1cb8], R44 ;  /* 0x001cb82c01007387 */ /* 0x000fe20000100a00 */
[----:B------:R-:W-:Y:S02]  /*f7a30*/  IMAD.MOV.U32 R41, RZ, RZ, R231 ;  /* 0x000000ffff297224 */ /* 0x000fe400078e00e7 */
[----:B------:R-:W-:Y:S01]  /*f7a40*/  IMAD.MOV.U32 R40, RZ, RZ, R32 ;  /* 0x000000ffff287224 */ /* 0x000fe200078e0020 */
[----:B------:R-:W-:Y:S01]  /*f7a50*/  STL.64 [R1+0x1cb0], R42 ;  /* 0x001cb02a01007387 */ /* 0x000fe20000100a00 */
[----:B------:R-:W-:-:S03]  /*f7a60*/  IMAD.MOV.U32 R39, RZ, RZ, R33 ;  /* 0x000000ffff277224 */ /* 0x000fc600078e0021 */
[----:B------:R-:W-:Y:S01]  /*f7a70*/  LDGSTS.E [R3+0x35000], desc[UR74][R54.64], P0 ;  /* 0x3500000036037fae */ /* 0x000fe200081a104a */
[----:B------:R-:W-:-:S03]  /*f7a80*/  MOV R38, R34 ;  /* 0x0000002200267202 */ /* 0x000fc60000000f00 */
[----:B------:R-:W-:Y:S01]  /*f7a90*/  STL.64 [R1+0x1ca8], R40 ;  /* 0x001ca82801007387 */ /* 0x000fe20000100a00 */
[----:B------:R-:W-:Y:S01]  /*f7aa0*/  MOV R37, R35 ;  /* 0x0000002300257202 */ /* 0x000fe20000000f00 */
[----:B------:R-:W-:Y:S02]  /*f7ab0*/  IMAD.MOV.U32 R36, RZ, RZ, R234 ;  /* 0x000000ffff247224 */ /* 0x000fe400078e00ea */
[----:B------:R-:W-:Y:S01]  /*f7ac0*/  STL.64 [R1+0x1ca0], R38 ;  /* 0x001ca02601007387 */ /* 0x000fe20000100a00 */
[----:B------:R-:W-:-:S03]  /*f7ad0*/  IMAD.MOV.U32 R35, RZ, RZ, R235 ;  /* 0x000000ffff237224 */ /* 0x000fc600078e00eb */
[----:B------:R-:W-:Y:S01]  /*f7ae0*/  LDGSTS.E [R3+0x35100], desc[UR74][R52.64], P1 ;  /* 0x3510000034037fae */ /* 0x000fe200089a104a */
[----:B------:R-:W-:-:S03]  /*f7af0*/  IMAD.MOV.U32 R34, RZ, RZ, R28 ;  /* 0x000000ffff227224 */ /* 0x000fc600078e001c */
[----:B------:R-:W-:Y:S01]  /*f7b00*/  STL.64 [R1+0x1c98], R36 ;  /* 0x001c982401007387 */ /* 0x000fe20000100a00 */
[----:B------:R-:W-:Y:S01]  /*f7b10*/  IMAD.MOV.U32 R33, RZ, RZ, R29 ;  /* 0x000000ffff217224 */ /* 0x000fe200078e001d */
[----:B------:R-:W-:Y:S02]  /*f7b20*/  MOV R32, R30 ;  /* 0x0000001e00207202 */ /* 0x000fe40000000f00 */
[----:B------:R-:W-:Y:S04]  /*f7b30*/  STL.64 [R1+0x1c90], R34 ;  /* 0x001c902201007387 */ /* 0x000fe80000100a00 */
[----:B------:R-:W-:Y:S01]  /*f7b40*/  LDGSTS.E [R3+0x36000], desc[UR74][R12.64], P0 ;  /* 0x360000000c037fae */ /* 0x000fe200081a104a */
[----:B------:R-:W-:-:S03]  /*f7b50*/  IMAD.MOV.U32 R30, RZ, RZ, R238 ;  /* 0x000000ffff1e7224 */ /* 0x000fc600078e00ee */
[----:B------:R-:W-:Y:S01]  /*f7b60*/  STL.64 [R1+0x1c88], R32 ;  /* 0x001c882001007387 */ /* 0x000fe20000100a00 */
[----:B------:R-:W-:Y:S01]  /*f7b70*/  IMAD.MOV.U32 R21, RZ, RZ, R239 ;  /* 0x000000ffff157224 */ /* 0x000fe200078e00ef */
[----:B------:R-:W-:Y:S02]  /*f7b80*/  MOV R20, R24 ;  /* 0x0000001800147202 */ /* 0x000fe40000000f00 */
[----:B------:R-:W-:Y:S01]  /*f7b90*/  STL.64 [R1+0x1c80], R30 ;  /* 0x001c801e01007387 */ /* 0x000fe20000100a00 */
[----:B------:R-:W-:Y:S01]  /*f7ba0*/  MOV R29, R25 ;  /* 0x00000019001d7202 */ /* 0x000fe20000000f00 */
[----:B------:R-:W-:Y:S02]  /*f7bb0*/  IMAD.MOV.U32 R28, RZ, RZ, R26 ;  /* 0x000000ffff1c7224 */ /* 0x000fe400078e001a */
[----:B------:R3:W-:Y:S01]  /*f7bc0*/  STL.64 [R1+0x1c78], R20 ;  /* 0x001c781401007387 */ /* 0x0007e20000100a00 */
[----:B------:R-:W-:-:S03]  /*f7bd0*/  IMAD.MOV.U32 R25, RZ, RZ, R180 ;  /* 0x000000ffff197224 */ /* 0x000fc600078e00b4 */
        /* <DEDUP_REMOVED lines=8> */
[----:B------:R-:W-:Y:S01]  /*f7c60*/  STL.64 [R1+0x1c60], R22 ;  /* 0x001c601601007387 */ /* 0x000fe20000100a00 */
[----:B-1----:R-:W-:Y:S02]  /*f7c70*/  IMAD.MOV.U32 R5, RZ, RZ, R172 ;  /* 0x000000ffff057224 */ /* 0x002fe400078e00ac */
[----:B------:R-:W-:Y:S01]  /*f7c80*/  IMAD.MOV.U32 R4, RZ, RZ, R173 ;  /* 0x000000ffff047224 */ /* 0x000fe200078e00ad */
[----:B------:R1:W-:Y:S04]  /*f7c90*/  STL.64 [R1+0x1c58], R18 ;  /* 0x001c581201007387 */ /* 0x0003e80000100a00 */
[----:B------:R4:W-:Y:S04]  /*f7ca0*/  STL.64 [R1+0x1c50], R4 ;  /* 0x001c500401007387 */ /* 0x0009e80000100a00 */
[----:B------:R-:W4:Y:S04]  /*f7cb0*/  LDL.LU R11, [R1+0x2a3c] ;  /* 0x002a3c00010b7983 */ /* 0x000f280000300800 */
[----:B------:R-:W4:Y:S04]  /*f7cc0*/  LDL.LU R13, [R1+0x39c0] ;  /* 0x0039c000010d7983 */ /* 0x000f280000300800 */
[----:B------:R-:W-:Y:S04]  /*f7cd0*/  LDGSTS.E [R3+0x37000], desc[UR74][R6.64], P0 ;  /* 0x3700000006037fae */ /* 0x000fe800081a104a */
[----:B------:R-:W-:Y:S04]  /*f7ce0*/  LDGSTS.E [R3+0x37100], desc[UR74][R48.64], P1 ;  /* 0x3710000030037fae */ /* 0x000fe800089a104a */
[----:B------:R-:W-:Y:S04]  /*f7cf0*/  LDGSTS.E [R3+0x38000], desc[UR74][R46.64], P0 ;  /* 0x380000002e037fae */ /* 0x000fe800081a104a */
[----:B------:R-:W4:Y:S04]  /*f7d00*/  LDL.LU R7, [R1+0x2a44] ;  /* 0x002a440001077983 */ /* 0x000f280000300800 */
[----:B------:R-:W-:Y:S04]  /*f7d10*/  LDGSTS.E [R3+0x38100], desc[UR74][R14.64], P1 ;  /* 0x381000000e037fae */ /* 0x000fe800089a104a */
[----:B------:R-:W-:Y:S04]  /*f7d20*/  LDGSTS.E [R3+0x39000], desc[UR74][R44.64], P0 ;  /* 0x390000002c037fae */ /* 0x000fe800081a104a */
[----:B------:R-:W-:Y:S04]  /*f7d30*/  LDGSTS.E [R3+0x39100], desc[UR74][R42.64], P1 ;  /* 0x391000002a037fae */ /* 0x000fe800089a104a */
[----:B--2---:R-:W2:Y:S04]  /*f7d40*/  LDL.LU R15, [R1+0x2a38] ;  /* 0x002a3800010f7983 */ /* 0x004ea80000300800 */
[----:B------:R-:W2:Y:S04]  /*f7d50*/  LDL.LU R14, [R1+0x2abc] ;  /* 0x002abc00010e7983 */ /* 0x000ea80000300800 */
[----:B------:R-:W-:Y:S04]  /*f7d60*/  LDGSTS.E [R3+0x3a000], desc[UR74][R40.64], P0 ;  /* 0x3a00000028037fae */ /* 0x000fe800081a104a */
[----:B------:R-:W-:Y:S04]  /*f7d70*/  LDGSTS.E [R3+0x3a100], desc[UR74][R38.64], P1 ;  /* 0x3a10000026037fae */ /* 0x000fe800089a104a */
[----:B------:R-:W2:Y:S04]  /*f7d80*/  LDL.LU R17, [R1+0x2a40] ;  /* 0x002a400001117983 */ /* 0x000ea80000300800 */
[----:B------:R-:W-:Y:S04]  /*f7d90*/  LDGSTS.E [R3+0x3b000], desc[UR74][R36.64], P0 ;  /* 0x3b00000024037fae */ /* 0x000fe800081a104a */
[----:B------:R-:W-:Y:S04]  /*f7da0*/  LDGSTS.E [R3+0x3b100], desc[UR74][R34.64], P1 ;  /* 0x3b10000022037fae */ /* 0x000fe800089a104a */
[----:B------:R-:W-:Y:S04]  /*f7db0*/  LDGSTS.E [R3+0x3c000], desc[UR74][R32.64], P0 ;  /* 0x3c00000020037fae */ /* 0x000fe800081a104a */
[----:B------:R-:W-:Y:S04]  /*f7dc0*/  LDGSTS.E [R3+0x3c100], desc[UR74][R30.64], P1 ;  /* 0x3c1000001e037fae */ /* 0x000fe800089a104a */
[----:B------:R-:W2:Y:S04]  /*f7dd0*/  LDL.LU R9, [R1+0x2ac4] ;  /* 0x002ac40001097983 */ /* 0x000ea80000300800 */
[----:B------:R-:W-:Y:S04]  /*f7de0*/  LDGSTS.E [R3+0x3d000], desc[UR74][R20.64], P0 ;  /* 0x3d00000014037fae */ /* 0x000fe800081a104a */
[----:B------:R-:W-:Y:S04]  /*f7df0*/  LDGSTS.E [R3+0x3d100], desc[UR74][R28.64], P1 ;  /* 0x3d1000001c037fae */ /* 0x000fe800089a104a */
[----:B------:R-:W-:Y:S04]  /*f7e00*/  LDGSTS.E [R3+0x3e000], desc[UR74][R24.64], P0 ;  /* 0x3e00000018037fae */ /* 0x000fe800081a104a */
[----:B---3--:R-:W3:Y:S04]  /*f7e10*/  LDL.LU R20, [R1+0x2ab8] ;  /* 0x002ab80001147983 */ /* 0x008ee80000300800 */
[----:B------:R-:W-:Y:S04]  /*f7e20*/  LDGSTS.E [R3+0x3e100], desc[UR74][R22.64], P1 ;  /* 0x3e10000016037fae */ /* 0x000fe800089a104a */
[----:B------:R-:W3:Y:S04]  /*f7e30*/  LDL.LU R6, [R1+0x2b3c] ;  /* 0x002b3c0001067983 */ /* 0x000ee80000300800 */
[----:B------:R-:W-:Y:S04]  /*f7e40*/  LDGSTS.E [R3+0x3f000], desc[UR74][R18.64], P0 ;  /* 0x3f00000012037fae */ /* 0x000fe800081a104a */
[----:B------:R4:W-:Y:S04]  /*f7e50*/  LDGSTS.E [R3+0x3f100], desc[UR74][R4.64], P1 ;  /* 0x3f10000004037fae */ /* 0x0009e800089a104a */
[----:B-1----:R-:W3:Y:S04]  /*f7e60*/  LDL.LU R18, [R1+0x2ac0] ;  /* 0x002ac00001127983 */ /* 0x002ee80000300800 */
[----:B------:R-:W3:Y:S04]  /*f7e70*/  LDL.LU R12, [R1+0x2b44] ;  /* 0x002b4400010c7983 */ /* 0x000ee80000300800 */
[----:B------:R-:W3:Y:S01]  /*f7e80*/  LDL.LU R19, [R1+0x2b38] ;  /* 0x002b380001137983 */ /* 0x000ee20000300800 */
[----:B----4-:R-:W-:-:S02]  /*f7e90*/  IMAD.MOV.U32 R4, RZ, RZ, R10 ;  /* 0x000000ffff047224 */ /* 0x010fc400078e000a */
[----:B------:R-:W-:Y:S01]  /*f7ea0*/  IMAD.MOV.U32 R5, RZ, RZ, R16 ;  /* 0x000000ffff057224 */ /* 0x000fe200078e0010 */
[----:B------:R-:W-:Y:S02]  /*f7eb0*/  IADD3 R11, P2, PT, R11, UR15, RZ ;  /* 0x0000000f0b0b7c10 */ /* 0x000fe4000ff5e0ff */
[----:B------:R-:W-:-:S03]  /*f7ec0*/  IADD3.X R13, PT, PT, R13, UR9, RZ, P3, !PT ;  /* 0x000000090d0d7c10 */ /* 0x000fc60009ffe4ff */
[----:B------:R-:W-:Y:S04]  /*f7ed0*/  STL [R1+0x2a3c], R11 ;  /* 0x002a3c0b01007387 */ /* 0x000fe80000100800 */
[----:B------:R1:W-:Y:S04]  /*f7ee0*/  STL [R1+0x39c0], R13 ;  /* 0x0039c00d01007387 */ /* 0x0003e80000100800 */
[----:B------:R-:W4:Y:S04]  /*f7ef0*/  LDL.LU R10, [R1+0x2bbc] ;  /* 0x002bbc00010a7983 */ /* 0x000f280000300800 */
[----:B------:R-:W4:Y:S01]  /*f7f00*/  LDL.LU R16, [R1+0x2b40] ;  /* 0x002b400001107983 */ /* 0x000f220000300800 */
[----:B------:R-:W-:-:S02]  /*f7f10*/  LOP3.LUT R0, R27, 0x10, RZ, 0x3c, !PT ;  /* 0x000000101b007812 */ /* 0x000fc400078e3cff */
[----:B------:R-:W-:Y:S02]  /*f7f20*/  IADD3 R7, P3, PT, R7, UR15, RZ ;  /* 0x0000000f07077c10 */ /* 0x000fe4000ff7e0ff */
[----:B------:R-:W-:-:S03]  /*f7f30*/  IADD3 R0, PT, PT, R0, UR12, RZ ;  /* 0x0000000c00007c10 */ /* 0x000fc6000fffe0ff */
[----:B------:R-:W-:Y:S04]  /*f7f40*/  STL [R1+0x2a44], R7 ;  /* 0x002a440701007387 */ /* 0x000fe80000100800 */
[----:B------:R1:W-:Y:S01]  /*f7f50*/  LDGSTS.E [R0+0x200], desc[UR74][R4.64], P0 ;  /* 0x0020000004007fae */ /* 0x0003e200081a104a */
[----:B--2---:R-:W-:Y:S02]  /*f7f60*/  IADD3.X R15, PT, PT, R15, UR9, RZ, P2, !PT ;  /* 0x000000090f0f7c10 */ /* 0x004fe400097fe4ff */
[----:B-1----:R-:W-:Y:S01]  /*f7f70*/  MOV R4, R8 ;  /* 0x0000000800047202 */ /* 0x002fe20000000f00 */
[----:B------:R-:W-:Y:S02]  /*f7f80*/  IMAD.MOV.U32 R5, RZ, RZ, R13 ;  /* 0x000000ffff057224 */ /* 0x000fe400078e000d */
[----:B------:R1:W-:Y:S01]  /*f7f90*/  STL [R1+0x2a38], R15 ;  /* 0x002a380f01007387 */ /* 0x0003e20000100800 */
[----:B------:R-:W-:-:S03]  /*f7fa0*/  IADD3 R14, P2, PT, R14, UR15, RZ ;  /* 0x0000000f0e0e7c10 */ /* 0x000fc6000ff5e0ff */
[----:B------:R-:W2:Y:S04]  /*f7fb0*/  LDL.LU R13, [R1+0x2bb8] ;  /* 0x002bb800010d7983 */ /* 0x000ea80000300800 */
[----:B------:R-:W2:Y:S01]  /*f7fc0*/  LDL.LU R8, [R1+0x2bc4] ;  /* 0x002bc40001087983 */ /* 0x000ea20000300800 */
[----:B------:R-:W-:-:S03]  /*f7fd0*/  IADD3.X R17, PT, PT, R17, UR9, RZ, P3, !PT ;  /* 0x0000000911117c10 */ /* 0x000fc60009ffe4ff */
[----:B------:R1:W-:Y:S02]  /*f7fe0*/  LDGSTS.E [R0+0x300], desc[UR74][R4.64], P1 ;  /* 0x0030000004007fae */ /* 0x0003e400089a104a */
[----:B-1----:R-:W-:Y:S01]  /*f7ff0*/  IMAD.MOV.U32 R4, RZ, RZ, R11 ;  /* 0x000000ffff047224 */ /* 0x002fe200078e000b */
[----:B------:R-:W-:Y:S02]  /*f8000*/  MOV R5, R15 ;  /* 0x0000000f00057202 */ /* 0x000fe40000000f00 */
[----:B------:R-:W2:Y:S01]  /*f8010*/  LDL.LU R15, [R1+0x2bc0] ;  /* 0x002bc000010f7983 */ /* 0x000ea20000300800 */
[----:B------:R-:W-:-:S03]  /*f8020*/  IADD3 R9, P3, PT, R9, UR15, RZ ;  /* 0x0000000f09097c10 */ /* 0x000fc6000ff7e0ff */
[----:B------:R-:W-:Y:S04]  /*f8030*/  STL [R1+0x2abc], R14 ;  /* 0x002abc0e01007387 */ /* 0x000fe80000100800 */
[----:B------:R1:W-:Y:S04]  /*f8040*/  STL [R1+0x2a40], R17 ;  /* 0x002a401101007387 */ /* 0x0003e80000100800 */
[----:B------:R-:W2:Y:S04]  /*f8050*/  LDL.LU R11, [R1+0x2c3c] ;  /* 0x002c3c00010b7983 */ /* 0x000ea80000300800 */
[----:B------:R1:W-:Y:S01]  /*f8060*/  LDGSTS.E [R0+0x1200], desc[UR74][R4.64], P0 ;  /* 0x0120000004007fae */ /* 0x0003e200081a104a */
[----:B---3--:R-:W-:Y:S01]  /*f8070*/  IADD3.X R20, PT, PT, R20, UR9, RZ, P2, !PT ;  /* 0x0000000914147c10 */ /* 0x008fe200097fe4ff */
[----:B-1----:R-:W-:-:S02]  /*f8080*/  IMAD.MOV.U32 R4, RZ, RZ, R7 ;  /* 0x000000ffff047224 */ /* 0x002fc400078e0007 */
[----:B------:R-:W-:Y:S02]  /*f8090*/  IMAD.MOV.U32 R5, RZ, RZ, R17 ;  /* 0x000000ffff057224 */ /* 0x000fe400078e0011 */
[----:B------:R-:W3:Y:S01]  /*f80a0*/  LDL.LU R17, [R1+0x2c38] ;  /* 0x002c380001117983 */ /* 0x000ee20000300800 */
[----:B------:R-:W-:-:S03]  /*f80b0*/  IADD3 R6, P2, PT, R6, UR15, RZ ;  /* 0x0000000f06067c10 */ /* 0x000fc6000ff5e0ff */
[----:B------:R-:W-:Y:S04]  /*f80c0*/  STL [R1+0x2ac4], R9 ;  /* 0x002ac40901007387 */ /* 0x000fe80000100800 */
[----:B------:R-:W-:Y:S01]  /*f80d0*/  STL [R1+0x2ab8], R20 ;  /* 0x002ab81401007387 */ /* 0x000fe20000100800 */
[----:B------:R-:W-:-:S03]  /*f80e0*/  IADD3.X R18, PT, PT, R18, UR9, RZ, P3, !PT ;  /* 0x0000000912127c10 */ /* 0x000fc60009ffe4ff */
[----:B------:R-:W3:Y:S04]  /*f80f0*/  LDL.LU R7, [R1+0x2c44] ;  /* 0x002c440001077983 */ /* 0x000ee80000300800 */
[----:B------:R1:W-:Y:S01]  /*f8100*/  LDGSTS.E [R0+0x1300], desc[UR74][R4.64], P1 ;  /* 0x0130000004007fae */ /* 0x0003e200089a104a */
[----:B------:R-:W-:Y:S02]  /*f8110*/  IADD3 R12, P3, PT, R12, UR15, RZ ;  /* 0x0000000f0c0c7c10 */ /* 0x000fe4000ff7e0ff */
        /* <DEDUP_REMOVED lines=8> */
[----:B-1----:R-:W-:Y:S01]  /*f81a0*/  MOV R5, R18 ;  /* 0x0000001200057202 */ /* 0x002fe20000000f00 */
[----:B------:R-:W-:Y:S01]  /*f81b0*/  IMAD.MOV.U32 R4, RZ, RZ, R9 ;  /* 0x000000ffff047224 */ /* 0x000fe200078e0009 */
[----:B------:R-:W3:Y:S04]  /*f81c0*/  LDL.LU R18, [R1+0x2cb8] ;  /* 0x002cb80001127983 */ /* 0x000ee80000300800 */
[----:B------:R-:W-:Y:S04]  /*f81d0*/  STL [R1+0x2b44], R12 ;  /* 0x002b440c01007387 */ /* 0x000fe80000100800 */
[----:B------:R-:W-:Y:S04]  /*f81e0*/  STL [R1+0x2b38], R19 ;  /* 0x002b381301007387 */ /* 0x000fe80000100800 */
[----:B------:R-:W3:Y:S04]  /*f81f0*/  LDL.LU R9, [R1+0x2cc4] ;  /* 0x002cc40001097983 */ /* 0x000ee80000300800 */
[----:B------:R1:W-:Y:S02]  /*f8200*/  LDGSTS.E [R0+0x2300], desc[UR74][R4.64], P1 ;  /* 0x0230000004007fae */ /* 0x0003e400089a104a */
[----:B-1----:R-:W-:-:S02]  /*f8210*/  IMAD.MOV.U32 R4, RZ, RZ, R6 ;  /* 0x000000ffff047224 */ /* 0x002fc400078e0006 */
[----:B------:R-:W-:Y:S01]  /*f8220*/  IMAD.MOV.U32 R5, RZ, RZ, R19 ;  /* 0x000000ffff057224 */ /* 0x000fe200078e0013 */
[----:B------:R-:W3:Y:S04]  /*f8230*/  LDL.LU R6, [R1+0x2d3c] ;  /* 0x002d3c0001067983 */ /* 0x000ee80000300800 */
[----:B------:R1:W-:Y:S01]  /*f8240*/  LDGSTS.E [R0+0x3200], desc[UR74][R4.64], P0 ;  /* 0x0320000004007fae */ /* 0x0003e200081a104a */
[----:B----4-:R-:W-:Y:S02]  /*f8250*/  IADD3 R10, P2, PT, R10, UR15, RZ ;  /* 0x0000000f0a0a7c10 */ /* 0x010fe4000ff5e0ff */
[----:B------:R-:W-:-:S03]  /*f8260*/  IADD3.X R16, PT, PT, R16, UR9, RZ, P3, !PT ;  /* 0x0000000910107c10 */ /* 0x000fc60009ffe4ff */
[----:B------:R-:W-:Y:S04]  /*f8270*/  STL [R1+0x2bbc], R10 ;  /* 0x002bbc0a01007387 */ /* 0x000fe80000100800 */
[----:B------:R4:W-:Y:S01]  /*f8280*/  STL [R1+0x2b40], R16 ;  /* 0x002b401001007387 */ /* 0x0009e20000100800 */
[----:B-1----:R-:W-:-:S03]  /*f8290*/  IMAD.MOV.U32 R5, RZ, RZ, R16 ;  /* 0x000000ffff057224 */ /* 0x002fc600078e0010 */
[----:B----4-:R-:W4:Y:S01]  /*f82a0*/  LDL.LU R16, [R1+0x2cc0] ;  /* 0x002cc00001107983 */ /* 0x010f220000300800 */
[----:B------:R-:W-:-:S05]  /*f82b0*/  MOV R4, R12 ;  /* 0x0000000c00047202 */ /* 0x000fca0000000f00 */
[----:B------:R1:W-:Y:S01]  /*f82c0*/  LDGSTS.E [R0+0x3300], desc[UR74][R4.64], P1 ;  /* 0x0330000004007fae */ /* 0x0003e200089a104a */
[----:B--2---:R-:W-:Y:S02]  /*f82d0*/  IADD3.X R13, PT, PT, R13, UR9, RZ, P2, !PT ;  /* 0x000000090d0d7c10 */ /* 0x004fe400097fe4ff */
[----:B------:R-:W-:Y:S02]  /*f82e0*/  IADD3 R8, P3, PT, R8, UR15, RZ ;  /* 0x0000000f08087c10 */ /* 0x000fe4000ff7e0ff */
[----:B-1----:R-:W-:-:S03]  /*f82f0*/  MOV R5, R13 ;  /* 0x0000000d00057202 */ /* 0x002fc60000000f00 */
[----:B------:R-:W-:Y:S01]  /*f8300*/  STL [R1+0x2bc4], R8 ;  /* 0x002bc40801007387 */ /* 0x000fe20000100800 */
[----:B------:R-:W-:-:S03]  /*f8310*/  IMAD.MOV.U32 R4, RZ, RZ, R10 ;  /* 0x000000ffff047224 */ /* 0x000fc600078e000a */
[----:B------:R1:W-:Y:S04]  /*f8320*/  STL [R1+0x2bb8], R13 ;  /* 0x002bb80d01007387 */ /* 0x0003e80000100800 */
[----:B------:R-:W2:Y:S04]  /*f8330*/  LDL.LU R12, [R1+0x2d44] ;  /* 0x002d4400010c7983 */ /* 0x000ea80000300800 */
[----:B------:R1:W-:Y:S01]  /*f8340*/  LDGSTS.E [R0+0x4200], desc[UR74][R4.64], P0 ;  /* 0x0420000004007fae */ /* 0x0003e200081a104a */
[----:B------:R-:W-:-:S03]  /*f8350*/  IADD3.X R15, PT, PT, R15, UR9, RZ, P3, !PT ;  /* 0x000000090f0f7c10 */ /* 0x000fc60009ffe4ff */
[----:B-1----:R-:W2:Y:S01]  /*f8360*/  LDL.LU R13, [R1+0x2d38] ;  /* 0x002d3800010d7983 */ /* 0x002ea20000300800 */
[----:B------:R-:W-:Y:S01]  /*f8370*/  IADD3 R11, P2, PT, R11, UR15, RZ ;  /* 0x0000000f0b0b7c10 */ /* 0x000fe2000ff5e0ff */
[----:B------:R-:W-:-:S04]  /*f8380*/  IMAD.MOV.U32 R5, RZ, RZ, R15 ;  /* 0x000000ffff057224 */ /* 0x000fc800078e000f */
[----:B------:R-:W-:Y:S04]  /*f8390*/  STL [R1+0x2c3c], R11 ;  /* 0x002c3c0b01007387 */ /* 0x000fe80000100800 */
[----:B------:R1:W-:Y:S04]  /*f83a0*/  STL [R1+0x2bc0], R15 ;  /* 0x002bc00f01007387 */ /* 0x0003e80000100800 */
[----:B------:R-:W2:Y:S01]  /*f83b0*/  LDL.LU R10, [R1+0x2dbc] ;  /* 0x002dbc00010a7983 */ /* 0x000ea20000300800 */
[----:B------:R-:W-:-:S03]  /*f83c0*/  IMAD.MOV.U32 R4, RZ, RZ, R8 ;  /* 0x000000ffff047224 */ /* 0x000fc600078e0008 */
[----:B-1----:R-:W2:Y:S01]  /*f83d0*/  LDL.LU R15, [R1+0x2d40] ;  /* 0x002d4000010f7983 */ /* 0x002ea20000300800 */
[----:B---3--:R-:W-:-:S03]  /*f83e0*/  IADD3.X R17, PT, PT, R17, UR9, RZ, P2, !PT ;  /* 0x0000000911117c10 */ /* 0x008fc600097fe4ff */
[----:B------:R1:W-:Y:S01]  /*f83f0*/  LDGSTS.E [R0+0x4300], desc[UR74][R4.64], P1 ;  /* 0x0430000004007fae */ /* 0x0003e200089a104a */
[----:B------:R-:W-:-:S05]  /*f8400*/  IADD3 R7, P3, PT, R7, UR15, RZ ;  /* 0x0000000f07077c10 */ /* 0x000fca000ff7e0ff */
[----:B------:R-:W-:Y:S04]  /*f8410*/  STL [R1+0x2c44], R7 ;  /* 0x002c440701007387 */ /* 0x000fe80000100800 */
[----:B------:R3:W-:Y:S04]  /*f8420*/  STL [R1+0x2c38], R17 ;  /* 0x002c381101007387 */ /* 0x0007e80000100800 */
[----:B------:R-:W2:Y:S04]  /*f8430*/  LDL.LU R8, [R1+0x2dc4] ;  /* 0x002dc40001087983 */ /* 0x000ea80000300800 */
[----:B------:R-:W2:Y:S01]  /*f8440*/  LDL.LU R19, [R1+0x2db8] ;  /* 0x002db80001137983 */ /* 0x000ea20000300800 */
[----:B------:R-:W-:Y:S01]  /*f8450*/  IADD3.X R14, PT, PT, R14, UR9, RZ, P3, !PT ;  /* 0x000000090e0e7c10 */ /* 0x000fe20009ffe4ff */
[----:B-1----:R-:W-:Y:S01]  /*f8460*/  IMAD.MOV.U32 R5, RZ, RZ, R17 ;  /* 0x000000ffff057224 */ /* 0x002fe200078e0011 */
[----:B------:R-:W-:-:S05]  /*f8470*/  MOV R4, R11 ;  /* 0x0000000b00047202 */ /* 0x000fca0000000f00 */
[----:B------:R1:W-:Y:S01]  /*f8480*/  LDGSTS.E [R0+0x5200], desc[UR74][R4.64], P0 ;  /* 0x0520000004007fae */ /* 0x0003e200081a104a */
[----:B------:R-:W-:-:S05]  /*f8490*/  IADD3 R3, P2, PT, R3, UR15, RZ ;  /* 0x0000000f03037c10 */ /* 0x000fca000ff5e0ff */
[----:B------:R-:W-:Y:S04]  /*f84a0*/  STL [R1+0x2cbc], R3 ;  /* 0x002cbc0301007387 */ /* 0x000fe80000100800 */
[----:B------:R1:W-:Y:S04]  /*f84b0*/  STL [R1+0x2c40], R14 ;  /* 0x002c400e01007387 */ /* 0x0003e80000100800 */
[----:B------:R-:W2:Y:S04]  /*f84c0*/  LDL.LU R11, [R1+0x2e3c] ;  /* 0x002e3c00010b7983 */ /* 0x000ea80000300800 */
[----:B---3--:R-:W3:Y:S01]  /*f84d0*/  LDL.LU R17, [R1+0x2dc0] ;  /* 0x002dc00001117983 */ /* 0x008ee20000300800 */
        /* <DEDUP_REMOVED lines=9> */
[----:B------:R-:W-:Y:S01]  /*f8570*/  IADD3 R6, P2, PT, R6, UR15, RZ ;  /* 0x0000000f06067c10 */ /* 0x000fe2000ff5e0ff */
[----:B-1----:R-:W-:-:S02]  /*f8580*/  IMAD.MOV.U32 R5, RZ, RZ, R18 ;  /* 0x000000ffff057224 */ /* 0x002fc400078e0012 */
[----:B------:R-:W3:Y:S01]  /*f8590*/  LDL.LU R18, [R1+0x2e40] ;  /* 0x002e400001127983 */ /* 0x000ee20000300800 */
[----:B------:R-:W-:-:S03]  /*f85a0*/  IMAD.MOV.U32 R4, RZ, RZ, R3 ;  /* 0x000000ffff047224 */ /* 0x000fc600078e0003 */
[----:B------:R-:W-:Y:S04]  /*f85b0*/  STL [R1+0x2d3c], R6 ;  /* 0x002d3c0601007387 */ /* 0x000fe80000100800 */
[----:B------:R1:W-:Y:S01]  /*f85c0*/  LDGSTS.E [R0+0x6200], desc[UR74][R4.64], P0 ;  /* 0x0620000004007fae */ /* 0x0003e200081a104a */
[----:B----4-:R-:W-:-:S05]  /*f85d0*/  IADD3.X R16, PT, PT, R16, UR9, RZ, P3, !PT ;  /* 0x0000000910107c10 */ /* 0x010fca0009ffe4ff */
[----:B------:R4:W-:Y:S04]  /*f85e0*/  STL [R1+0x2cc0], R16 ;  /* 0x002cc01001007387 */ /* 0x0009e80000100800 */
[----:B------:R-:W3:Y:S01]  /*f85f0*/  LDL.LU R3, [R1+0x2ebc] ;  /* 0x002ebc0001037983 */ /* 0x000ee20000300800 */
[----:B-1----:R-:W-:Y:S01]  /*f8600*/  MOV R4, R9 ;  /* 0x0000000900047202 */ /* 0x002fe20000000f00 */
[----:B------:R-:W-:Y:S02]  /*f8610*/  IMAD.MOV.U32 R5, RZ, RZ, R16 ;  /* 0x000000ffff057224 */ /* 0x000fe400078e0010 */
[----:B----4-:R-:W4:Y:S04]  /*f8620*/  LDL.LU R16, [R1+0x2eb8] ;  /* 0x002eb80001107983 */ /* 0x010f280000300800 */
[----:B------:R1:W-:Y:S01]  /*f8630*/  LDGSTS.E [R0+0x6300], desc[UR74][R4.64], P1 ;  /* 0x0630000004007fae */ /* 0x0003e200089a104a */
[----:B--2---:R-:W-:Y:S01]  /*f8640*/  IADD3 R12, P3, PT, R12, UR15, RZ ;  /* 0x0000000f0c0c7c10 */ /* 0x004fe2000ff7e0ff */
[----:B-1----:R-:W-:Y:S01]  /*f8650*/  IMAD.MOV.U32 R4, RZ, RZ, R6 ;  /* 0x000000ffff047224 */ /* 0x002fe200078e0006 */
[----:B------:R-:W-:-:S03]  /*f8660*/  IADD3.X R13, PT, PT, R13, UR9, RZ, P2, !PT ;  /* 0x000000090d0d7c10 */ /* 0x000fc600097fe4ff */
[----:B------:R-:W-:Y:S04]  /*f8670*/  STL [R1+0x2d44], R12 ;  /* 0x002d440c01007387 */ /* 0x000fe80000100800 */
[----:B------:R1:W-:Y:S01]  /*f8680*/  STL [R1+0x2d38], R13 ;  /* 0x002d380d01007387 */ /* 0x0003e20000100800 */
[----:B------:R-:W-:-:S03]  /*f8690*/  MOV R5, R13 ;  /* 0x0000000d00057202 */ /* 0x000fc60000000f00 */
[----:B------:R-:W2:Y:S04]  /*f86a0*/  LDL.LU R9, [R1+0x2ec4] ;  /* 0x002ec40001097983 */ /* 0x000ea80000300800 */
[----:B------:R1:W-:Y:S04]  /*f86b0*/  LDGSTS.E [R0+0x7200], desc[UR74][R4.64], P0 ;  /* 0x0720000004007fae */ /* 0x0003e800081a104a */
[----:B-1----:R-:W2:Y:S01]  /*f86c0*/  LDL.LU R13, [R1+0x2ec0] ;  /* 0x002ec000010d7983 */ /* 0x002ea20000300800 */
[----:B------:R-:W-:Y:S02]  /*f86d0*/  IADD3 R10, P2, PT, R10, UR15, RZ ;  /* 0x0000000f0a0a7c10 */ /* 0x000fe4000ff5e0ff */
[----:B------:R-:W-:-:S03]  /*f86e0*/  IADD3.X R15, PT, PT, R15, UR9, RZ, P3, !PT ;  /* 0x000000090f0f7c10 */ /* 0x000fc60009ffe4ff */
[----:B------:R-:W-:Y:S01]  /*f86f0*/  STL [R1+0x2dbc], R10 ;  /* 0x002dbc0a01007387 */ /* 0x000fe20000100800 */
[----:B------:R-:W-:-:S03]  /*f8700*/  IMAD.MOV.U32 R4, RZ, RZ, R12 ;  /* 0x000000ffff047224 */ /* 0x000fc600078e000c */
[----:B------:R1:W-:Y:S01]  /*f8710*/  STL [R1+0x2d40], R15 ;  /* 0x002d400f01007387 */ /* 0x0003e20000100800 */
[----:B------:R-:W-:-:S03]  /*f8720*/  IMAD.MOV.U32 R5, RZ, RZ, R15 ;  /* 0x000000ffff057224 */ /* 0x000fc600078e000f */
[----:B------:R-:W2:Y:S04]  /*f8730*/  LDL.LU R6, [R1+0x2f3c] ;  /* 0x002f3c0001067983 */ /* 0x000ea80000300800 */
[----:B------:R1:W-:Y:S04]  /*f8740*/  LDGSTS.E [R0+0x7300], desc[UR74][R4.64], P1 ;  /* 0x0730000004007fae */ /* 0x0003e800089a104a */
[----:B-1----:R-:W2:Y:S01]  /*f8750*/  LDL.LU R15, [R1+0x2f38] ;  /* 0x002f3800010f7983 */ /* 0x002ea20000300800 */
[----:B------:R-:W-:Y:S02]  /*f8760*/  IADD3 R8, P3, PT, R8, UR15, RZ ;  /* 0x0000000f08087c10 */ /* 0x000fe4000ff7e0ff */
[----:B------:R-:W-:-:S03]  /*f8770*/  IADD3.X R19, PT, PT, R19, UR9, RZ, P2, !PT ;  /* 0x0000000913137c10 */ /* 0x000fc600097fe4ff */
[----:B------:R-:W-:Y:S01]  /*f8780*/  STL [R1+0x2dc4], R8 ;  /* 0x002dc40801007387 */ /* 0x000fe20000100800 */
[----:B------:R-:W-:-:S03]  /*f8790*/  MOV R4, R10 ;  /* 0x0000000a00047202 */ /* 0x000fc60000000f00 */
[----:B------:R-:W-:Y:S01]  /*f87a0*/  STL [R1+0x2db8], R19 ;  /* 0x002db81301007387 */ /* 0x000fe20000100800 */
[----:B------:R-:W-:-:S03]  /*f87b0*/  IMAD.MOV.U32 R5, RZ, RZ, R19 ;  /* 0x000000ffff057224 */ /* 0x000fc600078e0013 */
[----:B------:R-:W2:Y:S04]  /*f87c0*/  LDL.LU R12, [R1+0x2f44] ;  /* 0x002f4400010c7983 */ /* 0x000ea80000300800 */
[----:B------:R-:W2:Y:S04]  /*f87d0*/  LDL.LU R10, [R1+0x2fbc] ;  /* 0x002fbc00010a7983 */ /* 0x000ea80000300800 */
[----:B------:R1:W-:Y:S01]  /*f87e0*/  LDGSTS.E [R0+0x8200], desc[UR74][R4.64], P0 ;  /* 0x0820000004007fae */ /* 0x0003e200081a104a */
[----:B------:R-:W-:Y:S02]  /*f87f0*/  IADD3 R11, P2, PT, R11, UR15, RZ ;  /* 0x0000000f0b0b7c10 */ /* 0x000fe4000ff5e0ff */
[----:B---3--:R-:W-:-:S03]  /*f8800*/  IADD3.X R17, PT, PT, R17, UR9, RZ, P3, !PT ;  /* 0x0000000911117c10 */ /* 0x008fc60009ffe4ff */
[----:B------:R-:W-:Y:S01]  /*f8810*/  STL [R1+0x2e3c], R11 ;  /* 0x002e3c0b01007387 */ /* 0x000fe20000100800 */
[----:B-1----:R-:W-:-:S03]  /*f8820*/  MOV R5, R17 ;  /* 0x0000001100057202 */ /* 0x002fc60000000f00 */
[----:B------:R1:W-:Y:S01]  /*f8830*/  STL [R1+0x2dc0], R17 ;  /* 0x002dc01101007387 */ /* 0x0003e20000100800 */
[----:B------:R-:W-:-:S05]  /*f8840*/  IMAD.MOV.U32 R4, RZ, RZ, R8 ;  /* 0x000000ffff047224 */ /* 0x000fca00078e0008 */
[----:B------:R3:W-:Y:S04]  /*f8850*/  LDGSTS.E [R0+0x8300], desc[UR74][R4.64], P1 ;  /* 0x0830000004007fae */ /* 0x0007e800089a104a */
[----:B-1----:R-:W2:Y:S01]  /*f8860*/  LDL.LU R17, [R1+0x2f40] ;  /* 0x002f400001117983 */ /* 0x002ea20000300800 */
[----:B------:R-:W-:Y:S02]  /*f8870*/  IADD3.X R14, PT, PT, R14, UR9, RZ, P2, !PT ;  /* 0x000000090e0e7c10 */ /* 0x000fe400097fe4ff */
[----:B------:R-:W-:-:S03]  /*f8880*/  IADD3 R7, P3, PT, R7, UR15, RZ ;  /* 0x0000000f07077c10 */ /* 0x000fc6000ff7e0ff */
[----:B---3--:R-:W-:Y:S02]  /*f8890*/  IMAD.MOV.U32 R5, RZ, RZ, R14 ;  /* 0x000000ffff057224 */ /* 0x008fe400078e000e */
[----:B------:R-:W-:Y:S04]  /*f88a0*/  STL [R1+0x2e44], R7 ;  /* 0x002e440701007387 */ /* 0x000fe80000100800 */
[----:B------:R1:W-:Y:S01]  /*f88b0*/  STL [R1+0x2e38], R14 ;  /* 0x002e380e01007387 */ /* 0x0003e20000100800 */
[----:B------:R-:W-:-:S03]  /*f88c0*/  IADD3.X R18, PT, PT, R18, UR9, RZ, P3, !PT ;  /* 0x0000000912127c10 */ /* 0x000fc60009ffe4ff */
[----:B------:R-:W3:Y:S01]  /*f88d0*/  LDL.LU R8, [R1+0x2fc4] ;  /* 0x002fc40001087983 */ /* 0x000ee20000300800 */
[----:B------:R-:W-:-:S03]  /*f88e0*/  IMAD.MOV.U32 R4, RZ, RZ, R11 ;  /* 0x000000ffff047224 */ /* 0x000fc600078e000b */
[----:B-1----:R-:W3:Y:S04]  /*f88f0*/  LDL.LU R14, [R1+0x2fb8] ;  /* 0x002fb800010e7983 */ /* 0x002ee80000300800 */
[----:B------:R1:W-:Y:S02]  /*f8900*/  LDGSTS.E [R0+0x9200], desc[UR74][R4.64], P0 ;  /* 0x0920000004007fae */ /* 0x0003e400081a104a */
[----:B-1----:R-:W-:Y:S01]  /*f8910*/  IMAD.MOV.U32 R5, RZ, RZ, R18 ;  /* 0x000000ffff057224 */ /* 0x002fe200078e0012 */
[----:B------:R-:W-:-:S05]  /*f8920*/  IADD3 R3, P2, PT, R3, UR15, RZ ;  /* 0x0000000f03037c10 */ /* 0x000fca000ff5e0ff */
[----:B------:R-:W-:Y:S04]  /*f8930*/  STL [R1+0x2ebc], R3 ;  /* 0x002ebc0301007387 */ /* 0x000fe80000100800 */
[----:B------:R1:W-:Y:S04]  /*f8940*/  STL [R1+0x2e40], R18 ;  /* 0x002e401201007387 */ /* 0x0003e80000100800 */
[----:B------:R-:W3:Y:S04]  /*f8950*/  LDL.LU R11, [R1+0x3024] ;  /* 0x00302400010b7983 */ /* 0x000ee80000300800 */
[----:B-1----:R-:W3:Y:S01]  /*f8960*/  LDL.LU R18, [R1+0x2fc0] ;  /* 0x002fc00001127983 */ /* 0x002ee20000300800 */
[----:B----4-:R-:W-:-:S02]  /*f8970*/  IADD3.X R16, PT, PT, R16, UR9, RZ, P2, !PT ;  /* 0x0000000910107c10 */ /* 0x010fc400097fe4ff */
[----:B------:R-:W-:-:S05]  /*f8980*/  MOV R4, R7 ;  /* 0x0000000700047202 */ /* 0x000fca0000000f00 */
[----:B------:R1:W-:Y:S01]  /*f8990*/  LDGSTS.E [R0+0x9300], desc[UR74][R4.64], P1 ;  /* 0x0930000004007fae */ /* 0x0003e200089a104a */
[----:B--2---:R-:W-:-:S05]  /*f89a0*/  IADD3 R9, P3, PT, R9, UR15, RZ ;  /* 0x0000000f09097c10 */ /* 0x004fca000ff7e0ff */
[----:B------:R-:W-:Y:S04]  /*f89b0*/  STL [R1+0x2ec4], R9 ;  /* 0x002ec40901007387 */ /* 0x000fe80000100800 */
[----:B------:R2:W-:Y:S01]  /*f89c0*/  STL [R1+0x2eb8], R16 ;  /* 0x002eb81001007387 */ /* 0x0005e20000100800 */
[----:B------:R-:W-:-:S03]  /*f89d0*/  IADD3.X R13, PT, PT, R13, UR9, RZ, P3, !PT ;  /* 0x000000090d0d7c10 */ /* 0x000fc60009ffe4ff */
[----:B------:R-:W4:Y:S01]  /*f89e0*/  LDL.LU R7, [R1+0x302c] ;  /* 0x00302c0001077983 */ /* 0x000f220000300800 */
[----:B-1----:R-:W-:Y:S01]  /*f89f0*/  IMAD.MOV.U32 R4, RZ, RZ, R3 ;  /* 0x000000ffff047224 */ /* 0x002fe200078e0003 */
[----:B------:R-:W-:Y:S02]  /*f8a00*/  MOV R5, R16 ;  /* 0x0000001000057202 */ /* 0x000fe40000000f00 */
[----:B------:R-:W4:Y:S04]  /*f8a10*/  LDL.LU R19, [R1+0x3020] ;  /* 0x0030200001137983 */ /* 0x000f280000300800 */
[----:B------:R1:W-:Y:S01]  /*f8a20*/  LDGSTS.E [R0+0xa200], desc[UR74][R4.64], P0 ;  /* 0x0a20000004007fae */ /* 0x0003e200081a104a */
[----:B------:R-:W-:-:S05]  /*f8a30*/  IADD3 R6, P2, PT, R6, UR15, RZ ;  /* 0x0000000f06067c10 */ /* 0x000fca000ff5e0ff */
[----:B------:R-:W-:Y:S01]  /*f8a40*/  STL [R1+0x2f3c], R6 ;  /* 0x002f3c0601007387 */ /* 0x000fe20000100800 */
[----:B-1----:R-:W-:Y:S01]  /*f8a50*/  IMAD.MOV.U32 R4, RZ, RZ, R9 ;  /* 0x000000ffff047224 */ /* 0x002fe200078e0009 */
[----:B------:R-:W-:Y:S02]  /*f8a60*/  IADD3.X R15, PT, PT, R15, UR9, RZ, P2, !PT ;  /* 0x000000090f0f7c10 */ /* 0x000fe400097fe4ff */
[----:B------:R1:W-:Y:S01]  /*f8a70*/  STL [R1+0x2ec0], R13 ;  /* 0x002ec00d01007387 */ /* 0x0003e20000100800 */
[----:B------:R-:W-:-:S03]  /*f8a80*/  IMAD.MOV.U32 R5, RZ, RZ, R13 ;  /* 0x000000ffff057224 */ /* 0x000fc600078e000d */
[----:B------:R-:W4:Y:S04]  /*f8a90*/  LDL.LU R3, [R1+0x30a4] ;  /* 0x0030a40001037983 */ /* 0x000f280000300800 */
[----:B--2---:R-:W2:Y:S04]  /*f8aa0*/  LDL.LU R16, [R1+0x3028] ;  /* 0x0030280001107983 */ /* 0x004ea80000300800 */
[----:B------:R1:W-:Y:S01]  /*f8ab0*/  LDGSTS.E [R0+0xa300], desc[UR74][R4.64], P1 ;  /* 0x0a30000004007fae */ /* 0x0003e200089a104a */
[----:B------:R-:W-:Y:S02]  /*f8ac0*/  IADD3 R12, P3, PT, R12, UR15, RZ ;  /* 0x0000000f0c0c7c10 */ /* 0x000fe4000ff7e0ff */
[----:B------:R-:W-:-:S03]  /*f8ad0*/  IADD3 R10, P2, PT, R10, UR15, RZ ;  /* 0x0000000f0a0a7c10 */ /* 0x000fc6000ff5e0ff */
[----:B------:R-:W-:Y:S01]  /*f8ae0*/  STL [R1+0x2f44], R12 ;  /* 0x002f440c01007387 */ /* 0x000fe20000100800 */
[----:B-1----:R-:W-:-:S03]  /*f8af0*/  IMAD.MOV.U32 R5, RZ, RZ, R15 ;  /* 0x000000ffff057224 */ /* 0x002fc600078e000f */
[----:B------:R1:W-:Y:S04]  /*f8b00*/  STL [R1+0x2f38], R15 ;  /* 0x002f380f01007387 */ /* 0x0003e80000100800 */
[----:B------:R-:W2:Y:S01]  /*f8b10*/  LDL.LU R13, [R1+0x30a0] ;  /* 0x0030a000010d7983 */ /* 0x000ea20000300800 */
[----:B------:R-:W-:-:S03]  /*f8b20*/  MOV R4, R6 ;  /* 0x0000000600047202 */ /* 0x000fc60000000f00 */
[----:B------:R-:W2:Y:S04]  /*f8b30*/  LDL.LU R9, [R1+0x30ac] ;  /* 0x0030ac0001097983 */ /* 0x000ea80000300800 */
[----:B-1----:R-:W2:Y:S04]  /*f8b40*/  LDL.LU R15, [R1+0x30a8] ;  /* 0x0030a800010f7983 */ /* 0x002ea80000300800 */
[----:B------:R-:W-:Y:S04]  /*f8b50*/  STL [R1+0x2fbc], R10 ;  /* 0x002fbc0a01007387 */ /* 0x000fe80000100800 */
[----:B------:R1:W-:Y:S01]  /*f8b60*/  LDGSTS.E [R0+0xb200], desc[UR74][R4.64], P0 ;  /* 0x0b20000004007fae */ /* 0x0003e200081a104a */
[----:B------:R-:W-:-:S05]  /*f8b70*/  IADD3.X R17, PT, PT, R17, UR9, RZ, P3, !PT ;  /* 0x0000000911117c10 */ /* 0x000fca0009ffe4ff */
[----:B------:R1:W-:Y:S04]  /*f8b80*/  STL [R1+0x2f40], R17 ;  /* 0x002f401101007387 */ /* 0x0003e80000100800 */
[----:B------:R-:W2:Y:S01]  /*f8b90*/  LDL.LU R6, [R1+0x3124] ;  /* 0x0031240001067983 */ /* 0x000ea20000300800 */
[----:B-1----:R-:W-:Y:S01]  /*f8ba0*/  MOV R5, R17 ;  /* 0x0000001100057202 */ /* 0x002fe20000000f00 */
[----:B------:R-:W-:Y:S02]  /*f8bb0*/  IMAD.MOV.U32 R4, RZ, RZ, R12 ;  /* 0x000000ffff047224 */ /* 0x000fe400078e000c */
[----:B------:R-:W2:Y:S04]  /*f8bc0*/  LDL.LU R17, [R1+0x3120] ;  /* 0x0031200001117983 */ /* 0x000ea80000300800 */
[----:B------:R1:W-:Y:S01]  /*f8bd0*/  LDGSTS.E [R0+0xb300], desc[UR74][R4.64], P1 ;  /* 0x0b30000004007fae */ /* 0x0003e200089a104a */
[----:B---3--:R-:W-:-:S02]  /*f8be0*/  IADD3 R8, P3, PT, R8, UR15, RZ ;  /* 0x0000000f08087c10 */ /* 0x008fc4000ff7e0ff */
[----:B------:R-:W-:-:S03]  /*f8bf0*/  IADD3.X R14, PT, PT, R14, UR9, RZ, P2, !PT ;  /* 0x000000090e0e7c10 */ /* 0x000fc600097fe4ff */
[----:B------:R-:W-:Y:S04]  /*f8c00*/  STL [R1+0x2fc4], R8 ;  /* 0x002fc40801007387 */ /* 0x000fe80000100800 */
[----:B------:R3:W-:Y:S04]  /*f8c10*/  STL [R1+0x2fb8], R14 ;  /* 0x002fb80e01007387 */ /* 0x0007e80000100800 */
[----:B------:R-:W2:Y:S01]  /*f8c20*/  LDL.LU R12, [R1+0x312c] ;  /* 0x00312c00010c7983 */ /* 0x000ea20000300800 */
[----:B-1----:R-:W-:Y:S02]  /*f8c30*/  IMAD.MOV.U32 R5, RZ, RZ, R14 ;  /* 0x000000ffff057224 */ /* 0x002fe400078e000e */
[----:B------:R-:W-:Y:S01]  /*f8c40*/  IMAD.MOV.U32 R4, RZ, RZ, R10 ;  /* 0x000000ffff047224 */ /* 0x000fe200078e000a */
[----:B---3--:R-:W3:Y:S04]  /*f8c50*/  LDL.LU R14, [R1+0x3128] ;  /* 0x00312800010e7983 */ /* 0x008ee80000300800 */
[----:B------:R1:W-:Y:S01]  /*f8c60*/  LDGSTS.E [R0+0xc200], desc[UR74][R4.64], P0 ;  /* 0x0c20000004007fae */ /* 0x0003e200081a104a */
[----:B------:R-:W-:-:S02]  /*f8c70*/  IADD3 R11, P2, PT, R11, UR15, RZ ;  /* 0x0000000f0b0b7c10 */ /* 0x000fc4000ff5e0ff */
[----:B------:R-:W-:-:S03]  /*f8c80*/  IADD3.X R18, PT, PT, R18, UR9, RZ, P3, !PT ;  /* 0x0000000912127c10 */ /* 0x000fc60009ffe4ff */
[----:B------:R-:W-:Y:S04]  /*f8c90*/  STL [R1+0x3024], R11 ;  /* 0x0030240b01007387 */ /* 0x000fe80000100800 */
[----:B------:R1:W-:Y:S04]  /*f8ca0*/  STL [R1+0x2fc0], R18 ;  /* 0x002fc01201007387 */ /* 0x0003e80000100800 */
[----:B------:R-:W3:Y:S01]  /*f8cb0*/  LDL.LU R10, [R1+0x31a4] ;  /* 0x0031a400010a7983 */ /* 0x000ee20000300800 */
[----:B-1----:R-:W-:Y:S01]  /*f8cc0*/  MOV R4, R8 ;  /* 0x0000000800047202 */ /* 0x002fe20000000f00 */
[----:B------:R-:W-:-:S02]  /*f8cd0*/  IMAD.MOV.U32 R5, RZ, RZ, R18 ;  /* 0x000000ffff057224 */ /* 0x000fc400078e0012 */
[----:B------:R-:W3:Y:S04]  /*f8ce0*/  LDL.LU R18, [R1+0x31a0] ;  /* 0x0031a00001127983 */ /* 0x000ee80000300800 */
[----:B------:R1:W-:Y:S01]  /*f8cf0*/  LDGSTS.E [R0+0xc300], desc[UR74][R4.64], P1 ;  /* 0x0c30000004007fae */ /* 0x0003e200089a104a */
[----:B----4-:R-:W-:Y:S02]  /*f8d00*/  IADD3 R7, P3, PT, R7, UR15, RZ ;  /* 0x0000000f07077c10 */ /* 0x010fe4000ff7e0ff */
[----:B------:R-:W-:-:S03]  /*f8d10*/  IADD3.X R19, PT, PT, R19, UR9, RZ, P2, !PT ;  /* 0x0000000913137c10 */ /* 0x000fc600097fe4ff */
[----:B------:R-:W-:Y:S01]  /*f8d20*/  STL [R1+0x302c], R7 ;  /* 0x00302c0701007387 */ /* 0x000fe20000100800 */
[----:B-1----:R-:W-:-:S03]  /*f8d30*/  IMAD.MOV.U32 R4, RZ, RZ, R11 ;  /* 0x000000ffff047224 */ /* 0x002fc600078e000b */
[----:B------:R-:W-:Y:S01]  /*f8d40*/  STL [R1+0x3020], R19 ;  /* 0x0030201301007387 */ /* 0x000fe20000100800 */
[----:B------:R-:W-:-:S03]  /*f8d50*/  MOV R5, R19 ;  /* 0x0000001300057202 */ /* 0x000fc60000000f00 */
[----:B------:R-:W4:Y:S04]  /*f8d60*/  LDL.LU R8, [R1+0x31ac] ;  /* 0x0031ac0001087983 */ /* 0x000f280000300800 */
[----:B------:R-:W4:Y:S04]  /*f8d70*/  LDL.LU R11, [R1+0x3224] ;  /* 0x00322400010b7983 */ /* 0x000f280000300800 */
[----:B------:R1:W-:Y:S01]  /*f8d80*/  LDGSTS.E [R0+0xd200], desc[UR74][R4.64], P0 ;  /* 0x0d20000004007fae */ /* 0x0003e200081a104a */
[----:B------:R-:W-:Y:S02]  /*f8d90*/  IADD3 R3, P2, PT, R3, UR15, RZ ;  /* 0x0000000f03037c10 */ /* 0x000fe4000ff5e0ff */
[----:B--2---:R-:W-:-:S03]  /*f8da0*/  IADD3.X R16, PT, PT, R16, UR9, RZ, P3, !PT ;  /* 0x0000000910107c10 */ /* 0x004fc60009ffe4ff */
[----:B------:R-:W-:Y:S01]  /*f8db0*/  STL [R1+0x30a4], R3 ;  /* 0x0030a40301007387 */ /* 0x000fe20000100800 */
[----:B-1----:R-:W-:-:S03]  /*f8dc0*/  IMAD.MOV.U32 R4, RZ, RZ, R7 ;  /* 0x000000ffff047224 */ /* 0x002fc600078e0007 */
[----:B------:R1:W-:Y:S01]  /*f8dd0*/  STL [R1+0x3028], R16 ;  /* 0x0030281001007387 */ /* 0x0003e20000100800 */
[----:B------:R-:W-:-:S05]  /*f8de0*/  IMAD.MOV.U32 R5, RZ, RZ, R16 ;  /* 0x000000ffff057224 */ /* 0x000fca00078e0010 */
[----:B------:R2:W-:Y:S04]  /*f8df0*/  LDGSTS.E [R0+0xd300], desc[UR74][R4.64], P1 ;  /* 0x0d30000004007fae */ /* 0x0005e800089a104a */
[----:B-1----:R-:W4:Y:S01]  /*f8e00*/  LDL.LU R16, [R1+0x31a8] ;  /* 0x0031a80001107983 */ /* 0x002f220000300800 */
[----:B------:R-:W-:Y:S02]  /*f8e10*/  IADD3.X R13, PT, PT, R13, UR9, RZ, P2, !PT ;  /* 0x000000090d0d7c10 */ /* 0x000fe400097fe4ff */
[----:B------:R-:W-:-:S03]  /*f8e20*/  IADD3 R9, P3, PT, R9, UR15, RZ ;  /* 0x0000000f09097c10 */ /* 0x000fc6000ff7e0ff */
[----:B--2---:R-:W-:Y:S01]  /*f8e30*/  IMAD.MOV.U32 R5, RZ, RZ, R13 ;  /* 0x000000ffff057224 */ /* 0x004fe200078e000d */
[----:B------:R-:W-:Y:S02]  /*f8e40*/  MOV R4, R3 ;  /* 0x0000000300047202 */ /* 0x000fe40000000f00 */
[----:B------:R-:W-:Y:S01]  /*f8e50*/  IADD3.X R15, PT, PT, R15, UR9, RZ, P3, !PT ;  /* 0x000000090f0f7c10 */ /* 0x000fe20009ffe4ff */
[----:B------:R-:W-:Y:S04]  /*f8e60*/  STL [R1+0x30ac], R9 ;  /* 0x0030ac0901007387 */ /* 0x000fe80000100800 */
[----:B------:R1:W-:Y:S04]  /*f8e70*/  STL [R1+0x30a0], R13 ;  /* 0x0030a00d01007387 */ /* 0x0003e80000100800 */
[----:B------:R-:W2:Y:S04]  /*f8e80*/  LDL.LU R7, [R1+0x322c] ;  /* 0x00322c0001077983 */ /* 0x000ea80000300800 */
[----:B------:R1:W-:Y:S04]  /*f8e90*/  LDGSTS.E [R0+0xe200], desc[UR74][R4.64], P0 ;  /* 0x0e20000004007fae */ /* 0x0003e800081a104a */
[----:B-1----:R-:W2:Y:S01]  /*f8ea0*/  LDL.LU R13, [R1+0x3220] ;  /* 0x00322000010d7983 */ /* 0x002ea20000300800 */
[----:B------:R-:W-:-:S02]  /*f8eb0*/  IADD3 R6, P2, PT, R6, UR15, RZ ;  /* 0x0000000f06067c10 */ /* 0x000fc4000ff5e0ff */
[----:B------:R-:W-:-:S03]  /*f8ec0*/  MOV R5, R15 ;  /* 0x0000000f00057202 */ /* 0x000fc60000000f00 */
[----:B------:R-:W-:Y:S04]  /*f8ed0*/  STL [R1+0x3124], R6 ;  /* 0x0031240601007387 */ /* 0x000fe80000100800 */
[----:B------:R1:W-:Y:S04]  /*f8ee0*/  STL [R1+0x30a8], R15 ;  /* 0x0030a80f01007387 */ /* 0x0003e80000100800 */
[----:B------:R-:W2:Y:S04]  /*f8ef0*/  LDL.LU R3, [R1+0x32a4] ;  /* 0x0032a40001037983 */ /* 0x000ea80000300800 */
[----:B-1----:R-:W2:Y:S01]  /*f8f00*/  LDL.LU R15, [R1+0x3228] ;  /* 0x00322800010f7983 */ /* 0x002ea20000300800 */
[----:B------:R-:W-:Y:S01]  /*f8f10*/  IADD3.X R17, PT, PT, R17, UR9, RZ, P2, !PT ;  /* 0x0000000911117c10 */ /* 0x000fe200097fe4ff */
[----:B------:R-:W-:-:S05]  /*f8f20*/  IMAD.MOV.U32 R4, RZ, RZ, R9 ;  /* 0x000000ffff047224 */ /* 0x000fca00078e0009 */
[----:B------:R1:W-:Y:S01]  /*f8f30*/  LDGSTS.E [R0+0xe300], desc[UR74][R4.64], P1 ;  /* 0x0e30000004007fae */ /* 0x0003e200089a104a */
[----:B------:R-:W-:-:S05]  /*f8f40*/  IADD3 R12, P3, PT, R12, UR15, RZ ;  /* 0x0000000f0c0c7c10 */ /* 0x000fca000ff7e0ff */
[----:B------:R-:W-:Y:S04]  /*f8f50*/  STL [R1+0x312c], R12 ;  /* 0x00312c0c01007387 */ /* 0x000fe80000100800 */
[----:B------:R-:W-:Y:S01]  /*f8f60*/  STL [R1+0x3120], R17 ;  /* 0x0031201101007387 */ /* 0x000fe20000100800 */
[----:B---3--:R-:W-:-:S03]  /*f8f70*/  IADD3.X R14, PT, PT, R14, UR9, RZ, P3, !PT ;  /* 0x000000090e0e7c10 */ /* 0x008fc60009ffe4ff */
[----:B------:R-:W3:Y:S01]  /*f8f80*/  LDL.LU R9, [R1+0x32ac] ;  /* 0x0032ac0001097983 */ /* 0x000ee20000300800 */
[----:B-1----:R-:W-:-:S03]  /*f8f90*/  IMAD.MOV.U32 R4, RZ, RZ, R6 ;  /* 0x000000ffff047224 */ /* 0x002fc600078e0006 */
[----:B------:R-:W3:Y:S01]  /*f8fa0*/  LDL.LU R19, [R1+0x32a0] ;  /* 0x0032a00001137983 */ /* 0x000ee20000300800 */
[----:B------:R-:W-:-:S05]  /*f8fb0*/  IMAD.MOV.U32 R5, RZ, RZ, R17 ;  /* 0x000000ffff057224 */ /* 0x000fca00078e0011 */
[----:B------:R1:W-:Y:S02]  /*f8fc0*/  LDGSTS.E [R0+0xf200], desc[UR74][R4.64], P0 ;  /* 0x0f20000004007fae */ /* 0x0003e400081a104a */
[----:B-1----:R-:W-:Y:S01]  /*f8fd0*/  IMAD.MOV.U32 R5, RZ, RZ, R14 ;  /* 0x000000ffff057224 */ /* 0x002fe200078e000e */
[----:B------:R-:W-:-:S05]  /*f8fe0*/  IADD3 R10, P2, PT, R10, UR15, RZ ;  /* 0x0000000f0a0a7c10 */ /* 0x000fca000ff5e0ff */
[----:B------:R-:W-:Y:S04]  /*f8ff0*/  STL [R1+0x31a4], R10 ;  /* 0x0031a40a01007387 */ /* 0x000fe80000100800 */
[----:B------:R1:W-:Y:S04]  /*f9000*/  STL [R1+0x3128], R14 ;  /* 0x0031280e01007387 */ /* 0x0003e80000100800 */
[----:B------:R-:W3:Y:S04]  /*f9010*/  LDL.LU R6, [R1+0x3324] ;  /* 0x0033240001067983 */ /* 0x000ee80000300800 */
[----:B-1----:R-:W3:Y:S01]  /*f9020*/  LDL.LU R14, [R1+0x32a8] ;  /* 0x0032a800010e7983 */ /* 0x002ee20000300800 */
[----:B------:R-:W-:-:S02]  /*f9030*/  IADD3.X R18, PT, PT, R18, UR9, RZ, P2, !PT ;  /* 0x0000000912127c10 */ /* 0x000fc400097fe4ff */
[----:B------:R-:W-:-:S05]  /*f9040*/  MOV R4, R12 ;  /* 0x0000000c00047202 */ /* 0x000fca0000000f00 */
[----:B------:R1:W-:Y:S01]  /*f9050*/  LDGSTS.E [R0+0xf300], desc[UR74][R4.64], P1 ;  /* 0x0f30000004007fae */ /* 0x0003e200089a104a */
[----:B----4-:R-:W-:-:S05]  /*f9060*/  IADD3 R8, P3, PT, R8, UR15, RZ ;  /* 0x0000000f08087c10 */ /* 0x010fca000ff7e0ff */
[----:B------:R-:W-:Y:S01]  /*f9070*/  STL [R1+0x31ac], R8 ;  /* 0x0031ac0801007387 */ /* 0x000fe20000100800 */
[----:B------:R-:W-:-:S03]  /*f9080*/  IADD3 R11, P2, PT, R11, UR15, RZ ;  /* 0x0000000f0b0b7c10 */ /* 0x000fc6000ff5e0ff */
[----:B------:R4:W-:Y:S01]  /*f9090*/  STL [R1+0x31a0], R18 ;  /* 0x0031a01201007387 */ /* 0x0009e20000100800 */
[----:B-1----:R-:W-:-:S03]  /*f90a0*/  IMAD.MOV.U32 R4, RZ, RZ, R10 ;  /* 0x000000ffff047224 */ /* 0x002fc600078e000a */
[----:B------:R-:W3:Y:S01]  /*f90b0*/  LDL.LU R12, [R1+0x3320] ;  /* 0x00332000010c7983 */ /* 0x000ee20000300800 */
[----:B------:R-:W-:-:S03]  /*f90c0*/  MOV R5, R18 ;  /* 0x0000001200057202 */ /* 0x000fc60000000f00 */
[----:B------:R-:W3:Y:S04]  /*f90d0*/  LDL.LU R17, [R1+0x332c] ;  /* 0x00332c0001117983 */ /* 0x000ee80000300800 */
[----:B----4-:R-:W4:Y:S04]  /*f90e0*/  LDL.LU R18, [R1+0x3328] ;  /* 0x0033280001127983 */ /* 0x010f280000300800 */
[----:B------:R-:W-:Y:S04]  /*f90f0*/  STL [R1+0x3224], R11 ;  /* 0x0032240b01007387 */ /* 0x000fe80000100800 */
[----:B------:R1:W-:Y:S01]  /*f9100*/  LDGSTS.E [R0+0x10200], desc[UR74][R4.64], P0 ;  /* 0x1020000004007fae */ /* 0x0003e200081a104a */
[----:B------:R-:W-:-:S05]  /*f9110*/  IADD3.X R16, PT, PT, R16, UR9, RZ, P3, !PT ;  /* 0x0000000910107c10 */ /* 0x000fca0009ffe4ff */
[----:B------:R1:W-:Y:S02]  /*f9120*/  STL [R1+0x31a8], R16 ;  /* 0x0031a81001007387 */ /* 0x0003e40000100800 */
[----:B-1----:R-:W-:Y:S02]  /*f9130*/  IMAD.MOV.U32 R4, RZ, RZ, R8 ;  /* 0x000000ffff047224 */ /* 0x002fe400078e0008 */
[----:B------:R-:W4:Y:S01]  /*f9140*/  LDL.LU R10, [R1+0x33a4] ;  /* 0x0033a400010a7983 */ /* 0x000f220000300800 */
[----:B------:R-:W-:-:S03]  /*f9150*/  IMAD.MOV.U32 R5, RZ, RZ, R16 ;  /* 0x000000ffff057224 */ /* 0x000fc600078e0010 */
[----:B------:R-:W4:Y:S04]  /*f9160*/  LDL.LU R16, [R1+0x33a0] ;  /* 0x0033a00001107983 */ /* 0x000f280000300800 */
[----:B------:R1:W-:Y:S01]  /*f9170*/  LDGSTS.E [R0+0x10300], desc[UR74][R4.64], P1 ;  /* 0x1030000004007fae */ /* 0x0003e200089a104a */
[----:B--2---:R-:W-:Y:S02]  /*f9180*/  IADD3 R7, P3, PT, R7, UR15, RZ ;  /* 0x0000000f07077c10 */ /* 0x004fe4000ff7e0ff */
[----:B------:R-:W-:-:S03]  /*f9190*/  IADD3.X R13, PT, PT, R13, UR9, RZ, P2, !PT ;  /* 0x000000090d0d7c10 */ /* 0x000fc600097fe4ff */
[----:B------:R-:W-:Y:S04]  /*f91a0*/  STL [R1+0x322c], R7 ;  /* 0x00322c0701007387 */ /* 0x000fe80000100800 */
[----:B------:R2:W-:Y:S01]  /*f91b0*/  STL [R1+0x3220], R13 ;  /* 0x0032200d01007387 */ /* 0x0005e20000100800 */
[----:B-1----:R-:W-:-:S03]  /*f91c0*/  IMAD.MOV.U32 R5, RZ, RZ, R13 ;  /* 0x000000ffff057224 */ /* 0x002fc600078e000d */
[----:B------:R-:W4:Y:S01]  /*f91d0*/  LDL.LU R8, [R1+0x33ac] ;  /* 0x0033ac0001087983 */ /* 0x000f220000300800 */
[----:B------:R-:W-:-:S03]  /*f91e0*/  MOV R4, R11 ;  /* 0x0000000b00047202 */ /* 0x000fc60000000f00 */
[----:B--2---:R-:W2:Y:S04]  /*f91f0*/  LDL.LU R13, [R1+0x33a8] ;  /* 0x0033a800010d7983 */ /* 0x004ea80000300800 */
[----:B------:R1:W-:Y:S01]  /*f9200*/  LDGSTS.E [R0+0x11200], desc[UR74][R4.64], P0 ;  /* 0x1120000004007fae */ /* 0x0003e200081a104a */
[----:B------:R-:W-:Y:S02]  /*f9210*/  IADD3 R3, P2, PT, R3, UR15, RZ ;  /* 0x0000000f03037c10 */ /* 0x000fe4000ff5e0ff */
[----:B------:R-:W-:-:S03]  /*f9220*/  IADD3.X R15, PT, PT, R15, UR9, RZ, P3, !PT ;  /* 0x000000090f0f7c10 */ /* 0x000fc60009ffe4ff */
[----:B------:R-:W-:Y:S04]  /*f9230*/  STL [R1+0x32a4], R3 ;  /* 0x0032a40301007387 */ /* 0x000fe80000100800 */
[----:B------:R1:W-:Y:S04]  /*f9240*/  STL [R1+0x3228], R15 ;  /* 0x0032280f01007387 */ /* 0x0003e80000100800 */
[----:B------:R-:W2:Y:S01]  /*f9250*/  LDL.LU R11, [R1+0x3424] ;  /* 0x00342400010b7983 */ /* 0x000ea20000300800 */
[----:B-1----:R-:W-:Y:S01]  /*f9260*/  IMAD.MOV.U32 R4, RZ, RZ, R7 ;  /* 0x000000ffff047224 */ /* 0x002fe200078e0007 */
[----:B------:R-:W-:-:S02]  /*f9270*/  MOV R5, R15 ;  /* 0x0000000f00057202 */ /* 0x000fc40000000f00 */
[----:B------:R-:W2:Y:S04]  /*f9280*/  LDL.LU R15, [R1+0x3420] ;  /* 0x00342000010f7983 */ /* 0x000ea80000300800 */
[----:B------:R1:W-:Y:S01]  /*f9290*/  LDGSTS.E [R0+0x11300], desc[UR74][R4.64], P1 ;  /* 0x1130000004007fae */ /* 0x0003e200089a104a */
[----:B---3--:R-:W-:Y:S02]  /*f92a0*/  IADD3 R9, P3, PT, R9, UR15, RZ ;  /* 0x0000000f09097c10 */ /* 0x008fe4000ff7e0ff */
[----:B------:R-:W-:-:S03]  /*f92b0*/  IADD3.X R19, PT, PT, R19, UR9, RZ, P2, !PT ;  /* 0x0000000913137c10 */ /* 0x000fc600097fe4ff */
[----:B------:R-:W-:Y:S01]  /*f92c0*/  STL [R1+0x32ac], R9 ;  /* 0x0032ac0901007387 */ /* 0x000fe20000100800 */
[----:B-1----:R-:W-:-:S03]  /*f92d0*/  IMAD.MOV.U32 R4, RZ, RZ, R3 ;  /* 0x000000ffff047224 */ /* 0x002fc600078e0003 */
[----:B------:R-:W-:Y:S01]  /*f92e0*/  STL [R1+0x32a0], R19 ;  /* 0x0032a01301007387 */ /* 0x000fe20000100800 */
[----:B------:R-:W-:-:S03]  /*f92f0*/  IMAD.MOV.U32 R5, RZ, RZ, R19 ;  /* 0x000000ffff057224 */ /* 0x000fc600078e0013 */
[----:B------:R-:W3:Y:S04]  /*f9300*/  LDL.LU R7, [R1+0x342c] ;  /* 0x00342c0001077983 */ /* 0x000ee80000300800 */
[----:B------:R-:W3:Y:S04]  /*f9310*/  LDL.LU R3, [R1+0x34b4] ;  /* 0x0034b40001037983 */ /* 0x000ee80000300800 */
[----:B------:R1:W-:Y:S01]  /*f9320*/  LDGSTS.E [R0+0x12200], desc[UR74][R4.64], P0 ;  /* 0x1220000004007fae */ /* 0x0003e200081a104a */
[----:B------:R-:W-:Y:S02]  /*f9330*/  IADD3 R6, P2, PT, R6, UR15, RZ ;  /* 0x0000000f06067c10 */ /* 0x000fe4000ff5e0ff */
[----:B------:R-:W-:-:S03]  /*f9340*/  IADD3.X R14, PT, PT, R14, UR9, RZ, P3, !PT ;  /* 0x000000090e0e7c10 */ /* 0x000fc60009ffe4ff */
[----:B------:R-:W-:Y:S04]  /*f9350*/  STL [R1+0x3324], R6 ;  /* 0x0033240601007387 */ /* 0x000fe80000100800 */
[----:B------:R1:W-:Y:S02]  /*f9360*/  STL [R1+0x32a8], R14 ;  /* 0x0032a80e01007387 */ /* 0x0003e40000100800 */
[----:B-1----:R-:W-:Y:S02]  /*f9370*/  IMAD.MOV.U32 R5, RZ, RZ, R14 ;  /* 0x000000ffff057224 */ /* 0x002fe400078e000e */
[----:B------:R-:W3:Y:S01]  /*f9380*/  LDL.LU R14, [R1+0x3428] ;  /* 0x00342800010e7983 */ /* 0x000ee20000300800 */
[----:B------:R-:W-:-:S05]  /*f9390*/  MOV R4, R9 ;  /* 0x0000000900047202 */ /* 0x000fca0000000f00 */
[----:B------:R1:W-:Y:S01]  /*f93a0*/  LDGSTS.E [R0+0x12300], desc[UR74][R4.64], P1 ;  /* 0x1230000004007fae */ /* 0x0003e200089a104a */
[----:B------:R-:W-:Y:S02]  /*f93b0*/  IADD3.X R12, PT, PT, R12, UR9, RZ, P2, !PT ;  /* 0x000000090c0c7c10 */ /* 0x000fe400097fe4ff */
[----:B------:R-:W-:Y:S02]  /*f93c0*/  IADD3 R17, P3, PT, R17, UR15, RZ ;  /* 0x0000000f11117c10 */ /* 0x000fe4000ff7e0ff */
[----:B-1----:R-:W-:-:S03]  /*f93d0*/  MOV R5, R12 ;  /* 0x0000000c00057202 */ /* 0x002fc60000000f00 */
[----:B------:R-:W-:Y:S01]  /*f93e0*/  STL [R1+0x332c], R17 ;  /* 0x00332c1101007387 */ /* 0x000fe20000100800 */
[----:B----4-:R-:W-:-:S03]  /*f93f0*/  IADD3.X R18, PT, PT, R18, UR9, RZ, P3, !PT ;  /* 0x0000000912127c10 */ /* 0x010fc60009ffe4ff */
[----:B------:R1:W-:Y:S01]  /*f9400*/  STL [R1+0x3320], R12 ;  /* 0x0033200c01007387 */ /* 0x0003e20000100800 */
[----:B------:R-:W-:-:S03]  /*f9410*/  IMAD.MOV.U32 R4, RZ, RZ, R6 ;  /* 0x000000ffff047224 */ /* 0x000fc600078e0006 */
[----:B------:R-:W4:Y:S04]  /*f9420*/  LDL.LU R9, [R1+0x34bc] ;  /* 0x0034bc0001097983 */ /* 0x000f280000300800 */
[----:B------:R1:W-:Y:S04]  /*f9430*/  LDGSTS.E [R0+0x13200], desc[UR74][R4.64], P0 ;  /* 0x1320000004007fae */ /* 0x0003e800081a104a */
[----:B-1----:R-:W4:Y:S01]  /*f9440*/  LDL.LU R12, [R1+0x34b0] ;  /* 0x0034b000010c7983 */ /* 0x002f220000300800 */
[----:B------:R-:W-:-:S05]  /*f9450*/  IADD3 R10, P2, PT, R10, UR15, RZ ;  /* 0x0000000f0a0a7c10 */ /* 0x000fca000ff5e0ff */
[----:B------:R-:W-:Y:S01]  /*f9460*/  STL [R1+0x33a4], R10 ;  /* 0x0033a40a01007387 */ /* 0x000fe20000100800 */
[----:B------:R-:W-:-:S03]  /*f9470*/  IADD3.X R16, PT, PT, R16, UR9, RZ, P2, !PT ;  /* 0x0000000910107c10 */ /* 0x000fc600097fe4ff */
[----:B------:R1:W-:Y:S01]  /*f9480*/  STL [R1+0x3328], R18 ;  /* 0x0033281201007387 */ /* 0x0003e20000100800 */
[----:B------:R-:W-:-:S03]  /*f9490*/  IMAD.MOV.U32 R4, RZ, RZ, R17 ;  /* 0x000000ffff047224 */ /* 0x000fc600078e0011 */
[----:B------:R-:W4:Y:S01]  /*f94a0*/  LDL.LU R6, [R1+0x3534] ;  /* 0x0035340001067983 */ /* 0x000f220000300800 */
[----:B------:R-:W-:-:S03]  /*f94b0*/  IMAD.MOV.U32 R5, RZ, RZ, R18 ;  /* 0x000000ffff057224 */ /* 0x000fc600078e0012 */
[----:B------:R-:W4:Y:S04]  /*f94c0*/  LDL.LU R20, [R1+0x34b8] ;  /* 0x0034b80001147983 */ /* 0x000f280000300800 */
[----:B------:R1:W-:Y:S01]  /*f94d0*/  LDGSTS.E [R0+0x13300], desc[UR74][R4.64], P1 ;  /* 0x1330000004007fae */ /* 0x0003e200089a104a */
[----:B------:R-:W-:Y:S02]  /*f94e0*/  IADD3 R8, P3, PT, R8, UR15, RZ ;  /* 0x0000000f08087c10 */ /* 0x000fe4000ff7e0ff */
[----:B-1----:R-:W-:-:S03]  /*f94f0*/  MOV R4, R10 ;  /* 0x0000000a00047202 */ /* 0x002fc60000000f00 */
[----:B------:R-:W-:Y:S01]  /*f9500*/  STL [R1+0x33ac], R8 ;  /* 0x0033ac0801007387 */ /* 0x000fe20000100800 */
[----:B--2---:R-:W-:-:S03]  /*f9510*/  IADD3.X R13, PT, PT, R13, UR9, RZ, P3, !PT ;  /* 0x000000090d0d7c10 */ /* 0x004fc60009ffe4ff */
[----:B------:R1:W-:Y:S01]  /*f9520*/  STL [R1+0x33a0], R16 ;  /* 0x0033a01001007387 */ /* 0x0003e20000100800 */
[----:B------:R-:W-:-:S03]  /*f9530*/  IMAD.MOV.U32 R5, RZ, RZ, R16 ;  /* 0x000000ffff057224 */ /* 0x000fc600078e0010 */
[----:B------:R-:W2:Y:S04]  /*f9540*/  LDL.LU R18, [R1+0x353c] ;  /* 0x00353c0001127983 */ /* 0x000ea80000300800 */
[----:B------:R-:W2:Y:S04]  /*f9550*/  LDL.LU R10, [R1+0x3530] ;  /* 0x00353000010a7983 */ /* 0x000ea80000300800 */
[----:B------:R1:W-:Y:S01]  /*f9560*/  LDGSTS.E [R0+0x14200], desc[UR74][R4.64], P0 ;  /* 0x1420000004007fae */ /* 0x0003e200081a104a */
[----:B------:R-:W-:-:S05]  /*f9570*/  IADD3 R11, P2, PT, R11, UR15, RZ ;  /* 0x0000000f0b0b7c10 */ /* 0x000fca000ff5e0ff */
[----:B------:R-:W-:Y:S04]  /*f9580*/  STL [R1+0x3424], R11 ;  /* 0x0034240b01007387 */ /* 0x000fe80000100800 */
[----:B------:R3:W-:Y:S04]  /*f9590*/  STL [R1+0x33a8], R13 ;  /* 0x0033a80d01007387 */ /* 0x0007e80000100800 */
[----:B-1----:R-:W2:Y:S04]  /*f95a0*/  LDL.LU R16, [R1+0x35bc] ;  /* 0x0035bc0001107983 */ /* 0x002ea80000300800 */
[----:B------:R-:W2:Y:S01]  /*f95b0*/  LDL.LU R19, [R1+0x3538] ;  /* 0x0035380001137983 */ /* 0x000ea20000300800 */
[----:B------:R-:W-:Y:S01]  /*f95c0*/  IADD3.X R15, PT, PT, R15, UR9, RZ, P2, !PT ;  /* 0x000000090f0f7c10 */ /* 0x000fe200097fe4ff */
[----:B------:R-:W-:Y:S01]  /*f95d0*/  IMAD.MOV.U32 R4, RZ, RZ, R8 ;  /* 0x000000ffff047224 */ /* 0x000fe200078e0008 */
[----:B------:R-:W-:-:S05]  /*f95e0*/  MOV R5, R13 ;  /* 0x0000000d00057202 */ /* 0x000fca0000000f00 */
[----:B------:R1:W-:Y:S01]  /*f95f0*/  LDGSTS.E [R0+0x14300], desc[UR74][R4.64], P1 ;  /* 0x1430000004007fae */ /* 0x0003e200089a104a */
[----:B---3--:R-:W-:-:S05]  /*f9600*/  IADD3 R7, P3, PT, R7, UR15, RZ ;  /* 0x0000000f07077c10 */ /* 0x008fca000ff7e0ff */
[----:B------:R-:W-:Y:S01]  /*f9610*/  STL [R1+0x342c], R7 ;  /* 0x00342c0701007387 */ /* 0x000fe20000100800 */
[----:B------:R-:W-:-:S03]  /*f9620*/  IADD3 R3, P2, PT, R3, UR15, RZ ;  /* 0x0000000f03037c10 */ /* 0x000fc6000ff5e0ff */
[----:B------:R3:W-:Y:S01]  /*f9630*/  STL [R1+0x3420], R15 ;  /* 0x0034200f01007387 */ /* 0x0007e20000100800 */
[----:B-1----:R-:W-:-:S03]  /*f9640*/  IMAD.MOV.U32 R4, RZ, RZ, R11 ;  /* 0x000000ffff047224 */ /* 0x002fc600078e000b */
[----:B------:R-:W2:Y:S01]  /*f9650*/  LDL.LU R17, [R1+0x35b8] ;  /* 0x0035b80001117983 */ /* 0x000ea20000300800 */
[----:B------:R-:W-:-:S03]  /*f9660*/  IMAD.MOV.U32 R5, RZ, RZ, R15 ;  /* 0x000000ffff057224 */ /* 0x000fc600078e000f */
[----:B------:R-:W2:Y:S04]  /*f9670*/  LDL.LU R8, [R1+0x35c4] ;  /* 0x0035c40001087983 */ /* 0x000ea80000300800 */
[----:B------:R-:W2:Y:S04]  /*f9680*/  LDL.LU R13, [R1+0x36ac] ;  /* 0x0036ac00010d7983 */ /* 0x000ea80000300800 */
[----:B---3--:R-:W3:Y:S04]  /*f9690*/  LDL.LU R15, [R1+0x35c0] ;  /* 0x0035c000010f7983 */ /* 0x008ee80000300800 */
[----:B------:R-:W-:Y:S04]  /*f96a0*/  STL [R1+0x34b4], R3 ;  /* 0x0034b40301007387 */ /* 0x000fe80000100800 */
[----:B------:R1:W-:Y:S01]  /*f96b0*/  LDGSTS.E [R0+0x15200], desc[UR74][R4.64], P0 ;  /* 0x1520000004007fae */ /* 0x0003e200081a104a */
[----:B------:R-:W-:-:S05]  /*f96c0*/  IADD3.X R14, PT, PT, R14, UR9, RZ, P3, !PT ;  /* 0x000000090e0e7c10 */ /* 0x000fca0009ffe4ff */
[----:B------:R1:W-:Y:S02]  /*f96d0*/  STL [R1+0x3428], R14 ;  /* 0x0034280e01007387 */ /* 0x0003e40000100800 */
[----:B-1----:R-:W-:Y:S02]  /*f96e0*/  IMAD.MOV.U32 R5, RZ, RZ, R14 ;  /* 0x000000ffff057224 */ /* 0x002fe400078e000e */
[----:B------:R-:W3:Y:S04]  /*f96f0*/  LDL.LU R11, [R1+0x36b4] ;  /* 0x0036b400010b7983 */ /* 0x000ee80000300800 */
[----:B------:R-:W3:Y:S01]  /*f9700*/  LDL.LU R14, [R1+0x36a8] ;  /* 0x0036a800010e7983 */ /* 0x000ee20000300800 */
[----:B------:R-:W-:-:S05]  /*f9710*/  MOV R4, R7 ;  /* 0x0000000700047202 */ /* 0x000fca0000000f00 */
[----:B------:R1:W-:Y:S01]  /*f9720*/  LDGSTS.E [R0+0x15300], desc[UR74][R4.64], P1 ;  /* 0x1530000004007fae */ /* 0x0003e200089a104a */
[----:B----4-:R-:W-:Y:S01]  /*f9730*/  IADD3 R9, P3, PT, R9, UR15, RZ ;  /* 0x0000000f09097c10 */ /* 0x010fe2000ff7e0ff */
[----:B-1----:R-:W-:Y:S01]  /*f9740*/  IMAD.MOV.U32 R4, RZ, RZ, R3 ;  /* 0x000000ffff047224 */ /* 0x002fe200078e0003 */
[----:B------:R-:W-:-:S03]  /*f9750*/  IADD3.X R12, PT, PT, R12, UR9, RZ, P2, !PT ;  /* 0x000000090c0c7c10 */ /* 0x000fc600097fe4ff */
[----:B------:R-:W-:Y:S01]  /*f9760*/  STL [R1+0x34bc], R9 ;  /* 0x0034bc0901007387 */ /* 0x000fe20000100800 */
[----:B------:R-:W-:-:S03]  /*f9770*/  MOV R5, R12 ;  /* 0x0000000c00057202 */ /* 0x000fc60000000f00 */
[----:B------:R1:W-:Y:S04]  /*f9780*/  STL [R1+0x34b0], R12 ;  /* 0x0034b00c01007387 */ /* 0x0003e80000100800 */
[----:B------:R-:W4:Y:S04]  /*f9790*/  LDL.LU R7, [R1+0x371c] ;  /* 0x00371c0001077983 */ /* 0x000f280000300800 */
[----:B------:R1:W-:Y:S04]  /*f97a0*/  LDGSTS.E [R0+0x16200], desc[UR74][R4.64], P0 ;  /* 0x1620000004007fae */ /* 0x0003e800081a104a */
[----:B-1----:R-:W4:Y:S01]  /*f97b0*/  LDL.LU R12, [R1+0x36b0] ;  /* 0x0036b000010c7983 */ /* 0x002f220000300800 */
[----:B------:R-:W-:-:S02]  /*f97c0*/  IADD3 R6, P2, PT, R6, UR15, RZ ;  /* 0x0000000f06067c10 */ /* 0x000fc4000ff5e0ff */
[----:B------:R-:W-:-:S03]  /*f97d0*/  IADD3.X R20, PT, PT, R20, UR9, RZ, P3, !PT ;  /* 0x0000000914147c10 */ /* 0x000fc60009ffe4ff */
[----:B------:R-:W-:Y:S01]  /*f97e0*/  STL [R1+0x3534], R6 ;  /* 0x0035340601007387 */ /* 0x000fe20000100800 */
[----:B------:R-:W-:-:S03]  /*f97f0*/  IMAD.MOV.U32 R4, RZ, RZ, R9 ;  /* 0x000000ffff047224 */ /* 0x000fc600078e0009 */
[----:B------:R-:W-:Y:S01]  /*f9800*/  STL [R1+0x34b8], R20 ;  /* 0x0034b81401007387 */ /* 0x000fe20000100800 */
[----:B------:R-:W-:-:S03]  /*f9810*/  IMAD.MOV.U32 R5, RZ, RZ, R20 ;  /* 0x000000ffff057224 */ /* 0x000fc600078e0014 */
[----:B------:R-:W4:Y:S04]  /*f9820*/  LDL.LU R3, [R1+0x3724] ;  /* 0x0037240001037983 */ /* 0x000f280000300800 */
[----:B------:R-:W4:Y:S04]  /*f9830*/  LDL.LU R9, [R1+0x3718] ;  /* 0x0037180001097983 */ /* 0x000f280000300800 */
[----:B------:R1:W-:Y:S01]  /*f9840*/  LDGSTS.E [R0+0x16300], desc[UR74][R4.64], P1 ;  /* 0x1630000004007fae */ /* 0x0003e200089a104a */
[----:B--2---:R-:W-:Y:S02]  /*f9850*/  IADD3 R18, P3, PT, R18, UR15, RZ ;  /* 0x0000000f12127c10 */ /* 0x004fe4000ff7e0ff */
[----:B------:R-:W-:-:S03]  /*f9860*/  IADD3.X R10, PT, PT, R10, UR9, RZ, P2, !PT ;  /* 0x000000090a0a7c10 */ /* 0x000fc600097fe4ff */
[----:B------:R-:W-:Y:S01]  /*f9870*/  STL [R1+0x353c], R18 ;  /* 0x00353c1201007387 */ /* 0x000fe20000100800 */
[----:B-1----:R-:W-:-:S03]  /*f9880*/  MOV R4, R6 ;  /* 0x0000000600047202 */ /* 0x002fc60000000f00 */
[----:B------:R1:W-:Y:S01]  /*f9890*/  STL [R1+0x3530], R10 ;  /* 0x0035300a01007387 */ /* 0x0003e20000100800 */
[----:B------:R-:W-:-:S05]  /*f98a0*/  IMAD.MOV.U32 R5, RZ, RZ, R10 ;  /* 0x000000ffff057224 */ /* 0x000fca00078e000a */
[----:B------:R2:W-:Y:S04]  /*f98b0*/  LDGSTS.E [R0+0x17200], desc[UR74][R4.64], P0 ;  /* 0x1720000004007fae */ /* 0x0005e800081a104a */
[----:B-1----:R-:W4:Y:S01]  /*f98c0*/  LDL.LU R10, [R1+0x3720] ;  /* 0x00372000010a7983 */ /* 0x002f220000300800 */
[----:B------:R-:W-:Y:S02]  /*f98d0*/  IADD3 R16, P2, PT, R16, UR15, RZ ;  /* 0x0000000f10107c10 */ /* 0x000fe4000ff5e0ff */
[----:B------:R-:W-:-:S03]  /*f98e0*/  IADD3.X R19, PT, PT, R19, UR9, RZ, P3, !PT ;  /* 0x0000000913137c10 */ /* 0x000fc60009ffe4ff */
[----:B------:R-:W-:Y:S04]  /*f98f0*/  STL [R1+0x35bc], R16 ;  /* 0x0035bc1001007387 */ /* 0x000fe80000100800 */
[----:B------:R-:W-:Y:S04]  /*f9900*/  STL [R1+0x3538], R19 ;  /* 0x0035381301007387 */ /* 0x000fe80000100800 */
[----:B------:R-:W4:Y:S01]  /*f9910*/  LDL.LU R6, [R1+0x378c] ;  /* 0x00378c0001067983 */ /* 0x000f220000300800 */
[----:B--2---:R-:W-:Y:S01]  /*f9920*/  IMAD.MOV.U32 R4, RZ, RZ, R18 ;  /* 0x000000ffff047224 */ /* 0x004fe200078e0012 */
[----:B------:R-:W-:-:S05]  /*f9930*/  MOV R5, R19 ;  /* 0x0000001300057202 */ /* 0x000fca0000000f00 */
[----:B------:R1:W-:Y:S01]  /*f9940*/  LDGSTS.E [R0+0x17300], desc[UR74][R4.64], P1 ;  /* 0x1730000004007fae */ /* 0x0003e200089a104a */
[----:B------:R-:W-:Y:S01]  /*f9950*/  IADD3.X R17, PT, PT, R17, UR9, RZ, P2, !PT ;  /* 0x0000000911117c10 */ /* 0x000fe200097fe4ff */
[----:B-1----:R-:W-:Y:S01]  /*f9960*/  IMAD.MOV.U32 R4, RZ, RZ, R16 ;  /* 0x000000ffff047224 */ /* 0x002fe200078e0010 */
[----:B------:R-:W-:-:S03]  /*f9970*/  IADD3 R8, P3, PT, R8, UR15, RZ ;  /* 0x0000000f08087c10 */ /* 0x000fc6000ff7e0ff */
[----:B------:R-:W-:Y:S01]  /*f9980*/  IMAD.MOV.U32 R5, RZ, RZ, R17 ;  /* 0x000000ffff057224 */ /* 0x000fe200078e0011 */
[----:B------:R-:W-:Y:S01]  /*f9990*/  IADD3 R13, P2, PT, R13, UR15, RZ ;  /* 0x0000000f0d0d7c10 */ /* 0x000fe2000ff5e0ff */
[----:B------:R1:W-:Y:S01]  /*f99a0*/  STL [R1+0x35c4], R8 ;  /* 0x0035c40801007387 */ /* 0x0003e20000100800 */
[----:B---3--:R-:W-:-:S03]  /*f99b0*/  IADD3.X R15, PT, PT, R15, UR9, RZ, P3, !PT ;  /* 0x000000090f0f7c10 */ /* 0x008fc60009ffe4ff */
[----:B------:R2:W-:Y:S04]  /*f99c0*/  STL [R1+0x35b8], R17 ;  /* 0x0035b81101007387 */ /* 0x0005e80000100800 */
[----:B------:R-:W3:Y:S04]  /*f99d0*/  LDL.LU R23, [R1+0x3794] ;  /* 0x0037940001177983 */ /* 0x000ee80000300800 */
[----:B------:R-:W-:Y:S04]  /*f99e0*/  STL [R1+0x36ac], R13 ;  /* 0x0036ac0d01007387 */ /* 0x000fe80000100800 */
[----:B------:R1:W-:Y:S04]  /*f99f0*/  LDGSTS.E [R0+0x18200], desc[UR74][R4.64], P0 ;  /* 0x1820000004007fae */ /* 0x0003e800081a104a */
[----:B------:R2:W-:Y:S01]  /*f9a00*/  STL [R1+0x35c0], R15 ;  /* 0x0035c00f01007387 */ /* 0x0005e20000100800 */
[----:B-1----:R-:W-:-:S03]  /*f9a10*/  MOV R4, R8 ;  /* 0x0000000800047202 */ /* 0x002fc60000000f00 */
[----:B------:R-:W3:Y:S01]  /*f9a20*/  LDL.LU R8, [R1+0x3788] ;  /* 0x0037880001087983 */ /* 0x000ee20000300800 */
[----:B------:R-:W-:Y:S02]  /*f9a30*/  IADD3 R11, P3, PT, R11, UR15, RZ ;  /* 0x0000000f0b0b7c10 */ /* 0x000fe4000ff7e0ff */
[----:B------:R-:W-:-:S03]  /*f9a40*/  IADD3.X R14, PT, PT, R14, UR9, RZ, P2, !PT ;  /* 0x000000090e0e7c10 */ /* 0x000fc600097fe4ff */
[----:B------:R-:W-:Y:S04]  /*f9a50*/  STL [R1+0x36b4], R11 ;  /* 0x0036b40b01007387 */ /* 0x000fe80000100800 */
[----:B------:R1:W-:Y:S04]  /*f9a60*/  STL [R1+0x36a8], R14 ;  /* 0x0036a80e01007387 */ /* 0x0003e80000100800 */
[----:B------:R-:W3:Y:S04]  /*f9a70*/  LDL.LU R21, [R1+0x37fc] ;  /* 0x0037fc0001157983 */ /* 0x000ee80000300800 */
[----:B------:R-:W3:Y:S01]  /*f9a80*/  LDL.LU R24, [R1+0x3790] ;  /* 0x0037900001187983 */ /* 0x000ee20000300800 */
[----:B------:R-:W-:-:S05]  /*f9a90*/  IMAD.MOV.U32 R5, RZ, RZ, R15 ;  /* 0x000000ffff057224 */ /* 0x000fca00078e000f */
[----:B------:R1:W-:Y:S01]  /*f9aa0*/  LDGSTS.E [R0+0x18300], desc[UR74][R4.64], P1 ;  /* 0x1830000004007fae */ /* 0x0003e200089a104a */
[----:B----4-:R-:W-:Y:S02]  /*f9ab0*/  IADD3 R7, P2, PT, R7, UR15, RZ ;  /* 0x0000000f07077c10 */ /* 0x010fe4000ff5e0ff */
[----:B------:R-:W-:-:S03]  /*f9ac0*/  IADD3.X R12, PT, PT, R12, UR9, RZ, P3, !PT ;  /* 0x000000090c0c7c10 */ /* 0x000fc60009ffe4ff */
[----:B------:R-:W-:Y:S04]  /*f9ad0*/  STL [R1+0x371c], R7 ;  /* 0x00371c0701007387 */ /* 0x000fe80000100800 */
[----:B------:R-:W-:Y:S04]  /*f9ae0*/  STL [R1+0x36b0], R12 ;  /* 0x0036b00c01007387 */ /* 0x000fe80000100800 */
[----:B------:R-:W4:Y:S04]  /*f9af0*/  LDL.LU R19, [R1+0x3804] ;  /* 0x0038040001137983 */ /* 0x000f280000300800 */
[----:B------:R-:W4:Y:S01]  /*f9b00*/  LDL.LU R22, [R1+0x37f8] ;  /* 0x0037f80001167983 */ /* 0x000f220000300800 */
[----:B------:R-:W-:-:S02]  /*f9b10*/  IADD3 R3, P3, PT, R3, UR15, RZ ;  /* 0x0000000f03037c10 */ /* 0x000fc4000ff7e0ff */
[----:B------:R-:W-:-:S03]  /*f9b20*/  IADD3.X R9, PT, PT, R9, UR9, RZ, P2, !PT ;  /* 0x0000000909097c10 */ /* 0x000fc600097fe4ff */
[----:B------:R-:W-:Y:S04]  /*f9b30*/  STL [R1+0x3724], R3 ;  /* 0x0037240301007387 */ /* 0x000fe80000100800 */
[----:B------:R1:W-:Y:S04]  /*f9b40*/  STL [R1+0x3718], R9 ;  /* 0x0037180901007387 */ /* 0x0003e80000100800 */
[----:B------:R-:W4:Y:S04]  /*f9b50*/  LDL.LU R20, [R1+0x3800] ;  /* 0x0038000001147983 */ /* 0x000f280000300800 */
[----:B--2---:R-:W2:Y:S01]  /*f9b60*/  LDL.LU R17, [R1+0x3844] ;  /* 0x0038440001117983 */ /* 0x004ea20000300800 */
[----:B-1----:R-:W-:-:S03]  /*f9b70*/  IMAD.MOV.U32 R4, RZ, RZ, R13 ;  /* 0x000000ffff047224 */ /* 0x002fc600078e000d */
[----:B------:R-:W2:Y:S01]  /*f9b80*/  LDL.LU R15, [R1+0x384c] ;  /* 0x00384c00010f7983 */ /* 0x000ea20000300800 */
[----:B------:R-:W-:-:S03]  /*f9b90*/  MOV R5, R14 ;  /* 0x0000000e00057202 */ /* 0x000fc60000000f00 */
[----:B------:R-:W2:Y:S04]  /*f9ba0*/  LDL.LU R18, [R1+0x3840] ;  /* 0x0038400001127983 */ /* 0x000ea80000300800 */
[----:B------:R1:W-:Y:S01]  /*f9bb0*/  LDGSTS.E [R0+0x19200], desc[UR74][R4.64], P0 ;  /* 0x1920000004007fae */ /* 0x0003e200081a104a */
[----:B------:R-:W-:Y:S01]  /*f9bc0*/  IADD3.X R10, PT, PT, R10, UR9, RZ, P3, !PT ;  /* 0x000000090a0a7c10 */ /* 0x000fe20009ffe4ff */
[----:B-1----:R-:W-:Y:S02]  /*f9bd0*/  IMAD.MOV.U32 R4, RZ, RZ, R11 ;  /* 0x000000ffff047224 */ /* 0x002fe400078e000b */
[----:B------:R-:W-:-:S05]  /*f9be0*/  IMAD.MOV.U32 R5, RZ, RZ, R12 ;  /* 0x000000ffff057224 */ /* 0x000fca00078e000c */
[----:B------:R1:W-:Y:S01]  /*f9bf0*/  LDGSTS.E [R0+0x19300], desc[UR74][R4.64], P1 ;  /* 0x1930000004007fae */ /* 0x0003e200089a104a */
[----:B------:R-:W-:-:S05]  /*f9c00*/  IADD3 R6, P2, PT, R6, UR15, RZ ;  /* 0x0000000f06067c10 */ /* 0x000fca000ff5e0ff */
[----:B------:R-:W-:Y:S04]  /*f9c10*/  STL [R1+0x378c], R6 ;  /* 0x00378c0601007387 */ /* 0x000fe80000100800 */
[----:B------:R1:W-:Y:S04]  /*f9c20*/  STL [R1+0x3720], R10 ;  /* 0x0037200a01007387 */ /* 0x0003e80000100800 */
[----:B------:R-:W2:Y:S04]  /*f9c30*/  LDL.LU R16, [R1+0x3848] ;  /* 0x0038480001107983 */ /* 0x000ea80000300800 */
[----:B------:R-:W2:Y:S04]  /*f9c40*/  LDL.LU R14, [R1+0x3850] ;  /* 0x00385000010e7983 */ /* 0x000ea80000300800 */
[----:B------:R-:W2:Y:S01]  /*f9c50*/  LDL.LU R13, [R1+0x3854] ;  /* 0x00385400010d7983 */ /* 0x000ea20000300800 */
[----:B-1----:R-:W-:Y:S01]  /*f9c60*/  MOV R4, R7 ;  /* 0x0000000700047202 */ /* 0x002fe20000000f00 */
[----:B------:R-:W-:-:S02]  /*f9c70*/  IMAD.MOV.U32 R5, RZ, RZ, R9 ;  /* 0x000000ffff057224 */ /* 0x000fc400078e0009 */
[----:B------:R-:W2:Y:S04]  /*f9c80*/  LDL.LU R11, [R1+0x385c] ;  /* 0x00385c00010b7983 */ /* 0x000ea80000300800 */
[----:B------:R-:W2:Y:S04]  /*f9c90*/  LDL.LU R9, [R1+0x3864] ;  /* 0x0038640001097983 */ /* 0x000ea80000300800 */
[----:B------:R-:W2:Y:S01]  /*f9ca0*/  LDL.LU R7, [R1+0x386c] ;  /* 0x00386c0001077983 */ /* 0x000ea20000300800 */
[----:B---3--:R-:W-:-:S03]  /*f9cb0*/  IADD3 R23, P3, PT, R23, UR15, RZ ;  /* 0x0000000f17177c10 */ /* 0x008fc6000ff7e0ff */
[----:B------:R-:W3:Y:S04]  /*f9cc0*/  LDL.LU R12, [R1+0x3858] ;  /* 0x00385800010c7983 */ /* 0x000ee80000300800 */
[----:B------:R1:W-:Y:S04]  /*f9cd0*/  LDGSTS.E [R0+0x1a200], desc[UR74][R4.64], P0 ;  /* 0x1a20000004007fae */ /* 0x0003e800081a104a */
[----:B------:R-:W-:Y:S01]  /*f9ce0*/  STL [R1+0x3794], R23 ;  /* 0x0037941701007387 */ /* 0x000fe20000100800 */
[----:B-1----:R-:W-:Y:S01]  /*f9cf0*/  IMAD.MOV.U32 R4, RZ, RZ, R3 ;  /* 0x000000ffff047224 */ /* 0x002fe200078e0003 */
[----:B------:R-:W-:-:S02]  /*f9d00*/  MOV R5, R10 ;  /* 0x0000000a00057202 */ /* 0x000fc40000000f00 */
[----:B------:R-:W-:-:S03]  /*f9d10*/  IADD3.X R8, PT, PT, R8, UR9, RZ, P2, !PT ;  /* 0x0000000908087c10 */ /* 0x000fc600097fe4ff */
[----:B------:R1:W-:Y:S04]  /*f9d20*/  LDGSTS.E [R0+0x1a300], desc[UR74][R4.64], P1 ;  /* 0x1a30000004007fae */ /* 0x0003e800089a104a */
[----:B------:R1:W-:Y:S04]  /*f9d30*/  STL [R1+0x3788], R8 ;  /* 0x0037880801007387 */ /* 0x0003e80000100800 */
[----:B------:R-:W3:Y:S04]  /*f9d40*/  LDL.LU R3, [R1+0x3874] ;  /* 0x0038740001037983 */ /* 0x000ee80000300800 */
[----:B------:R-:W3:Y:S01]  /*f9d50*/  LDL.LU R10, [R1+0x3860] ;  /* 0x00386000010a7983 */ /* 0x000ee20000300800 */
[----:B-1----:R-:W-:-:S02]  /*f9d60*/  IMAD.MOV.U32 R5, RZ, RZ, R8 ;  /* 0x000000ffff057224 */ /* 0x002fc400078e0008 */
[----:B------:R-:W-:-:S05]  /*f9d70*/  IMAD.MOV.U32 R4, RZ, RZ, R6 ;  /* 0x000000ffff047224 */ /* 0x000fca00078e0006 */
[----:B------:R1:W-:Y:S01]  /*f9d80*/  LDGSTS.E [R0+0x1b200], desc[UR74][R4.64], P0 ;  /* 0x1b20000004007fae */ /* 0x0003e200081a104a */
[----:B------:R-:W-:Y:S02]  /*f9d90*/  IADD3 R21, P2, PT, R21, UR15, RZ ;  /* 0x0000000f15157c10 */ /* 0x000fe4000ff5e0ff */
[----:B------:R-:W-:-:S03]  /*f9da0*/  IADD3.X R24, PT, PT, R24, UR9, RZ, P3, !PT ;  /* 0x0000000918187c10 */ /* 0x000fc60009ffe4ff */
[----:B------:R-:W-:Y:S04]  /*f9db0*/  STL [R1+0x37fc], R21 ;  /* 0x0037fc1501007387 */ /* 0x000fe80000100800 */
[----:B------:R-:W-:Y:S04]  /*f9dc0*/  STL [R1+0x3790], R24 ;  /* 0x0037901801007387 */ /* 0x000fe80000100800 */
[----:B------:R-:W3:Y:S04]  /*f9dd0*/  LDL.LU R8, [R1+0x3868] ;  /* 0x0038680001087983 */ /* 0x000ee80000300800 */
[----:B------:R-:W3:Y:S01]  /*f9de0*/  LDL.LU R6, [R1+0x3870] ;  /* 0x0038700001067983 */ /* 0x000ee20000300800 */
[----:B-1----:R-:W-:Y:S01]  /*f9df0*/  MOV R4, R23 ;  /* 0x0000001700047202 */ /* 0x002fe20000000f00 */
[----:B------:R-:W-:-:S05]  /*f9e00*/  IMAD.MOV.U32 R5, RZ, RZ, R24 ;  /* 0x000000ffff057224 */ /* 0x000fca00078e0018 */
[----:B------:R1:W-:Y:S02]  /*f9e10*/  LDGSTS.E [R0+0x1b300], desc[UR74][R4.64], P1 ;  /* 0x1b30000004007fae */ /* 0x0003e400089a104a */
[----:B-1----:R-:W-:Y:S01]  /*f9e20*/  IMAD.MOV.U32 R4, RZ, RZ, R21 ;  /* 0x000000ffff047224 */ /* 0x002fe200078e0015 */
[----:B----4-:R-:W-:Y:S02]  /*f9e30*/  IADD3 R19, P3, PT, R19, UR15, RZ ;  /* 0x0000000f13137c10 */ /* 0x010fe4000ff7e0ff */
[----:B------:R-:W-:-:S04]  /*f9e40*/  IADD3.X R22, PT, PT, R22, UR9, RZ, P2, !PT ;  /* 0x0000000916167c10 */ /* 0x000fc800097fe4ff */
[----:B------:R-:W-:-:S05]  /*f9e50*/  MOV R5, R22 ;  /* 0x0000001600057202 */ /* 0x000fca0000000f00 */
[----:B------:R1:W-:Y:S01]  /*f9e60*/  LDGSTS.E [R0+0x1c200], desc[UR74][R4.64], P0 ;  /* 0x1c20000004007fae */ /* 0x0003e200081a104a */
[----:B------:R-:W-:Y:S02]  /*f9e70*/  IADD3.X R20, PT, PT, R20, UR9, RZ, P3, !PT ;  /* 0x0000000914147c10 */ /* 0x000fe40009ffe4ff */
[----:B--2---:R-:W-:Y:S01]  /*f9e80*/  IADD3 R17, P2, PT, R17, UR15, RZ ;  /* 0x0000000f11117c10 */ /* 0x004fe2000ff5e0ff */
[----:B-1----:R-:W-:Y:S02]  /*f9e90*/  IMAD.MOV.U32 R4, RZ, RZ, R19 ;  /* 0x000000ffff047224 */ /* 0x002fe400078e0013 */
[----:B------:R-:W-:Y:S01]  /*f9ea0*/  IMAD.MOV.U32 R5, RZ, RZ, R20 ;  /* 0x000000ffff057224 */ /* 0x000fe200078e0014 */
[----:B------:R-:W-:Y:S02]  /*f9eb0*/  IADD3 R15, P3, PT, R15, UR15, RZ ;  /* 0x0000000f0f0f7c10 */ /* 0x000fe4000ff7e0ff */
[----:B------:R-:W-:Y:S02]  /*f9ec0*/  IADD3.X R18, PT, PT, R18, UR9, RZ, P2, !PT ;  /* 0x0000000912127c10 */ /* 0x000fe400097fe4ff */
[----:B------:R1:W-:Y:S02]  /*f9ed0*/  LDGSTS.E [R0+0x1c300], desc[UR74][R4.64], P1 ;  /* 0x1c30000004007fae */ /* 0x0003e400089a104a */
[----:B-1----:R-:W-:Y:S01]  /*f9ee0*/  MOV R4, R17 ;  /* 0x0000001100047202 */ /* 0x002fe20000000f00 */
[----:B------:R-:W-:-:S05]  /*f9ef0*/  IMAD.MOV.U32 R5, RZ, RZ, R18 ;  /* 0x000000ffff057224 */ /* 0x000fca00078e0012 */
[----:B------:R1:W-:Y:S04]  /*f9f00*/  LDGSTS.E [R0+0x1d200], desc[UR74][R4.64], P0 ;  /* 0x1d20000004007fae */ /* 0x0003e800081a104a */
[----:B------:R-:W-:Y:S01]  /*f9f10*/  STL [R1+0x3804], R19 ;  /* 0x0038041301007387 */ /* 0x000fe20000100800 */
[----:B-1----:R-:W-:-:S03]  /*f9f20*/  IMAD.MOV.U32 R4, RZ, RZ, R15 ;  /* 0x000000ffff047224 */ /* 0x002fc600078e000f */
[----:B------:R-:W-:Y:S04]  /*f9f30*/  STL [R1+0x37f8], R22 ;  /* 0x0037f81601007387 */ /* 0x000fe80000100800 */
[----:B------:R-:W-:Y:S01]  /*f9f40*/  STL [R1+0x3844], R17 ;  /* 0x0038441101007387 */ /* 0x000fe20000100800 */
[----:B------:R-:W-:-:S04]  /*f9f50*/  IADD3.X R16, PT, PT, R16, UR9, RZ, P3, !PT ;  /* 0x0000000910107c10 */ /* 0x000fc80009ffe4ff */
[----:B------:R-:W-:Y:S02]  /*f9f60*/  MOV R5, R16 ;  /* 0x0000001000057202 */ /* 0x000fe40000000f00 */
[----:B------:R-:W-:-:S03]  /*f9f70*/  IADD3 R13, P2, PT, R13, UR15, RZ ;  /* 0x0000000f0d0d7c10 */ /* 0x000fc6000ff5e0ff */
[----:B------:R1:W-:Y:S01]  /*f9f80*/  LDGSTS.E [R0+0x1d300], desc[UR74][R4.64], P1 ;  /* 0x1d30000004007fae */ /* 0x0003e200089a104a */
[----:B------:R-:W-:Y:S02]  /*f9f90*/  IADD3.X R14, PT, PT, R14, UR9, RZ, P2, !PT ;  /* 0x000000090e0e7c10 */ /* 0x000fe400097fe4ff */
[----:B------:R-:W-:Y:S01]  /*f9fa0*/  IADD3 R11, P3, PT, R11, UR15, RZ ;  /* 0x0000000f0b0b7c10 */ /* 0x000fe2000ff7e0ff */
[----:B------:R-:W-:Y:S01]  /*f9fb0*/  STL [R1+0x3800], R20 ;  /* 0x0038001401007387 */ /* 0x000fe20000100800 */
[----:B------:R-:W-:Y:S01]  /*f9fc0*/  IADD3 R9, P2, PT, R9, UR15, RZ ;  /* 0x0000000f09097c10 */ /* 0x000fe2000ff5e0ff */
[----:B-1----:R-:W-:Y:S02]  /*f9fd0*/  IMAD.MOV.U32 R4, RZ, RZ, R13 ;  /* 0x000000ffff047224 */ /* 0x002fe400078e000d */
[----:B------:R-:W-:Y:S01]  /*f9fe0*/  IMAD.MOV.U32 R5, RZ, RZ, R14 ;  /* 0x000000ffff057224 */ /* 0x000fe200078e000e */
[----:B---3--:R-:W-:Y:S01]  /*f9ff0*/  IADD3.X R12, PT, PT, R12, UR9, RZ, P3, !PT ;  /* 0x000000090c0c7c10 */ /* 0x008fe20009ffe4ff */
[----:B------:R-:W-:Y:S01]  /*fa000*/  STL [R1+0x384c], R15 ;  /* 0x00384c0f01007387 */ /* 0x000fe20000100800 */
[----:B------:R-:W-:-:S03]  /*fa010*/  IADD3 R7, P4, PT, R7, UR15, RZ ;  /* 0x0000000f07077c10 */ /* 0x000fc6000ff9e0ff */
[----:B------:R-:W-:Y:S04]  /*fa020*/  STL [R1+0x3840], R18 ;  /* 0x0038401201007387 */ /* 0x000fe80000100800 */
[----:B------:R1:W-:Y:S04]  /*fa030*/  LDGSTS.E [R0+0x1e200], desc[UR74][R4.64], P0 ;  /* 0x1e20000004007fae */ /* 0x0003e800081a104a */
[----:B------:R2:W-:Y:S04]  /*fa040*/  STL [R1+0x3854], R13 ;  /* 0x0038540d01007387 */ /* 0x0005e80000100800 */
[----:B------:R-:W-:Y:S01]  /*fa050*/  STL [R1+0x3848], R16 ;  /* 0x0038481001007387 */ /* 0x000fe20000100800 */
[----:B-1----:R-:W-:Y:S01]  /*fa060*/  MOV R4, R11 ;  /* 0x0000000b00047202 */ /* 0x002fe20000000f00 */
[----:B------:R-:W-:-:S02]  /*fa070*/  IMAD.MOV.U32 R5, RZ, RZ, R12 ;  /* 0x000000ffff057224 */ /* 0x000fc400078e000c */
[----:B------:R-:W-:Y:S04]  /*fa080*/  STL [R1+0x385c], R11 ;  /* 0x00385c0b01007387 */ /* 0x000fe80000100800 */
[----:B------:R-:W-:Y:S01]  /*fa090*/  STL [R1+0x3850], R14 ;  /* 0x0038500e01007387 */ /* 0x000fe20000100800 */
[----:B------:R-:W-:-:S03]  /*fa0a0*/  IADD3 R3, P3, PT, R3, UR15, RZ ;  /* 0x0000000f03037c10 */ /* 0x000fc6000ff7e0ff */
[----:B------:R-:W-:Y:S01]  /*fa0b0*/  STL [R1+0x3864], R9 ;  /* 0x0038640901007387 */ /* 0x000fe20000100800 */
[----:B------:R-:W-:-:S03]  /*fa0c0*/  IADD3.X R10, PT, PT, R10, UR9, RZ, P2, !PT ;  /* 0x000000090a0a7c10 */ /* 0x000fc600097fe4ff */
[----:B------:R-:W-:Y:S04]  /*fa0d0*/  STL [R1+0x3858], R12 ;  /* 0x0038580c01007387 */ /* 0x000fe80000100800 */
[----:B------:R1:W-:Y:S04]  /*fa0e0*/  LDGSTS.E [R0+0x1e300], desc[UR74][R4.64], P1 ;  /* 0x1e30000004007fae */ /* 0x0003e800089a104a */
[----:B------:R-:W-:Y:S04]  /*fa0f0*/  STL [R1+0x386c], R7 ;  /* 0x00386c0701007387 */ /* 0x000fe80000100800 */
[----:B------:R-:W-:Y:S01]  /*fa100*/  STL [R1+0x3874], R3 ;  /* 0x0038740301007387 */ /* 0x000fe20000100800 */
[----:B-1----:R-:W-:Y:S01]  /*fa110*/  IMAD.MOV.U32 R4, RZ, RZ, R9 ;  /* 0x000000ffff047224 */ /* 0x002fe200078e0009 */
[----:B------:R-:W-:-:S02]  /*fa120*/  MOV R5, R10 ;  /* 0x0000000a00057202 */ /* 0x000fc40000000f00 */
[----:B------:R1:W-:Y:S04]  /*fa130*/  STL [R1+0x3860], R10 ;  /* 0x0038600a01007387 */ /* 0x0003e80000100800 */
[----:B------:R3:W-:Y:S02]  /*fa140*/  LDGSTS.E [R0+0x1f200], desc[UR74][R4.64], P0 ;  /* 0x1f20000004007fae */ /* 0x0007e400081a104a */
[----:B---3--:R-:W-:Y:S01]  /*fa150*/  IMAD.MOV.U32 R4, RZ, RZ, R7 ;  /* 0x000000ffff047224 */ /* 0x008fe200078e0007 */
[----:B------:R-:W-:Y:S02]  /*fa160*/  IADD3.X R8, PT, PT, R8, UR9, RZ, P4, !PT ;  /* 0x0000000908087c10 */ /* 0x000fe4000a7fe4ff */
[----:B------:R-:W-:-:S03]  /*fa170*/  IADD3.X R6, PT, PT, R6, UR9, RZ, P3, !PT ;  /* 0x0000000906067c10 */ /* 0x000fc60009ffe4ff */
[----:B------:R3:W-:Y:S01]  /*fa180*/  STL [R1+0x3868], R8 ;  /* 0x0038680801007387 */ /* 0x0007e20000100800 */
[----:B------:R-:W-:-:S03]  /*fa190*/  IMAD.MOV.U32 R5, RZ, RZ, R8 ;  /* 0x000000ffff057224 */ /* 0x000fc600078e0008 */
[----:B------:R4:W-:Y:S04]  /*fa1a0*/  STL [R1+0x3870], R6 ;  /* 0x0038700601007387 */ /* 0x0009e80000100800 */
[----:B--2---:R-:W2:Y:S04]  /*fa1b0*/  LDL.LU R13, [R1+0x39c4] ;  /* 0x0039c400010d7983 */ /* 0x004ea80000300800 */
[----:B------:R3:W-:Y:S04]  /*fa1c0*/  LDGSTS.E [R0+0x1f300], desc[UR74][R4.64], P1 ;  /* 0x1f30000004007fae */ /* 0x0007e800089a104a */
[----:B-1----:R-:W2:Y:S01]  /*fa1d0*/  LDL.LU R10, [R1+0x29dc] ;  /* 0x0029dc00010a7983 */ /* 0x002ea20000300800 */
[----:B---3--:R-:W-:-:S03]  /*fa1e0*/  MOV R4, R3 ;  /* 0x0000000300047202 */ /* 0x008fc60000000f00 */
[----:B------:R-:W3:Y:S01]  /*fa1f0*/  LDL.LU R3, [R1+0x29e4] ;  /* 0x0029e40001037983 */ /* 0x000ee20000300800 */
[----:B------:R-:W-:-:S03]  /*fa200*/  IMAD.MOV.U32 R5, RZ, RZ, R6 ;  /* 0x000000ffff057224 */ /* 0x000fc600078e0006 */
[----:B------:R-:W2:Y:S04]  /*fa210*/  LDL.LU R8, [R1+0x29ec] ;  /* 0x0029ec0001087983 */ /* 0x000ea80000300800 */
[----:B------:R-:W2:Y:S04]  /*fa220*/  LDL.LU R18, [R1+0x29cc] ;  /* 0x0029cc0001127983 */ /* 0x000ea80000300800 */
[----:B------:R-:W2:Y:S04]  /*fa230*/  LDL.LU R7, [R1+0x29f4] ;  /* 0x0029f40001077983 */ /* 0x000ea80000300800 */
[----:B------:R-:W2:Y:S04]  /*fa240*/  LDL.LU R17, [R1+0x29fc] ;  /* 0x0029fc0001117983 */ /* 0x000ea80000300800 */
[----:B----4-:R-:W4:Y:S04]  /*fa250*/  LDL.LU R6, [R1+0x29d8] ;  /* 0x0029d80001067983 */ /* 0x010f280000300800 */
        /* <DEDUP_REMOVED lines=97> */
[----:B--2---:R-:W-:-:S03]  /*fa870*/  IADD3 R13, P5, PT, R13, UR15, RZ ;  /* 0x0000000f0d0d7c10 */ /* 0x004fc6000ffbe0ff */
[----:B------:R-:W2:Y:S04]  /*fa880*/  LDL.LU R127, [R1+0x38f4] ;  /* 0x0038f400017f7983 */ /* 0x000ea80000300800 */
[----:B------:R-:W2:Y:S04]  /*fa890*/  LDL.LU R126, [R1+0x38f8] ;  /* 0x0038f800017e7983 */ /* 0x000ea80000300800 */
[----:B------:R-:W2:Y:S04]  /*fa8a0*/  LDL.LU R125, [R1+0x38fc] ;  /* 0x0038fc00017d7983 */ /* 0x000ea80000300800 */
[----:B------:R-:W2:Y:S04]  /*fa8b0*/  LDL.LU R124, [R1+0x3950] ;  /* 0x00395000017c7983 */ /* 0x000ea80000300800 */
[----:B------:R-:W2:Y:S04]  /*fa8c0*/  LDL.LU R123, [R1+0x3954] ;  /* 0x00395400017b7983 */ /* 0x000ea80000300800 */
[----:B------:R-:W2:Y:S01]  /*fa8d0*/  LDL.LU R122, [R1+0x3958] ;  /* 0x00395800017a7983 */ /* 0x000ea20000300800 */
[----:B------:R-:W-:-:S03]  /*fa8e0*/  IADD3 R10, P4, PT, R10, UR15, RZ ;  /* 0x0000000f0a0a7c10 */ /* 0x000fc6000ff9e0ff */
[----:B------:R-:W2:Y:S04]  /*fa8f0*/  LDL.LU R121, [R1+0x395c] ;  /* 0x00395c0001797983 */ /* 0x000ea80000300800 */
[----:B------:R-:W2:Y:S01]  /*fa900*/  LDL.LU R14, [R1+0x29f0] ;  /* 0x0029f000010e7983 */ /* 0x000ea20000300800 */
[----:B---3--:R-:W-:-:S03]  /*fa910*/  IADD3 R3, P3, PT, R3, UR15, RZ ;  /* 0x0000000f03037c10 */ /* 0x008fc6000ff7e0ff */
[----:B------:R1:W-:Y:S04]  /*fa920*/  STL [R1+0x39c4], R13 ;  /* 0x0039c40d01007387 */ /* 0x0003e80000100800 */
[----:B------:R3:W-:Y:S04]  /*fa930*/  LDGSTS.E [R0+0x20200], desc[UR74][R4.64], P0 ;  /* 0x2020000004007fae */ /* 0x0007e800081a104a */
[----:B-1----:R-:W3:Y:S04]  /*fa940*/  LDL.LU R13, [R1+0x2a1c] ;  /* 0x002a1c00010d7983 */ /* 0x002ee80000300800 */
[----:B------:R-:W3:Y:S04]  /*fa950*/  LDL.LU R4, [R1+0x29f8] ;  /* 0x0029f80001047983 */ /* 0x000ee80000300800 */
[----:B------:R1:W-:Y:S04]  /*fa960*/  STL [R1+0x29dc], R10 ;  /* 0x0029dc0a01007387 */ /* 0x0003e80000100800 */
[----:B-1----:R-:W3:Y:S04]  /*fa970*/  LDL.LU R10, [R1+0x2a24] ;  /* 0x002a2400010a7983 */ /* 0x002ee80000300800 */
[----:B------:R1:W-:Y:S04]  /*fa980*/  STL [R1+0x29e4], R3 ;  /* 0x0029e40301007387 */ /* 0x0003e80000100800 */
[----:B-1----:R-:W3:Y:S01]  /*fa990*/  LDL.LU R3, [R1+0x2a00] ;  /* 0x002a000001037983 */ /* 0x002ee20000300800 */
[----:B------:R-:W-:-:S02]  /*fa9a0*/  IADD3 R8, P6, PT, R8, UR15, RZ ;  /* 0x0000000f08087c10 */ /* 0x000fc4000ffde0ff */
[----:B------:R-:W-:Y:S02]  /*fa9b0*/  IADD3 R81, P2, PT, R81, UR15, RZ ;  /* 0x0000000f51517c10 */ /* 0x000fe4000ff5e0ff */
[----:B------:R-:W-:Y:S01]  /*fa9c0*/  IADD3.X R18, PT, PT, R18, UR9, RZ, P5, !PT ;  /* 0x0000000912127c10 */ /* 0x000fe2000affe4ff */
[----:B------:R1:W-:Y:S01]  /*fa9d0*/  STL [R1+0x29ec], R8 ;  /* 0x0029ec0801007387 */ /* 0x0003e20000100800 */
[----:B------:R-:W-:Y:S02]  /*fa9e0*/  IADD3 R7, P5, PT, R7, UR15, RZ ;  /* 0x0000000f07077c10 */ /* 0x000fe4000ffbe0ff */
[----:B----4-:R-:W-:Y:S02]  /*fa9f0*/  IADD3.X R6, PT, PT, R6, UR9, RZ, P4, !PT ;  /* 0x0000000906067c10 */ /* 0x010fe4000a7fe4ff */
[----:B------:R-:W-:Y:S01]  /*faa00*/  IADD3.X R61, PT, PT, R61, UR9, RZ, P2, !PT ;  /* 0x000000093d3d7c10 */ /* 0x000fe200097fe4ff */
[----:B-1----:R-:W4:Y:S01]  /*faa10*/  LDL.LU R8, [R1+0x2a08] ;  /* 0x002a080001087983 */ /* 0x002f220000300800 */
[----:B------:R-:W-:-:S03]  /*faa20*/  IADD3 R17, P2, PT, R17, UR15, RZ ;  /* 0x0000000f11117c10 */ /* 0x000fc6000ff5e0ff */
[----:B------:R-:W4:Y:S01]  /*faa30*/  LDL.LU R77, [R1+0x2a4c] ;  /* 0x002a4c00014d7983 */ /* 0x000f220000300800 */
[----:B------:R-:W-:-:S03]  /*faa40*/  IADD3 R12, P4, PT, R12, UR15, RZ ;  /* 0x0000000f0c0c7c10 */ /* 0x000fc6000ff9e0ff */
[----:B------:R-:W-:Y:S04]  /*faa50*/  STL [R1+0x29d4], R81 ;  /* 0x0029d45101007387 */ /* 0x000fe80000100800 */
[----:B------:R1:W-:Y:S01]  /*faa60*/  STL [R1+0x29f4], R7 ;  /* 0x0029f40701007387 */ /* 0x0003e20000100800 */
[----:B------:R-:W-:Y:S02]  /*faa70*/  IADD3.X R11, PT, PT, R11, UR9, RZ, P3, !PT ;  /* 0x000000090b0b7c10 */ /* 0x000fe40009ffe4ff */
[----:B------:R-:W-:Y:S01]  /*faa80*/  IADD3 R9, P3, PT, R9, UR15, RZ ;  /* 0x0000000f09097c10 */ /* 0x000fe2000ff7e0ff */
[----:B-1----:R-:W4:Y:S04]  /*faa90*/  LDL.LU R7, [R1+0x2a10] ;  /* 0x002a100001077983 */ /* 0x002f280000300800 */
[----:B------:R-:W-:Y:S04]  /*faaa0*/  STL [R1+0x29cc], R18 ;  /* 0x0029cc1201007387 */ /* 0x000fe80000100800 */
[----:B------:R-:W4:Y:S04]  /*faab0*/  LDL.LU R78, [R1+0x2a54] ;  /* 0x002a5400014e7983 */ /* 0x000f280000300800 */
[----:B------:R1:W-:Y:S01]  /*faac0*/  STL [R1+0x29d8], R6 ;  /* 0x0029d80601007387 */ /* 0x0003e20000100800 */
[----:B------:R-:W-:-:S02]  /*faad0*/  IADD3.X R16, PT, PT, R16, UR9, RZ, P6, !PT ;  /* 0x0000000910107c10 */ /* 0x000fc4000b7fe4ff */
[----:B------:R-:W-:Y:S01]  /*faae0*/  IADD3 R15, P6, PT, R15, UR15, RZ ;  /* 0x0000000f0f0f7c10 */ /* 0x000fe2000ffde0ff */
[----:B-1----:R-:W4:Y:S04]  /*faaf0*/  LDL.LU R6, [R1+0x2a5c] ;  /* 0x002a5c0001067983 */ /* 0x002f280000300800 */
[----:B------:R-:W-:Y:S04]  /*fab00*/  STL [R1+0x29fc], R17 ;  /* 0x0029fc1101007387 */ /* 0x000fe80000100800 */
[----:B------:R1:W-:Y:S04]  /*fab10*/  STL [R1+0x2a04], R12 ;  /* 0x002a040c01007387 */ /* 0x0003e80000100800 */
[----:B-1----:R-:W4:Y:S04]  /*fab20*/  LDL.LU R12, [R1+0x2a18] ;  /* 0x002a1800010c7983 */ /* 0x002f280000300800 */
[----:B------:R-:W-:Y:S04]  /*fab30*/  STL [R1+0x29d0], R61 ;  /* 0x0029d03d01007387 */ /* 0x000fe80000100800 */
[----:B------:R1:W-:Y:S04]  /*fab40*/  STL [R1+0x29e0], R11 ;  /* 0x0029e00b01007387 */ /* 0x0003e80000100800 */
[----:B-1----:R-:W4:Y:S04]  /*fab50*/  LDL.LU R11, [R1+0x2a64] ;  /* 0x002a6400010b7983 */ /* 0x002f280000300800 */
[----:B------:R1:W-:Y:S04]  /*fab60*/  STL [R1+0x2a0c], R9 ;  /* 0x002a0c0901007387 */ /* 0x0003e80000100800 */
[----:B-1----:R-:W4:Y:S04]  /*fab70*/  LDL.LU R9, [R1+0x2a20] ;  /* 0x002a200001097983 */ /* 0x002f280000300800 */
[----:B------:R-:W4:Y:S04]  /*fab80*/  LDL.LU R5, [R1+0x2a6c] ;  /* 0x002a6c0001057983 */ /* 0x000f280000300800 */
[----:B------:R-:W4:Y:S04]  /*fab90*/  LDL.LU R72, [R1+0x2a48] ;  /* 0x002a480001487983 */ /* 0x000f280000300800 */
[----:B------:R1:W-:Y:S04]  /*faba0*/  STL [R1+0x29e8], R16 ;  /* 0x0029e81001007387 */ /* 0x0003e80000100800 */
[----:B------:R-:W-:Y:S04]  /*fabb0*/  STL [R1+0x2a14], R15 ;  /* 0x002a140f01007387 */ /* 0x000fe80000100800 */
[----:B-1----:R-:W4:Y:S01]  /*fabc0*/  LDL.LU R16, [R1+0x2a74] ;  /* 0x002a740001107983 */ /* 0x002f220000300800 */
[----:B--2---:R-:W-:-:S05]  /*fabd0*/  IADD3.X R14, PT, PT, R14, UR9, RZ, P5, !PT ;  /* 0x000000090e0e7c10 */ /* 0x004fca000affe4ff */
[----:B------:R-:W-:Y:S01]  /*fabe0*/  STL [R1+0x29f0], R14 ;  /* 0x0029f00e01007387 */ /* 0x000fe20000100800 */
[----:B---3--:R-:W-:Y:S02]  /*fabf0*/  IADD3 R13, P5, PT, R13, UR15, RZ ;  /* 0x0000000f0d0d7c10 */ /* 0x008fe4000ffbe0ff */
[----:B------:R-:W-:-:S05]  /*fac00*/  IADD3.X R4, PT, PT, R4, UR9, RZ, P2, !PT ;  /* 0x0000000904047c10 */ /* 0x000fca00097fe4ff */
[----:B------:R1:W-:Y:S04]  /*fac10*/  STL [R1+0x29f8], R4 ;  /* 0x0029f80401007387 */ /* 0x0003e80000100800 */
[----:B-1----:R-:W2:Y:S04]  /*fac20*/  LDL.LU R4, [R1+0x2a7c] ;  /* 0x002a7c0001047983 */ /* 0x002ea80000300800 */
[----:B------:R-:W-:Y:S04]  /*fac30*/  STL [R1+0x2a1c], R13 ;  /* 0x002a1c0d01007387 */ /* 0x000fe80000100800 */
[----:B------:R-:W3:Y:S01]  /*fac40*/  LDL.LU R79, [R1+0x2a50] ;  /* 0x002a5000014f7983 */ /* 0x000ee20000300800 */
[----:B------:R-:W-:-:S05]  /*fac50*/  IADD3.X R3, PT, PT, R3, UR9, RZ, P4, !PT ;  /* 0x0000000903037c10 */ /* 0x000fca000a7fe4ff */
[----:B------:R1:W-:Y:S04]  /*fac60*/  STL [R1+0x2a00], R3 ;  /* 0x002a000301007387 */ /* 0x0003e80000100800 */
[----:B-1----:R-:W2:Y:S01]  /*fac70*/  LDL.LU R3, [R1+0x2a58] ;  /* 0x002a580001037983 */ /* 0x002ea20000300800 */
[----:B------:R-:W-:Y:S02]  /*fac80*/  IADD3 R10, P2, PT, R10, UR15, RZ ;  /* 0x0000000f0a0a7c10 */ /* 0x000fe4000ff5e0ff */
[----:B----4-:R-:W-:-:S03]  /*fac90*/  IADD3.X R8, PT, PT, R8, UR9, RZ, P3, !PT ;  /* 0x0000000908087c10 */ /* 0x010fc60009ffe4ff */
[----:B------:R1:W-:Y:S01]  /*faca0*/  STL [R1+0x2a24], R10 ;  /* 0x002a240a01007387 */ /* 0x0003e20000100800 */
[----:B------:R-:W-:-:S03]  /*facb0*/  IADD3 R77, P4, PT, R77, UR15, RZ ;  /* 0x0000000f4d4d7c10 */ /* 0x000fc6000ff9e0ff */
[----:B------:R-:W4:Y:S04]  /*facc0*/  LDL.LU R13, [R1+0x2a84] ;  /* 0x002a8400010d7983 */ /* 0x000f280000300800 */
[----:B------:R-:W4:Y:S04]  /*facd0*/  LDL.LU R15, [R1+0x2a60] ;  /* 0x002a6000010f7983 */ /* 0x000f280000300800 */
[----:B-1----:R-:W4:Y:S01]  /*face0*/  LDL.LU R10, [R1+0x2a8c] ;  /* 0x002a8c00010a7983 */ /* 0x002f220000300800 */
[----:B------:R-:W-:-:S03]  /*facf0*/  IADD3.X R7, PT, PT, R7, UR9, RZ, P6, !PT ;  /* 0x0000000907077c10 */ /* 0x000fc6000b7fe4ff */
[----:B------:R1:W-:Y:S01]  /*fad00*/  STL [R1+0x2a08], R8 ;  /* 0x002a080801007387 */ /* 0x0003e20000100800 */
[----:B------:R-:W-:-:S03]  /*fad10*/  IADD3 R78, P3, PT, R78, UR15, RZ ;  /* 0x0000000f4e4e7c10 */ /* 0x000fc6000ff7e0ff */
[----:B-1----:R-:W4:Y:S04]  /*fad20*/  LDL.LU R8, [R1+0x2a68] ;  /* 0x002a680001087983 */ /* 0x002f280000300800 */
[----:B------:R1:W-:Y:S01]  /*fad30*/  STL [R1+0x2a10], R7 ;  /* 0x002a100701007387 */ /* 0x0003e20000100800 */
[----:B------:R-:W-:-:S03]  /*fad40*/  IADD3 R6, P6, PT, R6, UR15, RZ ;  /* 0x0000000f06067c10 */ /* 0x000fc6000ffde0ff */
[----:B-1----:R-:W4:Y:S04]  /*fad50*/  LDL.LU R7, [R1+0x2a94] ;  /* 0x002a940001077983 */ /* 0x002f280000300800 */
[----:B------:R-:W-:Y:S04]  /*fad60*/  STL [R1+0x2a4c], R77 ;  /* 0x002a4c4d01007387 */ /* 0x000fe80000100800 */
[----:B------:R1:W-:Y:S01]  /*fad70*/  STL [R1+0x2a5c], R6 ;  /* 0x002a5c0601007387 */ /* 0x0003e20000100800 */
[----:B------:R-:W-:-:S03]  /*fad80*/  IADD3.X R12, PT, PT, R12, UR9, RZ, P5, !PT ;  /* 0x000000090c0c7c10 */ /* 0x000fc6000affe4ff */
[----:B-1----:R-:W4:Y:S04]  /*fad90*/  LDL.LU R6, [R1+0x2a70] ;  /* 0x002a700001067983 */ /* 0x002f280000300800 */
[----:B------:R-:W-:Y:S04]  /*fada0*/  STL [R1+0x2a54], R78 ;  /* 0x002a544e01007387 */ /* 0x000fe80000100800 */
[----:B------:R-:W4:Y:S04]  /*fadb0*/  LDL.LU R14, [R1+0x2a9c] ;  /* 0x002a9c00010e7983 */ /* 0x000f280000300800 */
[----:B------:R1:W-:Y:S01]  /*fadc0*/  STL [R1+0x2a18], R12 ;  /* 0x002a180c01007387 */ /* 0x0003e20000100800 */
[----:B------:R-:W-:-:S03]  /*fadd0*/  IADD3 R11, P5, PT, R11, UR15, RZ ;  /* 0x0000000f0b0b7c10 */ /* 0x000fc6000ffbe0ff */
[----:B-1----:R-:W4:Y:S04]  /*fade0*/  LDL.LU R12, [R1+0x2a78] ;  /* 0x002a7800010c7983 */ /* 0x002f280000300800 */
[----:B------:R1:W-:Y:S01]  /*fadf0*/  STL [R1+0x2a64], R11 ;  /* 0x002a640b01007387 */ /* 0x0003e20000100800 */
[----:B------:R-:W-:Y:S02]  /*fae00*/  IADD3.X R9, PT, PT, R9, UR9, RZ, P2, !PT ;  /* 0x0000000909097c10 */ /* 0x000fe400097fe4ff */
[----:B------:R-:W-:Y:S01]  /*fae10*/  IADD3 R5, P2, PT, R5, UR15, RZ ;  /* 0x0000000f05057c10 */ /* 0x000fe2000ff5e0ff */
[----:B-1----:R-:W4:Y:S01]  /*fae20*/  LDL.LU R11, [R1+0x2aa4] ;  /* 0x002aa400010b7983 */ /* 0x002f220000300800 */
[----:B------:R-:W-:-:S03]  /*fae30*/  IADD3.X R72, PT, PT, R72, UR9, RZ, P4, !PT ;  /* 0x0000000948487c10 */ /* 0x000fc6000a7fe4ff */
[----:B------:R1:W-:Y:S04]  /*fae40*/  STL [R1+0x2a20], R9 ;  /* 0x002a200901007387 */ /* 0x0003e80000100800 */
[----:B-1----:R-:W4:Y:S01]  /*fae50*/  LDL.LU R9, [R1+0x2a80] ;  /* 0x002a800001097983 */ /* 0x002f220000300800 */
[----:B------:R-:W-:-:S03]  /*fae60*/  IADD3 R16, P4, PT, R16, UR15, RZ ;  /* 0x0000000f10107c10 */ /* 0x000fc6000ff9e0ff */
[----:B------:R1:W-:Y:S04]  /*fae70*/  STL [R1+0x2a6c], R5 ;  /* 0x002a6c0501007387 */ /* 0x0003e80000100800 */
[----:B-1----:R-:W4:Y:S04]  /*fae80*/  LDL.LU R5, [R1+0x2a88] ;  /* 0x002a880001057983 */ /* 0x002f280000300800 */
[----:B------:R-:W4:Y:S04]  /*fae90*/  LDL.LU R65, [R1+0x2acc] ;  /* 0x002acc0001417983 */ /* 0x000f280000300800 */
[----:B------:R-:W-:Y:S01]  /*faea0*/  STL [R1+0x2a74], R16 ;  /* 0x002a741001007387 */ /* 0x000fe20000100800 */
[----:B---3--:R-:W-:-:S02]  /*faeb0*/  IADD3.X R79, PT, PT, R79, UR9, RZ, P3, !PT ;  /* 0x000000094f4f7c10 */ /* 0x008fc40009ffe4ff */
[----:B--2---:R-:W-:-:S05]  /*faec0*/  IADD3 R4, P3, PT, R4, UR15, RZ ;  /* 0x0000000f04047c10 */ /* 0x004fca000ff7e0ff */
[----:B------:R1:W-:Y:S04]  /*faed0*/  STL [R1+0x2a7c], R4 ;  /* 0x002a7c0401007387 */ /* 0x0003e80000100800 */
[----:B-1----:R-:W2:Y:S01]  /*faee0*/  LDL.LU R4, [R1+0x2a90] ;  /* 0x002a900001047983 */ /* 0x002ea20000300800 */
[----:B------:R-:W-:-:S03]  /*faef0*/  IADD3.X R3, PT, PT, R3, UR9, RZ, P6, !PT ;  /* 0x0000000903037c10 */ /* 0x000fc6000b7fe4ff */
[----:B------:R-:W3:Y:S04]  /*faf00*/  LDL.LU R54, [R1+0x2ad4] ;  /* 0x002ad40001367983 */ /* 0x000ee80000300800 */
[----:B------:R-:W-:Y:S04]  /*faf10*/  STL [R1+0x2a48], R72 ;  /* 0x002a484801007387 */ /* 0x000fe80000100800 */
[----:B------:R1:W-:Y:S04]  /*faf20*/  STL [R1+0x2a58], R3 ;  /* 0x002a580301007387 */ /* 0x0003e80000100800 */
[----:B-1----:R-:W3:Y:S01]  /*faf30*/  LDL.LU R3, [R1+0x2adc] ;  /* 0x002adc0001037983 */ /* 0x002ee20000300800 */
[----:B----4-:R-:W-:-:S02]  /*faf40*/  IADD3 R13, P6, PT, R13, UR15, RZ ;  /* 0x0000000f0d0d7c10 */ /* 0x010fc4000ffde0ff */
[----:B------:R-:W-:Y:S02]  /*faf50*/  IADD3.X R15, PT, PT, R15, UR9, RZ, P5, !PT ;  /* 0x000000090f0f7c10 */ /* 0x000fe4000affe4ff */
[----:B------:R-:W-:Y:S01]  /*faf60*/  IADD3 R10, P5, PT, R10, UR15, RZ ;  /* 0x0000000f0a0a7c10 */ /* 0x000fe2000ffbe0ff */
[----:B------:R-:W-:Y:S04]  /*faf70*/  STL [R1+0x2a50], R79 ;  /* 0x002a504f01007387 */ /* 0x000fe80000100800 */
[----:B------:R1:W-:Y:S01]  /*faf80*/  STL [R1+0x2a84], R13 ;  /* 0x002a840d01007387 */ /* 0x0003e20000100800 */
[----:B------:R-:W-:-:S03]  /*faf90*/  IADD3.X R8, PT, PT, R8, UR9, RZ, P2, !PT ;  /* 0x0000000908087c10 */ /* 0x000fc600097fe4ff */
        /* <DEDUP_REMOVED lines=8> */
[----:B------:R1:W-:Y:S01]  /*fb020*/  STL [R1+0x2a94], R7 ;  /* 0x002a940701007387 */ /* 0x0003e20000100800 */
[----:B------:R-:W-:-:S03]  /*fb030*/  IADD3 R14, P4, PT, R14, UR15, RZ ;  /* 0x0000000f0e0e7c10 */ /* 0x000fc6000ff9e0ff */
[----:B-1----:R-:W4:Y:S01]  /*fb040*/  LDL.LU R7, [R1+0x2aec] ;  /* 0x002aec0001077983 */ /* 0x002f220000300800 */
[----:B------:R-:W-:-:S03]  /*fb050*/  IADD3.X R12, PT, PT, R12, UR9, RZ, P3, !PT ;  /* 0x000000090c0c7c10 */ /* 0x000fc60009ffe4ff */
[----:B------:R-:W4:Y:S04]  /*fb060*/  LDL.LU R74, [R1+0x2ac8] ;  /* 0x002ac800014a7983 */ /* 0x000f280000300800 */
[----:B------:R1:W-:Y:S01]  /*fb070*/  STL [R1+0x2a70], R6 ;  /* 0x002a700601007387 */ /* 0x0003e20000100800 */
[----:B------:R-:W-:-:S03]  /*fb080*/  IADD3 R11, P3, PT, R11, UR15, RZ ;  /* 0x0000000f0b0b7c10 */ /* 0x000fc6000ff7e0ff */
[----:B-1----:R-:W4:Y:S04]  /*fb090*/  LDL.LU R6, [R1+0x2af4] ;  /* 0x002af40001067983 */ /* 0x002f280000300800 */
[----:B------:R-:W4:Y:S04]  /*fb0a0*/  LDL.LU R16, [R1+0x2afc] ;  /* 0x002afc0001107983 */ /* 0x000f280000300800 */
[----:B------:R-:W4:Y:S04]  /*fb0b0*/  LDL.LU R55, [R1+0x2ad0] ;  /* 0x002ad00001377983 */ /* 0x000f280000300800 */
[----:B------:R-:W-:Y:S01]  /*fb0c0*/  STL [R1+0x2a9c], R14 ;  /* 0x002a9c0e01007387 */ /* 0x000fe20000100800 */
[----:B------:R-:W-:-:S03]  /*fb0d0*/  IADD3.X R9, PT, PT, R9, UR9, RZ, P6, !PT ;  /* 0x0000000909097c10 */ /* 0x000fc6000b7fe4ff */
[----:B------:R-:W-:Y:S04]  /*fb0e0*/  STL [R1+0x2a78], R12 ;  /* 0x002a780c01007387 */ /* 0x000fe80000100800 */
[----:B------:R1:W-:Y:S01]  /*fb0f0*/  STL [R1+0x2aa4], R11 ;  /* 0x002aa40b01007387 */ /* 0x0003e20000100800 */
[----:B------:R-:W-:-:S03]  /*fb100*/  IADD3.X R5, PT, PT, R5, UR9, RZ, P5, !PT ;  /* 0x0000000905057c10 */ /* 0x000fc6000affe4ff */
[----:B-1----:R-:W4:Y:S04]  /*fb110*/  LDL.LU R11, [R1+0x2ad8] ;  /* 0x002ad800010b7983 */ /* 0x002f280000300800 */
[----:B------:R-:W-:Y:S04]  /*fb120*/  STL [R1+0x2a80], R9 ;  /* 0x002a800901007387 */ /* 0x000fe80000100800 */
[----:B------:R-:W4:Y:S04]  /*fb130*/  LDL.LU R15, [R1+0x2b04] ;  /* 0x002b0400010f7983 */ /* 0x000f280000300800 */
[----:B------:R-:W4:Y:S04]  /*fb140*/  LDL.LU R12, [R1+0x2ae0] ;  /* 0x002ae000010c7983 */ /* 0x000f280000300800 */
[----:B------:R1:W-:Y:S01]  /*fb150*/  STL [R1+0x2a88], R5 ;  /* 0x002a880501007387 */ /* 0x0003e20000100800 */
[----:B------:R-:W-:-:S03]  /*fb160*/  IADD3 R65, P6, PT, R65, UR15, RZ ;  /* 0x0000000f41417c10 */ /* 0x000fc6000ffde0ff */
[----:B-1----:R-:W4:Y:S04]  /*fb170*/  LDL.LU R5, [R1+0x2b0c] ;  /* 0x002b0c0001057983 */ /* 0x002f280000300800 */
[----:B------:R-:W4:Y:S01]  /*fb180*/  LDL.LU R9, [R1+0x2ae8] ;  /* 0x002ae80001097983 */ /* 0x000f220000300800 */
[----:B--2---:R-:W-:-:S05]  /*fb190*/  IADD3.X R4, PT, PT, R4, UR9, RZ, P2, !PT ;  /* 0x0000000904047c10 */ /* 0x004fca00097fe4ff */
[----:B------:R1:W-:Y:S04]  /*fb1a0*/  STL [R1+0x2a90], R4 ;  /* 0x002a900401007387 */ /* 0x0003e80000100800 */
[----:B-1----:R-:W2:Y:S01]  /*fb1b0*/  LDL.LU R4, [R1+0x2b14] ;  /* 0x002b140001047983 */ /* 0x002ea20000300800 */
[----:B---3--:R-:W-:-:S03]  /*fb1c0*/  IADD3 R3, P2, PT, R3, UR15, RZ ;  /* 0x0000000f03037c10 */ /* 0x008fc6000ff5e0ff */
[----:B------:R-:W-:Y:S04]  /*fb1d0*/  STL [R1+0x2acc], R65 ;  /* 0x002acc4101007387 */ /* 0x000fe80000100800 */
[----:B------:R1:W-:Y:S04]  /*fb1e0*/  STL [R1+0x2adc], R3 ;  /* 0x002adc0301007387 */ /* 0x0003e80000100800 */
[----:B-1----:R-:W3:Y:S01]  /*fb1f0*/  LDL.LU R3, [R1+0x2af0] ;  /* 0x002af00001037983 */ /* 0x002ee20000300800 */
[----:B------:R-:W-:Y:S02]  /*fb200*/  IADD3 R54, P5, PT, R54, UR15, RZ ;  /* 0x0000000f36367c10 */ /* 0x000fe4000ffbe0ff */
[----:B----4-:R-:W-:-:S03]  /*fb210*/  IADD3.X R13, PT, PT, R13, UR9, RZ, P4, !PT ;  /* 0x000000090d0d7c10 */ /* 0x010fc6000a7fe4ff */
[----:B------:R-:W-:Y:S04]  /*fb220*/  STL [R1+0x2ad4], R54 ;  /* 0x002ad43601007387 */ /* 0x000fe80000100800 */
[----:B------:R-:W4:Y:S04]  /*fb230*/  LDL.LU R14, [R1+0x2b1c] ;  /* 0x002b1c00010e7983 */ /* 0x000f280000300800 */
[----:B------:R1:W-:Y:S01]  /*fb240*/  STL [R1+0x2a98], R13 ;  /* 0x002a980d01007387 */ /* 0x0003e20000100800 */
[----:B------:R-:W-:-:S03]  /*fb250*/  IADD3 R10, P4, PT, R10, UR15, RZ ;  /* 0x0000000f0a0a7c10 */ /* 0x000fc6000ff9e0ff */
[----:B-1----:R-:W4:Y:S04]  /*fb260*/  LDL.LU R13, [R1+0x2af8] ;  /* 0x002af800010d7983 */ /* 0x002f280000300800 */
[----:B------:R1:W-:Y:S01]  /*fb270*/  STL [R1+0x2ae4], R10 ;  /* 0x002ae40a01007387 */ /* 0x0003e20000100800 */
[----:B------:R-:W-:-:S03]  /*fb280*/  IADD3.X R8, PT, PT, R8, UR9, RZ, P3, !PT ;  /* 0x0000000908087c10 */ /* 0x000fc60009ffe4ff */
[----:B-1----:R-:W4:Y:S04]  /*fb290*/  LDL.LU R10, [R1+0x2b24] ;  /* 0x002b2400010a7983 */ /* 0x002f280000300800 */
[----:B------:R1:W-:Y:S01]  /*fb2a0*/  STL [R1+0x2aa0], R8 ;  /* 0x002aa00801007387 */ /* 0x0003e20000100800 */
[----:B------:R-:W-:-:S03]  /*fb2b0*/  IADD3 R7, P3, PT, R7, UR15, RZ ;  /* 0x0000000f07077c10 */ /* 0x000fc6000ff7e0ff */
[----:B-1----:R-:W4:Y:S01]  /*fb2c0*/  LDL.LU R8, [R1+0x2b00] ;  /* 0x002b000001087983 */ /* 0x002f220000300800 */
[----:B------:R-:W-:-:S03]  /*fb2d0*/  IADD3.X R74, PT, PT, R74, UR9, RZ, P6, !PT ;  /* 0x000000094a4a7c10 */ /* 0x000fc6000b7fe4ff */
[----:B------:R1:W-:Y:S04]  /*fb2e0*/  STL [R1+0x2aec], R7 ;  /* 0x002aec0701007387 */ /* 0x0003e80000100800 */
[----:B-1----:R-:W4:Y:S01]  /*fb2f0*/  LDL.LU R7, [R1+0x2b08] ;  /* 0x002b080001077983 */ /* 0x002f220000300800 */
[----:B------:R-:W-:-:S05]  /*fb300*/  IADD3 R6, P6, PT, R6, UR15, RZ ;  /* 0x0000000f06067c10 */ /* 0x000fca000ffde0ff */
[----:B------:R1:W-:Y:S01]  /*fb310*/  STL [R1+0x2af4], R6 ;  /* 0x002af40601007387 */ /* 0x0003e20000100800 */
[----:B------:R-:W-:Y:S02]  /*fb320*/  IADD3.X R55, PT, PT, R55, UR9, RZ, P5, !PT ;  /* 0x0000000937377c10 */ /* 0x000fe4000affe4ff */
[----:B------:R-:W-:Y:S01]  /*fb330*/  IADD3 R16, P5, PT, R16, UR15, RZ ;  /* 0x0000000f10107c10 */ /* 0x000fe2000ffbe0ff */
[----:B-1----:R-:W4:Y:S04]  /*fb340*/  LDL.LU R6, [R1+0x2b10] ;  /* 0x002b100001067983 */ /* 0x002f280000300800 */
[----:B------:R-:W4:Y:S04]  /*fb350*/  LDL.LU R67, [R1+0x2b4c] ;  /* 0x002b4c0001437983 */ /* 0x000f280000300800 */
[----:B------:R-:W4:Y:S04]  /*fb360*/  LDL.LU R70, [R1+0x2b54] ;  /* 0x002b540001467983 */ /* 0x000f280000300800 */
[----:B------:R-:W-:Y:S01]  /*fb370*/  STL [R1+0x2ac8], R74 ;  /* 0x002ac84a01007387 */ /* 0x000fe20000100800 */
[----:B------:R-:W-:-:S03]  /*fb380*/  IADD3.X R11, PT, PT, R11, UR9, RZ, P2, !PT ;  /* 0x000000090b0b7c10 */ /* 0x000fc600097fe4ff */
[----:B------:R-:W-:Y:S04]  /*fb390*/  STL [R1+0x2afc], R16 ;  /* 0x002afc1001007387 */ /* 0x000fe80000100800 */
[----:B------:R1:W-:Y:S01]  /*fb3a0*/  STL [R1+0x2ad8], R11 ;  /* 0x002ad80b01007387 */ /* 0x0003e20000100800 */
[----:B------:R-:W-:Y:S02]  /*fb3b0*/  IADD3 R15, P2, PT, R15, UR15, RZ ;  /* 0x0000000f0f0f7c10 */ /* 0x000fe4000ff5e0ff */
[----:B------:R-:W-:Y:S01]  /*fb3c0*/  IADD3.X R12, PT, PT, R12, UR9, RZ, P4, !PT ;  /* 0x000000090c0c7c10 */ /* 0x000fe2000a7fe4ff */
[----:B-1----:R-:W4:Y:S04]  /*fb3d0*/  LDL.LU R11, [R1+0x2b5c] ;  /* 0x002b5c00010b7983 */ /* 0x002f280000300800 */
[----:B------:R-:W-:Y:S01]  /*fb3e0*/  STL [R1+0x2ad0], R55 ;  /* 0x002ad03701007387 */ /* 0x000fe20000100800 */
[----:B------:R-:W-:-:S02]  /*fb3f0*/  IADD3 R5, P4, PT, R5, UR15, RZ ;  /* 0x0000000f05057c10 */ /* 0x000fc4000ff9e0ff */
[----:B------:R-:W-:-:S03]  /*fb400*/  IADD3.X R9, PT, PT, R9, UR9, RZ, P3, !PT ;  /* 0x0000000909097c10 */ /* 0x000fc60009ffe4ff */
[----:B------:R1:W-:Y:S04]  /*fb410*/  STL [R1+0x2b0c], R5 ;  /* 0x002b0c0501007387 */ /* 0x0003e80000100800 */
[----:B------:R-:W-:Y:S04]  /*fb420*/  STL [R1+0x2b04], R15 ;  /* 0x002b040f01007387 */ /* 0x000fe80000100800 */
[----:B-1----:R-:W4:Y:S04]  /*fb430*/  LDL.LU R5, [R1+0x2b18] ;  /* 0x002b180001057983 */ /* 0x002f280000300800 */
[----:B------:R1:W-:Y:S04]  /*fb440*/  STL [R1+0x2ae0], R12 ;  /* 0x002ae00c01007387 */ /* 0x0003e80000100800 */
[----:B-1----:R-:W4:Y:S04]  /*fb450*/  LDL.LU R12, [R1+0x2b64] ;  /* 0x002b6400010c7983 */ /* 0x002f280000300800 */
[----:B------:R1:W-:Y:S04]  /*fb460*/  STL [R1+0x2ae8], R9 ;  /* 0x002ae80901007387 */ /* 0x0003e80000100800 */
[----:B-1----:R-:W4:Y:S01]  /*fb470*/  LDL.LU R9, [R1+0x2b20] ;  /* 0x002b200001097983 */ /* 0x002f220000300800 */
[----:B--2---:R-:W-:-:S05]  /*fb480*/  IADD3 R4, P3, PT, R4, UR15, RZ ;  /* 0x0000000f04047c10 */ /* 0x004fca000ff7e0ff */
[----:B------:R1:W-:Y:S04]  /*fb490*/  STL [R1+0x2b14], R4 ;  /* 0x002b140401007387 */ /* 0x0003e80000100800 */
[----:B-1----:R-:W2:Y:S04]  /*fb4a0*/  LDL.LU R4, [R1+0x2b6c] ;  /* 0x002b6c0001047983 */ /* 0x002ea80000300800 */
[----:B------:R-:W2:Y:S01]  /*fb4b0*/  LDL.LU R68, [R1+0x2b48] ;  /* 0x002b480001447983 */ /* 0x000ea20000300800 */
[----:B---3--:R-:W-:-:S05]  /*fb4c0*/  IADD3.X R3, PT, PT, R3, UR9, RZ, P6, !PT ;  /* 0x0000000903037c10 */ /* 0x008fca000b7fe4ff */
[----:B------:R1:W-:Y:S04]  /*fb4d0*/  STL [R1+0x2af0], R3 ;  /* 0x002af00301007387 */ /* 0x0003e80000100800 */
[----:B-1----:R-:W3:Y:S01]  /*fb4e0*/  LDL.LU R3, [R1+0x2b74] ;  /* 0x002b740001037983 */ /* 0x002ee20000300800 */
[----:B----4-:R-:W-:-:S03]  /*fb4f0*/  IADD3 R14, P6, PT, R14, UR15, RZ ;  /* 0x0000000f0e0e7c10 */ /* 0x010fc6000ffde0ff */
[----:B------:R-:W4:Y:S01]  /*fb500*/  LDL.LU R71, [R1+0x2b50] ;  /* 0x002b500001477983 */ /* 0x000f220000300800 */
[----:B------:R-:W-:-:S03]  /*fb510*/  IADD3.X R13, PT, PT, R13, UR9, RZ, P5, !PT ;  /* 0x000000090d0d7c10 */ /* 0x000fc6000affe4ff */
[----:B------:R-:W-:Y:S04]  /*fb520*/  STL [R1+0x2b1c], R14 ;  /* 0x002b1c0e01007387 */ /* 0x000fe80000100800 */
[----:B------:R-:W4:Y:S04]  /*fb530*/  LDL.LU R17, [R1+0x2b7c] ;  /* 0x002b7c0001117983 */ /* 0x000f280000300800 */
[----:B------:R-:W-:Y:S01]  /*fb540*/  STL [R1+0x2af8], R13 ;  /* 0x002af80d01007387 */ /* 0x000fe20000100800 */
[----:B------:R-:W-:-:S05]  /*fb550*/  IADD3 R10, P5, PT, R10, UR15, RZ ;  /* 0x0000000f0a0a7c10 */ /* 0x000fca000ffbe0ff */
[----:B------:R1:W-:Y:S01]  /*fb560*/  STL [R1+0x2b24], R10 ;  /* 0x002b240a01007387 */ /* 0x0003e20000100800 */
[----:B------:R-:W-:-:S03]  /*fb570*/  IADD3.X R8, PT, PT, R8, UR9, RZ, P2, !PT ;  /* 0x0000000908087c10 */ /* 0x000fc600097fe4ff */
[----:B-1----:R-:W4:Y:S04]  /*fb580*/  LDL.LU R10, [R1+0x2b58] ;  /* 0x002b5800010a7983 */ /* 0x002f280000300800 */
[----:B------:R1:W-:Y:S01]  /*fb590*/  STL [R1+0x2b00], R8 ;  /* 0x002b000801007387 */ /* 0x0003e20000100800 */
[----:B------:R-:W-:-:S03]  /*fb5a0*/  IADD3.X R7, PT, PT, R7, UR9, RZ, P4, !PT ;  /* 0x0000000907077c10 */ /* 0x000fc6000a7fe4ff */
[----:B-1----:R-:W4:Y:S04]  /*fb5b0*/  LDL.LU R8, [R1+0x2b84] ;  /* 0x002b840001087983 */ /* 0x002f280000300800 */
[----:B------:R1:W-:Y:S04]  /*fb5c0*/  STL [R1+0x2b08], R7 ;  /* 0x002b080701007387 */ /* 0x0003e80000100800 */
[----:B-1----:R-:W4:Y:S01]  /*fb5d0*/  LDL.LU R7, [R1+0x2b60] ;  /* 0x002b600001077983 */ /* 0x002f220000300800 */
[----:B------:R-:W-:-:S03]  /*fb5e0*/  IADD3.X R6, PT, PT, R6, UR9, RZ, P3, !PT ;  /* 0x0000000906067c10 */ /* 0x000fc60009ffe4ff */
[----:B------:R-:W4:Y:S01]  /*fb5f0*/  LDL.LU R16, [R1+0x2b8c] ;  /* 0x002b8c0001107983 */ /* 0x000f220000300800 */
[----:B------:R-:W-:-:S03]  /*fb600*/  IADD3 R67, P2, PT, R67, UR15, RZ ;  /* 0x0000000f43437c10 */ /* 0x000fc6000ff5e0ff */
[----:B------:R-:W4:Y:S04]  /*fb610*/  LDL.LU R15, [R1+0x2b68] ;  /* 0x002b6800010f7983 */ /* 0x000f280000300800 */
[----:B------:R1:W-:Y:S01]  /*fb620*/  STL [R1+0x2b10], R6 ;  /* 0x002b100601007387 */ /* 0x0003e20000100800 */
[----:B------:R-:W-:-:S03]  /*fb630*/  IADD3 R70, P4, PT, R70, UR15, RZ ;  /* 0x0000000f46467c10 */ /* 0x000fc6000ff9e0ff */
[----:B-1----:R-:W4:Y:S04]  /*fb640*/  LDL.LU R6, [R1+0x2b94] ;  /* 0x002b940001067983 */ /* 0x002f280000300800 */
[----:B------:R-:W-:Y:S04]  /*fb650*/  STL [R1+0x2b4c], R67 ;  /* 0x002b4c4301007387 */ /* 0x000fe80000100800 */
[----:B------:R-:W4:Y:S01]  /*fb660*/  LDL.LU R14, [R1+0x2b70] ;  /* 0x002b7000010e7983 */ /* 0x000f220000300800 */
[----:B------:R-:W-:-:S03]  /*fb670*/  IADD3 R11, P3, PT, R11, UR15, RZ ;  /* 0x0000000f0b0b7c10 */ /* 0x000fc6000ff7e0ff */
[----:B------:R-:W4:Y:S04]  /*fb680*/  LDL.LU R13, [R1+0x2b9c] ;  /* 0x002b9c00010d7983 */ /* 0x000f280000300800 */
[----:B------:R1:W-:Y:S04]  /*fb690*/  STL [R1+0x2b5c], R11 ;  /* 0x002b5c0b01007387 */ /* 0x0003e80000100800 */
[----:B-1----:R-:W4:Y:S04]  /*fb6a0*/  LDL.LU R11, [R1+0x2b78] ;  /* 0x002b7800010b7983 */ /* 0x002f280000300800 */
[----:B------:R-:W-:Y:S01]  /*fb6b0*/  STL [R1+0x2b54], R70 ;  /* 0x002b544601007387 */ /* 0x000fe20000100800 */
[----:B------:R-:W-:-:S05]  /*fb6c0*/  IADD3.X R5, PT, PT, R5, UR9, RZ, P6, !PT ;  /* 0x0000000905057c10 */ /* 0x000fca000b7fe4ff */
[----:B------:R1:W-:Y:S01]  /*fb6d0*/  STL [R1+0x2b18], R5 ;  /* 0x002b180501007387 */ /* 0x0003e20000100800 */
[----:B------:R-:W-:-:S03]  /*fb6e0*/  IADD3 R12, P6, PT, R12, UR15, RZ ;  /* 0x0000000f0c0c7c10 */ /* 0x000fc6000ffde0ff */
[----:B-1----:R-:W4:Y:S04]  /*fb6f0*/  LDL.LU R5, [R1+0x2ba4] ;  /* 0x002ba40001057983 */ /* 0x002f280000300800 */
[----:B------:R1:W-:Y:S01]  /*fb700*/  STL [R1+0x2b64], R12 ;  /* 0x002b640c01007387 */ /* 0x0003e20000100800 */
[----:B------:R-:W-:-:S03]  /*fb710*/  IADD3.X R9, PT, PT, R9, UR9, RZ, P5, !PT ;  /* 0x0000000909097c10 */ /* 0x000fc6000affe4ff */
[----:B-1----:R-:W4:Y:S04]  /*fb720*/  LDL.LU R12, [R1+0x2b80] ;  /* 0x002b8000010c7983 */ /* 0x002f280000300800 */
[----:B------:R1:W-:Y:S04]  /*fb730*/  STL [R1+0x2b20], R9 ;  /* 0x002b200901007387 */ /* 0x0003e80000100800 */
[----:B-1----:R-:W4:Y:S01]  /*fb740*/  LDL.LU R9, [R1+0x2b88] ;  /* 0x002b880001097983 */ /* 0x002f220000300800 */
[----:B--2---:R-:W-:Y:S02]  /*fb750*/  IADD3 R4, P5, PT, R4, UR15, RZ ;  /* 0x0000000f04047c10 */ /* 0x004fe4000ffbe0ff */
[----:B------:R-:W-:-:S03]  /*fb760*/  IADD3.X R68, PT, PT, R68, UR9, RZ, P2, !PT ;  /* 0x0000000944447c10 */ /* 0x000fc600097fe4ff */
[----:B------:R1:W-:Y:S04]  /*fb770*/  STL [R1+0x2b6c], R4 ;  /* 0x002b6c0401007387 */ /* 0x0003e80000100800 */
[----:B-1----:R-:W2:Y:S01]  /*fb780*/  LDL.LU R4, [R1+0x2b90] ;  /* 0x002b900001047983 */ /* 0x002ea20000300800 */
[----:B---3--:R-:W-:-:S05]  /*fb790*/  IADD3 R3, P2, PT, R3, UR15, RZ ;  /* 0x0000000f03037c10 */ /* 0x008fca000ff5e0ff */
[----:B------:R1:W-:Y:S04]  /*fb7a0*/  STL [R1+0x2b74], R3 ;  /* 0x002b740301007387 */ /* 0x0003e80000100800 */
[----:B-1----:R-:W3:Y:S04]  /*fb7b0*/  LDL.LU R3, [R1+0x2bdc] ;  /* 0x002bdc0001037983 */ /* 0x002ee80000300800 */
[----:B------:R-:W3:Y:S01]  /*fb7c0*/  LDL.LU R36, [R1+0x2bcc] ;  /* 0x002bcc0001247983 */ /* 0x000ee20000300800 */
[----:B----4-:R-:W-:Y:S02]  /*fb7d0*/  IADD3.X R71, PT, PT, R71, UR9, RZ, P4, !PT ;  /* 0x0000000947477c10 */ /* 0x010fe4000a7fe4ff */
[----:B------:R-:W-:Y:S01]  /*fb7e0*/  IADD3 R17, P4, PT, R17, UR15, RZ ;  /* 0x0000000f11117c10 */ /* 0x000fe2000ff9e0ff */
[----:B------:R-:W4:Y:S04]  /*fb7f0*/  LDL.LU R57, [R1+0x2bd4] ;  /* 0x002bd40001397983 */ /* 0x000f280000300800 */
[----:B------:R-:W-:Y:S04]  /*fb800*/  STL [R1+0x2b48], R68 ;  /* 0x002b484401007387 */ /* 0x000fe80000100800 */
[----:B------:R-:W-:Y:S01]  /*fb810*/  STL [R1+0x2b7c], R17 ;  /* 0x002b7c1101007387 */ /* 0x000fe20000100800 */
[----:B------:R-:W-:-:S05]  /*fb820*/  IADD3.X R10, PT, PT, R10, UR9, RZ, P3, !PT ;  /* 0x000000090a0a7c10 */ /* 0x000fca0009ffe4ff */
[----:B------:R1:W-:Y:S01]  /*fb830*/  STL [R1+0x2b58], R10 ;  /* 0x002b580a01007387 */ /* 0x0003e20000100800 */
[----:B------:R-:W-:-:S03]  /*fb840*/  IADD3 R8, P3, PT, R8, UR15, RZ ;  /* 0x0000000f08087c10 */ /* 0x000fc6000ff7e0ff */
[----:B-1----:R-:W4:Y:S04]  /*fb850*/  LDL.LU R10, [R1+0x2b98] ;  /* 0x002b9800010a7983 */ /* 0x002f280000300800 */
[----:B------:R-:W-:Y:S04]  /*fb860*/  STL [R1+0x2b50], R71 ;  /* 0x002b504701007387 */ /* 0x000fe80000100800 */
[----:B------:R1:W-:Y:S01]  /*fb870*/  STL [R1+0x2b84], R8 ;  /* 0x002b840801007387 */ /* 0x0003e20000100800 */
[----:B------:R-:W-:-:S03]  /*fb880*/  IADD3.X R7, PT, PT, R7, UR9, RZ, P6, !PT ;  /* 0x0000000907077c10 */ /* 0x000fc6000b7fe4ff */
[----:B-1----:R-:W4:Y:S01]  /*fb890*/  LDL.LU R8, [R1+0x2be4] ;  /* 0x002be40001087983 */ /* 0x002f220000300800 */
[----:B------:R-:W-:Y:S02]  /*fb8a0*/  IADD3 R16, P6, PT, R16, UR15, RZ ;  /* 0x0000000f10107c10 */ /* 0x000fe4000ffde0ff */
[----:B------:R-:W-:Y:S01]  /*fb8b0*/  IADD3.X R15, PT, PT, R15, UR9, RZ, P5, !PT ;  /* 0x000000090f0f7c10 */ /* 0x000fe2000affe4ff */
[----:B------:R1:W-:Y:S04]  /*fb8c0*/  STL [R1+0x2b60], R7 ;  /* 0x002b600701007387 */ /* 0x0003e80000100800 */
[----:B-1----:R-:W4:Y:S01]  /*fb8d0*/  LDL.LU R7, [R1+0x2ba0] ;  /* 0x002ba00001077983 */ /* 0x002f220000300800 */
[----:B------:R-:W-:-:S05]  /*fb8e0*/  IADD3 R6, P5, PT, R6, UR15, RZ ;  /* 0x0000000f06067c10 */ /* 0x000fca000ffbe0ff */
[----:B------:R1:W-:Y:S01]  /*fb8f0*/  STL [R1+0x2b94], R6 ;  /* 0x002b940601007387 */ /* 0x0003e20000100800 */
[----:B------:R-:W-:-:S03]  /*fb900*/  IADD3.X R14, PT, PT, R14, UR9, RZ, P2, !PT ;  /* 0x000000090e0e7c10 */ /* 0x000fc600097fe4ff */
[----:B------:R-:W-:Y:S01]  /*fb910*/  STL [R1+0x2b8c], R16 ;  /* 0x002b8c1001007387 */ /* 0x000fe20000100800 */
[----:B------:R-:W-:-:S03]  /*fb920*/  IADD3 R13, P2, PT, R13, UR15, RZ ;  /* 0x0000000f0d0d7c10 */ /* 0x000fc6000ff5e0ff */
[----:B-1----:R-:W4:Y:S04]  /*fb930*/  LDL.LU R6, [R1+0x2bec] ;  /* 0x002bec0001067983 */ /* 0x002f280000300800 */
[----:B------:R-:W-:Y:S04]  /*fb940*/  STL [R1+0x2b68], R15 ;  /* 0x002b680f01007387 */ /* 0x000fe80000100800 */
[----:B------:R-:W4:Y:S01]  /*fb950*/  LDL.LU R37, [R1+0x2bc8] ;  /* 0x002bc80001257983 */ /* 0x000f220000300800 */
[----:B------:R-:W-:-:S05]  /*fb960*/  IADD3.X R11, PT, PT, R11, UR9, RZ, P4, !PT ;  /* 0x000000090b0b7c10 */ /* 0x000fca000a7fe4ff */
[----:B------:R1:W-:Y:S04]  /*fb970*/  STL [R1+0x2b78], R11 ;  /* 0x002b780b01007387 */ /* 0x0003e80000100800 */
[----:B------:R-:W-:Y:S04]  /*fb980*/  STL [R1+0x2b70], R14 ;  /* 0x002b700e01007387 */ /* 0x000fe80000100800 */
[----:B-1----:R-:W4:Y:S04]  /*fb990*/  LDL.LU R11, [R1+0x2bf4] ;  /* 0x002bf400010b7983 */ /* 0x002f280000300800 */
[----:B------:R-:W-:Y:S01]  /*fb9a0*/  STL [R1+0x2b9c], R13 ;  /* 0x002b9c0d01007387 */ /* 0x000fe20000100800 */
[----:B------:R-:W-:-:S05]  /*fb9b0*/  IADD3 R5, P4, PT, R5, UR15, RZ ;  /* 0x0000000f05057c10 */ /* 0x000fca000ff9e0ff */
[----:B------:R1:W-:Y:S04]  /*fb9c0*/  STL [R1+0x2ba4], R5 ;  /* 0x002ba40501007387 */ /* 0x0003e80000100800 */
[----:B-1----:R-:W4:Y:S01]  /*fb9d0*/  LDL.LU R5, [R1+0x2bfc] ;  /* 0x002bfc0001057983 */ /* 0x002f220000300800 */
[----:B------:R-:W-:-:S03]  /*fb9e0*/  IADD3.X R12, PT, PT, R12, UR9, RZ, P3, !PT ;  /* 0x000000090c0c7c10 */ /* 0x000fc60009ffe4ff */
[----:B------:R-:W4:Y:S01]  /*fb9f0*/  LDL.LU R60, [R1+0x2bd0] ;  /* 0x002bd000013c7983 */ /* 0x000f220000300800 */
[----:B------:R-:W-:-:S05]  /*fba00*/  IADD3.X R9, PT, PT, R9, UR9, RZ, P6, !PT ;  /* 0x0000000909097c10 */ /* 0x000fca000b7fe4ff */
[----:B------:R1:W-:Y:S04]  /*fba10*/  STL [R1+0x2b88], R9 ;  /* 0x002b880901007387 */ /* 0x0003e80000100800 */
[----:B------:R-:W-:Y:S04]  /*fba20*/  STL [R1+0x2b80], R12 ;  /* 0x002b800c01007387 */ /* 0x000fe80000100800 */
[----:B-1----:R-:W4:Y:S01]  /*fba30*/  LDL.LU R9, [R1+0x2bd8] ;  /* 0x002bd80001097983 */ /* 0x002f220000300800 */
[----:B--2---:R-:W-:Y:S02]  /*fba40*/  IADD3.X R4, PT, PT, R4, UR9, RZ, P5, !PT ;  /* 0x0000000904047c10 */ /* 0x004fe4000affe4ff */
[----:B---3--:R-:W-:-:S02]  /*fba50*/  IADD3 R36, P3, PT, R36, UR15, RZ ;  /* 0x0000000f24247c10 */ /* 0x008fc4000ff7e0ff */
[----:B------:R-:W-:-:S03]  /*fba60*/  IADD3 R3, P5, PT, R3, UR15, RZ ;  /* 0x0000000f03037c10 */ /* 0x000fc6000ffbe0ff */
[----:B------:R-:W-:Y:S04]  /*fba70*/  STL [R1+0x2bcc], R36 ;  /* 0x002bcc2401007387 */ /* 0x000fe80000100800 */
[----:B------:R-:W2:Y:S04]  /*fba80*/  LDL.LU R20, [R1+0x2c04] ;  /* 0x002c040001147983 */ /* 0x000ea80000300800 */
[----:B------:R1:W-:Y:S04]  /*fba90*/  STL [R1+0x2b90], R4 ;  /* 0x002b900401007387 */ /* 0x0003e80000100800 */
[----:B------:R-:W3:Y:S04]  /*fbaa0*/  LDL.LU R19, [R1+0x2be0] ;  /* 0x002be00001137983 */ /* 0x000ee80000300800 */
[----:B-1----:R-:W3:Y:S04]  /*fbab0*/  LDL.LU R4, [R1+0x2c0c] ;  /* 0x002c0c0001047983 */ /* 0x002ee80000300800 */
[----:B------:R1:W-:Y:S04]  /*fbac0*/  STL [R1+0x2bdc], R3 ;  /* 0x002bdc0301007387 */ /* 0x0003e80000100800 */
[----:B-1----:R-:W3:Y:S01]  /*fbad0*/  LDL.LU R3, [R1+0x2be8] ;  /* 0x002be80001037983 */ /* 0x002ee20000300800 */
[----:B----4-:R-:W-:-:S02]  /*fbae0*/  IADD3 R57, P6, PT, R57, UR15, RZ ;  /* 0x0000000f39397c10 */ /* 0x010fc4000ffde0ff */
[----:B------:R-:W-:-:S03]  /*fbaf0*/  IADD3.X R10, PT, PT, R10, UR9, RZ, P2, !PT ;  /* 0x000000090a0a7c10 */ /* 0x000fc600097fe4ff */
[----:B------:R-:W-:Y:S04]  /*fbb00*/  STL [R1+0x2bd4], R57 ;  /* 0x002bd43901007387 */ /* 0x000fe80000100800 */
[----:B------:R-:W4:Y:S04]  /*fbb10*/  LDL.LU R18, [R1+0x2c14] ;  /* 0x002c140001127983 */ /* 0x000f280000300800 */
[----:B------:R-:W4:Y:S01]  /*fbb20*/  LDL.LU R17, [R1+0x2bf0] ;  /* 0x002bf00001117983 */ /* 0x000f220000300800 */
[----:B------:R-:W-:-:S03]  /*fbb30*/  IADD3 R8, P2, PT, R8, UR15, RZ ;  /* 0x0000000f08087c10 */ /* 0x000fc6000ff5e0ff */
[----:B------:R-:W-:Y:S04]  /*fbb40*/  STL [R1+0x2b98], R10 ;  /* 0x002b980a01007387 */ /* 0x000fe80000100800 */
[----:B------:R1:W-:Y:S01]  /*fbb50*/  STL [R1+0x2be4], R8 ;  /* 0x002be40801007387 */ /* 0x0003e20000100800 */
[----:B------:R-:W-:-:S03]  /*fbb60*/  IADD3.X R7, PT, PT, R7, UR9, RZ, P4, !PT ;  /* 0x0000000907077c10 */ /* 0x000fc6000a7fe4ff */
[----:B-1----:R-:W4:Y:S04]  /*fbb70*/  LDL.LU R8, [R1+0x2c1c] ;  /* 0x002c1c0001087983 */ /* 0x002f280000300800 */
[----:B------:R-:W4:Y:S04]  /*fbb80*/  LDL.LU R16, [R1+0x2bf8] ;  /* 0x002bf80001107983 */ /* 0x000f280000300800 */
[----:B------:R-:W4:Y:S04]  /*fbb90*/  LDL.LU R15, [R1+0x2c24] ;  /* 0x002c2400010f7983 */ /* 0x000f280000300800 */
[----:B------:R-:W4:Y:S01]  /*fbba0*/  LDL.LU R10, [R1+0x2c00] ;  /* 0x002c0000010a7983 */ /* 0x000f220000300800 */
[----:B------:R-:W-:-:S03]  /*fbbb0*/  IADD3 R6, P4, PT, R6, UR15, RZ ;  /* 0x0000000f06067c10 */ /* 0x000fc6000ff9e0ff */
[----:B------:R1:W-:Y:S04]  /*fbbc0*/  STL [R1+0x2ba0], R7 ;  /* 0x002ba00701007387 */ /* 0x0003e80000100800 */
[----:B------:R-:W4:Y:S01]  /*fbbd0*/  LDL.LU R14, [R1+0x2c08] ;  /* 0x002c0800010e7983 */ /* 0x000f220000300800 */
[----:B------:R-:W-:-:S03]  /*fbbe0*/  IADD3.X R37, PT, PT, R37, UR9, RZ, P3, !PT ;  /* 0x0000000925257c10 */ /* 0x000fc60009ffe4ff */
[----:B-1----:R-:W4:Y:S04]  /*fbbf0*/  LDL.LU R7, [R1+0x2c54] ;  /* 0x002c540001077983 */ /* 0x002f280000300800 */
[----:B------:R1:W-:Y:S04]  /*fbc00*/  STL [R1+0x2bec], R6 ;  /* 0x002bec0601007387 */ /* 0x0003e80000100800 */
[----:B-1----:R-:W4:Y:S01]  /*fbc10*/  LDL.LU R6, [R1+0x2c10] ;  /* 0x002c100001067983 */ /* 0x002f220000300800 */
[----:B------:R-:W-:-:S03]  /*fbc20*/  IADD3 R11, P3, PT, R11, UR15, RZ ;  /* 0x0000000f0b0b7c10 */ /* 0x000fc6000ff7e0ff */
[----:B------:R-:W4:Y:S04]  /*fbc30*/  LDL.LU R58, [R1+0x2c4c] ;  /* 0x002c4c00013a7983 */ /* 0x000f280000300800 */
[----:B------:R-:W-:Y:S04]  /*fbc40*/  STL [R1+0x2bf4], R11 ;  /* 0x002bf40b01007387 */ /* 0x000fe80000100800 */
[----:B------:R-:W4:Y:S04]  /*fbc50*/  LDL.LU R13, [R1+0x2c5c] ;  /* 0x002c5c00010d7983 */ /* 0x000f280000300800 */
[----:B------:R-:W4:Y:S01]  /*fbc60*/  LDL.LU R12, [R1+0x2c18] ;  /* 0x002c1800010c7983 */ /* 0x000f220000300800 */
[----:B------:R-:W-:-:S02]  /*fbc70*/  IADD3.X R60, PT, PT, R60, UR9, RZ, P6, !PT ;  /* 0x000000093c3c7c10 */ /* 0x000fc4000b7fe4ff */
[----:B------:R-:W-:-:S05]  /*fbc80*/  IADD3 R5, P6, PT, R5, UR15, RZ ;  /* 0x0000000f05057c10 */ /* 0x000fca000ffde0ff */
[----:B------:R1:W-:Y:S04]  /*fbc90*/  STL [R1+0x2bfc], R5 ;  /* 0x002bfc0501007387 */ /* 0x0003e80000100800 */
[----:B-1----:R-:W4:Y:S04]  /*fbca0*/  LDL.LU R5, [R1+0x2c64] ;  /* 0x002c640001057983 */ /* 0x002f280000300800 */
[----:B------:R-:W-:Y:S01]  /*fbcb0*/  STL [R1+0x2bc8], R37 ;  /* 0x002bc82501007387 */ /* 0x000fe20000100800 */
[----:B------:R-:W-:-:S03]  /*fbcc0*/  IADD3.X R9, PT, PT, R9, UR9, RZ, P5, !PT ;  /* 0x0000000909097c10 */ /* 0x000fc6000affe4ff */
[----:B------:R-:W4:Y:S04]  /*fbcd0*/  LDL.LU R11, [R1+0x2c20] ;  /* 0x002c2000010b7983 */ /* 0x000f280000300800 */
[----:B------:R1:W-:Y:S04]  /*fbce0*/  STL [R1+0x2bd8], R9 ;  /* 0x002bd80901007387 */ /* 0x0003e80000100800 */
[----:B-1----:R-:W4:Y:S04]  /*fbcf0*/  LDL.LU R9, [R1+0x2c6c] ;  /* 0x002c6c0001097983 */ /* 0x002f280000300800 */
[----:B------:R-:W-:Y:S01]  /*fbd00*/  STL [R1+0x2bd0], R60 ;  /* 0x002bd03c01007387 */ /* 0x000fe20000100800 */
[----:B--2---:R-:W-:-:S02]  /*fbd10*/  IADD3 R20, P5, PT, R20, UR15, RZ ;  /* 0x0000000f14147c10 */ /* 0x004fc4000ffbe0ff */
[----:B---3--:R-:W-:-:S03]  /*fbd20*/  IADD3.X R19, PT, PT, R19, UR9, RZ, P2, !PT ;  /* 0x0000000913137c10 */ /* 0x008fc600097fe4ff */
[----:B------:R-:W-:Y:S01]  /*fbd30*/  STL [R1+0x2c04], R20 ;  /* 0x002c041401007387 */ /* 0x000fe20000100800 */
[----:B------:R-:W-:-:S05]  /*fbd40*/  IADD3 R4, P2, PT, R4, UR15, RZ ;  /* 0x0000000f04047c10 */ /* 0x000fca000ff5e0ff */
[----:B------:R1:W-:Y:S04]  /*fbd50*/  STL [R1+0x2c0c], R4 ;  /* 0x002c0c0401007387 */ /* 0x0003e80000100800 */
[----:B------:R-:W-:Y:S01]  /*fbd60*/  STL [R1+0x2be0], R19 ;  /* 0x002be01301007387 */ /* 0x000fe20000100800 */
[----:B------:R-:W-:-:S03]  /*fbd70*/  IADD3.X R3, PT, PT, R3, UR9, RZ, P4, !PT ;  /* 0x0000000903037c10 */ /* 0x000fc6000a7fe4ff */
[----:B-1----:R-:W2:Y:S04]  /*fbd80*/  LDL.LU R4, [R1+0x2c74] ;  /* 0x002c740001047983 */ /* 0x002ea80000300800 */
[----:B------:R1:W-:Y:S04]  /*fbd90*/  STL [R1+0x2be8], R3 ;  /* 0x002be80301007387 */ /* 0x0003e80000100800 */
[----:B-1----:R-:W3:Y:S01]  /*fbda0*/  LDL.LU R3, [R1+0x2c48] ;  /* 0x002c480001037983 */ /* 0x002ee20000300800 */
[----:B----4-:R-:W-:Y:S02]  /*fbdb0*/  IADD3 R18, P4, PT, R18, UR15, RZ ;  /* 0x0000000f12127c10 */ /* 0x010fe4000ff9e0ff */
[----:B------:R-:W-:Y:S01]  /*fbdc0*/  IADD3.X R17, PT, PT, R17, UR9, RZ, P3, !PT ;  /* 0x0000000911117c10 */ /* 0x000fe20009ffe4ff */
[----:B------:R-:W4:Y:S04]  /*fbdd0*/  LDL.LU R80, [R1+0x2c50] ;  /* 0x002c500001507983 */ /* 0x000f280000300800 */
[----:B------:R-:W-:Y:S01]  /*fbde0*/  STL [R1+0x2c14], R18 ;  /* 0x002c141201007387 */ /* 0x000fe20000100800 */
[----:B------:R-:W-:-:S02]  /*fbdf0*/  IADD3 R8, P3, PT, R8, UR15, RZ ;  /* 0x0000000f08087c10 */ /* 0x000fc4000ff7e0ff */
[----:B------:R-:W-:-:S03]  /*fbe00*/  IADD3.X R16, PT, PT, R16, UR9, RZ, P6, !PT ;  /* 0x0000000910107c10 */ /* 0x000fc6000b7fe4ff */
[----:B------:R1:W-:Y:S01]  /*fbe10*/  STL [R1+0x2c1c], R8 ;  /* 0x002c1c0801007387 */ /* 0x0003e20000100800 */
[----:B------:R-:W-:-:S03]  /*fbe20*/  IADD3 R15, P6, PT, R15, UR15, RZ ;  /* 0x0000000f0f0f7c10 */ /* 0x000fc6000ffde0ff */
[----:B------:R-:W-:Y:S01]  /*fbe30*/  STL [R1+0x2bf0], R17 ;  /* 0x002bf01101007387 */ /* 0x000fe20000100800 */
[----:B------:R-:W-:-:S03]  /*fbe40*/  IADD3.X R10, PT, PT, R10, UR9, RZ, P5, !PT ;  /* 0x000000090a0a7c10 */ /* 0x000fc6000affe4ff */
[----:B-1----:R-:W4:Y:S01]  /*fbe50*/  LDL.LU R8, [R1+0x2c7c] ;  /* 0x002c7c0001087983 */ /* 0x002f220000300800 */
[----:B------:R-:W-:-:S03]  /*fbe60*/  IADD3.X R14, PT, PT, R14, UR9, RZ, P2, !PT ;  /* 0x000000090e0e7c10 */ /* 0x000fc600097fe4ff */
[----:B------:R1:W-:Y:S01]  /*fbe70*/  STL [R1+0x2c00], R10 ;  /* 0x002c000a01007387 */ /* 0x0003e20000100800 */
[----:B------:R-:W-:-:S03]  /*fbe80*/  IADD3 R7, P2, PT, R7, UR15, RZ ;  /* 0x0000000f07077c10 */ /* 0x000fc6000ff5e0ff */
[----:B------:R-:W-:Y:S04]  /*fbe90*/  STL [R1+0x2bf8], R16 ;  /* 0x002bf81001007387 */ /* 0x000fe80000100800 */
[----:B-1----:R-:W4:Y:S04]  /*fbea0*/  LDL.LU R10, [R1+0x2c58] ;  /* 0x002c5800010a7983 */ /* 0x002f280000300800 */
[----:B------:R-:W-:Y:S04]  /*fbeb0*/  STL [R1+0x2c24], R15 ;  /* 0x002c240f01007387 */ /* 0x000fe80000100800 */
[----:B------:R1:W-:Y:S01]  /*fbec0*/  STL [R1+0x2c54], R7 ;  /* 0x002c540701007387 */ /* 0x0003e20000100800 */
[----:B------:R-:W-:-:S03]  /*fbed0*/  IADD3.X R6, PT, PT, R6, UR9, RZ, P4, !PT ;  /* 0x0000000906067c10 */ /* 0x000fc6000a7fe4ff */
[----:B------:R-:W-:Y:S01]  /*fbee0*/  STL [R1+0x2c08], R14 ;  /* 0x002c080e01007387 */ /* 0x000fe20000100800 */
[----:B------:R-:W-:-:S03]  /*fbef0*/  IADD3 R58, P5, PT, R58, UR15, RZ ;  /* 0x0000000f3a3a7c10 */ /* 0x000fc6000ffbe0ff */
[----:B-1----:R-:W4:Y:S04]  /*fbf00*/  LDL.LU R7, [R1+0x2c84] ;  /* 0x002c840001077983 */ /* 0x002f280000300800 */
[----:B------:R-:W4:Y:S01]  /*fbf10*/  LDL.LU R21, [R1+0x2c60] ;  /* 0x002c600001157983 */ /* 0x000f220000300800 */
[----:B------:R-:W-:Y:S02]  /*fbf20*/  IADD3 R13, P4, PT, R13, UR15, RZ ;  /* 0x0000000f0d0d7c10 */ /* 0x000fe4000ff9e0ff */
[----:B------:R-:W-:Y:S01]  /*fbf30*/  IADD3.X R12, PT, PT, R12, UR9, RZ, P3, !PT ;  /* 0x000000090c0c7c10 */ /* 0x000fe20009ffe4ff */
[----:B------:R1:W-:Y:S04]  /*fbf40*/  STL [R1+0x2c10], R6 ;  /* 0x002c100601007387 */ /* 0x0003e80000100800 */
[----:B-1----:R-:W4:Y:S04]  /*fbf50*/  LDL.LU R6, [R1+0x2c8c] ;  /* 0x002c8c0001067983 */ /* 0x002f280000300800 */
        /* <DEDUP_REMOVED lines=8> */
[----:B------:R-:W-:-:S03]  /*fbfe0*/  IADD3 R9, P6, PT, R9, UR15, RZ ;  /* 0x0000000f09097c10 */ /* 0x000fc6000ffde0ff */
[----:B------:R-:W4:Y:S04]  /*fbff0*/  LDL.LU R20, [R1+0x2c70] ;  /* 0x002c700001147983 */ /* 0x000f280000300800 */
[----:B-1----:R-:W4:Y:S04]  /*fc000*/  LDL.LU R12, [R1+0x2c9c] ;  /* 0x002c9c00010c7983 */ /* 0x002f280000300800 */
[----:B------:R-:W-:Y:S04]  /*fc010*/  STL [R1+0x2c20], R11 ;  /* 0x002c200b01007387 */ /* 0x000fe80000100800 */
[----:B------:R-:W4:Y:S04]  /*fc020*/  LDL.LU R19, [R1+0x2c78] ;  /* 0x002c780001137983 */ /* 0x000f280000300800 */
[----:B------:R-:W4:Y:S04]  /*fc030*/  LDL.LU R18, [R1+0x2ca4] ;  /* 0x002ca40001127983 */ /* 0x000f280000300800 */
[----:B------:R1:W-:Y:S04]  /*fc040*/  STL [R1+0x2c6c], R9 ;  /* 0x002c6c0901007387 */ /* 0x0003e80000100800 */
[----:B-1----:R-:W4:Y:S04]  /*fc050*/  LDL.LU R9, [R1+0x2c80] ;  /* 0x002c800001097983 */ /* 0x002f280000300800 */
[----:B------:R-:W4:Y:S04]  /*fc060*/  LDL.LU R17, [R1+0x2ccc] ;  /* 0x002ccc0001117983 */ /* 0x000f280000300800 */
[----:B------:R-:W4:Y:S01]  /*fc070*/  LDL.LU R14, [R1+0x2c88] ;  /* 0x002c8800010e7983 */ /* 0x000f220000300800 */
[----:B---3--:R-:W-:-:S02]  /*fc080*/  IADD3.X R3, PT, PT, R3, UR9, RZ, P5, !PT ;  /* 0x0000000903037c10 */ /* 0x008fc4000affe4ff */
[----:B--2---:R-:W-:-:S05]  /*fc090*/  IADD3 R4, P5, PT, R4, UR15, RZ ;  /* 0x0000000f04047c10 */ /* 0x004fca000ffbe0ff */
[----:B------:R1:W-:Y:S04]  /*fc0a0*/  STL [R1+0x2c74], R4 ;  /* 0x002c740401007387 */ /* 0x0003e80000100800 */
[----:B-1----:R-:W2:Y:S01]  /*fc0b0*/  LDL.LU R4, [R1+0x2cd4] ;  /* 0x002cd40001047983 */ /* 0x002ea20000300800 */
[----:B----4-:R-:W-:-:S03]  /*fc0c0*/  IADD3.X R80, PT, PT, R80, UR9, RZ, P2, !PT ;  /* 0x0000000950507c10 */ /* 0x010fc600097fe4ff */
[----:B------:R-:W3:Y:S04]  /*fc0d0*/  LDL.LU R13, [R1+0x2c90] ;  /* 0x002c9000010d7983 */ /* 0x000ee80000300800 */
[----:B------:R-:W4:Y:S01]  /*fc0e0*/  LDL.LU R16, [R1+0x2cdc] ;  /* 0x002cdc0001107983 */ /* 0x000f220000300800 */
[----:B------:R-:W-:-:S05]  /*fc0f0*/  IADD3 R8, P2, PT, R8, UR15, RZ ;  /* 0x0000000f08087c10 */ /* 0x000fca000ff5e0ff */
[----:B------:R1:W-:Y:S04]  /*fc100*/  STL [R1+0x2c7c], R8 ;  /* 0x002c7c0801007387 */ /* 0x0003e80000100800 */
[----:B-1----:R-:W4:Y:S01]  /*fc110*/  LDL.LU R8, [R1+0x2c98] ;  /* 0x002c980001087983 */ /* 0x002f220000300800 */
[----:B------:R-:W-:-:S03]  /*fc120*/  IADD3.X R10, PT, PT, R10, UR9, RZ, P4, !PT ;  /* 0x000000090a0a7c10 */ /* 0x000fc6000a7fe4ff */
[----:B------:R-:W-:Y:S04]  /*fc130*/  STL [R1+0x2c48], R3 ;  /* 0x002c480301007387 */ /* 0x000fe80000100800 */
[----:B------:R-:W4:Y:S04]  /*fc140*/  LDL.LU R11, [R1+0x2ce4] ;  /* 0x002ce400010b7983 */ /* 0x000f280000300800 */
[----:B------:R1:W-:Y:S01]  /*fc150*/  STL [R1+0x2c58], R10 ;  /* 0x002c580a01007387 */ /* 0x0003e20000100800 */
[----:B------:R-:W-:-:S03]  /*fc160*/  IADD3 R7, P4, PT, R7, UR15, RZ ;  /* 0x0000000f07077c10 */ /* 0x000fc6000ff9e0ff */
[----:B-1----:R-:W4:Y:S01]  /*fc170*/  LDL.LU R10, [R1+0x2ca0] ;  /* 0x002ca000010a7983 */ /* 0x002f220000300800 */
[----:B------:R-:W-:-:S03]  /*fc180*/  IADD3.X R21, PT, PT, R21, UR9, RZ, P3, !PT ;  /* 0x0000000915157c10 */ /* 0x000fc60009ffe4ff */
[----:B------:R-:W-:Y:S04]  /*fc190*/  STL [R1+0x2c50], R80 ;  /* 0x002c505001007387 */ /* 0x000fe80000100800 */
[----:B------:R1:W-:Y:S01]  /*fc1a0*/  STL [R1+0x2c84], R7 ;  /* 0x002c840701007387 */ /* 0x0003e20000100800 */
[----:B------:R-:W-:-:S03]  /*fc1b0*/  IADD3 R6, P3, PT, R6, UR15, RZ ;  /* 0x0000000f06067c10 */ /* 0x000fc6000ff7e0ff */
[----:B-1----:R-:W4:Y:S01]  /*fc1c0*/  LDL.LU R7, [R1+0x2cec] ;  /* 0x002cec0001077983 */ /* 0x002f220000300800 */
[----:B------:R-:W-:-:S03]  /*fc1d0*/  IADD3.X R15, PT, PT, R15, UR9, RZ, P6, !PT ;  /* 0x000000090f0f7c10 */ /* 0x000fc6000b7fe4ff */
[----:B------:R1:W-:Y:S04]  /*fc1e0*/  STL [R1+0x2c8c], R6 ;  /* 0x002c8c0601007387 */ /* 0x0003e80000100800 */
[----:B-1----:R-:W4:Y:S04]  /*fc1f0*/  LDL.LU R6, [R1+0x2cf4] ;  /* 0x002cf40001067983 */ /* 0x002f280000300800 */
[----:B------:R-:W-:Y:S04]  /*fc200*/  STL [R1+0x2c60], R21 ;  /* 0x002c601501007387 */ /* 0x000fe80000100800 */
[----:B------:R1:W-:Y:S01]  /*fc210*/  STL [R1+0x2c68], R15 ;  /* 0x002c680f01007387 */ /* 0x0003e20000100800 */
[----:B------:R-:W-:-:S03]  /*fc220*/  IADD3 R5, P6, PT, R5, UR15, RZ ;  /* 0x0000000f05057c10 */ /* 0x000fc6000ffde0ff */
[----:B-1----:R-:W4:Y:S04]  /*fc230*/  LDL.LU R15, [R1+0x2cfc] ;  /* 0x002cfc00010f7983 */ /* 0x002f280000300800 */
[----:B------:R-:W4:Y:S01]  /*fc240*/  LDL.LU R76, [R1+0x2cc8] ;  /* 0x002cc800014c7983 */ /* 0x000f220000300800 */
[----:B------:R-:W-:-:S03]  /*fc250*/  IADD3.X R20, PT, PT, R20, UR9, RZ, P5, !PT ;  /* 0x0000000914147c10 */ /* 0x000fc6000affe4ff */
[----:B------:R1:W-:Y:S01]  /*fc260*/  STL [R1+0x2c94], R5 ;  /* 0x002c940501007387 */ /* 0x0003e20000100800 */
[----:B------:R-:W-:-:S03]  /*fc270*/  IADD3 R12, P5, PT, R12, UR15, RZ ;  /* 0x0000000f0c0c7c10 */ /* 0x000fc6000ffbe0ff */
[----:B-1----:R-:W4:Y:S04]  /*fc280*/  LDL.LU R5, [R1+0x2cd8] ;  /* 0x002cd80001057983 */ /* 0x002f280000300800 */
[----:B------:R-:W4:Y:S01]  /*fc290*/  LDL.LU R73, [R1+0x2cd0] ;  /* 0x002cd00001497983 */ /* 0x000f220000300800 */
[----:B------:R-:W-:Y:S02]  /*fc2a0*/  IADD3.X R19, PT, PT, R19, UR9, RZ, P2, !PT ;  /* 0x0000000913137c10 */ /* 0x000fe400097fe4ff */
[----:B------:R-:W-:Y:S01]  /*fc2b0*/  IADD3 R18, P2, PT, R18, UR15, RZ ;  /* 0x0000000f12127c10 */ /* 0x000fe2000ff5e0ff */
[----:B------:R1:W-:Y:S04]  /*fc2c0*/  STL [R1+0x2c9c], R12 ;  /* 0x002c9c0c01007387 */ /* 0x0003e80000100800 */
[----:B------:R-:W-:Y:S04]  /*fc2d0*/  STL [R1+0x2c70], R20 ;  /* 0x002c701401007387 */ /* 0x000fe80000100800 */
[----:B-1----:R-:W4:Y:S01]  /*fc2e0*/  LDL.LU R12, [R1+0x2d04] ;  /* 0x002d0400010c7983 */ /* 0x002f220000300800 */
[----:B------:R-:W-:-:S02]  /*fc2f0*/  IADD3.X R9, PT, PT, R9, UR9, RZ, P4, !PT ;  /* 0x0000000909097c10 */ /* 0x000fc4000a7fe4ff */
[----:B------:R-:W-:-:S03]  /*fc300*/  IADD3 R17, P4, PT, R17, UR15, RZ ;  /* 0x0000000f11117c10 */ /* 0x000fc6000ff9e0ff */
[----:B------:R1:W-:Y:S01]  /*fc310*/  STL [R1+0x2c80], R9 ;  /* 0x002c800901007387 */ /* 0x0003e20000100800 */
[----:B------:R-:W-:-:S03]  /*fc320*/  IADD3.X R14, PT, PT, R14, UR9, RZ, P3, !PT ;  /* 0x000000090e0e7c10 */ /* 0x000fc60009ffe4ff */
[----:B------:R-:W-:Y:S04]  /*fc330*/  STL [R1+0x2c78], R19 ;  /* 0x002c781301007387 */ /* 0x000fe80000100800 */
[----:B-1----:R-:W4:Y:S04]  /*fc340*/  LDL.LU R9, [R1+0x2ce0] ;  /* 0x002ce00001097983 */ /* 0x002f280000300800 */
[----:B------:R-:W-:Y:S04]  /*fc350*/  STL [R1+0x2ca4], R18 ;  /* 0x002ca41201007387 */ /* 0x000fe80000100800 */
[----:B------:R1:W-:Y:S04]  /*fc360*/  STL [R1+0x2c88], R14 ;  /* 0x002c880e01007387 */ /* 0x0003e80000100800 */
[----:B-1----:R-:W4:Y:S04]  /*fc370*/  LDL.LU R14, [R1+0x2d0c] ;  /* 0x002d0c00010e7983 */ /* 0x002f280000300800 */
[----:B------:R-:W-:Y:S01]  /*fc380*/  STL [R1+0x2ccc], R17 ;  /* 0x002ccc1101007387 */ /* 0x000fe20000100800 */
[----:B--2---:R-:W-:-:S05]  /*fc390*/  IADD3 R4, P3, PT, R4, UR15, RZ ;  /* 0x0000000f04047c10 */ /* 0x004fca000ff7e0ff */
[----:B------:R1:W-:Y:S04]  /*fc3a0*/  STL [R1+0x2cd4], R4 ;  /* 0x002cd40401007387 */ /* 0x0003e80000100800 */
[----:B-1----:R-:W2:Y:S01]  /*fc3b0*/  LDL.LU R4, [R1+0x2ce8] ;  /* 0x002ce80001047983 */ /* 0x002ea20000300800 */
[----:B---3--:R-:W-:Y:S02]  /*fc3c0*/  IADD3.X R13, PT, PT, R13, UR9, RZ, P6, !PT ;  /* 0x000000090d0d7c10 */ /* 0x008fe4000b7fe4ff */
[----:B----4-:R-:W-:-:S03]  /*fc3d0*/  IADD3 R16, P6, PT, R16, UR15, RZ ;  /* 0x0000000f10107c10 */ /* 0x010fc6000ffde0ff */
[----:B------:R1:W-:Y:S01]  /*fc3e0*/  STL [R1+0x2c90], R13 ;  /* 0x002c900d01007387 */ /* 0x0003e20000100800 */
[----:B------:R-:W-:-:S03]  /*fc3f0*/  IADD3.X R8, PT, PT, R8, UR9, RZ, P5, !PT ;  /* 0x0000000908087c10 */ /* 0x000fc6000affe4ff */
[----:B-1----:R-:W3:Y:S04]  /*fc400*/  LDL.LU R13, [R1+0x2d14] ;  /* 0x002d1400010d7983 */ /* 0x002ee80000300800 */
[----:B------:R1:W-:Y:S01]  /*fc410*/  STL [R1+0x2c98], R8 ;  /* 0x002c980801007387 */ /* 0x0003e20000100800 */
[----:B------:R-:W-:-:S03]  /*fc420*/  IADD3 R11, P5, PT, R11, UR15, RZ ;  /* 0x0000000f0b0b7c10 */ /* 0x000fc6000ffbe0ff */
[----:B-1----:R-:W4:Y:S04]  /*fc430*/  LDL.LU R8, [R1+0x2cf0] ;  /* 0x002cf00001087983 */ /* 0x002f280000300800 */
[----:B------:R-:W-:Y:S01]  /*fc440*/  STL [R1+0x2cdc], R16 ;  /* 0x002cdc1001007387 */ /* 0x000fe20000100800 */
[----:B------:R-:W-:-:S03]  /*fc450*/  IADD3.X R10, PT, PT, R10, UR9, RZ, P2, !PT ;  /* 0x000000090a0a7c10 */ /* 0x000fc600097fe4ff */
[----:B------:R1:W-:Y:S04]  /*fc460*/  STL [R1+0x2ce4], R11 ;  /* 0x002ce40b01007387 */ /* 0x0003e80000100800 */
[----:B-1----:R-:W4:Y:S04]  /*fc470*/  LDL.LU R11, [R1+0x2d1c] ;  /* 0x002d1c00010b7983 */ /* 0x002f280000300800 */
[----:B------:R1:W-:Y:S01]  /*fc480*/  STL [R1+0x2ca0], R10 ;  /* 0x002ca00a01007387 */ /* 0x0003e20000100800 */
[----:B------:R-:W-:-:S03]  /*fc490*/  IADD3 R7, P2, PT, R7, UR15, RZ ;  /* 0x0000000f07077c10 */ /* 0x000fc6000ff5e0ff */
[----:B-1----:R-:W4:Y:S04]  /*fc4a0*/  LDL.LU R10, [R1+0x2cf8] ;  /* 0x002cf800010a7983 */ /* 0x002f280000300800 */
[----:B------:R1:W-:Y:S04]  /*fc4b0*/  STL [R1+0x2cec], R7 ;  /* 0x002cec0701007387 */ /* 0x0003e80000100800 */
[----:B-1----:R-:W4:Y:S01]  /*fc4c0*/  LDL.LU R7, [R1+0x2d00] ;  /* 0x002d000001077983 */ /* 0x002f220000300800 */
[----:B------:R-:W-:Y:S02]  /*fc4d0*/  IADD3.X R76, PT, PT, R76, UR9, RZ, P4, !PT ;  /* 0x000000094c4c7c10 */ /* 0x000fe4000a7fe4ff */
[----:B------:R-:W-:-:S05]  /*fc4e0*/  IADD3 R6, P4, PT, R6, UR15, RZ ;  /* 0x0000000f06067c10 */ /* 0x000fca000ff9e0ff */
[----:B------:R1:W-:Y:S01]  /*fc4f0*/  STL [R1+0x2cf4], R6 ;  /* 0x002cf40601007387 */ /* 0x0003e20000100800 */
[----:B------:R-:W-:-:S03]  /*fc500*/  IADD3.X R5, PT, PT, R5, UR9, RZ, P6, !PT ;  /* 0x0000000905057c10 */ /* 0x000fc6000b7fe4ff */
[----:B-1----:R-:W4:Y:S01]  /*fc510*/  LDL.LU R6, [R1+0x2d4c] ;  /* 0x002d4c0001067983 */ /* 0x002f220000300800 */
[----:B------:R-:W-:Y:S02]  /*fc520*/  IADD3.X R73, PT, PT, R73, UR9, RZ, P3, !PT ;  /* 0x0000000949497c10 */ /* 0x000fe40009ffe4ff */
[----:B------:R-:W-:Y:S01]  /*fc530*/  IADD3 R15, P3, PT, R15, UR15, RZ ;  /* 0x0000000f0f0f7c10 */ /* 0x000fe2000ff7e0ff */
[----:B------:R-:W-:Y:S04]  /*fc540*/  STL [R1+0x2cc8], R76 ;  /* 0x002cc84c01007387 */ /* 0x000fe80000100800 */
[----:B------:R-:W4:Y:S04]  /*fc550*/  LDL.LU R20, [R1+0x2d08] ;  /* 0x002d080001147983 */ /* 0x000f280000300800 */
[----:B------:R-:W-:Y:S01]  /*fc560*/  STL [R1+0x2cfc], R15 ;  /* 0x002cfc0f01007387 */ /* 0x000fe20000100800 */
[----:B------:R-:W-:-:S03]  /*fc570*/  IADD3 R12, P6, PT, R12, UR15, RZ ;  /* 0x0000000f0c0c7c10 */ /* 0x000fc6000ffde0ff */
[----:B------:R1:W-:Y:S04]  /*fc580*/  STL [R1+0x2cd8], R5 ;  /* 0x002cd80501007387 */ /* 0x0003e80000100800 */
[----:B-1----:R-:W4:Y:S04]  /*fc590*/  LDL.LU R5, [R1+0x2d54] ;  /* 0x002d540001057983 */ /* 0x002f280000300800 */
[----:B------:R-:W-:Y:S01]  /*fc5a0*/  STL [R1+0x2cd0], R73 ;  /* 0x002cd04901007387 */ /* 0x000fe20000100800 */
[----:B------:R-:W-:-:S03]  /*fc5b0*/  IADD3.X R9, PT, PT, R9, UR9, RZ, P5, !PT ;  /* 0x0000000909097c10 */ /* 0x000fc6000affe4ff */
[----:B------:R-:W4:Y:S04]  /*fc5c0*/  LDL.LU R19, [R1+0x2d10] ;  /* 0x002d100001137983 */ /* 0x000f280000300800 */
[----:B------:R-:W4:Y:S04]  /*fc5d0*/  LDL.LU R18, [R1+0x2d5c] ;  /* 0x002d5c0001127983 */ /* 0x000f280000300800 */
[----:B------:R1:W-:Y:S01]  /*fc5e0*/  STL [R1+0x2d04], R12 ;  /* 0x002d040c01007387 */ /* 0x0003e20000100800 */
[----:B------:R-:W-:-:S03]  /*fc5f0*/  IADD3 R14, P5, PT, R14, UR15, RZ ;  /* 0x0000000f0e0e7c10 */ /* 0x000fc6000ffbe0ff */
[----:B-1----:R-:W4:Y:S04]  /*fc600*/  LDL.LU R12, [R1+0x2d18] ;  /* 0x002d1800010c7983 */ /* 0x002f280000300800 */
[----:B------:R-:W4:Y:S04]  /*fc610*/  LDL.LU R17, [R1+0x2d64] ;  /* 0x002d640001117983 */ /* 0x000f280000300800 */
[----:B------:R1:W-:Y:S04]  /*fc620*/  STL [R1+0x2ce0], R9 ;  /* 0x002ce00901007387 */ /* 0x0003e80000100800 */
[----:B-1----:R-:W4:Y:S04]  /*fc630*/  LDL.LU R9, [R1+0x2d20] ;  /* 0x002d200001097983 */ /* 0x002f280000300800 */
[----:B------:R-:W4:Y:S01]  /*fc640*/  LDL.LU R16, [R1+0x2d6c] ;  /* 0x002d6c0001107983 */ /* 0x000f220000300800 */
[----:B--2---:R-:W-:-:S05]  /*fc650*/  IADD3.X R4, PT, PT, R4, UR9, RZ, P2, !PT ;  /* 0x0000000904047c10 */ /* 0x004fca00097fe4ff */
[----:B------:R1:W-:Y:S04]  /*fc660*/  STL [R1+0x2ce8], R4 ;  /* 0x002ce80401007387 */ /* 0x0003e80000100800 */
[----:B------:R-:W-:Y:S04]  /*fc670*/  STL [R1+0x2d0c], R14 ;  /* 0x002d0c0e01007387 */ /* 0x000fe80000100800 */
[----:B-1----:R-:W2:Y:S04]  /*fc680*/  LDL.LU R4, [R1+0x2d74] ;  /* 0x002d740001047983 */ /* 0x002ea80000300800 */
[----:B------:R-:W2:Y:S04]  /*fc690*/  LDL.LU R15, [R1+0x2d7c] ;  /* 0x002d7c00010f7983 */ /* 0x000ea80000300800 */
[----:B------:R-:W2:Y:S01]  /*fc6a0*/  LDL.LU R64, [R1+0x2d48] ;  /* 0x002d480001407983 */ /* 0x000ea20000300800 */
[----:B---3--:R-:W-:-:S02]  /*fc6b0*/  IADD3 R13, P2, PT, R13, UR15, RZ ;  /* 0x0000000f0d0d7c10 */ /* 0x008fc4000ff5e0ff */
[----:B----4-:R-:W-:-:S03]  /*fc6c0*/  IADD3.X R8, PT, PT, R8, UR9, RZ, P4, !PT ;  /* 0x0000000908087c10 */ /* 0x010fc6000a7fe4ff */
[----:B------:R-:W-:Y:S04]  /*fc6d0*/  STL [R1+0x2d14], R13 ;  /* 0x002d140d01007387 */ /* 0x000fe80000100800 */
[----:B------:R1:W-:Y:S04]  /*fc6e0*/  STL [R1+0x2cf0], R8 ;  /* 0x002cf00801007387 */ /* 0x0003e80000100800 */
[----:B-1----:R-:W3:Y:S01]  /*fc6f0*/  LDL.LU R8, [R1+0x2d58] ;  /* 0x002d580001087983 */ /* 0x002ee20000300800 */
[----:B------:R-:W-:-:S03]  /*fc700*/  IADD3 R11, P4, PT, R11, UR15, RZ ;  /* 0x0000000f0b0b7c10 */ /* 0x000fc6000ff9e0ff */
[----:B------:R-:W4:Y:S01]  /*fc710*/  LDL.LU R75, [R1+0x2d50] ;  /* 0x002d5000014b7983 */ /* 0x000f220000300800 */
[----:B------:R-:W-:-:S05]  /*fc720*/  IADD3.X R10, PT, PT, R10, UR9, RZ, P3, !PT ;  /* 0x000000090a0a7c10 */ /* 0x000fca0009ffe4ff */
[----:B------:R1:W-:Y:S04]  /*fc730*/  STL [R1+0x2cf8], R10 ;  /* 0x002cf80a01007387 */ /* 0x0003e80000100800 */
[----:B------:R-:W-:Y:S01]  /*fc740*/  STL [R1+0x2d1c], R11 ;  /* 0x002d1c0b01007387 */ /* 0x000fe20000100800 */
[----:B------:R-:W-:-:S03]  /*fc750*/  IADD3.X R7, PT, PT, R7, UR9, RZ, P6, !PT ;  /* 0x0000000907077c10 */ /* 0x000fc6000b7fe4ff */
[----:B-1----:R-:W4:Y:S04]  /*fc760*/  LDL.LU R10, [R1+0x2d84] ;  /* 0x002d8400010a7983 */ /* 0x002f280000300800 */
[----:B------:R-:W4:Y:S01]  /*fc770*/  LDL.LU R14, [R1+0x2d60] ;  /* 0x002d6000010e7983 */ /* 0x000f220000300800 */
[----:B------:R-:W-:-:S03]  /*fc780*/  IADD3 R247, P3, PT, R247, UR15, RZ ;  /* 0x0000000ff7f77c10 */ /* 0x000fc6000ff7e0ff */
[----:B------:R1:W-:Y:S04]  /*fc790*/  STL [R1+0x2d00], R7 ;  /* 0x002d000701007387 */ /* 0x0003e80000100800 */
[----:B-1----:R-:W4:Y:S04]  /*fc7a0*/  LDL.LU R7, [R1+0x2d8c] ;  /* 0x002d8c0001077983 */ /* 0x002f280000300800 */
[----:B------:R-:W4:Y:S04]  /*fc7b0*/  LDL.LU R13, [R1+0x2d68] ;  /* 0x002d6800010d7983 */ /* 0x000f280000300800 */
[----:B------:R-:W4:Y:S01]  /*fc7c0*/  LDL.LU R11, [R1+0x2d94] ;  /* 0x002d9400010b7983 */ /* 0x000f220000300800 */
[----:B------:R-:W-:-:S05]  /*fc7d0*/  IADD3 R6, P6, PT, R6, UR15, RZ ;  /* 0x0000000f06067c10 */ /* 0x000fca000ffde0ff */
[----:B------:R1:W-:Y:S01]  /*fc7e0*/  STL [R1+0x2d4c], R6 ;  /* 0x002d4c0601007387 */ /* 0x0003e20000100800 */
[----:B------:R-:W-:-:S03]  /*fc7f0*/  IADD3.X R20, PT, PT, R20, UR9, RZ, P5, !PT ;  /* 0x0000000914147c10 */ /* 0x000fc6000affe4ff */
[----:B-1----:R-:W4:Y:S04]  /*fc800*/  LDL.LU R6, [R1+0x2d70] ;  /* 0x002d700001067983 */ /* 0x002f280000300800 */
[----:B------:R-:W-:Y:S01]  /*fc810*/  STL [R1+0x2d24], R247 ;  /* 0x002d24f701007387 */ /* 0x000fe20000100800 */
[----:B------:R-:W-:-:S05]  /*fc820*/  IADD3 R5, P5, PT, R5, UR15, RZ ;  /* 0x0000000f05057c10 */ /* 0x000fca000ffbe0ff */
[----:B------:R1:W-:Y:S04]  /*fc830*/  STL [R1+0x2d54], R5 ;  /* 0x002d540501007387 */ /* 0x0003e80000100800 */
[----:B------:R-:W-:Y:S01]  /*fc840*/  STL [R1+0x2d08], R20 ;  /* 0x002d081401007387 */ /* 0x000fe20000100800 */
[----:B------:R-:W-:-:S03]  /*fc850*/  IADD3.X R19, PT, PT, R19, UR9, RZ, P2, !PT ;  /* 0x0000000913137c10 */ /* 0x000fc600097fe4ff */
[----:B-1----:R-:W4:Y:S01]  /*fc860*/  LDL.LU R5, [R1+0x2d78] ;  /* 0x002d780001057983 */ /* 0x002f220000300800 */
[----:B------:R-:W-:Y:S02]  /*fc870*/  IADD3 R18, P2, PT, R18, UR15, RZ ;  /* 0x0000000f12127c10 */ /* 0x000fe4000ff5e0ff */
[----:B------:R-:W-:-:S05]  /*fc880*/  IADD3.X R12, PT, PT, R12, UR9, RZ, P4, !PT ;  /* 0x000000090c0c7c10 */ /* 0x000fca000a7fe4ff */
[----:B------:R1:W-:Y:S01]  /*fc890*/  STL [R1+0x2d18], R12 ;  /* 0x002d180c01007387 */ /* 0x0003e20000100800 */
[----:B------:R-:W-:-:S03]  /*fc8a0*/  IADD3 R17, P4, PT, R17, UR15, RZ ;  /* 0x0000000f11117c10 */ /* 0x000fc6000ff9e0ff */
[----:B------:R-:W-:Y:S04]  /*fc8b0*/  STL [R1+0x2d10], R19 ;  /* 0x002d101301007387 */ /* 0x000fe80000100800 */
[----:B-1----:R-:W4:Y:S01]  /*fc8c0*/  LDL.LU R12, [R1+0x2d80] ;  /* 0x002d8000010c7983 */ /* 0x002f220000300800 */
[----:B------:R-:W-:-:S03]  /*fc8d0*/  IADD3.X R9, PT, PT, R9, UR9, RZ, P3, !PT ;  /* 0x0000000909097c10 */ /* 0x000fc60009ffe4ff */
[----:B------:R-:W-:Y:S01]  /*fc8e0*/  STL [R1+0x2d5c], R18 ;  /* 0x002d5c1201007387 */ /* 0x000fe20000100800 */
[----:B------:R-:W-:-:S03]  /*fc8f0*/  IADD3 R16, P3, PT, R16, UR15, RZ ;  /* 0x0000000f10107c10 */ /* 0x000fc6000ff7e0ff */
[----:B------:R1:W-:Y:S04]  /*fc900*/  STL [R1+0x2d20], R9 ;  /* 0x002d200901007387 */ /* 0x0003e80000100800 */
[----:B-1----:R-:W4:Y:S04]  /*fc910*/  LDL.LU R9, [R1+0x2dcc] ;  /* 0x002dcc0001097983 */ /* 0x002f280000300800 */
[----:B------:R-:W-:Y:S01]  /*fc920*/  STL [R1+0x2d64], R17 ;  /* 0x002d641101007387 */ /* 0x000fe20000100800 */
[----:B--2---:R-:W-:Y:S02]  /*fc930*/  IADD3.X R64, PT, PT, R64, UR9, RZ, P6, !PT ;  /* 0x0000000940407c10 */ /* 0x004fe4000b7fe4ff */
[----:B------:R-:W-:-:S05]  /*fc940*/  IADD3 R4, P6, PT, R4, UR15, RZ ;  /* 0x0000000f04047c10 */ /* 0x000fca000ffde0ff */
[----:B------:R1:W-:Y:S04]  /*fc950*/  STL [R1+0x2d74], R4 ;  /* 0x002d740401007387 */ /* 0x0003e80000100800 */
[----:B------:R2:W-:Y:S04]  /*fc960*/  STL [R1+0x2d6c], R16 ;  /* 0x002d6c1001007387 */ /* 0x0005e80000100800 */
[----:B-1----:R-:W4:Y:S04]  /*fc970*/  LDL.LU R4, [R1+0x2d88] ;  /* 0x002d880001047983 */ /* 0x002f280000300800 */
[----:B------:R-:W-:Y:S01]  /*fc980*/  STL [R1+0x2d48], R64 ;  /* 0x002d484001007387 */ /* 0x000fe20000100800 */
[----:B---3--:R-:W-:-:S03]  /*fc990*/  IADD3.X R8, PT, PT, R8, UR9, RZ, P2, !PT ;  /* 0x0000000908087c10 */ /* 0x008fc600097fe4ff */
[----:B------:R-:W3:Y:S01]  /*fc9a0*/  LDL.LU R17, [R1+0x2dd4] ;  /* 0x002dd40001117983 */ /* 0x000ee20000300800 */
[----:B----4-:R-:W-:Y:S02]  /*fc9b0*/  IADD3.X R75, PT, PT, R75, UR9, RZ, P5, !PT ;  /* 0x000000094b4b7c10 */ /* 0x010fe4000affe4ff */
[----:B------:R-:W-:-:S05]  /*fc9c0*/  IADD3 R15, P5, PT, R15, UR15, RZ ;  /* 0x0000000f0f0f7c10 */ /* 0x000fca000ffbe0ff */
[----:B------:R-:W-:Y:S04]  /*fc9d0*/  STL [R1+0x2d7c], R15 ;  /* 0x002d7c0f01007387 */ /* 0x000fe80000100800 */
[----:B--2---:R-:W2:Y:S04]  /*fc9e0*/  LDL.LU R16, [R1+0x2d90] ;  /* 0x002d900001107983 */ /* 0x004ea80000300800 */
[----:B------:R1:W-:Y:S04]  /*fc9f0*/  STL [R1+0x2d58], R8 ;  /* 0x002d580801007387 */ /* 0x0003e80000100800 */
[----:B-1----:R-:W4:Y:S01]  /*fca00*/  LDL.LU R8, [R1+0x2ddc] ;  /* 0x002ddc0001087983 */ /* 0x002f220000300800 */
[----:B------:R-:W-:-:S03]  /*fca10*/  IADD3 R10, P2, PT, R10, UR15, RZ ;  /* 0x0000000f0a0a7c10 */ /* 0x000fc6000ff5e0ff */
[----:B------:R-:W-:Y:S01]  /*fca20*/  STL [R1+0x2d50], R75 ;  /* 0x002d504b01007387 */ /* 0x000fe20000100800 */
[----:B------:R-:W-:-:S03]  /*fca30*/  IADD3.X R14, PT, PT, R14, UR9, RZ, P4, !PT ;  /* 0x000000090e0e7c10 */ /* 0x000fc6000a7fe4ff */
[----:B------:R1:W-:Y:S04]  /*fca40*/  STL [R1+0x2d84], R10 ;  /* 0x002d840a01007387 */ /* 0x0003e80000100800 */
[----:B-1----:R-:W4:Y:S01]  /*fca50*/  LDL.LU R10, [R1+0x2de4] ;  /* 0x002de400010a7983 */ /* 0x002f220000300800 */
[----:B------:R-:W-:Y:S02]  /*fca60*/  IADD3 R7, P4, PT, R7, UR15, RZ ;  /* 0x0000000f07077c10 */ /* 0x000fe4000ff9e0ff */
[----:B------:R-:W-:-:S03]  /*fca70*/  IADD3.X R13, PT, PT, R13, UR9, RZ, P3, !PT ;  /* 0x000000090d0d7c10 */ /* 0x000fc60009ffe4ff */
[----:B------:R1:W-:Y:S01]  /*fca80*/  STL [R1+0x2d8c], R7 ;  /* 0x002d8c0701007387 */ /* 0x0003e20000100800 */
[----:B------:R-:W-:-:S03]  /*fca90*/  IADD3 R11, P3, PT, R11, UR15, RZ ;  /* 0x0000000f0b0b7c10 */ /* 0x000fc6000ff7e0ff */
[----:B-1----:R-:W4:Y:S04]  /*fcaa0*/  LDL.LU R7, [R1+0x2dec] ;  /* 0x002dec0001077983 */ /* 0x002f280000300800 */
[----:B------:R-:W-:Y:S01]  /*fcab0*/  STL [R1+0x2d60], R14 ;  /* 0x002d600e01007387 */ /* 0x000fe20000100800 */
[----:B------:R-:W-:-:S05]  /*fcac0*/  IADD3.X R6, PT, PT, R6, UR9, RZ, P6, !PT ;  /* 0x0000000906067c10 */ /* 0x000fca000b7fe4ff */
[----:B------:R1:W-:Y:S04]  /*fcad0*/  STL [R1+0x2d70], R6 ;  /* 0x002d700601007387 */ /* 0x0003e80000100800 */
[----:B------:R-:W-:Y:S01]  /*fcae0*/  STL [R1+0x2d68], R13 ;  /* 0x002d680d01007387 */ /* 0x000fe20000100800 */
[----:B------:R-:W-:-:S03]  /*fcaf0*/  IADD3 R245, P6, PT, R245, UR15, RZ ;  /* 0x0000000ff5f57c10 */ /* 0x000fc6000ffde0ff */
[----:B-1----:R-:W4:Y:S04]  /*fcb00*/  LDL.LU R6, [R1+0x2df4] ;  /* 0x002df40001067983 */ /* 0x002f280000300800 */
[----:B------:R1:W-:Y:S04]  /*fcb10*/  STL [R1+0x2d94], R11 ;  /* 0x002d940b01007387 */ /* 0x0003e80000100800 */
[----:B------:R-:W4:Y:S01]  /*fcb20*/  LDL.LU R66, [R1+0x2dc8] ;  /* 0x002dc80001427983 */ /* 0x000f220000300800 */
[----:B------:R-:W-:-:S03]  /*fcb30*/  IADD3.X R5, PT, PT, R5, UR9, RZ, P5, !PT ;  /* 0x0000000905057c10 */ /* 0x000fc6000affe4ff */
[----:B-1----:R-:W4:Y:S04]  /*fcb40*/  LDL.LU R11, [R1+0x2dfc] ;  /* 0x002dfc00010b7983 */ /* 0x002f280000300800 */
[----:B------:R1:W-:Y:S04]  /*fcb50*/  STL [R1+0x2d78], R5 ;  /* 0x002d780501007387 */ /* 0x0003e80000100800 */
[----:B-1----:R-:W4:Y:S04]  /*fcb60*/  LDL.LU R5, [R1+0x2dd8] ;  /* 0x002dd80001057983 */ /* 0x002f280000300800 */
[----:B------:R-:W4:Y:S01]  /*fcb70*/  LDL.LU R69, [R1+0x2dd0] ;  /* 0x002dd00001457983 */ /* 0x000f220000300800 */
[----:B------:R-:W-:-:S03]  /*fcb80*/  IADD3.X R12, PT, PT, R12, UR9, RZ, P2, !PT ;  /* 0x000000090c0c7c10 */ /* 0x000fc600097fe4ff */
[----:B------:R-:W-:Y:S04]  /*fcb90*/  STL [R1+0x2d9c], R245 ;  /* 0x002d9cf501007387 */ /* 0x000fe80000100800 */
[----:B------:R-:W-:Y:S04]  /*fcba0*/  STL [R1+0x2d80], R12 ;  /* 0x002d800c01007387 */ /* 0x000fe80000100800 */
[----:B------:R-:W4:Y:S04]  /*fcbb0*/  LDL.LU R15, [R1+0x2e04] ;  /* 0x002e0400010f7983 */ /* 0x000f280000300800 */
[----:B------:R-:W4:Y:S04]  /*fcbc0*/  LDL.LU R14, [R1+0x2de0] ;  /* 0x002de000010e7983 */ /* 0x000f280000300800 */
[----:B------:R-:W4:Y:S01]  /*fcbd0*/  LDL.LU R13, [R1+0x2e0c] ;  /* 0x002e0c00010d7983 */ /* 0x000f220000300800 */
[----:B------:R-:W-:-:S05]  /*fcbe0*/  IADD3 R9, P2, PT, R9, UR15, RZ ;  /* 0x0000000f09097c10 */ /* 0x000fca000ff5e0ff */
[----:B------:R1:W-:Y:S04]  /*fcbf0*/  STL [R1+0x2dcc], R9 ;  /* 0x002dcc0901007387 */ /* 0x0003e80000100800 */
[----:B-1----:R-:W4:Y:S04]  /*fcc00*/  LDL.LU R9, [R1+0x2de8] ;  /* 0x002de80001097983 */ /* 0x002f280000300800 */
[----:B------:R-:W4:Y:S01]  /*fcc10*/  LDL.LU R12, [R1+0x2e14] ;  /* 0x002e1400010c7983 */ /* 0x000f220000300800 */
[----:B------:R-:W-:-:S05]  /*fcc20*/  IADD3.X R4, PT, PT, R4, UR9, RZ, P4, !PT ;  /* 0x0000000904047c10 */ /* 0x000fca000a7fe4ff */
[----:B------:R1:W-:Y:S04]  /*fcc30*/  STL [R1+0x2d88], R4 ;  /* 0x002d880401007387 */ /* 0x0003e80000100800 */
[----:B-1----:R-:W4:Y:S01]  /*fcc40*/  LDL.LU R4, [R1+0x2df0] ;  /* 0x002df00001047983 */ /* 0x002f220000300800 */
[----:B------:R-:W-:Y:S02]  /*fcc50*/  IADD3 R243, P5, PT, R243, UR15, RZ ;  /* 0x0000000ff3f37c10 */ /* 0x000fe4000ffbe0ff */
[----:B---3--:R-:W-:Y:S02]  /*fcc60*/  IADD3 R17, P4, PT, R17, UR15, RZ ;  /* 0x0000000f11117c10 */ /* 0x008fe4000ff9e0ff */
[----:B--2---:R-:W-:Y:S01]  /*fcc70*/  IADD3.X R16, PT, PT, R16, UR9, RZ, P3, !PT ;  /* 0x0000000910107c10 */ /* 0x004fe20009ffe4ff */
[----:B------:R-:W-:Y:S01]  /*fcc80*/  STL [R1+0x2da4], R243 ;  /* 0x002da4f301007387 */ /* 0x000fe20000100800 */
[----:B------:R-:W-:-:S02]  /*fcc90*/  IADD3.X R246, PT, PT, R246, UR9, RZ, P6, !PT ;  /* 0x00000009f6f67c10 */ /* 0x000fc4000b7fe4ff */
[----:B------:R-:W-:Y:S02]  /*fcca0*/  IADD3.X R244, PT, PT, R244, UR9, RZ, P5, !PT ;  /* 0x00000009f4f47c10 */ /* 0x000fe4000affe4ff */
[----:B----4-:R-:W-:-:S05]  /*fccb0*/  IADD3 R8, P3, PT, R8, UR15, RZ ;  /* 0x0000000f08087c10 */ /* 0x010fca000ff7e0ff */
[----:B------:R1:W-:Y:S04]  /*fccc0*/  STL [R1+0x2ddc], R8 ;  /* 0x002ddc0801007387 */ /* 0x0003e80000100800 */
[----:B------:R-:W-:Y:S04]  /*fccd0*/  STL [R1+0x2dd4], R17 ;  /* 0x002dd41101007387 */ /* 0x000fe80000100800 */
[----:B-1----:R-:W2:Y:S01]  /*fcce0*/  LDL.LU R8, [R1+0x2df8] ;  /* 0x002df80001087983 */ /* 0x002ea20000300800 */
[----:B------:R-:W-:-:S03]  /*fccf0*/  IADD3 R10, P6, PT, R10, UR15, RZ ;  /* 0x0000000f0a0a7c10 */ /* 0x000fc6000ffde0ff */
[----:B------:R-:W-:Y:S04]  /*fcd00*/  STL [R1+0x2d90], R16 ;  /* 0x002d901001007387 */ /* 0x000fe80000100800 */
[----:B------:R1:W-:Y:S04]  /*fcd10*/  STL [R1+0x2de4], R10 ;  /* 0x002de40a01007387 */ /* 0x0003e80000100800 */
[----:B-1----:R-:W3:Y:S01]  /*fcd20*/  LDL.LU R10, [R1+0x2e00] ;  /* 0x002e0000010a7983 */ /* 0x002ee20000300800 */
[----:B------:R-:W-:-:S05]  /*fcd30*/  IADD3 R7, P5, PT, R7, UR15, RZ ;  /* 0x0000000f07077c10 */ /* 0x000fca000ffbe0ff */
[----:B------:R1:W-:Y:S04]  /*fcd40*/  STL [R1+0x2dec], R7 ;  /* 0x002dec0701007387 */ /* 0x0003e80000100800 */
[----:B-1----:R-:W4:Y:S04]  /*fcd50*/  LDL.LU R7, [R1+0x2e4c] ;  /* 0x002e4c0001077983 */ /* 0x002f280000300800 */
[----:B------:R-:W-:Y:S01]  /*fcd60*/  STL [R1+0x2d98], R246 ;  /* 0x002d98f601007387 */ /* 0x000fe20000100800 */
[----:B------:R-:W-:Y:S02]  /*fcd70*/  IADD3.X R66, PT, PT, R66, UR9, RZ, P2, !PT ;  /* 0x0000000942427c10 */ /* 0x000fe400097fe4ff */
[----:B------:R-:W-:-:S05]  /*fcd80*/  IADD3 R6, P2, PT, R6, UR15, RZ ;  /* 0x0000000f06067c10 */ /* 0x000fca000ff5e0ff */
[----:B------:R1:W-:Y:S04]  /*fcd90*/  STL [R1+0x2df4], R6 ;  /* 0x002df40601007387 */ /* 0x0003e80000100800 */
[----:B-1----:R-:W4:Y:S01]  /*fcda0*/  LDL.LU R6, [R1+0x2e08] ;  /* 0x002e080001067983 */ /* 0x002f220000300800 */
[----:B------:R-:W-:Y:S02]  /*fcdb0*/  IADD3.X R5, PT, PT, R5, UR9, RZ, P3, !PT ;  /* 0x0000000905057c10 */ /* 0x000fe40009ffe4ff */
[----:B------:R-:W-:Y:S02]  /*fcdc0*/  IADD3.X R69, PT, PT, R69, UR9, RZ, P4, !PT ;  /* 0x0000000945457c10 */ /* 0x000fe4000a7fe4ff */
[----:B------:R-:W-:Y:S01]  /*fcdd0*/  IADD3 R11, P4, PT, R11, UR15, RZ ;  /* 0x0000000f0b0b7c10 */ /* 0x000fe2000ff9e0ff */
[----:B------:R-:W-:Y:S04]  /*fcde0*/  STL [R1+0x2da0], R244 ;  /* 0x002da0f401007387 */ /* 0x000fe80000100800 */
[----:B------:R-:W-:Y:S04]  /*fcdf0*/  STL [R1+0x2dc8], R66 ;  /* 0x002dc84201007387 */ /* 0x000fe80000100800 */
[----:B------:R1:W-:Y:S01]  /*fce00*/  STL [R1+0x2dfc], R11 ;  /* 0x002dfc0b01007387 */ /* 0x0003e20000100800 */
[----:B------:R-:W-:-:S02]  /*fce10*/  IADD3 R15, P3, PT, R15, UR15, RZ ;  /* 0x0000000f0f0f7c10 */ /* 0x000fc4000ff7e0ff */
[----:B------:R-:W-:Y:S01]  /*fce20*/  IADD3.X R14, PT, PT, R14, UR9, RZ, P6, !PT ;  /* 0x000000090e0e7c10 */ /* 0x000fe2000b7fe4ff */
[----:B-1----:R-:W4:Y:S01]  /*fce30*/  LDL.LU R11, [R1+0x2e10] ;  /* 0x002e1000010b7983 */ /* 0x002f220000300800 */
[----:B------:R-:W-:-:S03]  /*fce40*/  IADD3 R13, P6, PT, R13, UR15, RZ ;  /* 0x0000000f0d0d7c10 */ /* 0x000fc6000ffde0ff */
[----:B------:R1:W-:Y:S04]  /*fce50*/  STL [R1+0x2dd8], R5 ;  /* 0x002dd80501007387 */ /* 0x0003e80000100800 */
[----:B-1----:R-:W4:Y:S01]  /*fce60*/  LDL.LU R5, [R1+0x2e5c] ;  /* 0x002e5c0001057983 */ /* 0x002f220000300800 */
[----:B------:R-:W-:-:S03]  /*fce70*/  IADD3.X R9, PT, PT, R9, UR9, RZ, P5, !PT ;  /* 0x0000000909097c10 */ /* 0x000fc6000affe4ff */
[----:B------:R-:W4:Y:S04]  /*fce80*/  LDL.LU R62, [R1+0x2e54] ;  /* 0x002e5400013e7983 */ /* 0x000f280000300800 */
[----:B------:R-:W-:Y:S04]  /*fce90*/  STL [R1+0x2dd0], R69 ;  /* 0x002dd04501007387 */ /* 0x000fe80000100800 */
[----:B------:R-:W4:Y:S04]  /*fcea0*/  LDL.LU R18, [R1+0x2e64] ;  /* 0x002e640001127983 */ /* 0x000f280000300800 */
[----:B------:R-:W-:Y:S04]  /*fceb0*/  STL [R1+0x2e04], R15 ;  /* 0x002e040f01007387 */ /* 0x000fe80000100800 */
[----:B------:R-:W-:Y:S04]  /*fcec0*/  STL [R1+0x2de0], R14 ;  /* 0x002de00e01007387 */ /* 0x000fe80000100800 */
[----:B------:R1:W-:Y:S04]  /*fced0*/  STL [R1+0x2de8], R9 ;  /* 0x002de80901007387 */ /* 0x0003e80000100800 */
[----:B------:R-:W-:Y:S04]  /*fcee0*/  STL [R1+0x2e0c], R13 ;  /* 0x002e0c0d01007387 */ /* 0x000fe80000100800 */
[----:B-1----:R-:W4:Y:S01]  /*fcef0*/  LDL.LU R9, [R1+0x2e6c] ;  /* 0x002e6c0001097983 */ /* 0x002f220000300800 */
[----:B------:R-:W-:-:S05]  /*fcf00*/  IADD3.X R4, PT, PT, R4, UR9, RZ, P2, !PT ;  /* 0x0000000904047c10 */ /* 0x000fca00097fe4ff */
[----:B------:R1:W-:Y:S04]  /*fcf10*/  STL [R1+0x2df0], R4 ;  /* 0x002df00401007387 */ /* 0x0003e80000100800 */
[----:B-1----:R-:W4:Y:S01]  /*fcf20*/  LDL.LU R4, [R1+0x2e48] ;  /* 0x002e480001047983 */ /* 0x002f220000300800 */
[----:B------:R-:W-:-:S05]  /*fcf30*/  IADD3 R12, P5, PT, R12, UR15, RZ ;  /* 0x0000000f0c0c7c10 */ /* 0x000fca000ffbe0ff */
[----:B------:R-:W-:Y:S01]  /*fcf40*/  STL [R1+0x2e14], R12 ;  /* 0x002e140c01007387 */ /* 0x000fe20000100800 */
[----:B------:R-:W-:-:S03]  /*fcf50*/  IADD3 R241, P2, PT, R241, UR15, RZ ;  /* 0x0000000ff1f17c10 */ /* 0x000fc6000ff5e0ff */
[----:B------:R-:W4:Y:S01]  /*fcf60*/  LDL.LU R17, [R1+0x2e74] ;  /* 0x002e740001117983 */ /* 0x000f220000300800 */
[----:B--2---:R-:W-:-:S05]  /*fcf70*/  IADD3.X R8, PT, PT, R8, UR9, RZ, P4, !PT ;  /* 0x0000000908087c10 */ /* 0x004fca000a7fe4ff */
[----:B------:R1:W-:Y:S04]  /*fcf80*/  STL [R1+0x2df8], R8 ;  /* 0x002df80801007387 */ /* 0x0003e80000100800 */
[----:B-1----:R-:W2:Y:S01]  /*fcf90*/  LDL.LU R8, [R1+0x2e50] ;  /* 0x002e500001087983 */ /* 0x002ea20000300800 */
[----:B---3--:R-:W-:-:S03]  /*fcfa0*/  IADD3.X R10, PT, PT, R10, UR9, RZ, P3, !PT ;  /* 0x000000090a0a7c10 */ /* 0x008fc60009ffe4ff */
[----:B------:R-:W3:Y:S04]  /*fcfb0*/  LDL.LU R13, [R1+0x2e7c] ;  /* 0x002e7c00010d7983 */ /* 0x000ee80000300800 */
[----:B------:R-:W3:Y:S04]  /*fcfc0*/  LDL.LU R16, [R1+0x2e58] ;  /* 0x002e580001107983 */ /* 0x000ee80000300800 */
[----:B------:R1:W-:Y:S01]  /*fcfd0*/  STL [R1+0x2e00], R10 ;  /* 0x002e000a01007387 */ /* 0x0003e20000100800 */
[----:B----4-:R-:W-:-:S03]  /*fcfe0*/  IADD3 R7, P3, PT, R7, UR15, RZ ;  /* 0x0000000f07077c10 */ /* 0x010fc6000ff7e0ff */
[----:B-1----:R-:W4:Y:S04]  /*fcff0*/  LDL.LU R10, [R1+0x2e84] ;  /* 0x002e8400010a7983 */ /* 0x002f280000300800 */
[----:B------:R-:W-:Y:S04]  /*fd000*/  STL [R1+0x2e1c], R241 ;  /* 0x002e1cf101007387 */ /* 0x000fe80000100800 */
[----:B------:R-:W4:Y:S04]  /*fd010*/  LDL.LU R15, [R1+0x2e60] ;  /* 0x002e6000010f7983 */ /* 0x000f280000300800 */
[----:B------:R1:W-:Y:S01]  /*fd020*/  STL [R1+0x2e4c], R7 ;  /* 0x002e4c0701007387 */ /* 0x0003e20000100800 */
[----:B------:R-:W-:-:S03]  /*fd030*/  IADD3 R239, P4, PT, R239, UR15, RZ ;  /* 0x0000000fefef7c10 */ /* 0x000fc6000ff9e0ff */
[----:B-1----:R-:W4:Y:S04]  /*fd040*/  LDL.LU R7, [R1+0x2e8c] ;  /* 0x002e8c0001077983 */ /* 0x002f280000300800 */
[----:B------:R-:W4:Y:S01]  /*fd050*/  LDL.LU R14, [R1+0x2e68] ;  /* 0x002e6800010e7983 */ /* 0x000f220000300800 */
[----:B------:R-:W-:-:S05]  /*fd060*/  IADD3.X R6, PT, PT, R6, UR9, RZ, P6, !PT ;  /* 0x0000000906067c10 */ /* 0x000fca000b7fe4ff */
[----:B------:R1:W-:Y:S01]  /*fd070*/  STL [R1+0x2e08], R6 ;  /* 0x002e080601007387 */ /* 0x0003e20000100800 */
[----:B------:R-:W-:-:S03]  /*fd080*/  IADD3.X R240, PT, PT, R240, UR9, RZ, P4, !PT ;  /* 0x00000009f0f07c10 */ /* 0x000fc6000a7fe4ff */
[----:B-1----:R-:W4:Y:S04]  /*fd090*/  LDL.LU R6, [R1+0x2e94] ;  /* 0x002e940001067983 */ /* 0x002f280000300800 */
[----:B------:R-:W4:Y:S01]  /*fd0a0*/  LDL.LU R12, [R1+0x2e70] ;  /* 0x002e7000010c7983 */ /* 0x000f220000300800 */
[----:B------:R-:W-:-:S03]  /*fd0b0*/  IADD3.X R242, PT, PT, R242, UR9, RZ, P2, !PT ;  /* 0x00000009f2f27c10 */ /* 0x000fc600097fe4ff */
[----:B------:R-:W-:Y:S01]  /*fd0c0*/  STL [R1+0x2e24], R239 ;  /* 0x002e24ef01007387 */ /* 0x000fe20000100800 */
[----:B------:R-:W-:Y:S02]  /*fd0d0*/  IADD3.X R11, PT, PT, R11, UR9, RZ, P5, !PT ;  /* 0x000000090b0b7c10 */ /* 0x000fe4000affe4ff */
[----:B------:R-:W-:Y:S02]  /*fd0e0*/  IADD3 R5, P5, PT, R5, UR15, RZ ;  /* 0x0000000f05057c10 */ /* 0x000fe4000ffbe0ff */
[----:B------:R-:W-:-:S03]  /*fd0f0*/  IADD3 R62, P6, PT, R62, UR15, RZ ;  /* 0x0000000f3e3e7c10 */ /* 0x000fc6000ffde0ff */
[----:B------:R1:W-:Y:S01]  /*fd100*/  STL [R1+0x2e5c], R5 ;  /* 0x002e5c0501007387 */ /* 0x0003e20000100800 */
[----:B------:R-:W-:-:S03]  /*fd110*/  IADD3 R18, P2, PT, R18, UR15, RZ ;  /* 0x0000000f12127c10 */ /* 0x000fc6000ff5e0ff */
[----:B-1----:R-:W4:Y:S04]  /*fd120*/  LDL.LU R5, [R1+0x2e78] ;  /* 0x002e780001057983 */ /* 0x002f280000300800 */
[----:B------:R1:W-:Y:S04]  /*fd130*/  STL [R1+0x2e10], R11 ;  /* 0x002e100b01007387 */ /* 0x0003e80000100800 */
[----:B-1----:R-:W4:Y:S01]  /*fd140*/  LDL.LU R11, [R1+0x2e80] ;  /* 0x002e8000010b7983 */ /* 0x002f220000300800 */
[----:B------:R-:W-:-:S03]  /*fd150*/  IADD3 R9, P4, PT, R9, UR15, RZ ;  /* 0x0000000f09097c10 */ /* 0x000fc6000ff9e0ff */
[----:B------:R-:W-:Y:S04]  /*fd160*/  STL [R1+0x2e54], R62 ;  /* 0x002e543e01007387 */ /* 0x000fe80000100800 */
[----:B------:R1:W-:Y:S04]  /*fd170*/  STL [R1+0x2e6c], R9 ;  /* 0x002e6c0901007387 */ /* 0x0003e80000100800 */
[----:B------:R-:W-:Y:S04]  /*fd180*/  STL [R1+0x2e64], R18 ;  /* 0x002e641201007387 */ /* 0x000fe80000100800 */
[----:B-1----:R-:W4:Y:S04]  /*fd190*/  LDL.LU R9, [R1+0x2ecc] ;  /* 0x002ecc0001097983 */ /* 0x002f280000300800 */
[----:B------:R-:W-:Y:S01]  /*fd1a0*/  STL [R1+0x2e18], R242 ;  /* 0x002e18f201007387 */ /* 0x000fe20000100800 */
[----:B------:R-:W-:-:S05]  /*fd1b0*/  IADD3.X R4, PT, PT, R4, UR9, RZ, P3, !PT ;  /* 0x0000000904047c10 */ /* 0x000fca0009ffe4ff */
[----:B------:R1:W-:Y:S04]  /*fd1c0*/  STL [R1+0x2e48], R4 ;  /* 0x002e480401007387 */ /* 0x0003e80000100800 */
[----:B-1----:R-:W4:Y:S01]  /*fd1d0*/  LDL.LU R4, [R1+0x2e88] ;  /* 0x002e880001047983 */ /* 0x002f220000300800 */
[----:B------:R-:W-:-:S03]  /*fd1e0*/  IADD3 R17, P3, PT, R17, UR15, RZ ;  /* 0x0000000f11117c10 */ /* 0x000fc6000ff7e0ff */
[----:B------:R-:W-:Y:S01]  /*fd1f0*/  STL [R1+0x2e20], R240 ;  /* 0x002e20f001007387 */ /* 0x000fe20000100800 */
[----:B--2---:R-:W-:Y:S02]  /*fd200*/  IADD3.X R8, PT, PT, R8, UR9, RZ, P6, !PT ;  /* 0x0000000908087c10 */ /* 0x004fe4000b7fe4ff */
[----:B---3--:R-:W-:-:S03]  /*fd210*/  IADD3 R13, P6, PT, R13, UR15, RZ ;  /* 0x0000000f0d0d7c10 */ /* 0x008fc6000ffde0ff */
[----:B------:R1:W-:Y:S01]  /*fd220*/  STL [R1+0x2e50], R8 ;  /* 0x002e500801007387 */ /* 0x0003e20000100800 */
[----:B------:R-:W-:-:S03]  /*fd230*/  IADD3.X R16, PT, PT, R16, UR9, RZ, P5, !PT ;  /* 0x0000000910107c10 */ /* 0x000fc6000affe4ff */
[----:B------:R2:W-:Y:S04]  /*fd240*/  STL [R1+0x2e74], R17 ;  /* 0x002e741101007387 */ /* 0x0005e80000100800 */
[----:B-1----:R-:W3:Y:S04]  /*fd250*/  LDL.LU R8, [R1+0x2ed4] ;  /* 0x002ed40001087983 */ /* 0x002ee80000300800 */
[----:B--2---:R-:W2:Y:S01]  /*fd260*/  LDL.LU R17, [R1+0x2e90] ;  /* 0x002e900001117983 */ /* 0x004ea20000300800 */
[----:B----4-:R-:W-:-:S03]  /*fd270*/  IADD3 R10, P5, PT, R10, UR15, RZ ;  /* 0x0000000f0a0a7c10 */ /* 0x010fc6000ffbe0ff */
[----:B------:R1:W-:Y:S01]  /*fd280*/  STL [R1+0x2e7c], R13 ;  /* 0x002e7c0d01007387 */ /* 0x0003e20000100800 */
[----:B------:R-:W-:-:S03]  /*fd290*/  IADD3.X R15, PT, PT, R15, UR9, RZ, P2, !PT ;  /* 0x000000090f0f7c10 */ /* 0x000fc600097fe4ff */
[----:B-1----:R-:W4:Y:S04]  /*fd2a0*/  LDL.LU R13, [R1+0x2edc] ;  /* 0x002edc00010d7983 */ /* 0x002f280000300800 */
[----:B------:R1:W-:Y:S01]  /*fd2b0*/  STL [R1+0x2e84], R10 ;  /* 0x002e840a01007387 */ /* 0x0003e20000100800 */
[----:B------:R-:W-:-:S03]  /*fd2c0*/  IADD3 R7, P2, PT, R7, UR15, RZ ;  /* 0x0000000f07077c10 */ /* 0x000fc6000ff5e0ff */
[----:B-1----:R-:W4:Y:S01]  /*fd2d0*/  LDL.LU R10, [R1+0x2ee4] ;  /* 0x002ee400010a7983 */ /* 0x002f220000300800 */
[----:B------:R-:W-:-:S03]  /*fd2e0*/  IADD3.X R14, PT, PT, R14, UR9, RZ, P4, !PT ;  /* 0x000000090e0e7c10 */ /* 0x000fc6000a7fe4ff */
[----:B------:R-:W-:Y:S04]  /*fd2f0*/  STL [R1+0x2e58], R16 ;  /* 0x002e581001007387 */ /* 0x000fe80000100800 */
[----:B------:R1:W-:Y:S04]  /*fd300*/  STL [R1+0x2e8c], R7 ;  /* 0x002e8c0701007387 */ /* 0x0003e80000100800 */
[----:B-1----:R-:W4:Y:S04]  /*fd310*/  LDL.LU R7, [R1+0x2eec] ;  /* 0x002eec0001077983 */ /* 0x002f280000300800 */
[----:B------:R-:W-:Y:S01]  /*fd320*/  STL [R1+0x2e60], R15 ;  /* 0x002e600f01007387 */ /* 0x000fe20000100800 */
[----:B------:R-:W-:-:S02]  /*fd330*/  IADD3 R6, P4, PT, R6, UR15, RZ ;  /* 0x0000000f06067c10 */ /* 0x000fc4000ff9e0ff */
        /* <DEDUP_REMOVED lines=12> */
[----:B------:R-:W4:Y:S04]  /*fd400*/  LDL.LU R16, [R1+0x2ed8] ;  /* 0x002ed80001107983 */ /* 0x000f280000300800 */
[----:B------:R-:W4:Y:S04]  /*fd410*/  LDL.LU R15, [R1+0x2f04] ;  /* 0x002f0400010f7983 */ /* 0x000f280000300800 */
[----:B------:R-:W4:Y:S04]  /*fd420*/  LDL.LU R14, [R1+0x2ee0] ;  /* 0x002ee000010e7983 */ /* 0x000f280000300800 */
[----:B------:R1:W-:Y:S01]  /*fd430*/  STL [R1+0x2e80], R11 ;  /* 0x002e800b01007387 */ /* 0x0003e20000100800 */
[----:B------:R-:W-:-:S03]  /*fd440*/  IADD3 R9, P5, PT, R9, UR15, RZ ;  /* 0x0000000f09097c10 */ /* 0x000fc6000ffbe0ff */
[----:B------:R-:W-:Y:S04]  /*fd450*/  STL [R1+0x2e9c], R237 ;  /* 0x002e9ced01007387 */ /* 0x000fe80000100800 */
[----:B-1----:R-:W4:Y:S01]  /*fd460*/  LDL.LU R11, [R1+0x2f0c] ;  /* 0x002f0c00010b7983 */ /* 0x002f220000300800 */
[----:B------:R-:W-:-:S05]  /*fd470*/  IADD3.X R4, PT, PT, R4, UR9, RZ, P2, !PT ;  /* 0x0000000904047c10 */ /* 0x000fca00097fe4ff */
[----:B------:R1:W-:Y:S04]  /*fd480*/  STL [R1+0x2e88], R4 ;  /* 0x002e880401007387 */ /* 0x0003e80000100800 */
[----:B------:R1:W-:Y:S04]  /*fd490*/  STL [R1+0x2ecc], R9 ;  /* 0x002ecc0901007387 */ /* 0x0003e80000100800 */
[----:B-1----:R-:W4:Y:S01]  /*fd4a0*/  LDL.LU R4, [R1+0x2ee8] ;  /* 0x002ee80001047983 */ /* 0x002f220000300800 */
[----:B------:R-:W-:-:S03]  /*fd4b0*/  IADD3 R235, P6, PT, R235, UR15, RZ ;  /* 0x0000000febeb7c10 */ /* 0x000fc6000ffde0ff */
[----:B------:R-:W4:Y:S01]  /*fd4c0*/  LDL.LU R9, [R1+0x2f14] ;  /* 0x002f140001097983 */ /* 0x000f220000300800 */
[----:B------:R-:W-:-:S03]  /*fd4d0*/  IADD3.X R238, PT, PT, R238, UR9, RZ, P3, !PT ;  /* 0x00000009eeee7c10 */ /* 0x000fc60009ffe4ff */
[----:B------:R-:W-:Y:S01]  /*fd4e0*/  STL [R1+0x2ea4], R235 ;  /* 0x002ea4eb01007387 */ /* 0x000fe20000100800 */
[----:B------:R-:W-:Y:S02]  /*fd4f0*/  IADD3.X R236, PT, PT, R236, UR9, RZ, P6, !PT ;  /* 0x00000009ecec7c10 */ /* 0x000fe4000b7fe4ff */
[----:B---3--:R-:W-:Y:S02]  /*fd500*/  IADD3 R8, P2, PT, R8, UR15, RZ ;  /* 0x0000000f08087c10 */ /* 0x008fe4000ff5e0ff */
[----:B--2---:R-:W-:-:S03]  /*fd510*/  IADD3.X R17, PT, PT, R17, UR9, RZ, P4, !PT ;  /* 0x0000000911117c10 */ /* 0x004fc6000a7fe4ff */
[----:B------:R1:W-:Y:S04]  /*fd520*/  STL [R1+0x2ed4], R8 ;  /* 0x002ed40801007387 */ /* 0x0003e80000100800 */
[----:B-1----:R-:W2:Y:S01]  /*fd530*/  LDL.LU R8, [R1+0x2ef0] ;  /* 0x002ef00001087983 */ /* 0x002ea20000300800 */
[----:B----4-:R-:W-:-:S05]  /*fd540*/  IADD3 R13, P4, PT, R13, UR15, RZ ;  /* 0x0000000f0d0d7c10 */ /* 0x010fca000ff9e0ff */
[----:B------:R1:W-:Y:S01]  /*fd550*/  STL [R1+0x2edc], R13 ;  /* 0x002edc0d01007387 */ /* 0x0003e20000100800 */
[----:B------:R-:W-:-:S03]  /*fd560*/  IADD3 R10, P3, PT, R10, UR15, RZ ;  /* 0x0000000f0a0a7c10 */ /* 0x000fc6000ff7e0ff */
[----:B-1----:R-:W3:Y:S04]  /*fd570*/  LDL.LU R13, [R1+0x2ef8] ;  /* 0x002ef800010d7983 */ /* 0x002ee80000300800 */
[----:B------:R-:W-:Y:S04]  /*fd580*/  STL [R1+0x2e90], R17 ;  /* 0x002e901101007387 */ /* 0x000fe80000100800 */
[----:B------:R1:W-:Y:S01]  /*fd590*/  STL [R1+0x2ee4], R10 ;  /* 0x002ee40a01007387 */ /* 0x0003e20000100800 */
[----:B------:R-:W-:-:S03]  /*fd5a0*/  IADD3 R7, P6, PT, R7, UR15, RZ ;  /* 0x0000000f07077c10 */ /* 0x000fc6000ffde0ff */
[----:B-1----:R-:W4:Y:S04]  /*fd5b0*/  LDL.LU R10, [R1+0x2f00] ;  /* 0x002f0000010a7983 */ /* 0x002f280000300800 */
[----:B------:R-:W-:Y:S04]  /*fd5c0*/  STL [R1+0x2e98], R238 ;  /* 0x002e98ee01007387 */ /* 0x000fe80000100800 */
[----:B------:R1:W-:Y:S04]  /*fd5d0*/  STL [R1+0x2eec], R7 ;  /* 0x002eec0701007387 */ /* 0x0003e80000100800 */
[----:B-1----:R-:W4:Y:S01]  /*fd5e0*/  LDL.LU R7, [R1+0x2f4c] ;  /* 0x002f4c0001077983 */ /* 0x002f220000300800 */
[----:B------:R-:W-:-:S02]  /*fd5f0*/  IADD3.X R56, PT, PT, R56, UR9, RZ, P5, !PT ;  /* 0x0000000938387c10 */ /* 0x000fc4000affe4ff */
[----:B------:R-:W-:Y:S02]  /*fd600*/  IADD3 R6, P5, PT, R6, UR15, RZ ;  /* 0x0000000f06067c10 */ /* 0x000fe4000ffbe0ff */
[----:B------:R-:W-:-:S03]  /*fd610*/  IADD3.X R12, PT, PT, R12, UR9, RZ, P2, !PT ;  /* 0x000000090c0c7c10 */ /* 0x000fc600097fe4ff */
[----:B------:R1:W-:Y:S04]  /*fd620*/  STL [R1+0x2ef4], R6 ;  /* 0x002ef40601007387 */ /* 0x0003e80000100800 */
[----:B-1----:R-:W4:Y:S01]  /*fd630*/  LDL.LU R6, [R1+0x2f08] ;  /* 0x002f080001067983 */ /* 0x002f220000300800 */
[----:B------:R-:W-:-:S03]  /*fd640*/  IADD3 R5, P2, PT, R5, UR15, RZ ;  /* 0x0000000f05057c10 */ /* 0x000fc6000ff5e0ff */
[----:B------:R-:W-:Y:S04]  /*fd650*/  STL [R1+0x2ea0], R236 ;  /* 0x002ea0ec01007387 */ /* 0x000fe80000100800 */
[----:B------:R-:W-:Y:S01]  /*fd660*/  STL [R1+0x2ec8], R56 ;  /* 0x002ec83801007387 */ /* 0x000fe20000100800 */
[----:B------:R-:W-:-:S03]  /*fd670*/  IADD3.X R16, PT, PT, R16, UR9, RZ, P4, !PT ;  /* 0x0000000910107c10 */ /* 0x000fc6000a7fe4ff */
[----:B------:R-:W4:Y:S01]  /*fd680*/  LDL.LU R19, [R1+0x2f54] ;  /* 0x002f540001137983 */ /* 0x000f220000300800 */
[----:B------:R-:W-:-:S03]  /*fd690*/  IADD3 R15, P4, PT, R15, UR15, RZ ;  /* 0x0000000f0f0f7c10 */ /* 0x000fc6000ff9e0ff */
[----:B------:R1:W-:Y:S01]  /*fd6a0*/  STL [R1+0x2ed0], R12 ;  /* 0x002ed00c01007387 */ /* 0x0003e20000100800 */
[----:B------:R-:W-:-:S03]  /*fd6b0*/  IADD3.X R14, PT, PT, R14, UR9, RZ, P3, !PT ;  /* 0x000000090e0e7c10 */ /* 0x000fc60009ffe4ff */
[----:B-1----:R-:W4:Y:S04]  /*fd6c0*/  LDL.LU R12, [R1+0x2f10] ;  /* 0x002f1000010c7983 */ /* 0x002f280000300800 */
[----:B------:R1:W-:Y:S01]  /*fd6d0*/  STL [R1+0x2efc], R5 ;  /* 0x002efc0501007387 */ /* 0x0003e20000100800 */
[----:B------:R-:W-:-:S03]  /*fd6e0*/  IADD3 R11, P3, PT, R11, UR15, RZ ;  /* 0x0000000f0b0b7c10 */ /* 0x000fc6000ff7e0ff */
[----:B-1----:R-:W4:Y:S04]  /*fd6f0*/  LDL.LU R5, [R1+0x2f5c] ;  /* 0x002f5c0001057983 */ /* 0x002f280000300800 */
[----:B------:R-:W4:Y:S04]  /*fd700*/  LDL.LU R18, [R1+0x2f64] ;  /* 0x002f640001127983 */ /* 0x000f280000300800 */
[----:B------:R-:W-:Y:S04]  /*fd710*/  STL [R1+0x2ed8], R16 ;  /* 0x002ed81001007387 */ /* 0x000fe80000100800 */
[----:B------:R-:W-:Y:S04]  /*fd720*/  STL [R1+0x2f04], R15 ;  /* 0x002f040f01007387 */ /* 0x000fe80000100800 */
[----:B------:R-:W4:Y:S04]  /*fd730*/  LDL.LU R17, [R1+0x2f6c] ;  /* 0x002f6c0001117983 */ /* 0x000f280000300800 */
[----:B------:R-:W-:Y:S01]  /*fd740*/  STL [R1+0x2ee0], R14 ;  /* 0x002ee00e01007387 */ /* 0x000fe20000100800 */
[----:B------:R-:W-:-:S05]  /*fd750*/  IADD3.X R4, PT, PT, R4, UR9, RZ, P6, !PT ;  /* 0x0000000904047c10 */ /* 0x000fca000b7fe4ff */
[----:B------:R1:W-:Y:S04]  /*fd760*/  STL [R1+0x2ee8], R4 ;  /* 0x002ee80401007387 */ /* 0x0003e80000100800 */
[----:B------:R-:W-:Y:S04]  /*fd770*/  STL [R1+0x2f0c], R11 ;  /* 0x002f0c0b01007387 */ /* 0x000fe80000100800 */
[----:B-1----:R-:W4:Y:S01]  /*fd780*/  LDL.LU R4, [R1+0x2f48] ;  /* 0x002f480001047983 */ /* 0x002f220000300800 */
[----:B------:R-:W-:-:S05]  /*fd790*/  IADD3 R9, P6, PT, R9, UR15, RZ ;  /* 0x0000000f09097c10 */ /* 0x000fca000ffde0ff */
[----:B------:R1:W-:Y:S04]  /*fd7a0*/  STL [R1+0x2f14], R9 ;  /* 0x002f140901007387 */ /* 0x0003e80000100800 */
[----:B-1----:R-:W4:Y:S01]  /*fd7b0*/  LDL.LU R9, [R1+0x2f74] ;  /* 0x002f740001097983 */ /* 0x002f220000300800 */
[----:B--2---:R-:W-:-:S03]  /*fd7c0*/  IADD3.X R8, PT, PT, R8, UR9, RZ, P5, !PT ;  /* 0x0000000908087c10 */ /* 0x004fc6000affe4ff */
[----:B------:R-:W2:Y:S01]  /*fd7d0*/  LDL.LU R11, [R1+0x2f50] ;  /* 0x002f5000010b7983 */ /* 0x000ea20000300800 */
[----:B------:R-:W-:-:S03]  /*fd7e0*/  IADD3 R233, P5, PT, R233, UR15, RZ ;  /* 0x0000000fe9e97c10 */ /* 0x000fc6000ffbe0ff */
[----:B------:R1:W-:Y:S04]  /*fd7f0*/  STL [R1+0x2ef0], R8 ;  /* 0x002ef00801007387 */ /* 0x0003e80000100800 */
[----:B-1----:R-:W2:Y:S01]  /*fd800*/  LDL.LU R8, [R1+0x2f7c] ;  /* 0x002f7c0001087983 */ /* 0x002ea20000300800 */
[----:B---3--:R-:W-:-:S03]  /*fd810*/  IADD3.X R13, PT, PT, R13, UR9, RZ, P2, !PT ;  /* 0x000000090d0d7c10 */ /* 0x008fc600097fe4ff */
[----:B------:R-:W3:Y:S04]  /*fd820*/  LDL.LU R16, [R1+0x2f58] ;  /* 0x002f580001107983 */ /* 0x000ee80000300800 */
[----:B------:R1:W-:Y:S04]  /*fd830*/  STL [R1+0x2ef8], R13 ;  /* 0x002ef80d01007387 */ /* 0x0003e80000100800 */
[----:B------:R-:W3:Y:S04]  /*fd840*/  LDL.LU R15, [R1+0x2f84] ;  /* 0x002f8400010f7983 */ /* 0x000ee80000300800 */
[----:B------:R-:W3:Y:S01]  /*fd850*/  LDL.LU R14, [R1+0x2f60] ;  /* 0x002f6000010e7983 */ /* 0x000ee20000300800 */
[----:B----4-:R-:W-:-:S05]  /*fd860*/  IADD3.X R10, PT, PT, R10, UR9, RZ, P4, !PT ;  /* 0x000000090a0a7c10 */ /* 0x010fca000a7fe4ff */
[----:B------:R-:W-:Y:S04]  /*fd870*/  STL [R1+0x2f00], R10 ;  /* 0x002f000a01007387 */ /* 0x000fe80000100800 */
[----:B-1----:R-:W4:Y:S04]  /*fd880*/  LDL.LU R13, [R1+0x2f8c] ;  /* 0x002f8c00010d7983 */ /* 0x002f280000300800 */
[----:B------:R-:W-:Y:S01]  /*fd890*/  STL [R1+0x2f1c], R233 ;  /* 0x002f1ce901007387 */ /* 0x000fe20000100800 */
[----:B------:R-:W-:-:S05]  /*fd8a0*/  IADD3 R7, P4, PT, R7, UR15, RZ ;  /* 0x0000000f07077c10 */ /* 0x000fca000ff9e0ff */
[----:B------:R1:W-:Y:S01]  /*fd8b0*/  STL [R1+0x2f4c], R7 ;  /* 0x002f4c0701007387 */ /* 0x0003e20000100800 */
[----:B------:R-:W-:-:S03]  /*fd8c0*/  IADD3 R231, P2, PT, R231, UR15, RZ ;  /* 0x0000000fe7e77c10 */ /* 0x000fc6000ff5e0ff */
[----:B-1----:R-:W4:Y:S01]  /*fd8d0*/  LDL.LU R7, [R1+0x2f68] ;  /* 0x002f680001077983 */ /* 0x002f220000300800 */
[----:B------:R-:W-:Y:S02]  /*fd8e0*/  IADD3.X R234, PT, PT, R234, UR9, RZ, P5, !PT ;  /* 0x00000009eaea7c10 */ /* 0x000fe4000affe4ff */
[----:B------:R-:W-:Y:S02]  /*fd8f0*/  IADD3.X R232, PT, PT, R232, UR9, RZ, P2, !PT ;  /* 0x00000009e8e87c10 */ /* 0x000fe400097fe4ff */
[----:B------:R-:W-:-:S05]  /*fd900*/  IADD3.X R6, PT, PT, R6, UR9, RZ, P3, !PT ;  /* 0x0000000906067c10 */ /* 0x000fca0009ffe4ff */
[----:B------:R1:W-:Y:S01]  /*fd910*/  STL [R1+0x2f08], R6 ;  /* 0x002f080601007387 */ /* 0x0003e20000100800 */
[----:B------:R-:W-:-:S03]  /*fd920*/  IADD3 R19, P3, PT, R19, UR15, RZ ;  /* 0x0000000f13137c10 */ /* 0x000fc6000ff7e0ff */
[----:B-1----:R-:W4:Y:S04]  /*fd930*/  LDL.LU R6, [R1+0x2f94] ;  /* 0x002f940001067983 */ /* 0x002f280000300800 */
[----:B------:R-:W4:Y:S01]  /*fd940*/  LDL.LU R10, [R1+0x2f70] ;  /* 0x002f7000010a7983 */ /* 0x000f220000300800 */
[----:B------:R-:W-:-:S03]  /*fd950*/  IADD3.X R12, PT, PT, R12, UR9, RZ, P6, !PT ;  /* 0x000000090c0c7c10 */ /* 0x000fc6000b7fe4ff */
[----:B------:R-:W-:Y:S04]  /*fd960*/  STL [R1+0x2f24], R231 ;  /* 0x002f24e701007387 */ /* 0x000fe80000100800 */
[----:B------:R1:W-:Y:S04]  /*fd970*/  STL [R1+0x2f10], R12 ;  /* 0x002f100c01007387 */ /* 0x0003e80000100800 */
[----:B------:R-:W-:Y:S01]  /*fd980*/  STL [R1+0x2f54], R19 ;  /* 0x002f541301007387 */ /* 0x000fe20000100800 */
[----:B------:R-:W-:-:S03]  /*fd990*/  IADD3 R5, P6, PT, R5, UR15, RZ ;  /* 0x0000000f05057c10 */ /* 0x000fc6000ffde0ff */
[----:B-1----:R-:W4:Y:S01]  /*fd9a0*/  LDL.LU R12, [R1+0x2f78] ;  /* 0x002f7800010c7983 */ /* 0x002f220000300800 */
[----:B------:R-:W-:-:S03]  /*fd9b0*/  IADD3 R18, P5, PT, R18, UR15, RZ ;  /* 0x0000000f12127c10 */ /* 0x000fc6000ffbe0ff */
[----:B------:R1:W-:Y:S04]  /*fd9c0*/  STL [R1+0x2f5c], R5 ;  /* 0x002f5c0501007387 */ /* 0x0003e80000100800 */
[----:B-1----:R-:W4:Y:S01]  /*fd9d0*/  LDL.LU R5, [R1+0x2f80] ;  /* 0x002f800001057983 */ /* 0x002f220000300800 */
[----:B------:R-:W-:-:S03]  /*fd9e0*/  IADD3 R17, P2, PT, R17, UR15, RZ ;  /* 0x0000000f11117c10 */ /* 0x000fc6000ff5e0ff */
[----:B------:R-:W-:Y:S04]  /*fd9f0*/  STL [R1+0x2f18], R234 ;  /* 0x002f18ea01007387 */ /* 0x000fe80000100800 */
[----:B------:R-:W-:Y:S01]  /*fda00*/  STL [R1+0x2f64], R18 ;  /* 0x002f641201007387 */ /* 0x000fe20000100800 */
[----:B------:R-:W-:-:S05]  /*fda10*/  IADD3.X R4, PT, PT, R4, UR9, RZ, P4, !PT ;  /* 0x0000000904047c10 */ /* 0x000fca000a7fe4ff */
[----:B------:R1:W-:Y:S04]  /*fda20*/  STL [R1+0x2f48], R4 ;  /* 0x002f480401007387 */ /* 0x0003e80000100800 */
[----:B------:R-:W-:Y:S04]  /*fda30*/  STL [R1+0x2f6c], R17 ;  /* 0x002f6c1101007387 */ /* 0x000fe80000100800 */
[----:B-1----:R-:W4:Y:S01]  /*fda40*/  LDL.LU R4, [R1+0x2fcc] ;  /* 0x002fcc0001047983 */ /* 0x002f220000300800 */
[----:B------:R-:W-:Y:S02]  /*fda50*/  IADD3 R9, P4, PT, R9, UR15, RZ ;  /* 0x0000000f09097c10 */ /* 0x000fe4000ff9e0ff */
[----:B--2---:R-:W-:-:S03]  /*fda60*/  IADD3.X R11, PT, PT, R11, UR9, RZ, P3, !PT ;  /* 0x000000090b0b7c10 */ /* 0x004fc60009ffe4ff */
[----:B------:R1:W-:Y:S04]  /*fda70*/  STL [R1+0x2f74], R9 ;  /* 0x002f740901007387 */ /* 0x0003e80000100800 */
[----:B-1----:R-:W2:Y:S01]  /*fda80*/  LDL.LU R9, [R1+0x2f88] ;  /* 0x002f880001097983 */ /* 0x002ea20000300800 */
[----:B------:R-:W-:-:S03]  /*fda90*/  IADD3 R8, P3, PT, R8, UR15, RZ ;  /* 0x0000000f08087c10 */ /* 0x000fc6000ff7e0ff */
[----:B------:R-:W-:Y:S01]  /*fdaa0*/  STL [R1+0x2f20], R232 ;  /* 0x002f20e801007387 */ /* 0x000fe20000100800 */
[----:B---3--:R-:W-:-:S03]  /*fdab0*/  IADD3.X R16, PT, PT, R16, UR9, RZ, P6, !PT ;  /* 0x0000000910107c10 */ /* 0x008fc6000b7fe4ff */
[----:B------:R-:W3:Y:S04]  /*fdac0*/  LDL.LU R19, [R1+0x2fd4] ;  /* 0x002fd40001137983 */ /* 0x000ee80000300800 */
[----:B------:R1:W-:Y:S01]  /*fdad0*/  STL [R1+0x2f50], R11 ;  /* 0x002f500b01007387 */ /* 0x0003e20000100800 */
[----:B------:R-:W-:Y:S02]  /*fdae0*/  IADD3 R15, P6, PT, R15, UR15, RZ ;  /* 0x0000000f0f0f7c10 */ /* 0x000fe4000ffde0ff */
[----:B------:R-:W-:Y:S01]  /*fdaf0*/  IADD3.X R14, PT, PT, R14, UR9, RZ, P5, !PT ;  /* 0x000000090e0e7c10 */ /* 0x000fe2000affe4ff */
[----:B-1----:R-:W3:Y:S04]  /*fdb00*/  LDL.LU R11, [R1+0x2f90] ;  /* 0x002f9000010b7983 */ /* 0x002ee80000300800 */
[----:B------:R1:W-:Y:S01]  /*fdb10*/  STL [R1+0x2f7c], R8 ;  /* 0x002f7c0801007387 */ /* 0x0003e20000100800 */
[----:B----4-:R-:W-:-:S03]  /*fdb20*/  IADD3 R13, P5, PT, R13, UR15, RZ ;  /* 0x0000000f0d0d7c10 */ /* 0x010fc6000ffbe0ff */
[----:B-1----:R-:W4:Y:S04]  /*fdb30*/  LDL.LU R8, [R1+0x2fdc] ;  /* 0x002fdc0001087983 */ /* 0x002f280000300800 */
[----:B------:R-:W4:Y:S04]  /*fdb40*/  LDL.LU R18, [R1+0x2fe4] ;  /* 0x002fe40001127983 */ /* 0x000f280000300800 */
[----:B------:R-:W-:Y:S04]  /*fdb50*/  STL [R1+0x2f58], R16 ;  /* 0x002f581001007387 */ /* 0x000fe80000100800 */
[----:B------:R-:W-:Y:S04]  /*fdb60*/  STL [R1+0x2f84], R15 ;  /* 0x002f840f01007387 */ /* 0x000fe80000100800 */
[----:B------:R-:W4:Y:S01]  /*fdb70*/  LDL.LU R17, [R1+0x2fec] ;  /* 0x002fec0001117983 */ /* 0x000f220000300800 */
[----:B------:R-:W-:-:S03]  /*fdb80*/  IADD3.X R7, PT, PT, R7, UR9, RZ, P2, !PT ;  /* 0x0000000907077c10 */ /* 0x000fc600097fe4ff */
[----:B------:R-:W-:Y:S04]  /*fdb90*/  STL [R1+0x2f60], R14 ;  /* 0x002f600e01007387 */ /* 0x000fe80000100800 */
[----:B------:R1:W-:Y:S04]  /*fdba0*/  STL [R1+0x2f68], R7 ;  /* 0x002f680701007387 */ /* 0x0003e80000100800 */
[----:B------:R-:W-:Y:S04]  /*fdbb0*/  STL [R1+0x2f8c], R13 ;  /* 0x002f8c0d01007387 */ /* 0x000fe80000100800 */
[----:B-1----:R-:W4:Y:S01]  /*fdbc0*/  LDL.LU R7, [R1+0x2fc8] ;  /* 0x002fc80001077983 */ /* 0x002f220000300800 */
[----:B------:R-:W-:-:S02]  /*fdbd0*/  IADD3 R6, P2, PT, R6, UR15, RZ ;  /* 0x0000000f06067c10 */ /* 0x000fc4000ff5e0ff */
[----:B------:R-:W-:-:S03]  /*fdbe0*/  IADD3.X R10, PT, PT, R10, UR9, RZ, P4, !PT ;  /* 0x000000090a0a7c10 */ /* 0x000fc6000a7fe4ff */
[----:B------:R1:W-:Y:S01]  /*fdbf0*/  STL [R1+0x2f94], R6 ;  /* 0x002f940601007387 */ /* 0x0003e20000100800 */
[----:B------:R-:W-:-:S03]  /*fdc00*/  IADD3 R229, P4, PT, R229, UR15, RZ ;  /* 0x0000000fe5e57c10 */ /* 0x000fc6000ff9e0ff */
[----:B-1----:R-:W4:Y:S04]  /*fdc10*/  LDL.LU R6, [R1+0x2ff4] ;  /* 0x002ff40001067983 */ /* 0x002f280000300800 */
[----:B------:R-:W4:Y:S04]  /*fdc20*/  LDL.LU R16, [R1+0x2fd0] ;  /* 0x002fd00001107983 */ /* 0x000f280000300800 */
[----:B------:R1:W-:Y:S01]  /*fdc30*/  STL [R1+0x2f70], R10 ;  /* 0x002f700a01007387 */ /* 0x0003e20000100800 */
[----:B------:R-:W-:-:S03]  /*fdc40*/  IADD3.X R12, PT, PT, R12, UR9, RZ, P3, !PT ;  /* 0x000000090c0c7c10 */ /* 0x000fc60009ffe4ff */
[----:B-1----:R-:W4:Y:S04]  /*fdc50*/  LDL.LU R10, [R1+0x2ffc] ;  /* 0x002ffc00010a7983 */ /* 0x002f280000300800 */
[----:B------:R-:W4:Y:S01]  /*fdc60*/  LDL.LU R15, [R1+0x2fd8] ;  /* 0x002fd800010f7983 */ /* 0x000f220000300800 */
[----:B------:R-:W-:-:S03]  /*fdc70*/  IADD3.X R5, PT, PT, R5, UR9, RZ, P6, !PT ;  /* 0x0000000905057c10 */ /* 0x000fc6000b7fe4ff */
[----:B------:R-:W-:Y:S04]  /*fdc80*/  STL [R1+0x2f78], R12 ;  /* 0x002f780c01007387 */ /* 0x000fe80000100800 */
[----:B------:R1:W-:Y:S04]  /*fdc90*/  STL [R1+0x2f80], R5 ;  /* 0x002f800501007387 */ /* 0x0003e80000100800 */
[----:B-1----:R-:W4:Y:S04]  /*fdca0*/  LDL.LU R5, [R1+0x3004] ;  /* 0x0030040001057983 */ /* 0x002f280000300800 */
[----:B------:R-:W4:Y:S04]  /*fdcb0*/  LDL.LU R14, [R1+0x2fe0] ;  /* 0x002fe000010e7983 */ /* 0x000f280000300800 */
[----:B------:R-:W4:Y:S04]  /*fdcc0*/  LDL.LU R13, [R1+0x300c] ;  /* 0x00300c00010d7983 */ /* 0x000f280000300800 */
[----:B------:R-:W-:Y:S01]  /*fdcd0*/  STL [R1+0x2f9c], R229 ;  /* 0x002f9ce501007387 */ /* 0x000fe20000100800 */
[----:B------:R-:W-:-:S05]  /*fdce0*/  IADD3 R4, P6, PT, R4, UR15, RZ ;  /* 0x0000000f04047c10 */ /* 0x000fca000ffde0ff */
[----:B------:R1:W-:Y:S04]  /*fdcf0*/  STL [R1+0x2fcc], R4 ;  /* 0x002fcc0401007387 */ /* 0x0003e80000100800 */
[----:B-1----:R-:W4:Y:S01]  /*fdd00*/  LDL.LU R4, [R1+0x2fe8] ;  /* 0x002fe80001047983 */ /* 0x002f220000300800 */
[----:B--2---:R-:W-:Y:S02]  /*fdd10*/  IADD3.X R9, PT, PT, R9, UR9, RZ, P5, !PT ;  /* 0x0000000909097c10 */ /* 0x004fe4000affe4ff */
[----:B------:R-:W-:-:S03]  /*fdd20*/  IADD3 R227, P3, PT, R227, UR15, RZ ;  /* 0x0000000fe3e37c10 */ /* 0x000fc6000ff7e0ff */
[----:B------:R1:W-:Y:S01]  /*fdd30*/  STL [R1+0x2f88], R9 ;  /* 0x002f880901007387 */ /* 0x0003e20000100800 */
[----:B---3--:R-:W-:Y:S02]  /*fdd40*/  IADD3 R19, P5, PT, R19, UR15, RZ ;  /* 0x0000000f13137c10 */ /* 0x008fe4000ffbe0ff */
[----:B------:R-:W-:Y:S01]  /*fdd50*/  IADD3.X R230, PT, PT, R230, UR9, RZ, P4, !PT ;  /* 0x00000009e6e67c10 */ /* 0x000fe2000a7fe4ff */
[----:B-1----:R-:W2:Y:S04]  /*fdd60*/  LDL.LU R9, [R1+0x3014] ;  /* 0x0030140001097983 */ /* 0x002ea80000300800 */
[----:B------:R-:W3:Y:S01]  /*fdd70*/  LDL.LU R12, [R1+0x2ff0] ;  /* 0x002ff000010c7983 */ /* 0x000ee20000300800 */
[----:B------:R-:W-:-:S03]  /*fdd80*/  IADD3.X R11, PT, PT, R11, UR9, RZ, P2, !PT ;  /* 0x000000090b0b7c10 */ /* 0x000fc600097fe4ff */
[----:B------:R-:W-:Y:S01]  /*fdd90*/  STL [R1+0x2fa4], R227 ;  /* 0x002fa4e301007387 */ /* 0x000fe20000100800 */
[----:B------:R-:W-:-:S03]  /*fdda0*/  IADD3.X R228, PT, PT, R228, UR9, RZ, P3, !PT ;  /* 0x00000009e4e47c10 */ /* 0x000fc60009ffe4ff */
[----:B------:R1:W-:Y:S04]  /*fddb0*/  STL [R1+0x2f90], R11 ;  /* 0x002f900b01007387 */ /* 0x0003e80000100800 */
[----:B------:R-:W-:Y:S01]  /*fddc0*/  STL [R1+0x2fd4], R19 ;  /* 0x002fd41301007387 */ /* 0x000fe20000100800 */
[----:B----4-:R-:W-:-:S03]  /*fddd0*/  IADD3 R8, P2, PT, R8, UR15, RZ ;  /* 0x0000000f08087c10 */ /* 0x010fc6000ff5e0ff */
        /* <DEDUP_REMOVED lines=12> */
[----:B------:R-:W-:-:S03]  /*fdea0*/  IADD3.X R16, PT, PT, R16, UR9, RZ, P5, !PT ;  /* 0x0000000910107c10 */ /* 0x000fc6000affe4ff */
[----:B------:R1:W-:Y:S04]  /*fdeb0*/  STL [R1+0x2ff4], R6 ;  /* 0x002ff40601007387 */ /* 0x0003e80000100800 */
[----:B-1----:R-:W4:Y:S01]  /*fdec0*/  LDL.LU R6, [R1+0x3008] ;  /* 0x0030080001067983 */ /* 0x002f220000300800 */
[----:B------:R-:W-:-:S03]  /*fded0*/  IADD3 R10, P5, PT, R10, UR15, RZ ;  /* 0x0000000f0a0a7c10 */ /* 0x000fc6000ffbe0ff */
[----:B------:R-:W-:Y:S01]  /*fdee0*/  STL [R1+0x2fa0], R228 ;  /* 0x002fa0e401007387 */ /* 0x000fe20000100800 */
[----:B------:R-:W-:-:S03]  /*fdef0*/  IADD3.X R15, PT, PT, R15, UR9, RZ, P2, !PT ;  /* 0x000000090f0f7c10 */ /* 0x000fc600097fe4ff */
[----:B------:R-:W4:Y:S04]  /*fdf00*/  LDL.LU R19, [R1+0x303c] ;  /* 0x00303c0001137983 */ /* 0x000f280000300800 */
[----:B------:R-:W4:Y:S04]  /*fdf10*/  LDL.LU R18, [R1+0x3010] ;  /* 0x0030100001127983 */ /* 0x000f280000300800 */
[----:B------:R-:W-:Y:S04]  /*fdf20*/  STL [R1+0x2fd0], R16 ;  /* 0x002fd01001007387 */ /* 0x000fe80000100800 */
[----:B------:R1:W-:Y:S01]  /*fdf30*/  STL [R1+0x2ffc], R10 ;  /* 0x002ffc0a01007387 */ /* 0x0003e20000100800 */
[----:B------:R-:W-:-:S02]  /*fdf40*/  IADD3 R5, P2, PT, R5, UR15, RZ ;  /* 0x0000000f05057c10 */ /* 0x000fc4000ff5e0ff */
[----:B------:R-:W-:Y:S01]  /*fdf50*/  IADD3.X R14, PT, PT, R14, UR9, RZ, P4, !PT ;  /* 0x000000090e0e7c10 */ /* 0x000fe2000a7fe4ff */
[----:B-1----:R-:W4:Y:S01]  /*fdf60*/  LDL.LU R10, [R1+0x3044] ;  /* 0x00304400010a7983 */ /* 0x002f220000300800 */
[----:B------:R-:W-:-:S03]  /*fdf70*/  IADD3 R13, P4, PT, R13, UR15, RZ ;  /* 0x0000000f0d0d7c10 */ /* 0x000fc6000ff9e0ff */
[----:B------:R1:W-:Y:S04]  /*fdf80*/  STL [R1+0x3004], R5 ;  /* 0x0030040501007387 */ /* 0x0003e80000100800 */
[----:B-1----:R-:W4:Y:S04]  /*fdf90*/  LDL.LU R5, [R1+0x304c] ;  /* 0x00304c0001057983 */ /* 0x002f280000300800 */
[----:B------:R-:W-:Y:S04]  /*fdfa0*/  STL [R1+0x2fd8], R15 ;  /* 0x002fd80f01007387 */ /* 0x000fe80000100800 */
[----:B------:R-:W4:Y:S04]  /*fdfb0*/  LDL.LU R17, [R1+0x3054] ;  /* 0x0030540001117983 */ /* 0x000f280000300800 */
[----:B------:R-:W-:Y:S01]  /*fdfc0*/  STL [R1+0x2fe0], R14 ;  /* 0x002fe00e01007387 */ /* 0x000fe20000100800 */
[----:B------:R-:W-:-:S05]  /*fdfd0*/  IADD3.X R4, PT, PT, R4, UR9, RZ, P3, !PT ;  /* 0x0000000904047c10 */ /* 0x000fca0009ffe4ff */
[----:B------:R1:W-:Y:S04]  /*fdfe0*/  STL [R1+0x2fe8], R4 ;  /* 0x002fe80401007387 */ /* 0x0003e80000100800 */
[----:B------:R-:W-:Y:S04]  /*fdff0*/  STL [R1+0x300c], R13 ;  /* 0x00300c0d01007387 */ /* 0x000fe80000100800 */
[----:B-1----:R-:W4:Y:S01]  /*fe000*/  LDL.LU R4, [R1+0x3030] ;  /* 0x0030300001047983 */ /* 0x002f220000300800 */
[----:B--2---:R-:W-:Y:S02]  /*fe010*/  IADD3 R9, P3, PT, R9, UR15, RZ ;  /* 0x0000000f09097c10 */ /* 0x004fe4000ff7e0ff */
[----:B---3--:R-:W-:-:S03]  /*fe020*/  IADD3.X R12, PT, PT, R12, UR9, RZ, P6, !PT ;  /* 0x000000090c0c7c10 */ /* 0x008fc6000b7fe4ff */
[----:B------:R1:W-:Y:S01]  /*fe030*/  STL [R1+0x3014], R9 ;  /* 0x0030140901007387 */ /* 0x0003e20000100800 */
[----:B------:R-:W-:-:S03]  /*fe040*/  IADD3 R225, P6, PT, R225, UR15, RZ ;  /* 0x0000000fe1e17c10 */ /* 0x000fc6000ffde0ff */
[----:B-1----:R-:W2:Y:S04]  /*fe050*/  LDL.LU R9, [R1+0x305c] ;  /* 0x00305c0001097983 */ /* 0x002ea80000300800 */
[----:B------:R-:W3:Y:S01]  /*fe060*/  LDL.LU R13, [R1+0x3038] ;  /* 0x00303800010d7983 */ /* 0x000ee20000300800 */
[----:B----4-:R-:W-:-:S03]  /*fe070*/  IADD3.X R11, PT, PT, R11, UR9, RZ, P5, !PT ;  /* 0x000000090b0b7c10 */ /* 0x010fc6000affe4ff */
[----:B------:R1:W-:Y:S01]  /*fe080*/  STL [R1+0x2ff0], R12 ;  /* 0x002ff00c01007387 */ /* 0x0003e20000100800 */
[----:B------:R-:W-:-:S03]  /*fe090*/  IADD3 R223, P5, PT, R223, UR15, RZ ;  /* 0x0000000fdfdf7c10 */ /* 0x000fc6000ffbe0ff */
[----:B-1----:R-:W4:Y:S01]  /*fe0a0*/  LDL.LU R12, [R1+0x3064] ;  /* 0x00306400010c7983 */ /* 0x002f220000300800 */
[----:B------:R-:W-:-:S03]  /*fe0b0*/  IADD3.X R8, PT, PT, R8, UR9, RZ, P2, !PT ;  /* 0x0000000908087c10 */ /* 0x000fc600097fe4ff */
[----:B------:R-:W4:Y:S04]  /*fe0c0*/  LDL.LU R16, [R1+0x3040] ;  /* 0x0030400001107983 */ /* 0x000f280000300800 */
[----:B------:R-:W-:Y:S04]  /*fe0d0*/  STL [R1+0x2ff8], R11 ;  /* 0x002ff80b01007387 */ /* 0x000fe80000100800 */
[----:B------:R-:W4:Y:S04]  /*fe0e0*/  LDL.LU R15, [R1+0x306c] ;  /* 0x00306c00010f7983 */ /* 0x000f280000300800 */
[----:B------:R-:W4:Y:S04]  /*fe0f0*/  LDL.LU R14, [R1+0x3048] ;  /* 0x00304800010e7983 */ /* 0x000f280000300800 */
[----:B------:R1:W-:Y:S01]  /*fe100*/  STL [R1+0x3000], R8 ;  /* 0x0030000801007387 */ /* 0x0003e20000100800 */
[----:B------:R-:W-:-:S03]  /*fe110*/  IADD3.X R226, PT, PT, R226, UR9, RZ, P6, !PT ;  /* 0x00000009e2e27c10 */ /* 0x000fc6000b7fe4ff */
[----:B-1----:R-:W4:Y:S04]  /*fe120*/  LDL.LU R8, [R1+0x3074] ;  /* 0x0030740001087983 */ /* 0x002f280000300800 */
[----:B------:R-:W-:Y:S01]  /*fe130*/  STL [R1+0x301c], R225 ;  /* 0x00301ce101007387 */ /* 0x000fe20000100800 */
[----:B------:R-:W-:-:S05]  /*fe140*/  IADD3 R7, P2, PT, R7, UR15, RZ ;  /* 0x0000000f07077c10 */ /* 0x000fca000ff5e0ff */
[----:B------:R1:W-:Y:S04]  /*fe150*/  STL [R1+0x3034], R7 ;  /* 0x0030340701007387 */ /* 0x0003e80000100800 */
[----:B-1----:R-:W4:Y:S04]  /*fe160*/  LDL.LU R7, [R1+0x3050] ;  /* 0x0030500001077983 */ /* 0x002f280000300800 */
[----:B------:R-:W4:Y:S01]  /*fe170*/  LDL.LU R11, [R1+0x307c] ;  /* 0x00307c00010b7983 */ /* 0x000f220000300800 */
[----:B------:R-:W-:Y:S02]  /*fe180*/  IADD3.X R224, PT, PT, R224, UR9, RZ, P5, !PT ;  /* 0x00000009e0e07c10 */ /* 0x000fe4000affe4ff */
[----:B------:R-:W-:-:S05]  /*fe190*/  IADD3.X R6, PT, PT, R6, UR9, RZ, P4, !PT ;  /* 0x0000000906067c10 */ /* 0x000fca000a7fe4ff */
[----:B------:R1:W-:Y:S01]  /*fe1a0*/  STL [R1+0x3008], R6 ;  /* 0x0030080601007387 */ /* 0x0003e20000100800 */
[----:B------:R-:W-:Y:S02]  /*fe1b0*/  IADD3 R19, P4, PT, R19, UR15, RZ ;  /* 0x0000000f13137c10 */ /* 0x000fe4000ff9e0ff */
[----:B------:R-:W-:Y:S01]  /*fe1c0*/  IADD3.X R18, PT, PT, R18, UR9, RZ, P3, !PT ;  /* 0x0000000912127c10 */ /* 0x000fe20009ffe4ff */
[----:B-1----:R-:W4:Y:S04]  /*fe1d0*/  LDL.LU R6, [R1+0x3058] ;  /* 0x0030580001067983 */ /* 0x002f280000300800 */
[----:B------:R-:W-:Y:S01]  /*fe1e0*/  STL [R1+0x3494], R223 ;  /* 0x003494df01007387 */ /* 0x000fe20000100800 */
[----:B------:R-:W-:-:S05]  /*fe1f0*/  IADD3 R10, P3, PT, R10, UR15, RZ ;  /* 0x0000000f0a0a7c10 */ /* 0x000fca000ff7e0ff */
[----:B------:R1:W-:Y:S04]  /*fe200*/  STL [R1+0x3044], R10 ;  /* 0x0030440a01007387 */ /* 0x0003e80000100800 */
[----:B------:R-:W-:Y:S01]  /*fe210*/  STL [R1+0x303c], R19 ;  /* 0x00303c1301007387 */ /* 0x000fe20000100800 */
[----:B------:R-:W-:-:S03]  /*fe220*/  IADD3 R5, P6, PT, R5, UR15, RZ ;  /* 0x0000000f05057c10 */ /* 0x000fc6000ffde0ff */
[----:B-1----:R-:W4:Y:S04]  /*fe230*/  LDL.LU R10, [R1+0x3060] ;  /* 0x00306000010a7983 */ /* 0x002f280000300800 */
[----:B------:R-:W-:Y:S01]  /*fe240*/  STL [R1+0x3010], R18 ;  /* 0x0030101201007387 */ /* 0x000fe20000100800 */
[----:B------:R-:W-:-:S03]  /*fe250*/  IADD3 R17, P5, PT, R17, UR15, RZ ;  /* 0x0000000f11117c10 */ /* 0x000fc6000ffbe0ff */
[----:B------:R1:W-:Y:S04]  /*fe260*/  STL [R1+0x304c], R5 ;  /* 0x00304c0501007387 */ /* 0x0003e80000100800 */
[----:B-1----:R-:W4:Y:S04]  /*fe270*/  LDL.LU R5, [R1+0x3068] ;  /* 0x0030680001057983 */ /* 0x002f280000300800 */
[----:B------:R-:W-:Y:S01]  /*fe280*/  STL [R1+0x3018], R226 ;  /* 0x003018e201007387 */ /* 0x000fe20000100800 */
[----:B------:R-:W-:-:S05]  /*fe290*/  IADD3.X R4, PT, PT, R4, UR9, RZ, P2, !PT ;  /* 0x0000000904047c10 */ /* 0x000fca00097fe4ff */
[----:B------:R1:W-:Y:S04]  /*fe2a0*/  STL [R1+0x3030], R4 ;  /* 0x0030300401007387 */ /* 0x0003e80000100800 */
[----:B------:R-:W-:Y:S04]  /*fe2b0*/  STL [R1+0x3054], R17 ;  /* 0x0030541101007387 */ /* 0x000fe80000100800 */
[----:B-1----:R-:W4:Y:S01]  /*fe2c0*/  LDL.LU R4, [R1+0x30b4] ;  /* 0x0030b40001047983 */ /* 0x002f220000300800 */
[----:B--2---:R-:W-:Y:S02]  /*fe2d0*/  IADD3 R9, P2, PT, R9, UR15, RZ ;  /* 0x0000000f09097c10 */ /* 0x004fe4000ff5e0ff */
[----:B---3--:R-:W-:-:S03]  /*fe2e0*/  IADD3.X R13, PT, PT, R13, UR9, RZ, P4, !PT ;  /* 0x000000090d0d7c10 */ /* 0x008fc6000a7fe4ff */
[----:B------:R1:W-:Y:S04]  /*fe2f0*/  STL [R1+0x305c], R9 ;  /* 0x00305c0901007387 */ /* 0x0003e80000100800 */
[----:B-1----:R-:W2:Y:S01]  /*fe300*/  LDL.LU R9, [R1+0x3070] ;  /* 0x0030700001097983 */ /* 0x002ea20000300800 */
[----:B----4-:R-:W-:-:S03]  /*fe310*/  IADD3 R12, P4, PT, R12, UR15, RZ ;  /* 0x0000000f0c0c7c10 */ /* 0x010fc6000ff9e0ff */
[----:B------:R-:W-:Y:S01]  /*fe320*/  STL [R1+0x3490], R224 ;  /* 0x003490e001007387 */ /* 0x000fe20000100800 */
[----:B------:R-:W-:-:S03]  /*fe330*/  IADD3.X R16, PT, PT, R16, UR9, RZ, P3, !PT ;  /* 0x0000000910107c10 */ /* 0x000fc60009ffe4ff */
[----:B------:R-:W3:Y:S04]  /*fe340*/  LDL.LU R19, [R1+0x30bc] ;  /* 0x0030bc0001137983 */ /* 0x000ee80000300800 */
[----:B------:R1:W-:Y:S01]  /*fe350*/  STL [R1+0x3038], R13 ;  /* 0x0030380d01007387 */ /* 0x0003e20000100800 */
[----:B------:R-:W-:Y:S02]  /*fe360*/  IADD3 R15, P3, PT, R15, UR15, RZ ;  /* 0x0000000f0f0f7c10 */ /* 0x000fe4000ff7e0ff */
[----:B------:R-:W-:Y:S01]  /*fe370*/  IADD3.X R14, PT, PT, R14, UR9, RZ, P6, !PT ;  /* 0x000000090e0e7c10 */ /* 0x000fe2000b7fe4ff */
[----:B-1----:R-:W4:Y:S04]  /*fe380*/  LDL.LU R13, [R1+0x3078] ;  /* 0x00307800010d7983 */ /* 0x002f280000300800 */
[----:B------:R1:W-:Y:S01]  /*fe390*/  STL [R1+0x3064], R12 ;  /* 0x0030640c01007387 */ /* 0x0003e20000100800 */
[----:B------:R-:W-:-:S03]  /*fe3a0*/  IADD3 R8, P6, PT, R8, UR15, RZ ;  /* 0x0000000f08087c10 */ /* 0x000fc6000ffde0ff */
[----:B-1----:R-:W4:Y:S04]  /*fe3b0*/  LDL.LU R12, [R1+0x30c4] ;  /* 0x0030c400010c7983 */ /* 0x002f280000300800 */
[----:B------:R-:W4:Y:S04]  /*fe3c0*/  LDL.LU R18, [R1+0x30cc] ;  /* 0x0030cc0001127983 */ /* 0x000f280000300800 */
[----:B------:R-:W-:Y:S04]  /*fe3d0*/  STL [R1+0x3040], R16 ;  /* 0x0030401001007387 */ /* 0x000fe80000100800 */
[----:B------:R-:W-:Y:S04]  /*fe3e0*/  STL [R1+0x306c], R15 ;  /* 0x00306c0f01007387 */ /* 0x000fe80000100800 */
[----:B------:R-:W4:Y:S01]  /*fe3f0*/  LDL.LU R17, [R1+0x30d4] ;  /* 0x0030d40001117983 */ /* 0x000f220000300800 */
[----:B------:R-:W-:-:S03]  /*fe400*/  IADD3.X R7, PT, PT, R7, UR9, RZ, P5, !PT ;  /* 0x0000000907077c10 */ /* 0x000fc6000affe4ff */
[----:B------:R-:W-:Y:S01]  /*fe410*/  STL [R1+0x3048], R14 ;  /* 0x0030480e01007387 */ /* 0x000fe20000100800 */
[----:B------:R-:W-:-:S03]  /*fe420*/  IADD3 R11, P5, PT, R11, UR15, RZ ;  /* 0x0000000f0b0b7c10 */ /* 0x000fc6000ffbe0ff */
[----:B------:R1:W-:Y:S04]  /*fe430*/  STL [R1+0x3074], R8 ;  /* 0x0030740801007387 */ /* 0x0003e80000100800 */
[----:B-1----:R-:W4:Y:S04]  /*fe440*/  LDL.LU R8, [R1+0x30b0] ;  /* 0x0030b00001087983 */ /* 0x002f280000300800 */
[----:B------:R1:W-:Y:S04]  /*fe450*/  STL [R1+0x3050], R7 ;  /* 0x0030500701007387 */ /* 0x0003e80000100800 */
[----:B-1----:R-:W4:Y:S04]  /*fe460*/  LDL.LU R7, [R1+0x30dc] ;  /* 0x0030dc0001077983 */ /* 0x002f280000300800 */
[----:B------:R-:W4:Y:S01]  /*fe470*/  LDL.LU R16, [R1+0x30b8] ;  /* 0x0030b80001107983 */ /* 0x000f220000300800 */
[----:B------:R-:W-:-:S05]  /*fe480*/  IADD3.X R6, PT, PT, R6, UR9, RZ, P2, !PT ;  /* 0x0000000906067c10 */ /* 0x000fca00097fe4ff */
[----:B------:R1:W-:Y:S04]  /*fe490*/  STL [R1+0x3058], R6 ;  /* 0x0030580601007387 */ /* 0x0003e80000100800 */
[----:B------:R-:W-:Y:S01]  /*fe4a0*/  STL [R1+0x307c], R11 ;  /* 0x00307c0b01007387 */ /* 0x000fe20000100800 */
[----:B------:R-:W-:-:S03]  /*fe4b0*/  IADD3 R221, P2, PT, R221, UR15, RZ ;  /* 0x0000000fdddd7c10 */ /* 0x000fc6000ff5e0ff */
[----:B-1----:R-:W4:Y:S01]  /*fe4c0*/  LDL.LU R6, [R1+0x30e4] ;  /* 0x0030e40001067983 */ /* 0x002f220000300800 */
[----:B------:R-:W-:-:S05]  /*fe4d0*/  IADD3.X R10, PT, PT, R10, UR9, RZ, P4, !PT ;  /* 0x000000090a0a7c10 */ /* 0x000fca000a7fe4ff */
[----:B------:R1:W-:Y:S04]  /*fe4e0*/  STL [R1+0x3060], R10 ;  /* 0x0030600a01007387 */ /* 0x0003e80000100800 */
[----:B-1----:R-:W4:Y:S01]  /*fe4f0*/  LDL.LU R10, [R1+0x30c0] ;  /* 0x0030c000010a7983 */ /* 0x002f220000300800 */
[----:B------:R-:W-:-:S03]  /*fe500*/  IADD3.X R5, PT, PT, R5, UR9, RZ, P3, !PT ;  /* 0x0000000905057c10 */ /* 0x000fc60009ffe4ff */
[----:B------:R-:W4:Y:S04]  /*fe510*/  LDL.LU R15, [R1+0x30ec] ;  /* 0x0030ec00010f7983 */ /* 0x000f280000300800 */
[----:B------:R-:W4:Y:S04]  /*fe520*/  LDL.LU R14, [R1+0x30c8] ;  /* 0x0030c800010e7983 */ /* 0x000f280000300800 */
[----:B------:R1:W-:Y:S04]  /*fe530*/  STL [R1+0x3068], R5 ;  /* 0x0030680501007387 */ /* 0x0003e80000100800 */
[----:B-1----:R-:W4:Y:S04]  /*fe540*/  LDL.LU R5, [R1+0x30f4] ;  /* 0x0030f40001057983 */ /* 0x002f280000300800 */
[----:B------:R-:W-:Y:S04]  /*fe550*/  STL [R1+0x3084], R221 ;  /* 0x003084dd01007387 */ /* 0x000fe80000100800 */
[----:B------:R-:W4:Y:S01]  /*fe560*/  LDL.LU R11, [R1+0x30d0] ;  /* 0x0030d000010b7983 */ /* 0x000f220000300800 */
[----:B------:R-:W-:-:S05]  /*fe570*/  IADD3 R4, P3, PT, R4, UR15, RZ ;  /* 0x0000000f04047c10 */ /* 0x000fca000ff7e0ff */
[----:B------:R1:W-:Y:S04]  /*fe580*/  STL [R1+0x30b4], R4 ;  /* 0x0030b40401007387 */ /* 0x0003e80000100800 */
[----:B-1----:R-:W4:Y:S01]  /*fe590*/  LDL.LU R4, [R1+0x30fc] ;  /* 0x0030fc0001047983 */ /* 0x002f220000300800 */
[----:B--2---:R-:W-:Y:S02]  /*fe5a0*/  IADD3.X R9, PT, PT, R9, UR9, RZ, P6, !PT ;  /* 0x0000000909097c10 */ /* 0x004fe4000b7fe4ff */
[----:B------:R-:W-:-:S03]  /*fe5b0*/  IADD3 R219, P4, PT, R219, UR15, RZ ;  /* 0x0000000fdbdb7c10 */ /* 0x000fc6000ff9e0ff */
[----:B------:R1:W-:Y:S01]  /*fe5c0*/  STL [R1+0x3070], R9 ;  /* 0x0030700901007387 */ /* 0x0003e20000100800 */
[----:B---3--:R-:W-:Y:S02]  /*fe5d0*/  IADD3 R19, P6, PT, R19, UR15, RZ ;  /* 0x0000000f13137c10 */ /* 0x008fe4000ffde0ff */
[----:B------:R-:W-:Y:S02]  /*fe5e0*/  IADD3.X R222, PT, PT, R222, UR9, RZ, P2, !PT ;  /* 0x00000009dede7c10 */ /* 0x000fe400097fe4ff */
[----:B------:R-:W-:Y:S01]  /*fe5f0*/  IADD3.X R220, PT, PT, R220, UR9, RZ, P4, !PT ;  /* 0x00000009dcdc7c10 */ /* 0x000fe2000a7fe4ff */
[----:B-1----:R-:W2:Y:S01]  /*fe600*/  LDL.LU R9, [R1+0x30d8] ;  /* 0x0030d80001097983 */ /* 0x002ea20000300800 */
[----:B----4-:R-:W-:-:S03]  /*fe610*/  IADD3.X R13, PT, PT, R13, UR9, RZ, P5, !PT ;  /* 0x000000090d0d7c10 */ /* 0x010fc6000affe4ff */
[----:B------:R-:W-:Y:S04]  /*fe620*/  STL [R1+0x308c], R219 ;  /* 0x00308cdb01007387 */ /* 0x000fe80000100800 */
[----:B------:R1:W-:Y:S04]  /*fe630*/  STL [R1+0x3078], R13 ;  /* 0x0030780d01007387 */ /* 0x0003e80000100800 */
[----:B------:R-:W-:Y:S01]  /*fe640*/  STL [R1+0x30bc], R19 ;  /* 0x0030bc1301007387 */ /* 0x000fe20000100800 */
[----:B------:R-:W-:-:S03]  /*fe650*/  IADD3 R12, P5, PT, R12, UR15, RZ ;  /* 0x0000000f0c0c7c10 */ /* 0x000fc6000ffbe0ff */
[----:B-1----:R-:W3:Y:S01]  /*fe660*/  LDL.LU R13, [R1+0x30e0] ;  /* 0x0030e000010d7983 */ /* 0x002ee20000300800 */
[----:B------:R-:W-:-:S03]  /*fe670*/  IADD3 R18, P2, PT, R18, UR15, RZ ;  /* 0x0000000f12127c10 */ /* 0x000fc6000ff5e0ff */
[----:B------:R1:W-:Y:S04]  /*fe680*/  STL [R1+0x30c4], R12 ;  /* 0x0030c40c01007387 */ /* 0x0003e80000100800 */
[----:B-1----:R-:W4:Y:S01]  /*fe690*/  LDL.LU R12, [R1+0x30e8] ;  /* 0x0030e800010c7983 */ /* 0x002f220000300800 */
[----:B------:R-:W-:-:S03]  /*fe6a0*/  IADD3 R17, P4, PT, R17, UR15, RZ ;  /* 0x0000000f11117c10 */ /* 0x000fc6000ff9e0ff */
[----:B------:R-:W-:Y:S04]  /*fe6b0*/  STL [R1+0x3080], R222 ;  /* 0x003080de01007387 */ /* 0x000fe80000100800 */
[----:B------:R-:W-:Y:S04]  /*fe6c0*/  STL [R1+0x30cc], R18 ;  /* 0x0030cc1201007387 */ /* 0x000fe80000100800 */
[----:B------:R-:W-:Y:S01]  /*fe6d0*/  STL [R1+0x30d4], R17 ;  /* 0x0030d41101007387 */ /* 0x000fe20000100800 */
[----:B------:R-:W-:-:S05]  /*fe6e0*/  IADD3.X R8, PT, PT, R8, UR9, RZ, P3, !PT ;  /* 0x0000000908087c10 */ /* 0x000fca0009ffe4ff */
[----:B------:R1:W-:Y:S01]  /*fe6f0*/  STL [R1+0x30b0], R8 ;  /* 0x0030b00801007387 */ /* 0x0003e20000100800 */
[----:B------:R-:W-:-:S03]  /*fe700*/  IADD3 R7, P3, PT, R7, UR15, RZ ;  /* 0x0000000f07077c10 */ /* 0x000fc6000ff7e0ff */
[----:B-1----:R-:W4:Y:S01]  /*fe710*/  LDL.LU R8, [R1+0x3134] ;  /* 0x0031340001087983 */ /* 0x002f220000300800 */
[----:B------:R-:W-:-:S03]  /*fe720*/  IADD3.X R16, PT, PT, R16, UR9, RZ, P6, !PT ;  /* 0x0000000910107c10 */ /* 0x000fc6000b7fe4ff */
[----:B------:R1:W-:Y:S04]  /*fe730*/  STL [R1+0x30dc], R7 ;  /* 0x0030dc0701007387 */ /* 0x0003e80000100800 */
[----:B-1----:R-:W4:Y:S04]  /*fe740*/  LDL.LU R7, [R1+0x30f0] ;  /* 0x0030f00001077983 */ /* 0x002f280000300800 */
[----:B------:R-:W-:Y:S01]  /*fe750*/  STL [R1+0x3088], R220 ;  /* 0x003088dc01007387 */ /* 0x000fe20000100800 */
[----:B------:R-:W-:-:S05]  /*fe760*/  IADD3 R6, P6, PT, R6, UR15, RZ ;  /* 0x0000000f06067c10 */ /* 0x000fca000ffde0ff */
[----:B------:R1:W-:Y:S04]  /*fe770*/  STL [R1+0x30e4], R6 ;  /* 0x0030e40601007387 */ /* 0x0003e80000100800 */
[----:B-1----:R-:W4:Y:S04]  /*fe780*/  LDL.LU R6, [R1+0x313c] ;  /* 0x00313c0001067983 */ /* 0x002f280000300800 */
[----:B------:R-:W-:Y:S04]  /*fe790*/  STL [R1+0x30b8], R16 ;  /* 0x0030b81001007387 */ /* 0x000fe80000100800 */
[----:B------:R-:W4:Y:S01]  /*fe7a0*/  LDL.LU R19, [R1+0x30f8] ;  /* 0x0030f80001137983 */ /* 0x000f220000300800 */
[----:B------:R-:W-:-:S02]  /*fe7b0*/  IADD3.X R10, PT, PT, R10, UR9, RZ, P5, !PT ;  /* 0x000000090a0a7c10 */ /* 0x000fc4000affe4ff */
[----:B------:R-:W-:-:S03]  /*fe7c0*/  IADD3 R15, P5, PT, R15, UR15, RZ ;  /* 0x0000000f0f0f7c10 */ /* 0x000fc6000ffbe0ff */
[----:B------:R1:W-:Y:S01]  /*fe7d0*/  STL [R1+0x30c0], R10 ;  /* 0x0030c00a01007387 */ /* 0x0003e20000100800 */
[----:B------:R-:W-:-:S03]  /*fe7e0*/  IADD3.X R14, PT, PT, R14, UR9, RZ, P2, !PT ;  /* 0x000000090e0e7c10 */ /* 0x000fc600097fe4ff */
[----:B-1----:R-:W4:Y:S04]  /*fe7f0*/  LDL.LU R10, [R1+0x3144] ;  /* 0x00314400010a7983 */ /* 0x002f280000300800 */
[----:B------:R-:W4:Y:S01]  /*fe800*/  LDL.LU R18, [R1+0x314c] ;  /* 0x00314c0001127983 */ /* 0x000f220000300800 */
[----:B------:R-:W-:-:S03]  /*fe810*/  IADD3 R5, P2, PT, R5, UR15, RZ ;  /* 0x0000000f05057c10 */ /* 0x000fc6000ff5e0ff */
[----:B------:R-:W-:Y:S04]  /*fe820*/  STL [R1+0x30ec], R15 ;  /* 0x0030ec0f01007387 */ /* 0x000fe80000100800 */
[----:B------:R1:W-:Y:S01]  /*fe830*/  STL [R1+0x30f4], R5 ;  /* 0x0030f40501007387 */ /* 0x0003e20000100800 */
[----:B------:R-:W-:-:S03]  /*fe840*/  IADD3.X R11, PT, PT, R11, UR9, RZ, P4, !PT ;  /* 0x000000090b0b7c10 */ /* 0x000fc6000a7fe4ff */
[----:B------:R-:W-:Y:S04]  /*fe850*/  STL [R1+0x30c8], R14 ;  /* 0x0030c80e01007387 */ /* 0x000fe80000100800 */
[----:B-1----:R-:W4:Y:S01]  /*fe860*/  LDL.LU R5, [R1+0x3154] ;  /* 0x0031540001057983 */ /* 0x002f220000300800 */
[----:B------:R-:W-:-:S05]  /*fe870*/  IADD3 R4, P4, PT, R4, UR15, RZ ;  /* 0x0000000f04047c10 */ /* 0x000fca000ff9e0ff */
[----:B------:R1:W-:Y:S04]  /*fe880*/  STL [R1+0x30fc], R4 ;  /* 0x0030fc0401007387 */ /* 0x0003e80000100800 */
[----:B-1----:R-:W4:Y:S01]  /*fe890*/  LDL.LU R4, [R1+0x3130] ;  /* 0x0031300001047983 */ /* 0x002f220000300800 */
[----:B--2---:R-:W-:-:S03]  /*fe8a0*/  IADD3.X R9, PT, PT, R9, UR9, RZ, P3, !PT ;  /* 0x0000000909097c10 */ /* 0x004fc60009ffe4ff */
[----:B------:R1:W-:Y:S04]  /*fe8b0*/  STL [R1+0x30d0], R11 ;  /* 0x0030d00b01007387 */ /* 0x0003e80000100800 */
[----:B------:R-:W2:Y:S01]  /*fe8c0*/  LDL.LU R17, [R1+0x315c] ;  /* 0x00315c0001117983 */ /* 0x000ea20000300800 */
[----:B------:R-:W-:-:S03]  /*fe8d0*/  IADD3 R217, P3, PT, R217, UR15, RZ ;  /* 0x0000000fd9d97c10 */ /* 0x000fc6000ff7e0ff */
[----:B-1----:R-:W2:Y:S04]  /*fe8e0*/  LDL.LU R11, [R1+0x3138] ;  /* 0x00313800010b7983 */ /* 0x002ea80000300800 */
[----:B------:R1:W-:Y:S01]  /*fe8f0*/  STL [R1+0x30d8], R9 ;  /* 0x0030d80901007387 */ /* 0x0003e20000100800 */
[----:B---3--:R-:W-:-:S03]  /*fe900*/  IADD3.X R13, PT, PT, R13, UR9, RZ, P6, !PT ;  /* 0x000000090d0d7c10 */ /* 0x008fc6000b7fe4ff */
[----:B-1----:R-:W3:Y:S04]  /*fe910*/  LDL.LU R9, [R1+0x3164] ;  /* 0x0031640001097983 */ /* 0x002ee80000300800 */
[----:B------:R-:W3:Y:S01]  /*fe920*/  LDL.LU R16, [R1+0x3140] ;  /* 0x0031400001107983 */ /* 0x000ee20000300800 */
[----:B----4-:R-:W-:-:S03]  /*fe930*/  IADD3.X R12, PT, PT, R12, UR9, RZ, P5, !PT ;  /* 0x000000090c0c7c10 */ /* 0x010fc6000affe4ff */
[----:B------:R1:W-:Y:S04]  /*fe940*/  STL [R1+0x30e0], R13 ;  /* 0x0030e00d01007387 */ /* 0x0003e80000100800 */
[----:B------:R-:W4:Y:S04]  /*fe950*/  LDL.LU R15, [R1+0x316c] ;  /* 0x00316c00010f7983 */ /* 0x000f280000300800 */
[----:B------:R-:W4:Y:S04]  /*fe960*/  LDL.LU R14, [R1+0x3148] ;  /* 0x00314800010e7983 */ /* 0x000f280000300800 */
[----:B------:R1:W-:Y:S04]  /*fe970*/  STL [R1+0x30e8], R12 ;  /* 0x0030e80c01007387 */ /* 0x0003e80000100800 */
[----:B-1----:R-:W4:Y:S01]  /*fe980*/  LDL.LU R13, [R1+0x3174] ;  /* 0x00317400010d7983 */ /* 0x002f220000300800 */
[----:B------:R-:W-:-:S03]  /*fe990*/  IADD3 R215, P6, PT, R215, UR15, RZ ;  /* 0x0000000fd7d77c10 */ /* 0x000fc6000ffde0ff */
[----:B------:R-:W4:Y:S04]  /*fe9a0*/  LDL.LU R12, [R1+0x3150] ;  /* 0x00315000010c7983 */ /* 0x000f280000300800 */
[----:B------:R-:W-:Y:S01]  /*fe9b0*/  STL [R1+0x3104], R217 ;  /* 0x003104d901007387 */ /* 0x000fe20000100800 */
[----:B------:R-:W-:-:S05]  /*fe9c0*/  IADD3 R8, P5, PT, R8, UR15, RZ ;  /* 0x0000000f08087c10 */ /* 0x000fca000ffbe0ff */
[----:B------:R1:W-:Y:S01]  /*fe9d0*/  STL [R1+0x3134], R8 ;  /* 0x0031340801007387 */ /* 0x0003e20000100800 */
[----:B------:R-:W-:Y:S02]  /*fe9e0*/  IADD3.X R216, PT, PT, R216, UR9, RZ, P6, !PT ;  /* 0x00000009d8d87c10 */ /* 0x000fe4000b7fe4ff */
[----:B------:R-:W-:Y:S01]  /*fe9f0*/  IADD3.X R7, PT, PT, R7, UR9, RZ, P2, !PT ;  /* 0x0000000907077c10 */ /* 0x000fe200097fe4ff */
[----:B-1----:R-:W4:Y:S01]  /*fea00*/  LDL.LU R8, [R1+0x317c] ;  /* 0x00317c0001087983 */ /* 0x002f220000300800 */
[----:B------:R-:W-:-:S03]  /*fea10*/  IADD3.X R218, PT, PT, R218, UR9, RZ, P3, !PT ;  /* 0x00000009dada7c10 */ /* 0x000fc60009ffe4ff */
[----:B------:R1:W-:Y:S04]  /*fea20*/  STL [R1+0x30f0], R7 ;  /* 0x0030f00701007387 */ /* 0x0003e80000100800 */
[----:B-1----:R-:W4:Y:S04]  /*fea30*/  LDL.LU R7, [R1+0x3158] ;  /* 0x0031580001077983 */ /* 0x002f280000300800 */
[----:B------:R-:W-:Y:S01]  /*fea40*/  STL [R1+0x310c], R215 ;  /* 0x00310cd701007387 */ /* 0x000fe20000100800 */
[----:B------:R-:W-:Y:S02]  /*fea50*/  IADD3 R6, P2, PT, R6, UR15, RZ ;  /* 0x0000000f06067c10 */ /* 0x000fe4000ff5e0ff */
[----:B------:R-:W-:-:S03]  /*fea60*/  IADD3.X R19, PT, PT, R19, UR9, RZ, P4, !PT ;  /* 0x0000000913137c10 */ /* 0x000fc6000a7fe4ff */
[----:B------:R1:W-:Y:S04]  /*fea70*/  STL [R1+0x313c], R6 ;  /* 0x00313c0601007387 */ /* 0x0003e80000100800 */
[----:B-1----:R-:W4:Y:S01]  /*fea80*/  LDL.LU R6, [R1+0x3160] ;  /* 0x0031600001067983 */ /* 0x002f220000300800 */
[----:B------:R-:W-:Y:S02]  /*fea90*/  IADD3 R10, P4, PT, R10, UR15, RZ ;  /* 0x0000000f0a0a7c10 */ /* 0x000fe4000ff9e0ff */
[----:B------:R-:W-:-:S03]  /*feaa0*/  IADD3 R18, P3, PT, R18, UR15, RZ ;  /* 0x0000000f12127c10 */ /* 0x000fc6000ff7e0ff */
        /* <DEDUP_REMOVED lines=11> */
[----:B--2---:R-:W-:Y:S02]  /*feb60*/  IADD3 R17, P5, PT, R17, UR15, RZ ;  /* 0x0000000f11117c10 */ /* 0x004fe4000ffbe0ff */
[----:B------:R-:W-:Y:S01]  /*feb70*/  IADD3.X R11, PT, PT, R11, UR9, RZ, P2, !PT ;  /* 0x000000090b0b7c10 */ /* 0x000fe200097fe4ff */
[----:B------:R-:W-:Y:S04]  /*feb80*/  STL [R1+0x3108], R216 ;  /* 0x003108d801007387 */ /* 0x000fe80000100800 */
[----:B------:R-:W-:Y:S01]  /*feb90*/  STL [R1+0x315c], R17 ;  /* 0x00315c1101007387 */ /* 0x000fe20000100800 */
[----:B---3--:R-:W-:-:S03]  /*feba0*/  IADD3 R9, P2, PT, R9, UR15, RZ ;  /* 0x0000000f09097c10 */ /* 0x008fc6000ff5e0ff */
[----:B------:R1:W-:Y:S01]  /*febb0*/  STL [R1+0x3138], R11 ;  /* 0x0031380b01007387 */ /* 0x0003e20000100800 */
[----:B------:R-:W-:-:S03]  /*febc0*/  IADD3.X R16, PT, PT, R16, UR9, RZ, P4, !PT ;  /* 0x0000000910107c10 */ /* 0x000fc6000a7fe4ff */
[----:B-1----:R-:W2:Y:S01]  /*febd0*/  LDL.LU R11, [R1+0x3178] ;  /* 0x00317800010b7983 */ /* 0x002ea20000300800 */
[----:B----4-:R-:W-:-:S03]  /*febe0*/  IADD3 R15, P4, PT, R15, UR15, RZ ;  /* 0x0000000f0f0f7c10 */ /* 0x010fc6000ff9e0ff */
[----:B------:R1:W-:Y:S01]  /*febf0*/  STL [R1+0x3164], R9 ;  /* 0x0031640901007387 */ /* 0x0003e20000100800 */
[----:B------:R-:W-:-:S03]  /*fec00*/  IADD3.X R14, PT, PT, R14, UR9, RZ, P3, !PT ;  /* 0x000000090e0e7c10 */ /* 0x000fc60009ffe4ff */
[----:B-1----:R-:W3:Y:S01]  /*fec10*/  LDL.LU R9, [R1+0x31c4] ;  /* 0x0031c40001097983 */ /* 0x002ee20000300800 */
[----:B------:R-:W-:-:S03]  /*fec20*/  IADD3 R13, P3, PT, R13, UR15, RZ ;  /* 0x0000000f0d0d7c10 */ /* 0x000fc6000ff7e0ff */
[----:B------:R-:W4:Y:S01]  /*fec30*/  LDL.LU R59, [R1+0x31bc] ;  /* 0x0031bc00013b7983 */ /* 0x000f220000300800 */
[----:B------:R-:W-:-:S03]  /*fec40*/  IADD3.X R12, PT, PT, R12, UR9, RZ, P6, !PT ;  /* 0x000000090c0c7c10 */ /* 0x000fc6000b7fe4ff */
[----:B------:R-:W-:Y:S04]  /*fec50*/  STL [R1+0x3140], R16 ;  /* 0x0031401001007387 */ /* 0x000fe80000100800 */
[----:B------:R-:W4:Y:S04]  /*fec60*/  LDL.LU R18, [R1+0x31cc] ;  /* 0x0031cc0001127983 */ /* 0x000f280000300800 */
[----:B------:R-:W-:Y:S04]  /*fec70*/  STL [R1+0x316c], R15 ;  /* 0x00316c0f01007387 */ /* 0x000fe80000100800 */
[----:B------:R-:W-:Y:S04]  /*fec80*/  STL [R1+0x3148], R14 ;  /* 0x0031480e01007387 */ /* 0x000fe80000100800 */
[----:B------:R-:W4:Y:S04]  /*fec90*/  LDL.LU R17, [R1+0x31d4] ;  /* 0x0031d40001117983 */ /* 0x000f280000300800 */
[----:B------:R-:W-:Y:S01]  /*feca0*/  STL [R1+0x3174], R13 ;  /* 0x0031740d01007387 */ /* 0x000fe20000100800 */
[----:B------:R-:W-:-:S05]  /*fecb0*/  IADD3 R8, P6, PT, R8, UR15, RZ ;  /* 0x0000000f08087c10 */ /* 0x000fca000ffde0ff */
[----:B------:R1:W-:Y:S04]  /*fecc0*/  STL [R1+0x317c], R8 ;  /* 0x00317c0801007387 */ /* 0x0003e80000100800 */
[----:B------:R-:W-:Y:S01]  /*fecd0*/  STL [R1+0x3150], R12 ;  /* 0x0031500c01007387 */ /* 0x000fe20000100800 */
[----:B------:R-:W-:-:S03]  /*fece0*/  IADD3.X R7, PT, PT, R7, UR9, RZ, P5, !PT ;  /* 0x0000000907077c10 */ /* 0x000fc6000affe4ff */
[----:B-1----:R-:W4:Y:S04]  /*fecf0*/  LDL.LU R8, [R1+0x31b0] ;  /* 0x0031b00001087983 */ /* 0x002f280000300800 */
[----:B------:R1:W-:Y:S01]  /*fed00*/  STL [R1+0x3158], R7 ;  /* 0x0031580701007387 */ /* 0x0003e20000100800 */
[----:B------:R-:W-:-:S03]  /*fed10*/  IADD3 R213, P5, PT, R213, UR15, RZ ;  /* 0x0000000fd5d57c10 */ /* 0x000fc6000ffbe0ff */
[----:B-1----:R-:W4:Y:S04]  /*fed20*/  LDL.LU R7, [R1+0x31dc] ;  /* 0x0031dc0001077983 */ /* 0x002f280000300800 */
[----:B------:R-:W4:Y:S01]  /*fed30*/  LDL.LU R12, [R1+0x31b8] ;  /* 0x0031b800010c7983 */ /* 0x000f220000300800 */
[----:B------:R-:W-:-:S05]  /*fed40*/  IADD3.X R6, PT, PT, R6, UR9, RZ, P2, !PT ;  /* 0x0000000906067c10 */ /* 0x000fca00097fe4ff */
[----:B------:R1:W-:Y:S04]  /*fed50*/  STL [R1+0x3160], R6 ;  /* 0x0031600601007387 */ /* 0x0003e80000100800 */
[----:B-1----:R-:W4:Y:S04]  /*fed60*/  LDL.LU R6, [R1+0x31e4] ;  /* 0x0031e40001067983 */ /* 0x002f280000300800 */
[----:B------:R-:W4:Y:S04]  /*fed70*/  LDL.LU R16, [R1+0x31c0] ;  /* 0x0031c00001107983 */ /* 0x000f280000300800 */
[----:B------:R-:W4:Y:S01]  /*fed80*/  LDL.LU R15, [R1+0x31ec] ;  /* 0x0031ec00010f7983 */ /* 0x000f220000300800 */
[----:B------:R-:W-:-:S03]  /*fed90*/  IADD3.X R10, PT, PT, R10, UR9, RZ, P4, !PT ;  /* 0x000000090a0a7c10 */ /* 0x000fc6000a7fe4ff */
[----:B------:R-:W4:Y:S04]  /*feda0*/  LDL.LU R14, [R1+0x31c8] ;  /* 0x0031c800010e7983 */ /* 0x000f280000300800 */
[----:B------:R-:W-:Y:S04]  /*fedb0*/  STL [R1+0x3168], R10 ;  /* 0x0031680a01007387 */ /* 0x000fe80000100800 */
[----:B------:R-:W-:Y:S04]  /*fedc0*/  STL [R1+0x3184], R213 ;  /* 0x003184d501007387 */ /* 0x000fe80000100800 */
[----:B------:R-:W4:Y:S01]  /*fedd0*/  LDL.LU R13, [R1+0x31f4] ;  /* 0x0031f400010d7983 */ /* 0x000f220000300800 */
[----:B------:R-:W-:-:S02]  /*fede0*/  IADD3 R5, P4, PT, R5, UR15, RZ ;  /* 0x0000000f05057c10 */ /* 0x000fc4000ff9e0ff */
[----:B------:R-:W-:-:S05]  /*fedf0*/  IADD3.X R4, PT, PT, R4, UR9, RZ, P3, !PT ;  /* 0x0000000904047c10 */ /* 0x000fca0009ffe4ff */
[----:B------:R1:W-:Y:S04]  /*fee00*/  STL [R1+0x3170], R4 ;  /* 0x0031700401007387 */ /* 0x0003e80000100800 */
[----:B------:R1:W-:Y:S04]  /*fee10*/  STL [R1+0x31b4], R5 ;  /* 0x0031b40501007387 */ /* 0x0003e80000100800 */
[----:B-1----:R-:W4:Y:S01]  /*fee20*/  LDL.LU R4, [R1+0x31d0] ;  /* 0x0031d00001047983 */ /* 0x002f220000300800 */
[----:B------:R-:W-:-:S03]  /*fee30*/  IADD3 R211, P2, PT, R211, UR15, RZ ;  /* 0x0000000fd3d37c10 */ /* 0x000fc6000ff5e0ff */
[----:B------:R-:W4:Y:S01]  /*fee40*/  LDL.LU R5, [R1+0x31fc] ;  /* 0x0031fc0001057983 */ /* 0x000f220000300800 */
[----:B--2---:R-:W-:-:S03]  /*fee50*/  IADD3.X R11, PT, PT, R11, UR9, RZ, P6, !PT ;  /* 0x000000090b0b7c10 */ /* 0x004fc6000b7fe4ff */
[----:B------:R-:W2:Y:S01]  /*fee60*/  LDL.LU R10, [R1+0x31d8] ;  /* 0x0031d800010a7983 */ /* 0x000ea20000300800 */
[----:B------:R-:W-:-:S03]  /*fee70*/  IADD3.X R214, PT, PT, R214, UR9, RZ, P5, !PT ;  /* 0x00000009d6d67c10 */ /* 0x000fc6000affe4ff */
[----:B------:R-:W-:Y:S01]  /*fee80*/  STL [R1+0x318c], R211 ;  /* 0x00318cd301007387 */ /* 0x000fe20000100800 */
[----:B------:R-:W-:-:S03]  /*fee90*/  IADD3.X R212, PT, PT, R212, UR9, RZ, P2, !PT ;  /* 0x00000009d4d47c10 */ /* 0x000fc600097fe4ff */
[----:B------:R1:W-:Y:S01]  /*feea0*/  STL [R1+0x3178], R11 ;  /* 0x0031780b01007387 */ /* 0x0003e20000100800 */
[----:B---3--:R-:W-:Y:S02]  /*feeb0*/  IADD3 R9, P6, PT, R9, UR15, RZ ;  /* 0x0000000f09097c10 */ /* 0x008fe4000ffde0ff */
[----:B----4-:R-:W-:Y:S01]  /*feec0*/  IADD3 R59, P3, PT, R59, UR15, RZ ;  /* 0x0000000f3b3b7c10 */ /* 0x010fe2000ff7e0ff */
[----:B-1----:R-:W3:Y:S04]  /*feed0*/  LDL.LU R11, [R1+0x31e0] ;  /* 0x0031e000010b7983 */ /* 0x002ee80000300800 */
[----:B------:R1:W-:Y:S01]  /*feee0*/  STL [R1+0x31c4], R9 ;  /* 0x0031c40901007387 */ /* 0x0003e20000100800 */
[----:B------:R-:W-:-:S03]  /*feef0*/  IADD3 R18, P5, PT, R18, UR15, RZ ;  /* 0x0000000f12127c10 */ /* 0x000fc6000ffbe0ff */
[----:B-1----:R-:W4:Y:S04]  /*fef00*/  LDL.LU R9, [R1+0x31e8] ;  /* 0x0031e80001097983 */ /* 0x002f280000300800 */
[----:B------:R-:W-:Y:S01]  /*fef10*/  STL [R1+0x31bc], R59 ;  /* 0x0031bc3b01007387 */ /* 0x000fe20000100800 */
[----:B------:R-:W-:-:S03]  /*fef20*/  IADD3 R17, P2, PT, R17, UR15, RZ ;  /* 0x0000000f11117c10 */ /* 0x000fc6000ff5e0ff */
[----:B------:R-:W-:Y:S04]  /*fef30*/  STL [R1+0x3180], R214 ;  /* 0x003180d601007387 */ /* 0x000fe80000100800 */
[----:B------:R-:W-:Y:S01]  /*fef40*/  STL [R1+0x31cc], R18 ;  /* 0x0031cc1201007387 */ /* 0x000fe20000100800 */
[----:B------:R-:W-:-:S05]  /*fef50*/  IADD3.X R8, PT, PT, R8, UR9, RZ, P4, !PT ;  /* 0x0000000908087c10 */ /* 0x000fca000a7fe4ff */
[----:B------:R1:W-:Y:S04]  /*fef60*/  STL [R1+0x31b0], R8 ;  /* 0x0031b00801007387 */ /* 0x0003e80000100800 */
[----:B------:R-:W-:Y:S01]  /*fef70*/  STL [R1+0x31d4], R17 ;  /* 0x0031d41101007387 */ /* 0x000fe20000100800 */
[----:B------:R-:W-:-:S03]  /*fef80*/  IADD3 R7, P4, PT, R7, UR15, RZ ;  /* 0x0000000f07077c10 */ /* 0x000fc6000ff9e0ff */
[----:B-1----:R-:W4:Y:S01]  /*fef90*/  LDL.LU R8, [R1+0x3234] ;  /* 0x0032340001087983 */ /* 0x002f220000300800 */
[----:B------:R-:W-:-:S03]  /*fefa0*/  IADD3.X R12, PT, PT, R12, UR9, RZ, P3, !PT ;  /* 0x000000090c0c7c10 */ /* 0x000fc60009ffe4ff */
[----:B------:R1:W-:Y:S04]  /*fefb0*/  STL [R1+0x31dc], R7 ;  /* 0x0031dc0701007387 */ /* 0x0003e80000100800 */
[----:B-1----:R-:W4:Y:S04]  /*fefc0*/  LDL.LU R7, [R1+0x31f0] ;  /* 0x0031f00001077983 */ /* 0x002f280000300800 */
[----:B------:R-:W-:Y:S04]  /*fefd0*/  STL [R1+0x3188], R212 ;  /* 0x003188d401007387 */ /* 0x000fe80000100800 */
[----:B------:R-:W4:Y:S04]  /*fefe0*/  LDL.LU R19, [R1+0x323c] ;  /* 0x00323c0001137983 */ /* 0x000f280000300800 */
[----:B------:R1:W-:Y:S01]  /*feff0*/  STL [R1+0x31b8], R12 ;  /* 0x0031b80c01007387 */ /* 0x0003e20000100800 */
[----:B------:R-:W-:-:S03]  /*ff000*/  IADD3 R6, P3, PT, R6, UR15, RZ ;  /* 0x0000000f06067c10 */ /* 0x000fc6000ff7e0ff */
[----:B-1----:R-:W4:Y:S01]  /*ff010*/  LDL.LU R12, [R1+0x31f8] ;  /* 0x0031f800010c7983 */ /* 0x002f220000300800 */
[----:B------:R-:W-:-:S03]  /*ff020*/  IADD3.X R16, PT, PT, R16, UR9, RZ, P6, !PT ;  /* 0x0000000910107c10 */ /* 0x000fc6000b7fe4ff */
[----:B------:R1:W-:Y:S01]  /*ff030*/  STL [R1+0x31e4], R6 ;  /* 0x0031e40601007387 */ /* 0x0003e20000100800 */
[----:B------:R-:W-:Y:S02]  /*ff040*/  IADD3 R15, P6, PT, R15, UR15, RZ ;  /* 0x0000000f0f0f7c10 */ /* 0x000fe4000ffde0ff */
[----:B------:R-:W-:Y:S01]  /*ff050*/  IADD3.X R14, PT, PT, R14, UR9, RZ, P5, !PT ;  /* 0x000000090e0e7c10 */ /* 0x000fe2000affe4ff */
[----:B-1----:R-:W4:Y:S04]  /*ff060*/  LDL.LU R6, [R1+0x3244] ;  /* 0x0032440001067983 */ /* 0x002f280000300800 */
[----:B------:R-:W4:Y:S04]  /*ff070*/  LDL.LU R18, [R1+0x324c] ;  /* 0x00324c0001127983 */ /* 0x000f280000300800 */
[----:B------:R-:W-:Y:S01]  /*ff080*/  STL [R1+0x31c0], R16 ;  /* 0x0031c01001007387 */ /* 0x000fe20000100800 */
[----:B------:R-:W-:-:S03]  /*ff090*/  IADD3 R13, P5, PT, R13, UR15, RZ ;  /* 0x0000000f0d0d7c10 */ /* 0x000fc6000ffbe0ff */
[----:B------:R-:W-:Y:S04]  /*ff0a0*/  STL [R1+0x31ec], R15 ;  /* 0x0031ec0f01007387 */ /* 0x000fe80000100800 */
[----:B------:R-:W4:Y:S04]  /*ff0b0*/  LDL.LU R17, [R1+0x3254] ;  /* 0x0032540001117983 */ /* 0x000f280000300800 */
[----:B------:R-:W-:Y:S01]  /*ff0c0*/  STL [R1+0x31c8], R14 ;  /* 0x0031c80e01007387 */ /* 0x000fe20000100800 */
[----:B------:R-:W-:-:S05]  /*ff0d0*/  IADD3.X R4, PT, PT, R4, UR9, RZ, P2, !PT ;  /* 0x0000000904047c10 */ /* 0x000fca00097fe4ff */
[----:B------:R1:W-:Y:S04]  /*ff0e0*/  STL [R1+0x31d0], R4 ;  /* 0x0031d00401007387 */ /* 0x0003e80000100800 */
[----:B------:R-:W-:Y:S04]  /*ff0f0*/  STL [R1+0x31f4], R13 ;  /* 0x0031f40d01007387 */ /* 0x000fe80000100800 */
[----:B-1----:R-:W4:Y:S01]  /*ff100*/  LDL.LU R4, [R1+0x3230] ;  /* 0x0032300001047983 */ /* 0x002f220000300800 */
[----:B------:R-:W-:Y:S02]  /*ff110*/  IADD3 R5, P2, PT, R5, UR15, RZ ;  /* 0x0000000f05057c10 */ /* 0x000fe4000ff5e0ff */
[----:B--2---:R-:W-:-:S03]  /*ff120*/  IADD3.X R10, PT, PT, R10, UR9, RZ, P4, !PT ;  /* 0x000000090a0a7c10 */ /* 0x004fc6000a7fe4ff */
[----:B------:R1:W-:Y:S01]  /*ff130*/  STL [R1+0x31fc], R5 ;  /* 0x0031fc0501007387 */ /* 0x0003e20000100800 */
[----:B------:R-:W-:Y:S02]  /*ff140*/  IADD3 R209, P4, PT, R209, UR15, RZ ;  /* 0x0000000fd1d17c10 */ /* 0x000fe4000ff9e0ff */
[----:B---3--:R-:W-:Y:S01]  /*ff150*/  IADD3.X R11, PT, PT, R11, UR9, RZ, P3, !PT ;  /* 0x000000090b0b7c10 */ /* 0x008fe20009ffe4ff */
[----:B-1----:R-:W2:Y:S04]  /*ff160*/  LDL.LU R5, [R1+0x325c] ;  /* 0x00325c0001057983 */ /* 0x002ea80000300800 */
[----:B------:R-:W3:Y:S04]  /*ff170*/  LDL.LU R13, [R1+0x3238] ;  /* 0x00323800010d7983 */ /* 0x000ee80000300800 */
[----:B------:R1:W-:Y:S01]  /*ff180*/  STL [R1+0x31d8], R10 ;  /* 0x0031d80a01007387 */ /* 0x0003e20000100800 */
[----:B----4-:R-:W-:-:S03]  /*ff190*/  IADD3.X R9, PT, PT, R9, UR9, RZ, P6, !PT ;  /* 0x0000000909097c10 */ /* 0x010fc6000b7fe4ff */
[----:B-1----:R-:W4:Y:S04]  /*ff1a0*/  LDL.LU R10, [R1+0x3264] ;  /* 0x00326400010a7983 */ /* 0x002f280000300800 */
[----:B------:R-:W4:Y:S04]  /*ff1b0*/  LDL.LU R16, [R1+0x3240] ;  /* 0x0032400001107983 */ /* 0x000f280000300800 */
[----:B------:R1:W-:Y:S04]  /*ff1c0*/  STL [R1+0x31e0], R11 ;  /* 0x0031e00b01007387 */ /* 0x0003e80000100800 */
[----:B------:R-:W4:Y:S04]  /*ff1d0*/  LDL.LU R15, [R1+0x326c] ;  /* 0x00326c00010f7983 */ /* 0x000f280000300800 */
[----:B------:R-:W4:Y:S04]  /*ff1e0*/  LDL.LU R14, [R1+0x3248] ;  /* 0x00324800010e7983 */ /* 0x000f280000300800 */
[----:B------:R1:W-:Y:S04]  /*ff1f0*/  STL [R1+0x31e8], R9 ;  /* 0x0031e80901007387 */ /* 0x0003e80000100800 */
[----:B-1----:R-:W4:Y:S01]  /*ff200*/  LDL.LU R11, [R1+0x3274] ;  /* 0x00327400010b7983 */ /* 0x002f220000300800 */
[----:B------:R-:W-:-:S03]  /*ff210*/  IADD3 R207, P3, PT, R207, UR15, RZ ;  /* 0x0000000fcfcf7c10 */ /* 0x000fc6000ff7e0ff */
[----:B------:R-:W-:Y:S04]  /*ff220*/  STL [R1+0x3204], R209 ;  /* 0x003204d101007387 */ /* 0x000fe80000100800 */
[----:B------:R-:W4:Y:S01]  /*ff230*/  LDL.LU R9, [R1+0x3250] ;  /* 0x0032500001097983 */ /* 0x000f220000300800 */
[----:B------:R-:W-:-:S05]  /*ff240*/  IADD3 R8, P6, PT, R8, UR15, RZ ;  /* 0x0000000f08087c10 */ /* 0x000fca000ffde0ff */
[----:B------:R1:W-:Y:S01]  /*ff250*/  STL [R1+0x3234], R8 ;  /* 0x0032340801007387 */ /* 0x0003e20000100800 */
[----:B------:R-:W-:Y:S02]  /*ff260*/  IADD3.X R210, PT, PT, R210, UR9, RZ, P4, !PT ;  /* 0x00000009d2d27c10 */ /* 0x000fe4000a7fe4ff */
[----:B------:R-:W-:Y:S01]  /*ff270*/  IADD3.X R7, PT, PT, R7, UR9, RZ, P5, !PT ;  /* 0x0000000907077c10 */ /* 0x000fe2000affe4ff */
[----:B-1----:R-:W4:Y:S04]  /*ff280*/  LDL.LU R8, [R1+0x327c] ;  /* 0x00327c0001087983 */ /* 0x002f280000300800 */
[----:B------:R1:W-:Y:S01]  /*ff290*/  STL [R1+0x31f0], R7 ;  /* 0x0031f00701007387 */ /* 0x0003e20000100800 */
[----:B------:R-:W-:Y:S02]  /*ff2a0*/  IADD3 R19, P5, PT, R19, UR15, RZ ;  /* 0x0000000f13137c10 */ /* 0x000fe4000ffbe0ff */
[----:B------:R-:W-:Y:S01]  /*ff2b0*/  IADD3.X R208, PT, PT, R208, UR9, RZ, P3, !PT ;  /* 0x00000009d0d07c10 */ /* 0x000fe20009ffe4ff */
[----:B-1----:R-:W4:Y:S01]  /*ff2c0*/  LDL.LU R7, [R1+0x3258] ;  /* 0x0032580001077983 */ /* 0x002f220000300800 */
        /* <DEDUP_REMOVED lines=29> */
[----:B------:R-:W-:-:S02]  /*ff4a0*/  IADD3 R11, P4, PT, R11, UR15, RZ ;  /* 0x0000000f0b0b7c10 */ /* 0x000fc4000ff9e0ff */
[----:B------:R-:W-:Y:S01]  /*ff4b0*/  IADD3.X R9, PT, PT, R9, UR9, RZ, P3, !PT ;  /* 0x0000000909097c10 */ /* 0x000fe20009ffe4ff */
[----:B-1----:R-:W4:Y:S04]  /*ff4c0*/  LDL.LU R10, [R1+0x32c4] ;  /* 0x0032c400010a7983 */ /* 0x002f280000300800 */
[----:B------:R-:W4:Y:S04]  /*ff4d0*/  LDL.LU R18, [R1+0x32cc] ;  /* 0x0032cc0001127983 */ /* 0x000f280000300800 */
[----:B------:R-:W-:Y:S04]  /*ff4e0*/  STL [R1+0x3240], R16 ;  /* 0x0032401001007387 */ /* 0x000fe80000100800 */
[----:B------:R-:W-:Y:S04]  /*ff4f0*/  STL [R1+0x326c], R15 ;  /* 0x00326c0f01007387 */ /* 0x000fe80000100800 */
[----:B------:R-:W4:Y:S04]  /*ff500*/  LDL.LU R17, [R1+0x32d4] ;  /* 0x0032d40001117983 */ /* 0x000f280000300800 */
[----:B------:R-:W-:Y:S01]  /*ff510*/  STL [R1+0x3248], R14 ;  /* 0x0032480e01007387 */ /* 0x000fe20000100800 */
[----:B------:R-:W-:-:S03]  /*ff520*/  IADD3 R8, P3, PT, R8, UR15, RZ ;  /* 0x0000000f08087c10 */ /* 0x000fc6000ff7e0ff */
[----:B------:R1:W-:Y:S04]  /*ff530*/  STL [R1+0x3250], R9 ;  /* 0x0032500901007387 */ /* 0x0003e80000100800 */
[----:B------:R-:W-:Y:S04]  /*ff540*/  STL [R1+0x3274], R11 ;  /* 0x0032740b01007387 */ /* 0x000fe80000100800 */
[----:B-1----:R-:W4:Y:S01]  /*ff550*/  LDL.LU R9, [R1+0x32b0] ;  /* 0x0032b00001097983 */ /* 0x002f220000300800 */
[----:B------:R-:W-:-:S03]  /*ff560*/  IADD3.X R7, PT, PT, R7, UR9, RZ, P6, !PT ;  /* 0x0000000907077c10 */ /* 0x000fc6000b7fe4ff */
[----:B------:R1:W-:Y:S01]  /*ff570*/  STL [R1+0x327c], R8 ;  /* 0x00327c0801007387 */ /* 0x0003e20000100800 */
[----:B------:R-:W-:-:S03]  /*ff580*/  IADD3 R205, P6, PT, R205, UR15, RZ ;  /* 0x0000000fcdcd7c10 */ /* 0x000fc6000ffde0ff */
[----:B-1----:R-:W4:Y:S04]  /*ff590*/  LDL.LU R8, [R1+0x32dc] ;  /* 0x0032dc0001087983 */ /* 0x002f280000300800 */
[----:B------:R-:W4:Y:S01]  /*ff5a0*/  LDL.LU R11, [R1+0x32b8] ;  /* 0x0032b800010b7983 */ /* 0x000f220000300800 */
[----:B------:R-:W-:-:S03]  /*ff5b0*/  IADD3.X R12, PT, PT, R12, UR9, RZ, P5, !PT ;  /* 0x000000090c0c7c10 */ /* 0x000fc6000affe4ff */
[----:B------:R1:W-:Y:S04]  /*ff5c0*/  STL [R1+0x3258], R7 ;  /* 0x0032580701007387 */ /* 0x0003e80000100800 */
[----:B-1----:R-:W4:Y:S01]  /*ff5d0*/  LDL.LU R7, [R1+0x32e4] ;  /* 0x0032e40001077983 */ /* 0x002f220000300800 */
[----:B------:R-:W-:-:S03]  /*ff5e0*/  IADD3.X R6, PT, PT, R6, UR9, RZ, P2, !PT ;  /* 0x0000000906067c10 */ /* 0x000fc600097fe4ff */
[----:B------:R-:W4:Y:S04]  /*ff5f0*/  LDL.LU R16, [R1+0x32c0] ;  /* 0x0032c00001107983 */ /* 0x000f280000300800 */
[----:B------:R1:W-:Y:S04]  /*ff600*/  STL [R1+0x3260], R12 ;  /* 0x0032600c01007387 */ /* 0x0003e80000100800 */
[----:B------:R-:W4:Y:S04]  /*ff610*/  LDL.LU R15, [R1+0x32ec] ;  /* 0x0032ec00010f7983 */ /* 0x000f280000300800 */
[----:B------:R-:W4:Y:S04]  /*ff620*/  LDL.LU R14, [R1+0x32c8] ;  /* 0x0032c800010e7983 */ /* 0x000f280000300800 */
[----:B------:R-:W-:Y:S04]  /*ff630*/  STL [R1+0x3268], R6 ;  /* 0x0032680601007387 */ /* 0x000fe80000100800 */
[----:B-1----:R-:W4:Y:S04]  /*ff640*/  LDL.LU R12, [R1+0x32f4] ;  /* 0x0032f400010c7983 */ /* 0x002f280000300800 */
[----:B------:R-:W-:Y:S01]  /*ff650*/  STL [R1+0x3284], R205 ;  /* 0x003284cd01007387 */ /* 0x000fe20000100800 */
[----:B------:R-:W-:-:S05]  /*ff660*/  IADD3 R4, P2, PT, R4, UR15, RZ ;  /* 0x0000000f04047c10 */ /* 0x000fca000ff5e0ff */
[----:B------:R1:W-:Y:S04]  /*ff670*/  STL [R1+0x32b4], R4 ;  /* 0x0032b40401007387 */ /* 0x0003e80000100800 */
[----:B-1----:R-:W4:Y:S01]  /*ff680*/  LDL.LU R4, [R1+0x32d0] ;  /* 0x0032d00001047983 */ /* 0x002f220000300800 */
[----:B--2---:R-:W-:Y:S02]  /*ff690*/  IADD3.X R5, PT, PT, R5, UR9, RZ, P4, !PT ;  /* 0x0000000905057c10 */ /* 0x004fe4000a7fe4ff */
[----:B------:R-:W-:Y:S01]  /*ff6a0*/  IADD3 R203, P5, PT, R203, UR15, RZ ;  /* 0x0000000fcbcb7c10 */ /* 0x000fe2000ffbe0ff */
[----:B------:R-:W2:Y:S04]  /*ff6b0*/  LDL.LU R6, [R1+0x32fc] ;  /* 0x0032fc0001067983 */ /* 0x000ea80000300800 */
[----:B------:R1:W-:Y:S01]  /*ff6c0*/  STL [R1+0x3270], R5 ;  /* 0x0032700501007387 */ /* 0x0003e20000100800 */
[----:B---3--:R-:W-:-:S02]  /*ff6d0*/  IADD3 R19, P4, PT, R19, UR15, RZ ;  /* 0x0000000f13137c10 */ /* 0x008fc4000ff9e0ff */
[----:B------:R-:W-:Y:S01]  /*ff6e0*/  IADD3.X R206, PT, PT, R206, UR9, RZ, P6, !PT ;  /* 0x00000009cece7c10 */ /* 0x000fe2000b7fe4ff */
[----:B-1----:R-:W3:Y:S01]  /*ff6f0*/  LDL.LU R5, [R1+0x32d8] ;  /* 0x0032d80001057983 */ /* 0x002ee20000300800 */
[----:B----4-:R-:W-:-:S03]  /*ff700*/  IADD3.X R13, PT, PT, R13, UR9, RZ, P3, !PT ;  /* 0x000000090d0d7c10 */ /* 0x010fc60009ffe4ff */
[----:B------:R-:W-:Y:S04]  /*ff710*/  STL [R1+0x328c], R203 ;  /* 0x00328ccb01007387 */ /* 0x000fe80000100800 */
[----:B------:R1:W-:Y:S01]  /*ff720*/  STL [R1+0x3278], R13 ;  /* 0x0032780d01007387 */ /* 0x0003e20000100800 */
[----:B------:R-:W-:-:S03]  /*ff730*/  IADD3.X R204, PT, PT, R204, UR9, RZ, P5, !PT ;  /* 0x00000009cccc7c10 */ /* 0x000fc6000affe4ff */
        /* <DEDUP_REMOVED lines=17> */
[----:B------:R-:W-:Y:S01]  /*ff850*/  STL [R1+0x3288], R204 ;  /* 0x003288cc01007387 */ /* 0x000fe20000100800 */
[----:B------:R-:W-:-:S03]  /*ff860*/  IADD3 R7, P4, PT, R7, UR15, RZ ;  /* 0x0000000f07077c10 */ /* 0x000fc6000ff9e0ff */
[----:B------:R-:W4:Y:S01]  /*ff870*/  LDL.LU R19, [R1+0x333c] ;  /* 0x00333c0001137983 */ /* 0x000f220000300800 */
[----:B------:R-:W-:-:S03]  /*ff880*/  IADD3.X R16, PT, PT, R16, UR9, RZ, P3, !PT ;  /* 0x0000000910107c10 */ /* 0x000fc60009ffe4ff */
[----:B------:R1:W-:Y:S01]  /*ff890*/  STL [R1+0x32b8], R11 ;  /* 0x0032b80b01007387 */ /* 0x0003e20000100800 */
[----:B------:R-:W-:-:S03]  /*ff8a0*/  IADD3 R15, P3, PT, R15, UR15, RZ ;  /* 0x0000000f0f0f7c10 */ /* 0x000fc6000ff7e0ff */
[----:B-1----:R-:W4:Y:S01]  /*ff8b0*/  LDL.LU R11, [R1+0x32f8] ;  /* 0x0032f800010b7983 */ /* 0x002f220000300800 */
[----:B------:R-:W-:-:S03]  /*ff8c0*/  IADD3.X R14, PT, PT, R14, UR9, RZ, P6, !PT ;  /* 0x000000090e0e7c10 */ /* 0x000fc6000b7fe4ff */
        /* <DEDUP_REMOVED lines=19> */
[----:B------:R1:W-:Y:S04]  /*ffa00*/  STL [R1+0x32d8], R5 ;  /* 0x0032d80501007387 */ /* 0x0003e80000100800 */
[----:B-1----:R-:W4:Y:S01]  /*ffa10*/  LDL.LU R5, [R1+0x3364] ;  /* 0x0033640001057983 */ /* 0x002f220000300800 */
[----:B------:R-:W-:-:S03]  /*ffa20*/  IADD3.X R10, PT, PT, R10, UR9, RZ, P3, !PT ;  /* 0x000000090a0a7c10 */ /* 0x000fc60009ffe4ff */
[----:B------:R-:W4:Y:S04]  /*ffa30*/  LDL.LU R16, [R1+0x3340] ;  /* 0x0033400001107983 */ /* 0x000f280000300800 */
[----:B------:R1:W-:Y:S04]  /*ffa40*/  STL [R1+0x32e0], R13 ;  /* 0x0032e00d01007387 */ /* 0x0003e80000100800 */
[----:B------:R-:W4:Y:S04]  /*ffa50*/  LDL.LU R15, [R1+0x336c] ;  /* 0x00336c00010f7983 */ /* 0x000f280000300800 */
[----:B------:R-:W4:Y:S04]  /*ffa60*/  LDL.LU R14, [R1+0x3348] ;  /* 0x00334800010e7983 */ /* 0x000f280000300800 */
[----:B------:R1:W-:Y:S04]  /*ffa70*/  STL [R1+0x32e8], R10 ;  /* 0x0032e80a01007387 */ /* 0x0003e80000100800 */
[----:B-1----:R-:W4:Y:S04]  /*ffa80*/  LDL.LU R13, [R1+0x3374] ;  /* 0x00337400010d7983 */ /* 0x002f280000300800 */
[----:B------:R-:W-:Y:S04]  /*ffa90*/  STL [R1+0x3304], R201 ;  /* 0x003304c901007387 */ /* 0x000fe80000100800 */
[----:B------:R-:W4:Y:S01]  /*ffaa0*/  LDL.LU R10, [R1+0x3350] ;  /* 0x00335000010a7983 */ /* 0x000f220000300800 */
[----:B------:R-:W-:-:S02]  /*ffab0*/  IADD3 R9, P3, PT, R9, UR15, RZ ;  /* 0x0000000f09097c10 */ /* 0x000fc4000ff7e0ff */
[----:B------:R-:W-:-:S03]  /*ffac0*/  IADD3 R199, P4, PT, R199, UR15, RZ ;  /* 0x0000000fc7c77c10 */ /* 0x000fc6000ff9e0ff */
        /* <DEDUP_REMOVED lines=43> */
[----:B------:R-:W4:Y:S01]  /*ffd80*/  LDL.LU R17, [R1+0x33d4] ;  /* 0x0033d40001117983 */ /* 0x000f220000300800 */
[----:B------:R-:W-:-:S03]  /*ffd90*/  IADD3 R9, P4, PT, R9, UR15, RZ ;  /* 0x0000000f09097c10 */ /* 0x000fc6000ff9e0ff */
[----:B------:R-:W-:Y:S04]  /*ffda0*/  STL [R1+0x3348], R14 ;  /* 0x0033480e01007387 */ /* 0x000fe80000100800 */
[----:B------:R1:W-:Y:S04]  /*ffdb0*/  STL [R1+0x3350], R10 ;  /* 0x0033500a01007387 */ /* 0x0003e80000100800 */
[----:B------:R-:W-:Y:S04]  /*ffdc0*/  STL [R1+0x3374], R13 ;  /* 0x0033740d01007387 */ /* 0x000fe80000100800 */
[----:B-1----:R-:W4:Y:S01]  /*ffdd0*/  LDL.LU R10, [R1+0x33b0] ;  /* 0x0033b000010a7983 */ /* 0x002f220000300800 */
[----:B------:R-:W-:-:S03]  /*ffde0*/  IADD3.X R8, PT, PT, R8, UR9, RZ, P3, !PT ;  /* 0x0000000908087c10 */ /* 0x000fc60009ffe4ff */
[----:B------:R1:W-:Y:S04]  /*ffdf0*/  STL [R1+0x337c], R9 ;  /* 0x00337c0901007387 */ /* 0x0003e80000100800 */
[----:B-1----:R-:W4:Y:S04]  /*ffe00*/  LDL.LU R9, [R1+0x33dc] ;  /* 0x0033dc0001097983 */ /* 0x002f280000300800 */
[----:B------:R-:W4:Y:S01]  /*ffe10*/  LDL.LU R16, [R1+0x33b8] ;  /* 0x0033b80001107983 */ /* 0x000f220000300800 */
[----:B------:R-:W-:-:S03]  /*ffe20*/  IADD3.X R11, PT, PT, R11, UR9, RZ, P6, !PT ;  /* 0x000000090b0b7c10 */ /* 0x000fc6000b7fe4ff */
[----:B------:R1:W-:Y:S01]  /*ffe30*/  STL [R1+0x3358], R8 ;  /* 0x0033580801007387 */ /* 0x0003e20000100800 */
[----:B------:R-:W-:-:S03]  /*ffe40*/  IADD3 R197, P3, PT, R197, UR15, RZ ;  /* 0x0000000fc5c57c10 */ /* 0x000fc6000ff7e0ff */
[----:B-1----:R-:W4:Y:S01]  /*ffe50*/  LDL.LU R8, [R1+0x33e4] ;  /* 0x0033e40001087983 */ /* 0x002f220000300800 */
[----:B------:R-:W-:-:S03]  /*ffe60*/  IADD3.X R7, PT, PT, R7, UR9, RZ, P5, !PT ;  /* 0x0000000907077c10 */ /* 0x000fc6000affe4ff */
[----:B------:R-:W4:Y:S04]  /*ffe70*/  LDL.LU R15, [R1+0x33c0] ;  /* 0x0033c000010f7983 */ /* 0x000f280000300800 */
        /* <DEDUP_REMOVED lines=36> */
[----:B-1----:R-:W4:Y:S01]  /*1000c0*/  LDL.LU R9, [R1+0x33f0] ;  /* 0x0033f00001097983 */ /* 0x002f220000300800 */
[----:B------:R-:W-:-:S03]  /*1000d0*/  IADD3 R8, P2, PT, R8, UR15, RZ ;  /* 0x0000000f08087c10 */ /* 0x000fc6000ff5e0ff */
[----:B------:R-:W-:Y:S04]  /*1000e0*/  STL [R1+0x3388], R196 ;  /* 0x003388c401007387 */ /* 0x000fe80000100800 */
[----:B------:R-:W4:Y:S01]  /*1000f0*/  LDL.LU R19, [R1+0x343c] ;  /* 0x00343c0001137983 */ /* 0x000f220000300800 */
[----:B------:R-:W-:-:S03]  /*100100*/  IADD3.X R15, PT, PT, R15, UR9, RZ, P4, !PT ;  /* 0x000000090f0f7c10 */ /* 0x000fc6000a7fe4ff */
[----:B------:R-:W4:Y:S04]  /*100110*/  LDL.LU R18, [R1+0x33f8] ;  /* 0x0033f80001127983 */ /* 0x000f280000300800 */
[----:B------:R-:W-:Y:S04]  /*100120*/  STL [R1+0x33b8], R16 ;  /* 0x0033b81001007387 */ /* 0x000fe80000100800 */
[----:B------:R1:W-:Y:S01]  /*100130*/  STL [R1+0x33e4], R8 ;  /* 0x0033e40801007387 */ /* 0x0003e20000100800 */
[----:B------:R-:W-:-:S03]  /*100140*/  IADD3 R7, P4, PT, R7, UR15, RZ ;  /* 0x0000000f07077c10 */ /* 0x000fc6000ff9e0ff */
[----:B-1----:R-:W4:Y:S01]  /*100150*/  LDL.LU R8, [R1+0x3444] ;  /* 0x0034440001087983 */ /* 0x002f220000300800 */
[----:B------:R-:W-:Y:S02]  /*100160*/  IADD3.X R14, PT, PT, R14, UR9, RZ, P3, !PT ;  /* 0x000000090e0e7c10 */ /* 0x000fe40009ffe4ff */
[----:B------:R-:W-:Y:S01]  /*100170*/  IADD3 R13, P3, PT, R13, UR15, RZ ;  /* 0x0000000f0d0d7c10 */ /* 0x000fe2000ff7e0ff */
        /* <DEDUP_REMOVED lines=20> */
[----:B------:R-:W-:Y:S04]  /*1002c0*/  STL [R1+0x33e0], R12 ;  /* 0x0033e00c01007387 */ /* 0x000fe80000100800 */
[----:B------:R1:W-:Y:S01]  /*1002d0*/  STL [R1+0x33e8], R5 ;  /* 0x0033e80501007387 */ /* 0x0003e20000100800 */
[----:B------:R-:W-:-:S03]  /*1002e0*/  IADD3 R191, P2, PT, R191, UR15, RZ ;  /* 0x0000000fbfbf7c10 */ /* 0x000fc6000ff5e0ff */
[----:B-1----:R-:W4:Y:S04]  /*1002f0*/  LDL.LU R5, [R1+0x346c] ;  /* 0x00346c0001057983 */ /* 0x002f280000300800 */
[----:B------:R-:W4:Y:S04]  /*100300*/  LDL.LU R14, [R1+0x3448] ;  /* 0x00344800010e7983 */ /* 0x000f280000300800 */
[----:B------:R-:W4:Y:S01]  /*100310*/  LDL.LU R13, [R1+0x3474] ;  /* 0x00347400010d7983 */ /* 0x000f220000300800 */
[----:B------:R-:W-:-:S03]  /*100320*/  IADD3 R10, P4, PT, R10, UR15, RZ ;  /* 0x0000000f0a0a7c10 */ /* 0x000fc6000ff9e0ff */
[----:B------:R-:W-:Y:S04]  /*100330*/  STL [R1+0x3404], R193 ;  /* 0x003404c101007387 */ /* 0x000fe80000100800 */
[----:B------:R1:W-:Y:S01]  /*100340*/  STL [R1+0x3434], R10 ;  /* 0x0034340a01007387 */ /* 0x0003e20000100800 */
[----:B------:R-:W-:-:S03]  /*100350*/  IADD3.X R9, PT, PT, R9, UR9, RZ, P3, !PT ;  /* 0x0000000909097c10 */ /* 0x000fc60009ffe4ff */
[----:B-1----:R-:W4:Y:S04]  /*100360*/  LDL.LU R10, [R1+0x3450] ;  /* 0x00345000010a7983 */ /* 0x002f280000300800 */
[----:B------:R-:W4:Y:S01]  /*100370*/  LDL.LU R12, [R1+0x347c] ;  /* 0x00347c00010c7983 */ /* 0x000f220000300800 */
[----:B------:R-:W-:-:S03]  /*100380*/  IADD3 R19, P3, PT, R19, UR15, RZ ;  /* 0x0000000f13137c10 */ /* 0x000fc6000ff7e0ff */
[----:B------:R1:W-:Y:S01]  /*100390*/  STL [R1+0x33f0], R9 ;  /* 0x0033f00901007387 */ /* 0x0003e20000100800 */
[----:B------:R-:W-:-:S03]  /*1003a0*/  IADD3.X R18, PT, PT, R18, UR9, RZ, P6, !PT ;  /* 0x0000000912127c10 */ /* 0x000fc6000b7fe4ff */
[----:B-1----:R-:W4:Y:S04]  /*1003b0*/  LDL.LU R9, [R1+0x3458] ;  /* 0x0034580001097983 */ /* 0x002f280000300800 */
[----:B------:R-:W-:Y:S01]  /*1003c0*/  STL [R1+0x340c], R191 ;  /* 0x00340cbf01007387 */ /* 0x000fe20000100800 */
[----:B------:R-:W-:Y:S02]  /*1003d0*/  IADD3 R8, P6, PT, R8, UR15, RZ ;  /* 0x0000000f08087c10 */ /* 0x000fe4000ffde0ff */
[----:B------:R-:W-:-:S03]  /*1003e0*/  IADD3.X R194, PT, PT, R194, UR9, RZ, P5, !PT ;  /* 0x00000009c2c27c10 */ /* 0x000fc6000affe4ff */
[----:B------:R1:W-:Y:S04]  /*1003f0*/  STL [R1+0x3444], R8 ;  /* 0x0034440801007387 */ /* 0x0003e80000100800 */
[----:B------:R-:W-:Y:S01]  /*100400*/  STL [R1+0x343c], R19 ;  /* 0x00343c1301007387 */ /* 0x000fe20000100800 */
[----:B------:R-:W-:-:S03]  /*100410*/  IADD3.X R192, PT, PT, R192, UR9, RZ, P2, !PT ;  /* 0x00000009c0c07c10 */ /* 0x000fc600097fe4ff */
[----:B-1----:R-:W4:Y:S01]  /*100420*/  LDL.LU R8, [R1+0x3460] ;  /* 0x0034600001087983 */ /* 0x002f220000300800 */
[----:B------:R-:W-:-:S03]  /*100430*/  IADD3 R7, P5, PT, R7, UR15, RZ ;  /* 0x0000000f07077c10 */ /* 0x000fc6000ffbe0ff */
        /* <DEDUP_REMOVED lines=27> */
[----:B------:R-:W4:Y:S01]  /*1005f0*/  LDL.LU R17, [R1+0x34e4] ;  /* 0x0034e40001117983 */ /* 0x000f220000300800 */
[----:B------:R-:W-:-:S03]  /*100600*/  IADD3.X R10, PT, PT, R10, UR9, RZ, P2, !PT ;  /* 0x000000090a0a7c10 */ /* 0x000fc600097fe4ff */
[----:B------:R-:W-:Y:S04]  /*100610*/  STL [R1+0x3448], R14 ;  /* 0x0034480e01007387 */ /* 0x000fe80000100800 */
[----:B------:R-:W4:Y:S01]  /*100620*/  LDL.LU R16, [R1+0x34c0] ;  /* 0x0034c00001107983 */ /* 0x000f220000300800 */
[----:B------:R-:W-:-:S03]  /*100630*/  IADD3 R12, P2, PT, R12, UR15, RZ ;  /* 0x0000000f0c0c7c10 */ /* 0x000fc6000ff5e0ff */
[----:B------:R-:W-:Y:S04]  /*100640*/  STL [R1+0x3474], R13 ;  /* 0x0034740d01007387 */ /* 0x000fe80000100800 */
[----:B------:R1:W-:Y:S01]  /*100650*/  STL [R1+0x3450], R10 ;  /* 0x0034500a01007387 */ /* 0x0003e20000100800 */
[----:B------:R-:W-:-:S03]  /*100660*/  IADD3.X R9, PT, PT, R9, UR9, RZ, P4, !PT ;  /* 0x0000000909097c10 */ /* 0x000fc6000a7fe4ff */
[----:B-1----:R-:W4:Y:S04]  /*100670*/  LDL.LU R10, [R1+0x34ec] ;  /* 0x0034ec00010a7983 */ /* 0x002f280000300800 */
[----:B------:R-:W4:Y:S04]  /*100680*/  LDL.LU R15, [R1+0x34c8] ;  /* 0x0034c800010f7983 */ /* 0x000f280000300800 */
[----:B------:R1:W-:Y:S04]  /*100690*/  STL [R1+0x3458], R9 ;  /* 0x0034580901007387 */ /* 0x0003e80000100800 */
[----:B------:R-:W-:Y:S04]  /*1006a0*/  STL [R1+0x347c], R12 ;  /* 0x00347c0c01007387 */ /* 0x000fe80000100800 */
[----:B-1----:R-:W4:Y:S01]  /*1006b0*/  LDL.LU R9, [R1+0x34f4] ;  /* 0x0034f40001097983 */ /* 0x002f220000300800 */
[----:B------:R-:W-:-:S05]  /*1006c0*/  IADD3.X R8, PT, PT, R8, UR9, RZ, P3, !PT ;  /* 0x0000000908087c10 */ /* 0x000fca0009ffe4ff */
[----:B------:R1:W-:Y:S01]  /*1006d0*/  STL [R1+0x3460], R8 ;  /* 0x0034600801007387 */ /* 0x0003e20000100800 */
[----:B------:R-:W-:-:S03]  /*1006e0*/  IADD3 R189, P4, PT, R189, UR15, RZ ;  /* 0x0000000fbdbd7c10 */ /* 0x000fc6000ff9e0ff */
        /* <DEDUP_REMOVED lines=12> */
[----:B------:R-:W-:Y:S02]  /*1007b0*/  IADD3 R187, P3, PT, R187, UR15, RZ ;  /* 0x0000000fbbbb7c10 */ /* 0x000fe4000ff7e0ff */
[----:B------:R-:W-:Y:S01]  /*1007c0*/  IADD3.X R190, PT, PT, R190, UR9, RZ, P4, !PT ;  /* 0x00000009bebe7c10 */ /* 0x000fe2000a7fe4ff */
[----:B------:R1:W-:Y:S01]  /*1007d0*/  STL [R1+0x3470], R11 ;  /* 0x0034700b01007387 */ /* 0x0003e20000100800 */
[----:B---3--:R-:W-:-:S02]  /*1007e0*/  IADD3 R19, P5, PT, R19, UR15, RZ ;  /* 0x0000000f13137c10 */ /* 0x008fc4000ffbe0ff */
[----:B----4-:R-:W-:Y:S01]  /*1007f0*/  IADD3.X R18, PT, PT, R18, UR9, RZ, P2, !PT ;  /* 0x0000000912127c10 */ /* 0x010fe200097fe4ff */
[----:B-1----:R-:W2:Y:S01]  /*100800*/  LDL.LU R11, [R1+0x34e8] ;  /* 0x0034e800010b7983 */ /* 0x002ea20000300800 */
[----:B------:R-:W-:-:S03]  /*100810*/  IADD3.X R188, PT, PT, R188, UR9, RZ, P3, !PT ;  /* 0x00000009bcbc7c10 */ /* 0x000fc60009ffe4ff */
[----:B------:R-:W-:Y:S01]  /*100820*/  STL [R1+0x348c], R187 ;  /* 0x00348cbb01007387 */ /* 0x000fe20000100800 */
[----:B------:R-:W-:-:S05]  /*100830*/  IADD3 R6, P2, PT, R6, UR15, RZ ;  /* 0x0000000f06067c10 */ /* 0x000fca000ff5e0ff */
[----:B------:R1:W-:Y:S04]  /*100840*/  STL [R1+0x34d4], R6 ;  /* 0x0034d40601007387 */ /* 0x0003e80000100800 */
[----:B------:R-:W-:Y:S01]  /*100850*/  STL [R1+0x34cc], R19 ;  /* 0x0034cc1301007387 */ /* 0x000fe20000100800 */
[----:B------:R-:W-:-:S03]  /*100860*/  IADD3 R5, P4, PT, R5, UR15, RZ ;  /* 0x0000000f05057c10 */ /* 0x000fc6000ff9e0ff */
[----:B-1----:R-:W3:Y:S04]  /*100870*/  LDL.LU R6, [R1+0x34f0] ;  /* 0x0034f00001067983 */ /* 0x002ee80000300800 */
[----:B------:R-:W-:Y:S01]  /*100880*/  STL [R1+0x3478], R18 ;  /* 0x0034781201007387 */ /* 0x000fe20000100800 */
[----:B------:R-:W-:-:S03]  /*100890*/  IADD3 R17, P3, PT, R17, UR15, RZ ;  /* 0x0000000f11117c10 */ /* 0x000fc6000ff7e0ff */
[----:B------:R1:W-:Y:S01]  /*1008a0*/  STL [R1+0x34dc], R5 ;  /* 0x0034dc0501007387 */ /* 0x0003e20000100800 */
[----:B------:R-:W-:-:S03]  /*1008b0*/  IADD3.X R16, PT, PT, R16, UR9, RZ, P6, !PT ;  /* 0x0000000910107c10 */ /* 0x000fc6000b7fe4ff */
[----:B-1----:R-:W4:Y:S04]  /*1008c0*/  LDL.LU R5, [R1+0x34f8] ;  /* 0x0034f80001057983 */ /* 0x002f280000300800 */
[----:B------:R-:W-:Y:S04]  /*1008d0*/  STL [R1+0x3480], R190 ;  /* 0x003480be01007387 */ /* 0x000fe80000100800 */
[----:B------:R-:W-:Y:S01]  /*1008e0*/  STL [R1+0x34e4], R17 ;  /* 0x0034e41101007387 */ /* 0x000fe20000100800 */
[----:B------:R-:W-:Y:S02]  /*1008f0*/  IADD3 R10, P6, PT, R10, UR15, RZ ;  /* 0x0000000f0a0a7c10 */ /* 0x000fe4000ffde0ff */
[----:B------:R-:W-:-:S03]  /*100900*/  IADD3.X R15, PT, PT, R15, UR9, RZ, P5, !PT ;  /* 0x000000090f0f7c10 */ /* 0x000fc6000affe4ff */
[----:B------:R1:W-:Y:S04]  /*100910*/  STL [R1+0x34ec], R10 ;  /* 0x0034ec0a01007387 */ /* 0x0003e80000100800 */
[----:B-1----:R-:W4:Y:S01]  /*100920*/  LDL.LU R10, [R1+0x3544] ;  /* 0x00354400010a7983 */ /* 0x002f220000300800 */
[----:B------:R-:W-:-:S03]  /*100930*/  IADD3 R9, P5, PT, R9, UR15, RZ ;  /* 0x0000000f09097c10 */ /* 0x000fc6000ffbe0ff */
[----:B------:R-:W-:Y:S04]  /*100940*/  STL [R1+0x34c0], R16 ;  /* 0x0034c01001007387 */ /* 0x000fe80000100800 */
[----:B------:R-:W-:Y:S04]  /*100950*/  STL [R1+0x3488], R188 ;  /* 0x003488bc01007387 */ /* 0x000fe80000100800 */
[----:B------:R-:W4:Y:S04]  /*100960*/  LDL.LU R20, [R1+0x3500] ;  /* 0x0035000001147983 */ /* 0x000f280000300800 */
[----:B------:R1:W-:Y:S01]  /*100970*/  STL [R1+0x34f4], R9 ;  /* 0x0034f40901007387 */ /* 0x0003e20000100800 */
[----:B------:R-:W-:-:S03]  /*100980*/  IADD3.X R8, PT, PT, R8, UR9, RZ, P2, !PT ;  /* 0x0000000908087c10 */ /* 0x000fc600097fe4ff */
[----:B------:R-:W-:Y:S04]  /*100990*/  STL [R1+0x34c8], R15 ;  /* 0x0034c80f01007387 */ /* 0x000fe80000100800 */
[----:B-1----:R-:W4:Y:S01]  /*1009a0*/  LDL.LU R9, [R1+0x354c] ;  /* 0x00354c0001097983 */ /* 0x002f220000300800 */
[----:B------:R-:W-:-:S03]  /*1009b0*/  IADD3 R14, P2, PT, R14, UR15, RZ ;  /* 0x0000000f0e0e7c10 */ /* 0x000fc6000ff5e0ff */
[----:B------:R-:W4:Y:S01]  /*1009c0*/  LDL.LU R19, [R1+0x3508] ;  /* 0x0035080001137983 */ /* 0x000f220000300800 */
[----:B------:R-:W-:-:S03]  /*1009d0*/  IADD3.X R13, PT, PT, R13, UR9, RZ, P4, !PT ;  /* 0x000000090d0d7c10 */ /* 0x000fc6000a7fe4ff */
[----:B------:R1:W-:Y:S04]  /*1009e0*/  STL [R1+0x34d0], R8 ;  /* 0x0034d00801007387 */ /* 0x0003e80000100800 */
[----:B-1----:R-:W4:Y:S01]  /*1009f0*/  LDL.LU R8, [R1+0x3554] ;  /* 0x0035540001087983 */ /* 0x002f220000300800 */
[----:B------:R-:W-:-:S03]  /*100a00*/  IADD3 R7, P4, PT, R7, UR15, RZ ;  /* 0x0000000f07077c10 */ /* 0x000fc6000ff9e0ff */
[----:B------:R-:W4:Y:S01]  /*100a10*/  LDL.LU R18, [R1+0x355c] ;  /* 0x00355c0001127983 */ /* 0x000f220000300800 */
[----:B------:R-:W-:-:S03]  /*100a20*/  IADD3.X R12, PT, PT, R12, UR9, RZ, P3, !PT ;  /* 0x000000090c0c7c10 */ /* 0x000fc60009ffe4ff */
[----:B------:R-:W-:Y:S04]  /*100a30*/  STL [R1+0x34fc], R14 ;  /* 0x0034fc0e01007387 */ /* 0x000fe80000100800 */
[----:B------:R1:W-:Y:S04]  /*100a40*/  STL [R1+0x3504], R7 ;  /* 0x0035040701007387 */ /* 0x0003e80000100800 */
[----:B------:R-:W-:Y:S04]  /*100a50*/  STL [R1+0x34d8], R13 ;  /* 0x0034d80d01007387 */ /* 0x000fe80000100800 */
[----:B-1----:R-:W4:Y:S04]  /*100a60*/  LDL.LU R7, [R1+0x3564] ;  /* 0x0035640001077983 */ /* 0x002f280000300800 */
[----:B------:R-:W4:Y:S01]  /*100a70*/  LDL.LU R17, [R1+0x3540] ;  /* 0x0035400001117983 */ /* 0x000f220000300800 */
[----:B------:R-:W-:-:S05]  /*100a80*/  IADD3 R4, P3, PT, R4, UR15, RZ ;  /* 0x0000000f04047c10 */ /* 0x000fca000ff7e0ff */
[----:B------:R1:W-:Y:S04]  /*100a90*/  STL [R1+0x350c], R4 ;  /* 0x00350c0401007387 */ /* 0x0003e80000100800 */
[----:B------:R-:W-:Y:S04]  /*100aa0*/  STL [R1+0x34e0], R12 ;  /* 0x0034e00c01007387 */ /* 0x000fe80000100800 */
[----:B-1----:R-:W4:Y:S01]  /*100ab0*/  LDL.LU R4, [R1+0x356c] ;  /* 0x00356c0001047983 */ /* 0x002f220000300800 */
[----:B--2---:R-:W-:-:S03]  /*100ac0*/  IADD3.X R11, PT, PT, R11, UR9, RZ, P6, !PT ;  /* 0x000000090b0b7c10 */ /* 0x004fc6000b7fe4ff */
[----:B------:R-:W2:Y:S04]  /*100ad0*/  LDL.LU R16, [R1+0x3548] ;  /* 0x0035480001107983 */ /* 0x000ea80000300800 */
[----:B------:R-:W2:Y:S01]  /*100ae0*/  LDL.LU R15, [R1+0x357c] ;  /* 0x00357c00010f7983 */ /* 0x000ea20000300800 */
[----:B------:R-:W-:-:S03]  /*100af0*/  IADD3 R183, P6, PT, R183, UR15, RZ ;  /* 0x0000000fb7b77c10 */ /* 0x000fc6000ffde0ff */
[----:B------:R-:W-:Y:S01]  /*100b00*/  STL [R1+0x34e8], R11 ;  /* 0x0034e80b01007387 */ /* 0x000fe20000100800 */
[----:B---3--:R-:W-:-:S05]  /*100b10*/  IADD3.X R6, PT, PT, R6, UR9, RZ, P5, !PT ;  /* 0x0000000906067c10 */ /* 0x008fca000affe4ff */
[----:B------:R1:W-:Y:S01]  /*100b20*/  STL [R1+0x34f0], R6 ;  /* 0x0034f00601007387 */ /* 0x0003e20000100800 */
[----:B------:R-:W-:-:S03]  /*100b30*/  IADD3 R181, P5, PT, R181, UR15, RZ ;  /* 0x0000000fb5b57c10 */ /* 0x000fc6000ffbe0ff */
[----:B-1----:R-:W3:Y:S01]  /*100b40*/  LDL.LU R6, [R1+0x3550] ;  /* 0x0035500001067983 */ /* 0x002ee20000300800 */
[----:B----4-:R-:W-:-:S03]  /*100b50*/  IADD3.X R5, PT, PT, R5, UR9, RZ, P2, !PT ;  /* 0x0000000905057c10 */ /* 0x010fc600097fe4ff */
[----:B------:R-:W4:Y:S04]  /*100b60*/  LDL.LU R14, [R1+0x3584] ;  /* 0x00358400010e7983 */ /* 0x000f280000300800 */
[----:B------:R-:W4:Y:S04]  /*100b70*/  LDL.LU R13, [R1+0x3558] ;  /* 0x00355800010d7983 */ /* 0x000f280000300800 */
[----:B------:R-:W4:Y:S04]  /*100b80*/  LDL.LU R12, [R1+0x358c] ;  /* 0x00358c00010c7983 */ /* 0x000f280000300800 */
[----:B------:R1:W-:Y:S04]  /*100b90*/  STL [R1+0x34f8], R5 ;  /* 0x0034f80501007387 */ /* 0x0003e80000100800 */
[----:B-1----:R-:W4:Y:S04]  /*100ba0*/  LDL.LU R5, [R1+0x3560] ;  /* 0x0035600001057983 */ /* 0x002f280000300800 */
[----:B------:R-:W-:Y:S01]  /*100bb0*/  STL [R1+0x3514], R183 ;  /* 0x003514b701007387 */ /* 0x000fe20000100800 */
[----:B------:R-:W-:-:S03]  /*100bc0*/  IADD3 R10, P2, PT, R10, UR15, RZ ;  /* 0x0000000f0a0a7c10 */ /* 0x000fc6000ff5e0ff */
[----:B------:R-:W4:Y:S04]  /*100bd0*/  LDL.LU R11, [R1+0x3594] ;  /* 0x00359400010b7983 */ /* 0x000f280000300800 */
        /* <DEDUP_REMOVED lines=10> */
[----:B------:R-:W-:-:S05]  /*100c80*/  IADD3 R8, P3, PT, R8, UR15, RZ ;  /* 0x0000000f08087c10 */ /* 0x000fca000ff7e0ff */
[----:B------:R1:W-:Y:S01]  /*100c90*/  STL [R1+0x3554], R8 ;  /* 0x0035540801007387 */ /* 0x0003e20000100800 */
[----:B------:R-:W-:Y:S02]  /*100ca0*/  IADD3.X R186, PT, PT, R186, UR9, RZ, P6, !PT ;  /* 0x00000009baba7c10 */ /* 0x000fe4000b7fe4ff */
[----:B------:R-:W-:Y:S01]  /*100cb0*/  IADD3 R18, P6, PT, R18, UR15, RZ ;  /* 0x0000000f12127c10 */ /* 0x000fe2000ffde0ff */
[----:B-1----:R-:W4:Y:S01]  /*100cc0*/  LDL.LU R8, [R1+0x3580] ;  /* 0x0035800001087983 */ /* 0x002f220000300800 */
[----:B------:R-:W-:-:S03]  /*100cd0*/  IADD3 R7, P5, PT, R7, UR15, RZ ;  /* 0x0000000f07077c10 */ /* 0x000fc6000ffbe0ff */
[----:B------:R-:W-:Y:S01]  /*100ce0*/  STL [R1+0x3508], R19 ;  /* 0x0035081301007387 */ /* 0x000fe20000100800 */
[----:B------:R-:W-:-:S03]  /*100cf0*/  IADD3.X R17, PT, PT, R17, UR9, RZ, P2, !PT ;  /* 0x0000000911117c10 */ /* 0x000fc600097fe4ff */
[----:B------:R1:W-:Y:S04]  /*100d00*/  STL [R1+0x3564], R7 ;  /* 0x0035640701007387 */ /* 0x0003e80000100800 */
        /* <DEDUP_REMOVED lines=8> */
[----:B------:R-:W-:Y:S04]  /*100d90*/  STL [R1+0x3540], R17 ;  /* 0x0035401101007387 */ /* 0x000fe80000100800 */
[----:B------:R-:W-:Y:S04]  /*100da0*/  STL [R1+0x3518], R182 ;  /* 0x003518b601007387 */ /* 0x000fe80000100800 */
[----:B------:R-:W2:Y:S04]  /*100db0*/  LDL.LU R110, [R1+0x35d4] ;  /* 0x0035d400016e7983 */ /* 0x000ea80000300800 */
[----:B------:R-:W-:Y:S04]  /*100dc0*/  STL [R1+0x3548], R16 ;  /* 0x0035481001007387 */ /* 0x000fe80000100800 */
[----:B------:R-:W2:Y:S04]  /*100dd0*/  LDL.LU R18, [R1+0x3590] ;  /* 0x0035900001127983 */ /* 0x000ea80000300800 */
[----:B------:R-:W-:Y:S01]  /*100de0*/  STL [R1+0x357c], R15 ;  /* 0x00357c0f01007387 */ /* 0x000fe20000100800 */
[----:B---3--:R-:W-:-:S02]  /*100df0*/  IADD3.X R6, PT, PT, R6, UR9, RZ, P3, !PT ;  /* 0x0000000906067c10 */ /* 0x008fc40009ffe4ff */
[----:B----4-:R-:W-:-:S03]  /*100e00*/  IADD3 R14, P3, PT, R14, UR15, RZ ;  /* 0x0000000f0e0e7c10 */ /* 0x010fc6000ff7e0ff */
[----:B------:R1:W-:Y:S01]  /*100e10*/  STL [R1+0x3550], R6 ;  /* 0x0035500601007387 */ /* 0x0003e20000100800 */
[----:B------:R-:W-:Y:S02]  /*100e20*/  IADD3.X R13, PT, PT, R13, UR9, RZ, P6, !PT ;  /* 0x000000090d0d7c10 */ /* 0x000fe4000b7fe4ff */
[----:B------:R-:W-:Y:S01]  /*100e30*/  IADD3 R12, P6, PT, R12, UR15, RZ ;  /* 0x0000000f0c0c7c10 */ /* 0x000fe2000ffde0ff */
[----:B-1----:R-:W3:Y:S04]  /*100e40*/  LDL.LU R6, [R1+0x35dc] ;  /* 0x0035dc0001067983 */ /* 0x002ee80000300800 */
[----:B------:R-:W4:Y:S04]  /*100e50*/  LDL.LU R17, [R1+0x35e4] ;  /* 0x0035e40001117983 */ /* 0x000f280000300800 */
[----:B------:R-:W-:Y:S01]  /*100e60*/  STL [R1+0x3584], R14 ;  /* 0x0035840e01007387 */ /* 0x000fe20000100800 */
[----:B------:R-:W-:-:S03]  /*100e70*/  IADD3.X R5, PT, PT, R5, UR9, RZ, P5, !PT ;  /* 0x0000000905057c10 */ /* 0x000fc6000affe4ff */
[----:B------:R-:W-:Y:S04]  /*100e80*/  STL [R1+0x3558], R13 ;  /* 0x0035580d01007387 */ /* 0x000fe80000100800 */
[----:B------:R1:W-:Y:S01]  /*100e90*/  STL [R1+0x3560], R5 ;  /* 0x0035600501007387 */ /* 0x0003e20000100800 */
[----:B------:R-:W-:-:S03]  /*100ea0*/  IADD3 R11, P5, PT, R11, UR15, RZ ;  /* 0x0000000f0b0b7c10 */ /* 0x000fc6000ffbe0ff */
[----:B------:R-:W-:Y:S04]  /*100eb0*/  STL [R1+0x358c], R12 ;  /* 0x00358c0c01007387 */ /* 0x000fe80000100800 */
[----:B-1----:R-:W4:Y:S04]  /*100ec0*/  LDL.LU R5, [R1+0x35ec] ;  /* 0x0035ec0001057983 */ /* 0x002f280000300800 */
        /* <DEDUP_REMOVED lines=9> */
[----:B-1----:R-:W4:Y:S01]  /*100f60*/  LDL.LU R9, [R1+0x35d8] ;  /* 0x0035d80001097983 */ /* 0x002f220000300800 */
[----:B------:R-:W-:-:S05]  /*100f70*/  IADD3.X R8, PT, PT, R8, UR9, RZ, P3, !PT ;  /* 0x0000000908087c10 */ /* 0x000fca0009ffe4ff */
[----:B------:R1:W-:Y:S04]  /*100f80*/  STL [R1+0x3580], R8 ;  /* 0x0035800801007387 */ /* 0x0003e80000100800 */
[----:B-1----:R-:W4:Y:S04]  /*100f90*/  LDL.LU R8, [R1+0x3604] ;  /* 0x0036040001087983 */ /* 0x002f280000300800 */
[----:B------:R-:W4:Y:S01]  /*100fa0*/  LDL.LU R111, [R1+0x35d0] ;  /* 0x0035d000016f7983 */ /* 0x000f220000300800 */
[----:B------:R-:W-:-:S03]  /*100fb0*/  IADD3 R7, P3, PT, R7, UR15, RZ ;  /* 0x0000000f07077c10 */ /* 0x000fc6000ff7e0ff */
[----:B------:R-:W-:Y:S04]  /*100fc0*/  STL [R1+0x359c], R179 ;  /* 0x00359cb301007387 */ /* 0x000fe80000100800 */
[----:B------:R-:W4:Y:S04]  /*100fd0*/  LDL.LU R13, [R1+0x35e0] ;  /* 0x0035e000010d7983 */ /* 0x000f280000300800 */
[----:B------:R-:W4:Y:S04]  /*100fe0*/  LDL.LU R12, [R1+0x360c] ;  /* 0x00360c00010c7983 */ /* 0x000f280000300800 */
[----:B------:R-:W4:Y:S04]  /*100ff0*/  LDL.LU R11, [R1+0x35e8] ;  /* 0x0035e800010b7983 */ /* 0x000f280000300800 */
[----:B------:R-:W-:Y:S01]  /*101000*/  STL [R1+0x35cc], R7 ;  /* 0x0035cc0701007387 */ /* 0x000fe20000100800 */
[----:B------:R-:W-:-:S05]  /*101010*/  IADD3.X R4, PT, PT, R4, UR9, RZ, P6, !PT ;  /* 0x0000000904047c10 */ /* 0x000fca000b7fe4ff */
[----:B------:R1:W-:Y:S04]  /*101020*/  STL [R1+0x3588], R4 ;  /* 0x0035880401007387 */ /* 0x0003e80000100800 */
[----:B-1----:R-:W4:Y:S01]  /*101030*/  LDL.LU R4, [R1+0x3614] ;  /* 0x0036140001047983 */ /* 0x002f220000300800 */
[----:B------:R-:W-:-:S03]  /*101040*/  IADD3 R177, P4, PT, R177, UR15, RZ ;  /* 0x0000000fb1b17c10 */ /* 0x000fc6000ff9e0ff */
[----:B------:R-:W4:Y:S01]  /*101050*/  LDL.LU R10, [R1+0x35f0] ;  /* 0x0035f000010a7983 */ /* 0x000f220000300800 */
[----:B--2---:R-:W-:-:S03]  /*101060*/  IADD3.X R18, PT, PT, R18, UR9, RZ, P5, !PT ;  /* 0x0000000912127c10 */ /* 0x004fc6000affe4ff */
[----:B------:R-:W2:Y:S01]  /*101070*/  LDL.LU R7, [R1+0x35f8] ;  /* 0x0035f80001077983 */ /* 0x000ea20000300800 */
[----:B------:R-:W-:Y:S02]  /*101080*/  IADD3 R110, P6, PT, R110, UR15, RZ ;  /* 0x0000000f6e6e7c10 */ /* 0x000fe4000ffde0ff */
[----:B------:R-:W-:Y:S01]  /*101090*/  IADD3.X R178, PT, PT, R178, UR9, RZ, P4, !PT ;  /* 0x00000009b2b27c10 */ /* 0x000fe2000a7fe4ff */
[----:B------:R-:W-:Y:S01]  /*1010a0*/  STL [R1+0x35a4], R177 ;  /* 0x0035a4b101007387 */ /* 0x000fe20000100800 */
[----:B------:R-:W-:Y:S02]  /*1010b0*/  IADD3.X R180, PT, PT, R180, UR9, RZ, P2, !PT ;  /* 0x00000009b4b47c10 */ /* 0x000fe400097fe4ff */
[----:B---3--:R-:W-:Y:S02]  /*1010c0*/  IADD3 R6, P5, PT, R6, UR15, RZ ;  /* 0x0000000f06067c10 */ /* 0x008fe4000ffbe0ff */
[----:B----4-:R-:W-:-:S03]  /*1010d0*/  IADD3 R17, P2, PT, R17, UR15, RZ ;  /* 0x0000000f11117c10 */ /* 0x010fc6000ff5e0ff */
[----:B------:R1:W-:Y:S04]  /*1010e0*/  STL [R1+0x35dc], R6 ;  /* 0x0035dc0601007387 */ /* 0x0003e80000100800 */
[----:B-1----:R-:W3:Y:S04]  /*1010f0*/  LDL.LU R6, [R1+0x3600] ;  /* 0x0036000001067983 */ /* 0x002ee80000300800 */
[----:B------:R-:W-:Y:S01]  /*101100*/  STL [R1+0x3590], R18 ;  /* 0x0035901201007387 */ /* 0x000fe20000100800 */
[----:B------:R-:W-:-:S03]  /*101110*/  IADD3 R5, P4, PT, R5, UR15, RZ ;  /* 0x0000000f05057c10 */ /* 0x000fc6000ff9e0ff */
[----:B------:R-:W-:Y:S01]  /*101120*/  STL [R1+0x35d4], R110 ;  /* 0x0035d46e01007387 */ /* 0x000fe20000100800 */
[----:B------:R-:W-:-:S03]  /*101130*/  IADD3.X R16, PT, PT, R16, UR9, RZ, P3, !PT ;  /* 0x0000000910107c10 */ /* 0x000fc60009ffe4ff */
[----:B------:R1:W-:Y:S01]  /*101140*/  STL [R1+0x35ec], R5 ;  /* 0x0035ec0501007387 */ /* 0x0003e20000100800 */
[----:B------:R-:W-:-:S03]  /*101150*/  IADD3 R15, P3, PT, R15, UR15, RZ ;  /* 0x0000000f0f0f7c10 */ /* 0x000fc6000ff7e0ff */
[----:B------:R-:W-:Y:S04]  /*101160*/  STL [R1+0x35e4], R17 ;  /* 0x0035e41101007387 */ /* 0x000fe80000100800 */
[----:B-1----:R-:W4:Y:S04]  /*101170*/  LDL.LU R5, [R1+0x3608] ;  /* 0x0036080001057983 */ /* 0x002f280000300800 */
[----:B------:R-:W-:Y:S04]  /*101180*/  STL [R1+0x3598], R180 ;  /* 0x003598b401007387 */ /* 0x000fe80000100800 */
[----:B------:R-:W4:Y:S04]  /*101190*/  LDL.LU R108, [R1+0x36bc] ;  /* 0x0036bc00016c7983 */ /* 0x000f280000300800 */
[----:B------:R-:W-:Y:S04]  /*1011a0*/  STL [R1+0x35a0], R178 ;  /* 0x0035a0b201007387 */ /* 0x000fe80000100800 */
[----:B------:R-:W-:Y:S04]  /*1011b0*/  STL [R1+0x35c8], R16 ;  /* 0x0035c81001007387 */ /* 0x000fe80000100800 */
[----:B------:R-:W-:Y:S04]  /*1011c0*/  STL [R1+0x35f4], R15 ;  /* 0x0035f40f01007387 */ /* 0x000fe80000100800 */
[----:B------:R-:W4:Y:S01]  /*1011d0*/  LDL.LU R106, [R1+0x36c4] ;  /* 0x0036c400016a7983 */ /* 0x000f220000300800 */
[----:B------:R-:W-:-:S05]  /*1011e0*/  IADD3.X R9, PT, PT, R9, UR9, RZ, P5, !PT ;  /* 0x0000000909097c10 */ /* 0x000fca000affe4ff */
[----:B------:R1:W-:Y:S01]  /*1011f0*/  STL [R1+0x35d8], R9 ;  /* 0x0035d80901007387 */ /* 0x0003e20000100800 */
[----:B------:R-:W-:Y:S02]  /*101200*/  IADD3.X R111, PT, PT, R111, UR9, RZ, P6, !PT ;  /* 0x000000096f6f7c10 */ /* 0x000fe4000b7fe4ff */
[----:B------:R-:W-:Y:S02]  /*101210*/  IADD3 R14, P6, PT, R14, UR15, RZ ;  /* 0x0000000f0e0e7c10 */ /* 0x000fe4000ffde0ff */
[----:B------:R-:W-:-:S03]  /*101220*/  IADD3 R8, P5, PT, R8, UR15, RZ ;  /* 0x0000000f08087c10 */ /* 0x000fc6000ffbe0ff */
[----:B------:R-:W-:Y:S01]  /*101230*/  STL [R1+0x35fc], R14 ;  /* 0x0035fc0e01007387 */ /* 0x000fe20000100800 */
[----:B------:R-:W-:-:S03]  /*101240*/  IADD3.X R13, PT, PT, R13, UR9, RZ, P2, !PT ;  /* 0x000000090d0d7c10 */ /* 0x000fc600097fe4ff */
[----:B-1----:R-:W4:Y:S01]  /*101250*/  LDL.LU R9, [R1+0x3610] ;  /* 0x0036100001097983 */ /* 0x002f220000300800 */
[----:B------:R-:W-:-:S03]  /*101260*/  IADD3 R12, P2, PT, R12, UR15, RZ ;  /* 0x0000000f0c0c7c10 */ /* 0x000fc6000ff5e0ff */
[----:B------:R-:W-:Y:S01]  /*101270*/  STL [R1+0x35d0], R111 ;  /* 0x0035d06f01007387 */ /* 0x000fe20000100800 */
[----:B------:R-:W-:-:S03]  /*101280*/  IADD3.X R11, PT, PT, R11, UR9, RZ, P4, !PT ;  /* 0x000000090b0b7c10 */ /* 0x000fc6000a7fe4ff */
[----:B------:R1:W-:Y:S04]  /*101290*/  STL [R1+0x3604], R8 ;  /* 0x0036040801007387 */ /* 0x0003e80000100800 */
[----:B-1----:R-:W4:Y:S04]  /*1012a0*/  LDL.LU R8, [R1+0x36cc] ;  /* 0x0036cc0001087983 */ /* 0x002f280000300800 */
[----:B------:R-:W4:Y:S04]  /*1012b0*/  LDL.LU R16, [R1+0x36d4] ;  /* 0x0036d40001107983 */ /* 0x000f280000300800 */
[----:B------:R-:W-:Y:S04]  /*1012c0*/  STL [R1+0x35e0], R13 ;  /* 0x0035e00d01007387 */ /* 0x000fe80000100800 */
[----:B------:R-:W-:Y:S01]  /*1012d0*/  STL [R1+0x360c], R12 ;  /* 0x00360c0c01007387 */ /* 0x000fe20000100800 */
[----:B------:R-:W-:-:S05]  /*1012e0*/  IADD3 R4, P4, PT, R4, UR15, RZ ;  /* 0x0000000f04047c10 */ /* 0x000fca000ff9e0ff */
[----:B------:R1:W-:Y:S04]  /*1012f0*/  STL [R1+0x3614], R4 ;  /* 0x0036140401007387 */ /* 0x0003e80000100800 */
[----:B------:R-:W-:Y:S04]  /*101300*/  STL [R1+0x35e8], R11 ;  /* 0x0035e80b01007387 */ /* 0x000fe80000100800 */
[----:B-1----:R-:W4:Y:S01]  /*101310*/  LDL.LU R4, [R1+0x36dc] ;  /* 0x0036dc0001047983 */ /* 0x002f220000300800 */
[----:B------:R-:W-:Y:S02]  /*101320*/  IADD3.X R10, PT, PT, R10, UR9, RZ, P3, !PT ;  /* 0x000000090a0a7c10 */ /* 0x000fe40009ffe4ff */
[----:B--2---:R-:W-:Y:S01]  /*101330*/  IADD3.X R7, PT, PT, R7, UR9, RZ, P6, !PT ;  /* 0x0000000907077c10 */ /* 0x004fe2000b7fe4ff */
[----:B------:R-:W2:Y:S04]  /*101340*/  LDL.LU R15, [R1+0x36e4] ;  /* 0x0036e400010f7983 */ /* 0x000ea80000300800 */
[----:B------:R-:W-:Y:S04]  /*101350*/  STL [R1+0x35f0], R10 ;  /* 0x0035f00a01007387 */ /* 0x000fe80000100800 */
[----:B------:R1:W-:Y:S01]  /*101360*/  STL [R1+0x35f8], R7 ;  /* 0x0035f80701007387 */ /* 0x0003e20000100800 */
[----:B------:R-:W-:-:S03]  /*101370*/  IADD3 R175, P3, PT, R175, UR15, RZ ;  /* 0x0000000fafaf7c10 */ /* 0x000fc6000ff7e0ff */
[----:B------:R-:W2:Y:S04]  /*101380*/  LDL.LU R14, [R1+0x36ec] ;  /* 0x0036ec00010e7983 */ /* 0x000ea80000300800 */
[----:B-1----:R-:W2:Y:S04]  /*101390*/  LDL.LU R7, [R1+0x36c8] ;  /* 0x0036c80001077983 */ /* 0x002ea80000300800 */
[----:B------:R-:W2:Y:S01]  /*1013a0*/  LDL.LU R109, [R1+0x36b8] ;  /* 0x0036b800016d7983 */ /* 0x000ea20000300800 */
[----:B---3--:R-:W-:-:S05]  /*1013b0*/  IADD3.X R6, PT, PT, R6, UR9, RZ, P5, !PT ;  /* 0x0000000906067c10 */ /* 0x008fca000affe4ff */
[----:B------:R1:W-:Y:S04]  /*1013c0*/  STL [R1+0x3600], R6 ;  /* 0x0036000601007387 */ /* 0x0003e80000100800 */
[----:B------:R-:W3:Y:S01]  /*1013d0*/  LDL.LU R107, [R1+0x36c0] ;  /* 0x0036c000016b7983 */ /* 0x000ee20000300800 */
[----:B------:R-:W-:-:S03]  /*1013e0*/  IADD3 R173, P6, PT, R173, UR15, RZ ;  /* 0x0000000fadad7c10 */ /* 0x000fc6000ffde0ff */
[----:B------:R-:W-:Y:S04]  /*1013f0*/  STL [R1+0x361c], R175 ;  /* 0x00361caf01007387 */ /* 0x000fe80000100800 */
[----:B-1----:R-:W3:Y:S04]  /*101400*/  LDL.LU R6, [R1+0x36f4] ;  /* 0x0036f40001067983 */ /* 0x002ee80000300800 */
[----:B------:R-:W3:Y:S04]  /*101410*/  LDL.LU R13, [R1+0x36d0] ;  /* 0x0036d000010d7983 */ /* 0x000ee80000300800 */
[----:B------:R-:W3:Y:S01]  /*101420*/  LDL.LU R12, [R1+0x36fc] ;  /* 0x0036fc00010c7983 */ /* 0x000ee20000300800 */
[----:B----4-:R-:W-:-:S05]  /*101430*/  IADD3.X R5, PT, PT, R5, UR9, RZ, P2, !PT ;  /* 0x0000000905057c10 */ /* 0x010fca00097fe4ff */
[----:B------:R1:W-:Y:S01]  /*101440*/  STL [R1+0x3608], R5 ;  /* 0x0036080501007387 */ /* 0x0003e20000100800 */
[----:B------:R-:W-:-:S03]  /*101450*/  IADD3 R108, P5, PT, R108, UR15, RZ ;  /* 0x0000000f6c6c7c10 */ /* 0x000fc6000ffbe0ff */
[----:B------:R-:W4:Y:S04]  /*101460*/  LDL.LU R11, [R1+0x36d8] ;  /* 0x0036d800010b7983 */ /* 0x000f280000300800 */
[----:B-1----:R-:W4:Y:S04]  /*101470*/  LDL.LU R5, [R1+0x3704] ;  /* 0x0037040001057983 */ /* 0x002f280000300800 */
[----:B------:R-:W4:Y:S04]  /*101480*/  LDL.LU R10, [R1+0x36e0] ;  /* 0x0036e000010a7983 */ /* 0x000f280000300800 */
[----:B------:R-:W-:Y:S04]  /*101490*/  STL [R1+0x3624], R173 ;  /* 0x003624ad01007387 */ /* 0x000fe80000100800 */
[----:B------:R-:W-:Y:S01]  /*1014a0*/  STL [R1+0x36bc], R108 ;  /* 0x0036bc6c01007387 */ /* 0x000fe20000100800 */
[----:B------:R-:W-:-:S02]  /*1014b0*/  IADD3 R106, P2, PT, R106, UR15, RZ ;  /* 0x0000000f6a6a7c10 */ /* 0x000fc4000ff5e0ff */
[----:B------:R-:W-:Y:S02]  /*1014c0*/  IADD3.X R174, PT, PT, R174, UR9, RZ, P6, !PT ;  /* 0x00000009aeae7c10 */ /* 0x000fe4000b7fe4ff */
[----:B------:R-:W-:Y:S02]  /*1014d0*/  IADD3.X R176, PT, PT, R176, UR9, RZ, P3, !PT ;  /* 0x00000009b0b07c10 */ /* 0x000fe40009ffe4ff */
[----:B------:R-:W-:-:S05]  /*1014e0*/  IADD3.X R9, PT, PT, R9, UR9, RZ, P4, !PT ;  /* 0x0000000909097c10 */ /* 0x000fca000a7fe4ff */
[----:B------:R1:W-:Y:S04]  /*1014f0*/  STL [R1+0x3610], R9 ;  /* 0x0036100901007387 */ /* 0x0003e80000100800 */
[----:B-1----:R-:W4:Y:S01]  /*101500*/  LDL.LU R9, [R1+0x36e8] ;  /* 0x0036e80001097983 */ /* 0x002f220000300800 */
[----:B------:R-:W-:-:S05]  /*101510*/  IADD3 R8, P4, PT, R8, UR15, RZ ;  /* 0x0000000f08087c10 */ /* 0x000fca000ff9e0ff */
[----:B------:R1:W-:Y:S01]  /*101520*/  STL [R1+0x36cc], R8 ;  /* 0x0036cc0801007387 */ /* 0x0003e20000100800 */
[----:B------:R-:W-:-:S03]  /*101530*/  IADD3 R16, P3, PT, R16, UR15, RZ ;  /* 0x0000000f10107c10 */ /* 0x000fc6000ff7e0ff */
[----:B-1----:R-:W4:Y:S04]  /*101540*/  LDL.LU R8, [R1+0x36f0] ;  /* 0x0036f00001087983 */ /* 0x002f280000300800 */
[----:B------:R-:W-:Y:S01]  /*101550*/  STL [R1+0x36c4], R106 ;  /* 0x0036c46a01007387 */ /* 0x000fe20000100800 */
[----:B------:R-:W-:-:S05]  /*101560*/  IADD3 R4, P6, PT, R4, UR15, RZ ;  /* 0x0000000f04047c10 */ /* 0x000fca000ffde0ff */
[----:B------:R1:W-:Y:S04]  /*101570*/  STL [R1+0x36dc], R4 ;  /* 0x0036dc0401007387 */ /* 0x0003e80000100800 */
[----:B------:R-:W-:Y:S04]  /*101580*/  STL [R1+0x36d4], R16 ;  /* 0x0036d41001007387 */ /* 0x000fe80000100800 */
[----:B-1----:R-:W4:Y:S04]  /*101590*/  LDL.LU R4, [R1+0x36f8] ;  /* 0x0036f80001047983 */ /* 0x002f280000300800 */
[----:B------:R-:W-:Y:S01]  /*1015a0*/  STL [R1+0x3618], R176 ;  /* 0x003618b001007387 */ /* 0x000fe20000100800 */
[----:B--2---:R-:W-:-:S03]  /*1015b0*/  IADD3.X R7, PT, PT, R7, UR9, RZ, P4, !PT ;  /* 0x0000000907077c10 */ /* 0x004fc6000a7fe4ff */
[----:B------:R-:W2:Y:S01]  /*1015c0*/  LDL.LU R104, [R1+0x372c] ;  /* 0x00372c0001687983 */ /* 0x000ea20000300800 */
[----:B------:R-:W-:Y:S02]  /*1015d0*/  IADD3.X R109, PT, PT, R109, UR9, RZ, P5, !PT ;  /* 0x000000096d6d7c10 */ /* 0x000fe4000affe4ff */
[----:B------:R-:W-:Y:S01]  /*1015e0*/  IADD3 R15, P5, PT, R15, UR15, RZ ;  /* 0x0000000f0f0f7c10 */ /* 0x000fe2000ffbe0ff */
[----:B------:R-:W-:Y:S04]  /*1015f0*/  STL [R1+0x3620], R174 ;  /* 0x003620ae01007387 */ /* 0x000fe80000100800 */
[----:B------:R-:W-:Y:S04]  /*101600*/  STL [R1+0x36b8], R109 ;  /* 0x0036b86d01007387 */ /* 0x000fe80000100800 */
[----:B------:R-:W-:Y:S01]  /*101610*/  STL [R1+0x36e4], R15 ;  /* 0x0036e40f01007387 */ /* 0x000fe20000100800 */
[----:B---3--:R-:W-:-:S03]  /*101620*/  IADD3.X R107, PT, PT, R107, UR9, RZ, P2, !PT ;  /* 0x000000096b6b7c10 */ /* 0x008fc600097fe4ff */
[----:B------:R-:W3:Y:S01]  /*101630*/  LDL.LU R102, [R1+0x3734] ;  /* 0x0037340001667983 */ /* 0x000ee20000300800 */
[----:B------:R-:W-:-:S03]  /*101640*/  IADD3 R14, P2, PT, R14, UR15, RZ ;  /* 0x0000000f0e0e7c10 */ /* 0x000fc6000ff5e0ff */
[----:B------:R1:W-:Y:S01]  /*101650*/  STL [R1+0x36c8], R7 ;  /* 0x0036c80701007387 */ /* 0x0003e20000100800 */
[----:B------:R-:W-:-:S03]  /*101660*/  IADD3 R6, P4, PT, R6, UR15, RZ ;  /* 0x0000000f06067c10 */ /* 0x000fc6000ff9e0ff */
[----:B------:R-:W-:Y:S01]  /*101670*/  STL [R1+0x36ec], R14 ;  /* 0x0036ec0e01007387 */ /* 0x000fe20000100800 */
[----:B------:R-:W-:-:S03]  /*101680*/  IADD3.X R13, PT, PT, R13, UR9, RZ, P3, !PT ;  /* 0x000000090d0d7c10 */ /* 0x000fc60009ffe4ff */
[----:B-1----:R-:W3:Y:S01]  /*101690*/  LDL.LU R7, [R1+0x3700] ;  /* 0x0037000001077983 */ /* 0x002ee20000300800 */
[----:B------:R-:W-:-:S03]  /*1016a0*/  IADD3 R12, P3, PT, R12, UR15, RZ ;  /* 0x0000000f0c0c7c10 */ /* 0x000fc6000ff7e0ff */
[----:B------:R-:W-:Y:S04]  /*1016b0*/  STL [R1+0x36c0], R107 ;  /* 0x0036c06b01007387 */ /* 0x000fe80000100800 */
[----:B------:R1:W-:Y:S01]  /*1016c0*/  STL [R1+0x36f4], R6 ;  /* 0x0036f40601007387 */ /* 0x0003e20000100800 */
[----:B----4-:R-:W-:Y:S02]  /*1016d0*/  IADD3.X R11, PT, PT, R11, UR9, RZ, P6, !PT ;  /* 0x000000090b0b7c10 */ /* 0x010fe4000b7fe4ff */
[----:B------:R-:W-:Y:S01]  /*1016e0*/  IADD3 R5, P6, PT, R5, UR15, RZ ;  /* 0x0000000f05057c10 */ /* 0x000fe2000ffde0ff */
[----:B-1----:R-:W4:Y:S04]  /*1016f0*/  LDL.LU R6, [R1+0x373c] ;  /* 0x00373c0001067983 */ /* 0x002f280000300800 */
[----:B------:R-:W4:Y:S01]  /*101700*/  LDL.LU R16, [R1+0x3744] ;  /* 0x0037440001107983 */ /* 0x000f220000300800 */
[----:B------:R-:W-:-:S03]  /*101710*/  IADD3.X R10, PT, PT, R10, UR9, RZ, P5, !PT ;  /* 0x000000090a0a7c10 */ /* 0x000fc6000affe4ff */
[----:B------:R-:W-:Y:S04]  /*101720*/  STL [R1+0x36d0], R13 ;  /* 0x0036d00d01007387 */ /* 0x000fe80000100800 */
[----:B------:R-:W-:Y:S04]  /*101730*/  STL [R1+0x36fc], R12 ;  /* 0x0036fc0c01007387 */ /* 0x000fe80000100800 */
[----:B------:R1:W-:Y:S04]  /*101740*/  STL [R1+0x3704], R5 ;  /* 0x0037040501007387 */ /* 0x0003e80000100800 */
[----:B------:R-:W-:Y:S04]  /*101750*/  STL [R1+0x36d8], R11 ;  /* 0x0036d80b01007387 */ /* 0x000fe80000100800 */
[----:B-1----:R-:W4:Y:S04]  /*101760*/  LDL.LU R5, [R1+0x374c] ;  /* 0x00374c0001057983 */ /* 0x002f280000300800 */
[----:B------:R-:W4:Y:S04]  /*101770*/  LDL.LU R15, [R1+0x3754] ;  /* 0x00375400010f7983 */ /* 0x000f280000300800 */
[----:B------:R-:W-:Y:S01]  /*101780*/  STL [R1+0x36e0], R10 ;  /* 0x0036e00a01007387 */ /* 0x000fe20000100800 */
[----:B------:R-:W-:-:S02]  /*101790*/  IADD3 R171, P5, PT, R171, UR15, RZ ;  /* 0x0000000fabab7c10 */ /* 0x000fc4000ffbe0ff */
[----:B------:R-:W-:-:S05]  /*1017a0*/  IADD3.X R9, PT, PT, R9, UR9, RZ, P2, !PT ;  /* 0x0000000909097c10 */ /* 0x000fca00097fe4ff */
[----:B------:R1:W-:Y:S04]  /*1017b0*/  STL [R1+0x36e8], R9 ;  /* 0x0036e80901007387 */ /* 0x0003e80000100800 */
[----:B------:R-:W4:Y:S04]  /*1017c0*/  LDL.LU R14, [R1+0x375c] ;  /* 0x00375c00010e7983 */ /* 0x000f280000300800 */
[----:B-1----:R-:W4:Y:S01]  /*1017d0*/  LDL.LU R9, [R1+0x3738] ;  /* 0x0037380001097983 */ /* 0x002f220000300800 */
[----:B------:R-:W-:-:S03]  /*1017e0*/  IADD3.X R8, PT, PT, R8, UR9, RZ, P4, !PT ;  /* 0x0000000908087c10 */ /* 0x000fc6000a7fe4ff */
[----:B------:R-:W4:Y:S04]  /*1017f0*/  LDL.LU R105, [R1+0x3728] ;  /* 0x0037280001697983 */ /* 0x000f280000300800 */
[----:B------:R1:W-:Y:S04]  /*101800*/  STL [R1+0x36f0], R8 ;  /* 0x0036f00801007387 */ /* 0x0003e80000100800 */
[----:B------:R-:W4:Y:S04]  /*101810*/  LDL.LU R103, [R1+0x3730] ;  /* 0x0037300001677983 */ /* 0x000f280000300800 */
[----:B------:R-:W-:Y:S04]  /*101820*/  STL [R1+0x370c], R171 ;  /* 0x00370cab01007387 */ /* 0x000fe80000100800 */
[----:B-1----:R-:W4:Y:S04]  /*101830*/  LDL.LU R8, [R1+0x3764] ;  /* 0x0037640001087983 */ /* 0x002f280000300800 */
[----:B------:R-:W4:Y:S04]  /*101840*/  LDL.LU R13, [R1+0x3740] ;  /* 0x00374000010d7983 */ /* 0x000f280000300800 */
[----:B------:R-:W4:Y:S01]  /*101850*/  LDL.LU R12, [R1+0x376c] ;  /* 0x00376c00010c7983 */ /* 0x000f220000300800 */
[----:B------:R-:W-:-:S05]  /*101860*/  IADD3.X R4, PT, PT, R4, UR9, RZ, P3, !PT ;  /* 0x0000000904047c10 */ /* 0x000fca0009ffe4ff */
[----:B------:R1:W-:Y:S04]  /*101870*/  STL [R1+0x36f8], R4 ;  /* 0x0036f80401007387 */ /* 0x0003e80000100800 */
[----:B------:R-:W4:Y:S04]  /*101880*/  LDL.LU R11, [R1+0x3748] ;  /* 0x00374800010b7983 */ /* 0x000f280000300800 */
[----:B-1----:R-:W4:Y:S01]  /*101890*/  LDL.LU R4, [R1+0x3774] ;  /* 0x0037740001047983 */ /* 0x002f220000300800 */
[----:B------:R-:W-:Y:S02]  /*1018a0*/  IADD3 R169, P2, PT, R169, UR15, RZ ;  /* 0x0000000fa9a97c10 */ /* 0x000fe4000ff5e0ff */
[----:B--2---:R-:W-:Y:S01]  /*1018b0*/  IADD3 R104, P4, PT, R104, UR15, RZ ;  /* 0x0000000f68687c10 */ /* 0x004fe2000ff9e0ff */
[----:B------:R-:W2:Y:S04]  /*1018c0*/  LDL.LU R10, [R1+0x3750] ;  /* 0x00375000010a7983 */ /* 0x000ea80000300800 */
[----:B------:R-:W-:Y:S01]  /*1018d0*/  STL [R1+0x3714], R169 ;  /* 0x003714a901007387 */ /* 0x000fe20000100800 */
[----:B------:R-:W-:-:S03]  /*1018e0*/  IADD3.X R170, PT, PT, R170, UR9, RZ, P2, !PT ;  /* 0x00000009aaaa7c10 */ /* 0x000fc600097fe4ff */
[----:B------:R-:W-:Y:S01]  /*1018f0*/  STL [R1+0x372c], R104 ;  /* 0x00372c6801007387 */ /* 0x000fe20000100800 */
[----:B---3--:R-:W-:Y:S02]  /*101900*/  IADD3 R102, P3, PT, R102, UR15, RZ ;  /* 0x0000000f66667c10 */ /* 0x008fe4000ff7e0ff */
[----:B------:R-:W-:Y:S02]  /*101910*/  IADD3.X R172, PT, PT, R172, UR9, RZ, P5, !PT ;  /* 0x00000009acac7c10 */ /* 0x000fe4000affe4ff */
[----:B------:R-:W-:-:S05]  /*101920*/  IADD3.X R7, PT, PT, R7, UR9, RZ, P6, !PT ;  /* 0x0000000907077c10 */ /* 0x000fca000b7fe4ff */
[----:B------:R1:W-:Y:S04]  /*101930*/  STL [R1+0x3700], R7 ;  /* 0x0037000701007387 */ /* 0x0003e80000100800 */
[----:B-1----:R-:W3:Y:S01]  /*101940*/  LDL.LU R7, [R1+0x3758] ;  /* 0x0037580001077983 */ /* 0x002ee20000300800 */
[----:B----4-:R-:W-:Y:S02]  /*101950*/  IADD3 R6, P6, PT, R6, UR15, RZ ;  /* 0x0000000f06067c10 */ /* 0x010fe4000ffde0ff */
[----:B------:R-:W-:-:S03]  /*101960*/  IADD3 R16, P5, PT, R16, UR15, RZ ;  /* 0x0000000f10107c10 */ /* 0x000fc6000ffbe0ff */
[----:B------:R1:W-:Y:S04]  /*101970*/  STL [R1+0x373c], R6 ;  /* 0x00373c0601007387 */ /* 0x0003e80000100800 */
[----:B-1----:R-:W4:Y:S04]  /*101980*/  LDL.LU R6, [R1+0x3760] ;  /* 0x0037600001067983 */ /* 0x002f280000300800 */
[----:B------:R-:W-:Y:S01]  /*101990*/  STL [R1+0x3734], R102 ;  /* 0x0037346601007387 */ /* 0x000fe20000100800 */
[----:B------:R-:W-:-:S05]  /*1019a0*/  IADD3 R5, P2, PT, R5, UR15, RZ ;  /* 0x0000000f05057c10 */ /* 0x000fca000ff5e0ff */
[----:B------:R1:W-:Y:S04]  /*1019b0*/  STL [R1+0x374c], R5 ;  /* 0x00374c0501007387 */ /* 0x0003e80000100800 */
[----:B------:R-:W-:Y:S04]  /*1019c0*/  STL [R1+0x3744], R16 ;  /* 0x0037441001007387 */ /* 0x000fe80000100800 */
[----:B-1----:R-:W4:Y:S04]  /*1019d0*/  LDL.LU R5, [R1+0x3768] ;  /* 0x0037680001057983 */ /* 0x002f280000300800 */
[----:B------:R-:W-:Y:S04]  /*1019e0*/  STL [R1+0x3708], R172 ;  /* 0x003708ac01007387 */ /* 0x000fe80000100800 */
[----:B------:R-:W4:Y:S04]  /*1019f0*/  LDL.LU R100, [R1+0x379c] ;  /* 0x00379c0001647983 */ /* 0x000f280000300800 */
[----:B------:R-:W-:Y:S01]  /*101a00*/  STL [R1+0x3710], R170 ;  /* 0x003710aa01007387 */ /* 0x000fe20000100800 */
[----:B------:R-:W-:-:S02]  /*101a10*/  IADD3.X R9, PT, PT, R9, UR9, RZ, P6, !PT ;  /* 0x0000000909097c10 */ /* 0x000fc4000b7fe4ff */
[----:B------:R-:W-:Y:S02]  /*101a20*/  IADD3.X R105, PT, PT, R105, UR9, RZ, P4, !PT ;  /* 0x0000000969697c10 */ /* 0x000fe4000a7fe4ff */
[----:B------:R-:W-:-:S03]  /*101a30*/  IADD3 R15, P4, PT, R15, UR15, RZ ;  /* 0x0000000f0f0f7c10 */ /* 0x000fc6000ff9e0ff */
[----:B------:R-:W-:Y:S01]  /*101a40*/  STL [R1+0x3728], R105 ;  /* 0x0037286901007387 */ /* 0x000fe20000100800 */
[----:B------:R-:W-:Y:S02]  /*101a50*/  IADD3.X R103, PT, PT, R103, UR9, RZ, P3, !PT ;  /* 0x0000000967677c10 */ /* 0x000fe40009ffe4ff */
[----:B------:R-:W-:Y:S01]  /*101a60*/  IADD3 R14, P3, PT, R14, UR15, RZ ;  /* 0x0000000f0e0e7c10 */ /* 0x000fe2000ff7e0ff */
[----:B------:R-:W-:Y:S04]  /*101a70*/  STL [R1+0x3754], R15 ;  /* 0x0037540f01007387 */ /* 0x000fe80000100800 */
[----:B------:R-:W4:Y:S01]  /*101a80*/  LDL.LU R98, [R1+0x37a4] ;  /* 0x0037a40001627983 */ /* 0x000f220000300800 */
[----:B------:R-:W-:-:S03]  /*101a90*/  IADD3 R8, P6, PT, R8, UR15, RZ ;  /* 0x0000000f08087c10 */ /* 0x000fc6000ffde0ff */
[----:B------:R1:W-:Y:S01]  /*101aa0*/  STL [R1+0x3738], R9 ;  /* 0x0037380901007387 */ /* 0x0003e20000100800 */
[----:B------:R-:W-:-:S03]  /*101ab0*/  IADD3.X R13, PT, PT, R13, UR9, RZ, P5, !PT ;  /* 0x000000090d0d7c10 */ /* 0x000fc6000affe4ff */
[----:B------:R-:W-:Y:S01]  /*101ac0*/  STL [R1+0x375c], R14 ;  /* 0x00375c0e01007387 */ /* 0x000fe20000100800 */
[----:B------:R-:W-:-:S03]  /*101ad0*/  IADD3 R12, P5, PT, R12, UR15, RZ ;  /* 0x0000000f0c0c7c10 */ /* 0x000fc6000ffbe0ff */
[----:B-1----:R-:W4:Y:S04]  /*101ae0*/  LDL.LU R9, [R1+0x3770] ;  /* 0x0037700001097983 */ /* 0x002f280000300800 */
[----:B------:R-:W-:Y:S04]  /*101af0*/  STL [R1+0x3730], R103 ;  /* 0x0037306701007387 */ /* 0x000fe80000100800 */
[----:B------:R1:W-:Y:S04]  /*101b00*/  STL [R1+0x3764], R8 ;  /* 0x0037640801007387 */ /* 0x0003e80000100800 */
[----:B-1----:R-:W4:Y:S04]  /*101b10*/  LDL.LU R8, [R1+0x37ac] ;  /* 0x0037ac0001087983 */ /* 0x002f280000300800 */
[----:B------:R-:W4:Y:S04]  /*101b20*/  LDL.LU R16, [R1+0x37b4] ;  /* 0x0037b40001107983 */ /* 0x000f280000300800 */
[----:B------:R-:W-:Y:S04]  /*101b30*/  STL [R1+0x3740], R13 ;  /* 0x0037400d01007387 */ /* 0x000fe80000100800 */
[----:B------:R-:W-:Y:S01]  /*101b40*/  STL [R1+0x376c], R12 ;  /* 0x00376c0c01007387 */ /* 0x000fe20000100800 */
[----:B------:R-:W-:-:S02]  /*101b50*/  IADD3.X R11, PT, PT, R11, UR9, RZ, P2, !PT ;  /* 0x000000090b0b7c10 */ /* 0x000fc400097fe4ff */
[----:B------:R-:W-:-:S05]  /*101b60*/  IADD3 R4, P2, PT, R4, UR15, RZ ;  /* 0x0000000f04047c10 */ /* 0x000fca000ff5e0ff */
[----:B------:R1:W-:Y:S04]  /*101b70*/  STL [R1+0x3774], R4 ;  /* 0x0037740401007387 */ /* 0x0003e80000100800 */
[----:B------:R-:W-:Y:S04]  /*101b80*/  STL [R1+0x3748], R11 ;  /* 0x0037480b01007387 */ /* 0x000fe80000100800 */
[----:B-1----:R-:W4:Y:S01]  /*101b90*/  LDL.LU R4, [R1+0x37bc] ;  /* 0x0037bc0001047983 */ /* 0x002f220000300800 */
[----:B--2---:R-:W-:-:S03]  /*101ba0*/  IADD3.X R10, PT, PT, R10, UR9, RZ, P4, !PT ;  /* 0x000000090a0a7c10 */ /* 0x004fc6000a7fe4ff */
[----:B------:R-:W2:Y:S04]  /*101bb0*/  LDL.LU R15, [R1+0x37c4] ;  /* 0x0037c400010f7983 */ /* 0x000ea80000300800 */
[----:B------:R-:W-:Y:S01]  /*101bc0*/  STL [R1+0x3750], R10 ;  /* 0x0037500a01007387 */ /* 0x000fe20000100800 */
[----:B------:R-:W-:Y:S02]  /*101bd0*/  IADD3 R167, P4, PT, R167, UR15, RZ ;  /* 0x0000000fa7a77c10 */ /* 0x000fe4000ff9e0ff */
[----:B---3--:R-:W-:-:S05]  /*101be0*/  IADD3.X R7, PT, PT, R7, UR9, RZ, P3, !PT ;  /* 0x0000000907077c10 */ /* 0x008fca0009ffe4ff */
[----:B------:R1:W-:Y:S04]  /*101bf0*/  STL [R1+0x3758], R7 ;  /* 0x0037580701007387 */ /* 0x0003e80000100800 */
[----:B------:R-:W3:Y:S04]  /*101c00*/  LDL.LU R14, [R1+0x37cc] ;  /* 0x0037cc00010e7983 */ /* 0x000ee80000300800 */
[----:B-1----:R-:W2:Y:S01]  /*101c10*/  LDL.LU R7, [R1+0x37a8] ;  /* 0x0037a80001077983 */ /* 0x002ea20000300800 */
[----:B----4-:R-:W-:-:S03]  /*101c20*/  IADD3.X R6, PT, PT, R6, UR9, RZ, P6, !PT ;  /* 0x0000000906067c10 */ /* 0x010fc6000b7fe4ff */
[----:B------:R-:W4:Y:S04]  /*101c30*/  LDL.LU R101, [R1+0x3798] ;  /* 0x0037980001657983 */ /* 0x000f280000300800 */
[----:B------:R1:W-:Y:S04]  /*101c40*/  STL [R1+0x3760], R6 ;  /* 0x0037600601007387 */ /* 0x0003e80000100800 */
[----:B------:R-:W3:Y:S01]  /*101c50*/  LDL.LU R99, [R1+0x37a0] ;  /* 0x0037a00001637983 */ /* 0x000ee20000300800 */
[----:B------:R-:W-:-:S03]  /*101c60*/  IADD3 R163, P3, PT, R163, UR15, RZ ;  /* 0x0000000fa3a37c10 */ /* 0x000fc6000ff7e0ff */
[----:B------:R-:W-:Y:S04]  /*101c70*/  STL [R1+0x377c], R167 ;  /* 0x00377ca701007387 */ /* 0x000fe80000100800 */
[----:B-1----:R-:W3:Y:S04]  /*101c80*/  LDL.LU R6, [R1+0x37d4] ;  /* 0x0037d40001067983 */ /* 0x002ee80000300800 */
[----:B------:R-:W3:Y:S04]  /*101c90*/  LDL.LU R13, [R1+0x37b0] ;  /* 0x0037b000010d7983 */ /* 0x000ee80000300800 */
[----:B------:R-:W3:Y:S01]  /*101ca0*/  LDL.LU R12, [R1+0x37dc] ;  /* 0x0037dc00010c7983 */ /* 0x000ee20000300800 */
[----:B------:R-:W-:-:S05]  /*101cb0*/  IADD3.X R5, PT, PT, R5, UR9, RZ, P5, !PT ;  /* 0x0000000905057c10 */ /* 0x000fca000affe4ff */
[----:B------:R1:W-:Y:S01]  /*101cc0*/  STL [R1+0x3768], R5 ;  /* 0x0037680501007387 */ /* 0x0003e20000100800 */
[----:B------:R-:W-:-:S03]  /*101cd0*/  IADD3 R100, P6, PT, R100, UR15, RZ ;  /* 0x0000000f64647c10 */ /* 0x000fc6000ffde0ff */
[----:B------:R-:W3:Y:S04]  /*101ce0*/  LDL.LU R11, [R1+0x37b8] ;  /* 0x0037b800010b7983 */ /* 0x000ee80000300800 */
[----:B-1----:R-:W3:Y:S04]  /*101cf0*/  LDL.LU R5, [R1+0x37e4] ;  /* 0x0037e40001057983 */ /* 0x002ee80000300800 */
[----:B------:R-:W3:Y:S04]  /*101d00*/  LDL.LU R10, [R1+0x37c0] ;  /* 0x0037c000010a7983 */ /* 0x000ee80000300800 */
[----:B------:R-:W-:Y:S01]  /*101d10*/  STL [R1+0x3784], R163 ;  /* 0x003784a301007387 */ /* 0x000fe20000100800 */
[----:B------:R-:W-:-:S03]  /*101d20*/  IADD3.X R166, PT, PT, R166, UR9, RZ, P3, !PT ;  /* 0x00000009a6a67c10 */ /* 0x000fc60009ffe4ff */
[----:B------:R-:W-:Y:S01]  /*101d30*/  STL [R1+0x379c], R100 ;  /* 0x00379c6401007387 */ /* 0x000fe20000100800 */
[----:B------:R-:W-:Y:S02]  /*101d40*/  IADD3.X R168, PT, PT, R168, UR9, RZ, P4, !PT ;  /* 0x00000009a8a87c10 */ /* 0x000fe4000a7fe4ff */
[----:B------:R-:W-:Y:S02]  /*101d50*/  IADD3 R98, P5, PT, R98, UR15, RZ ;  /* 0x0000000f62627c10 */ /* 0x000fe4000ffbe0ff */
[----:B------:R-:W-:-:S05]  /*101d60*/  IADD3.X R9, PT, PT, R9, UR9, RZ, P2, !PT ;  /* 0x0000000909097c10 */ /* 0x000fca00097fe4ff */
[----:B------:R1:W-:Y:S04]  /*101d70*/  STL [R1+0x3770], R9 ;  /* 0x0037700901007387 */ /* 0x0003e80000100800 */
[----:B-1----:R-:W3:Y:S01]  /*101d80*/  LDL.LU R9, [R1+0x37c8] ;  /* 0x0037c80001097983 */ /* 0x002ee20000300800 */
[----:B------:R-:W-:Y:S02]  /*101d90*/  IADD3 R8, P2, PT, R8, UR15, RZ ;  /* 0x0000000f08087c10 */ /* 0x000fe4000ff5e0ff */
[----:B------:R-:W-:-:S03]  /*101da0*/  IADD3 R16, P4, PT, R16, UR15, RZ ;  /* 0x0000000f10107c10 */ /* 0x000fc6000ff9e0ff */
[----:B------:R1:W-:Y:S04]  /*101db0*/  STL [R1+0x37ac], R8 ;  /* 0x0037ac0801007387 */ /* 0x0003e80000100800 */
[----:B-1----:R-:W3:Y:S04]  /*101dc0*/  LDL.LU R8, [R1+0x37d0] ;  /* 0x0037d00001087983 */ /* 0x002ee80000300800 */
[----:B------:R-:W-:Y:S01]  /*101dd0*/  STL [R1+0x37a4], R98 ;  /* 0x0037a46201007387 */ /* 0x000fe20000100800 */
[----:B------:R-:W-:-:S05]  /*101de0*/  IADD3 R4, P3, PT, R4, UR15, RZ ;  /* 0x0000000f04047c10 */ /* 0x000fca000ff7e0ff */
[----:B------:R1:W-:Y:S04]  /*101df0*/  STL [R1+0x37bc], R4 ;  /* 0x0037bc0401007387 */ /* 0x0003e80000100800 */
[----:B------:R-:W-:Y:S04]  /*101e00*/  STL [R1+0x37b4], R16 ;  /* 0x0037b41001007387 */ /* 0x000fe80000100800 */
[----:B-1----:R-:W3:Y:S04]  /*101e10*/  LDL.LU R4, [R1+0x37d8] ;  /* 0x0037d80001047983 */ /* 0x002ee80000300800 */
[----:B------:R-:W-:Y:S04]  /*101e20*/  STL [R1+0x3778], R168 ;  /* 0x003778a801007387 */ /* 0x000fe80000100800 */
[----:B------:R-:W3:Y:S04]  /*101e30*/  LDL.LU R96, [R1+0x380c] ;  /* 0x00380c0001607983 */ /* 0x000ee80000300800 */
[----:B------:R-:W-:Y:S01]  /*101e40*/  STL [R1+0x3780], R166 ;  /* 0x003780a601007387 */ /* 0x000fe20000100800 */
[----:B--2---:R-:W-:-:S02]  /*101e50*/  IADD3.X R7, PT, PT, R7, UR9, RZ, P2, !PT ;  /* 0x0000000907077c10 */ /* 0x004fc400097fe4ff */
[----:B----4-:R-:W-:Y:S02]  /*101e60*/  IADD3.X R101, PT, PT, R101, UR9, RZ, P6, !PT ;  /* 0x0000000965657c10 */ /* 0x010fe4000b7fe4ff */
[----:B------:R-:W-:-:S03]  /*101e70*/  IADD3 R15, P6, PT, R15, UR15, RZ ;  /* 0x0000000f0f0f7c10 */ /* 0x000fc6000ffde0ff */
[----:B------:R-:W-:Y:S01]  /*101e80*/  STL [R1+0x3798], R101 ;  /* 0x0037986501007387 */ /* 0x000fe20000100800 */
[----:B---3--:R-:W-:Y:S02]  /*101e90*/  IADD3.X R99, PT, PT, R99, UR9, RZ, P5, !PT ;  /* 0x0000000963637c10 */ /* 0x008fe4000affe4ff */
[----:B------:R-:W-:Y:S01]  /*101ea0*/  IADD3 R14, P5, PT, R14, UR15, RZ ;  /* 0x0000000f0e0e7c10 */ /* 0x000fe2000ffbe0ff */
[----:B------:R-:W-:Y:S04]  /*101eb0*/  STL [R1+0x37c4], R15 ;  /* 0x0037c40f01007387 */ /* 0x000fe80000100800 */
[----:B------:R-:W2:Y:S01]  /*101ec0*/  LDL.LU R94, [R1+0x3814] ;  /* 0x00381400015e7983 */ /* 0x000ea20000300800 */
[----:B------:R-:W-:-:S03]  /*101ed0*/  IADD3 R6, P2, PT, R6, UR15, RZ ;  /* 0x0000000f06067c10 */ /* 0x000fc6000ff5e0ff */
[----:B------:R1:W-:Y:S01]  /*101ee0*/  STL [R1+0x37a8], R7 ;  /* 0x0037a80701007387 */ /* 0x0003e20000100800 */
[----:B------:R-:W-:-:S03]  /*101ef0*/  IADD3.X R13, PT, PT, R13, UR9, RZ, P4, !PT ;  /* 0x000000090d0d7c10 */ /* 0x000fc6000a7fe4ff */
[----:B------:R-:W-:Y:S01]  /*101f00*/  STL [R1+0x37cc], R14 ;  /* 0x0037cc0e01007387 */ /* 0x000fe20000100800 */
[----:B------:R-:W-:-:S03]  /*101f10*/  IADD3 R12, P4, PT, R12, UR15, RZ ;  /* 0x0000000f0c0c7c10 */ /* 0x000fc6000ff9e0ff */
[----:B-1----:R-:W3:Y:S04]  /*101f20*/  LDL.LU R7, [R1+0x37e0] ;  /* 0x0037e00001077983 */ /* 0x002ee80000300800 */
[----:B------:R-:W-:Y:S01]  /*101f30*/  STL [R1+0x37a0], R99 ;  /* 0x0037a06301007387 */ /* 0x000fe20000100800 */
[----:B------:R-:W-:-:S03]  /*101f40*/  IADD3.X R11, PT, PT, R11, UR9, RZ, P3, !PT ;  /* 0x000000090b0b7c10 */ /* 0x000fc60009ffe4ff */
[----:B------:R1:W-:Y:S01]  /*101f50*/  STL [R1+0x37d4], R6 ;  /* 0x0037d40601007387 */ /* 0x0003e20000100800 */
[----:B------:R-:W-:Y:S02]  /*101f60*/  IADD3 R5, P3, PT, R5, UR15, RZ ;  /* 0x0000000f05057c10 */ /* 0x000fe4000ff7e0ff */
[----:B------:R-:W-:Y:S01]  /*101f70*/  IADD3.X R10, PT, PT, R10, UR9, RZ, P6, !PT ;  /* 0x000000090a0a7c10 */ /* 0x000fe2000b7fe4ff */
[----:B-1----:R-:W4:Y:S04]  /*101f80*/  LDL.LU R6, [R1+0x381c] ;  /* 0x00381c0001067983 */ /* 0x002f280000300800 */
[----:B------:R-:W4:Y:S04]  /*101f90*/  LDL.LU R16, [R1+0x3824] ;  /* 0x0038240001107983 */ /* 0x000f280000300800 */
[----:B------:R-:W-:Y:S04]  /*101fa0*/  STL [R1+0x37b0], R13 ;  /* 0x0037b00d01007387 */ /* 0x000fe80000100800 */
[----:B------:R-:W-:Y:S04]  /*101fb0*/  STL [R1+0x37dc], R12 ;  /* 0x0037dc0c01007387 */ /* 0x000fe80000100800 */
[----:B------:R1:W-:Y:S04]  /*101fc0*/  STL [R1+0x37e4], R5 ;  /* 0x0037e40501007387 */ /* 0x0003e80000100800 */
[----:B------:R-:W-:Y:S04]  /*101fd0*/  STL [R1+0x37b8], R11 ;  /* 0x0037b80b01007387 */ /* 0x000fe80000100800 */
[----:B-1----:R-:W4:Y:S04]  /*101fe0*/  LDL.LU R5, [R1+0x382c] ;  /* 0x00382c0001057983 */ /* 0x002f280000300800 */
[----:B------:R-:W4:Y:S04]  /*101ff0*/  LDL.LU R15, [R1+0x3834] ;  /* 0x00383400010f7983 */ /* 0x000f280000300800 */
[----:B------:R1:W-:Y:S01]  /*102000*/  STL [R1+0x37c0], R10 ;  /* 0x0037c00a01007387 */ /* 0x0003e20000100800 */
[----:B------:R-:W-:-:S02]  /*102010*/  IADD3 R155, P6, PT, R155, UR15, RZ ;  /* 0x0000000f9b9b7c10 */ /* 0x000fc4000ffde0ff */
[----:B------:R-:W-:-:S05]  /*102020*/  IADD3.X R9, PT, PT, R9, UR9, RZ, P5, !PT ;  /* 0x0000000909097c10 */ /* 0x000fca000affe4ff */
[----:B------:R-:W-:Y:S04]  /*102030*/  STL [R1+0x37c8], R9 ;  /* 0x0037c80901007387 */ /* 0x000fe80000100800 */
[----:B------:R-:W4:Y:S04]  /*102040*/  LDL.LU R14, [R1+0x383c] ;  /* 0x00383c00010e7983 */ /* 0x000f280000300800 */
[----:B-1----:R-:W4:Y:S04]  /*102050*/  LDL.LU R10, [R1+0x3818] ;  /* 0x00381800010a7983 */ /* 0x002f280000300800 */
[----:B------:R-:W4:Y:S01]  /*102060*/  LDL.LU R97, [R1+0x3808] ;  /* 0x0038080001617983 */ /* 0x000f220000300800 */
[----:B------:R-:W-:-:S05]  /*102070*/  IADD3.X R8, PT, PT, R8, UR9, RZ, P2, !PT ;  /* 0x0000000908087c10 */ /* 0x000fca00097fe4ff */
[----:B------:R-:W-:Y:S04]  /*102080*/  STL [R1+0x37d0], R8 ;  /* 0x0037d00801007387 */ /* 0x000fe80000100800 */
[----:B------:R-:W4:Y:S04]  /*102090*/  LDL.LU R95, [R1+0x3810] ;  /* 0x00381000015f7983 */ /* 0x000f280000300800 */
[----:B------:R-:W-:Y:S01]  /*1020a0*/  STL [R1+0x37ec], R155 ;  /* 0x0037ec9b01007387 */ /* 0x000fe20000100800 */
[----:B------:R-:W-:-:S05]  /*1020b0*/  IADD3.X R4, PT, PT, R4, UR9, RZ, P4, !PT ;  /* 0x0000000904047c10 */ /* 0x000fca000a7fe4ff */
[----:B------:R1:W-:Y:S04]  /*1020c0*/  STL [R1+0x37d8], R4 ;  /* 0x0037d80401007387 */ /* 0x0003e80000100800 */
[----:B-1----:R-:W4:Y:S01]  /*1020d0*/  LDL.LU R4, [R1+0x387c] ;  /* 0x00387c0001047983 */ /* 0x002f220000300800 */
[----:B------:R-:W-:Y:S02]  /*1020e0*/  IADD3 R151, P5, PT, R151, UR15, RZ ;  /* 0x0000000f97977c10 */ /* 0x000fe4000ffbe0ff */
[----:B------:R-:W-:Y:S01]  /*1020f0*/  IADD3 R96, P2, PT, R96, UR15, RZ ;  /* 0x0000000f60607c10 */ /* 0x000fe2000ff5e0ff */
[----:B------:R-:W4:Y:S04]  /*102100*/  LDL.LU R13, [R1+0x3820] ;  /* 0x00382000010d7983 */ /* 0x000f280000300800 */
[----:B------:R-:W4:Y:S04]  /*102110*/  LDL.LU R12, [R1+0x3884] ;  /* 0x00388400010c7983 */ /* 0x000f280000300800 */
[----:B------:R-:W4:Y:S01]  /*102120*/  LDL.LU R11, [R1+0x3828] ;  /* 0x00382800010b7983 */ /* 0x000f220000300800 */
[----:B------:R-:W-:-:S03]  /*102130*/  IADD3.X R154, PT, PT, R154, UR9, RZ, P5, !PT ;  /* 0x000000099a9a7c10 */ /* 0x000fc6000affe4ff */
[----:B------:R-:W4:Y:S01]  /*102140*/  LDL.LU R9, [R1+0x388c] ;  /* 0x00388c0001097983 */ /* 0x000f220000300800 */
[----:B------:R-:W-:-:S03]  /*102150*/  IADD3.X R162, PT, PT, R162, UR9, RZ, P6, !PT ;  /* 0x00000009a2a27c10 */ /* 0x000fc6000b7fe4ff */
[----:B------:R-:W4:Y:S04]  /*102160*/  LDL.LU R8, [R1+0x3830] ;  /* 0x0038300001087983 */ /* 0x000f280000300800 */
[----:B------:R-:W-:Y:S04]  /*102170*/  STL [R1+0x37f4], R151 ;  /* 0x0037f49701007387 */ /* 0x000fe80000100800 */
[----:B------:R-:W-:Y:S01]  /*102180*/  STL [R1+0x380c], R96 ;  /* 0x00380c6001007387 */ /* 0x000fe20000100800 */
[----:B--2---:R-:W-:Y:S02]  /*102190*/  IADD3 R94, P4, PT, R94, UR15, RZ ;  /* 0x0000000f5e5e7c10 */ /* 0x004fe4000ff9e0ff */
[----:B---3--:R-:W-:-:S05]  /*1021a0*/  IADD3.X R7, PT, PT, R7, UR9, RZ, P3, !PT ;  /* 0x0000000907077c10 */ /* 0x008fca0009ffe4ff */
[----:B------:R1:W-:Y:S04]  /*1021b0*/  STL [R1+0x37e0], R7 ;  /* 0x0037e00701007387 */ /* 0x0003e80000100800 */
[----:B-1----:R-:W2:Y:S01]  /*1021c0*/  LDL.LU R7, [R1+0x3838] ;  /* 0x0038380001077983 */ /* 0x002ea20000300800 */
[----:B----4-:R-:W-:Y:S02]  /*1021d0*/  IADD3 R6, P3, PT, R6, UR15, RZ ;  /* 0x0000000f06067c10 */ /* 0x010fe4000ff7e0ff */
[----:B------:R-:W-:-:S03]  /*1021e0*/  IADD3 R16, P6, PT, R16, UR15, RZ ;  /* 0x0000000f10107c10 */ /* 0x000fc6000ffde0ff */
[----:B------:R1:W-:Y:S04]  /*1021f0*/  STL [R1+0x381c], R6 ;  /* 0x00381c0601007387 */ /* 0x0003e80000100800 */
[----:B-1----:R-:W3:Y:S04]  /*102200*/  LDL.LU R6, [R1+0x3878] ;  /* 0x0038780001067983 */ /* 0x002ee80000300800 */
        /* <DEDUP_REMOVED lines=15> */
[----:B------:R-:W4:Y:S04]  /*102300*/  LDL.LU R90, [R1+0x38ac] ;  /* 0x0038ac00015a7983 */ /* 0x000f280000300800 */
[----:B------:R1:W-:Y:S04]  /*102310*/  STL [R1+0x3818], R10 ;  /* 0x0038180a01007387 */ /* 0x0003e80000100800 */
[----:B------:R-:W-:Y:S04]  /*102320*/  STL [R1+0x383c], R14 ;  /* 0x00383c0e01007387 */ /* 0x000fe80000100800 */
[----:B-1----:R-:W4:Y:S04]  /*102330*/  LDL.LU R10, [R1+0x3888] ;  /* 0x00388800010a7983 */ /* 0x002f280000300800 */
[----:B------:R-:W-:Y:S01]  /*102340*/  STL [R1+0x3810], R95 ;  /* 0x0038105f01007387 */ /* 0x000fe20000100800 */
[----:B------:R-:W-:-:S05]  /*102350*/  IADD3 R4, P3, PT, R4, UR15, RZ ;  /* 0x0000000f04047c10 */ /* 0x000fca000ff7e0ff */
[----:B------:R1:W-:Y:S04]  /*102360*/  STL [R1+0x387c], R4 ;  /* 0x00387c0401007387 */ /* 0x0003e80000100800 */
[----:B-1----:R-:W4:Y:S01]  /*102370*/  LDL.LU R4, [R1+0x38b4] ;  /* 0x0038b40001047983 */ /* 0x002f220000300800 */
[----:B------:R-:W-:Y:S02]  /*102380*/  IADD3.X R13, PT, PT, R13, UR9, RZ, P6, !PT ;  /* 0x000000090d0d7c10 */ /* 0x000fe4000b7fe4ff */
[----:B------:R-:W-:Y:S01]  /*102390*/  IADD3 R12, P6, PT, R12, UR15, RZ ;  /* 0x0000000f0c0c7c10 */ /* 0x000fe2000ffde0ff */
[----:B------:R-:W4:Y:S01]  /*1023a0*/  LDL.LU R16, [R1+0x38bc] ;  /* 0x0038bc0001107983 */ /* 0x000f220000300800 */
[----:B------:R-:W-:Y:S02]  /*1023b0*/  IADD3.X R11, PT, PT, R11, UR9, RZ, P5, !PT ;  /* 0x000000090b0b7c10 */ /* 0x000fe4000affe4ff */
[----:B------:R-:W-:Y:S01]  /*1023c0*/  IADD3 R9, P5, PT, R9, UR15, RZ ;  /* 0x0000000f09097c10 */ /* 0x000fe2000ffbe0ff */
[----:B------:R-:W-:Y:S01]  /*1023d0*/  STL [R1+0x3820], R13 ;  /* 0x0038200d01007387 */ /* 0x000fe20000100800 */
[----:B------:R-:W-:-:S03]  /*1023e0*/  IADD3.X R8, PT, PT, R8, UR9, RZ, P2, !PT ;  /* 0x0000000908087c10 */ /* 0x000fc600097fe4ff */
[----:B------:R-:W-:Y:S04]  /*1023f0*/  STL [R1+0x3884], R12 ;  /* 0x0038840c01007387 */ /* 0x000fe80000100800 */
[----:B------:R1:W-:Y:S04]  /*102400*/  STL [R1+0x388c], R9 ;  /* 0x00388c0901007387 */ /* 0x0003e80000100800 */
[----:B------:R-:W-:Y:S01]  /*102410*/  STL [R1+0x3828], R11 ;  /* 0x0038280b01007387 */ /* 0x000fe20000100800 */
[----:B------:R-:W-:-:S03]  /*102420*/  IADD3 R147, P2, PT, R147, UR15, RZ ;  /* 0x0000000f93937c10 */ /* 0x000fc6000ff5e0ff */
[----:B-1----:R-:W4:Y:S04]  /*102430*/  LDL.LU R9, [R1+0x38c4] ;  /* 0x0038c40001097983 */ /* 0x002f280000300800 */
[----:B------:R-:W4:Y:S04]  /*102440*/  LDL.LU R15, [R1+0x38cc] ;  /* 0x0038cc00010f7983 */ /* 0x000f280000300800 */
[----:B------:R1:W-:Y:S01]  /*102450*/  STL [R1+0x3830], R8 ;  /* 0x0038300801007387 */ /* 0x0003e20000100800 */
[----:B--2---:R-:W-:-:S05]  /*102460*/  IADD3.X R7, PT, PT, R7, UR9, RZ, P4, !PT ;  /* 0x0000000907077c10 */ /* 0x004fca000a7fe4ff */
[----:B------:R2:W-:Y:S04]  /*102470*/  STL [R1+0x3838], R7 ;  /* 0x0038380701007387 */ /* 0x0005e80000100800 */
[----:B------:R-:W4:Y:S04]  /*102480*/  LDL.LU R14, [R1+0x38d4] ;  /* 0x0038d400010e7983 */ /* 0x000f280000300800 */
[----:B-1----:R-:W4:Y:S04]  /*102490*/  LDL.LU R8, [R1+0x38b0] ;  /* 0x0038b00001087983 */ /* 0x002f280000300800 */
[----:B------:R-:W4:Y:S01]  /*1024a0*/  LDL.LU R93, [R1+0x38a0] ;  /* 0x0038a000015d7983 */ /* 0x000f220000300800 */
[----:B---3--:R-:W-:-:S05]  /*1024b0*/  IADD3.X R6, PT, PT, R6, UR9, RZ, P3, !PT ;  /* 0x0000000906067c10 */ /* 0x008fca0009ffe4ff */
[----:B------:R1:W-:Y:S04]  /*1024c0*/  STL [R1+0x3878], R6 ;  /* 0x0038780601007387 */ /* 0x0003e80000100800 */
[----:B------:R-:W3:Y:S01]  /*1024d0*/  LDL.LU R91, [R1+0x38a8] ;  /* 0x0038a800015b7983 */ /* 0x000ee20000300800 */
[----:B------:R-:W-:-:S03]  /*1024e0*/  IADD3 R131, P4, PT, R131, UR15, RZ ;  /* 0x0000000f83837c10 */ /* 0x000fc6000ff9e0ff */
[----:B------:R-:W-:Y:S04]  /*1024f0*/  STL [R1+0x3894], R147 ;  /* 0x0038949301007387 */ /* 0x000fe80000100800 */
[----:B--2---:R-:W2:Y:S04]  /*102500*/  LDL.LU R7, [R1+0x38dc] ;  /* 0x0038dc0001077983 */ /* 0x004ea80000300800 */
[----:B------:R-:W2:Y:S04]  /*102510*/  LDL.LU R13, [R1+0x38b8] ;  /* 0x0038b800010d7983 */ /* 0x000ea80000300800 */
[----:B------:R-:W2:Y:S01]  /*102520*/  LDL.LU R12, [R1+0x38e4] ;  /* 0x0038e400010c7983 */ /* 0x000ea20000300800 */
[----:B----4-:R-:W-:-:S05]  /*102530*/  IADD3.X R5, PT, PT, R5, UR9, RZ, P6, !PT ;  /* 0x0000000905057c10 */ /* 0x010fca000b7fe4ff */
[----:B------:R4:W-:Y:S01]  /*102540*/  STL [R1+0x3880], R5 ;  /* 0x0038800501007387 */ /* 0x0009e20000100800 */
[----:B------:R-:W-:-:S03]  /*102550*/  IADD3 R92, P3, PT, R92, UR15, RZ ;  /* 0x0000000f5c5c7c10 */ /* 0x000fc6000ff7e0ff */
[----:B-1----:R-:W2:Y:S04]  /*102560*/  LDL.LU R6, [R1+0x38c0] ;  /* 0x0038c00001067983 */ /* 0x002ea80000300800 */
[----:B------:R-:W2:Y:S04]  /*102570*/  LDL.LU R11, [R1+0x38ec] ;  /* 0x0038ec00010b7983 */ /* 0x000ea80000300800 */
[----:B----4-:R-:W4:Y:S04]  /*102580*/  LDL.LU R5, [R1+0x38c8] ;  /* 0x0038c80001057983 */ /* 0x010f280000300800 */
[----:B------:R-:W-:Y:S04]  /*102590*/  STL [R1+0x389c], R131 ;  /* 0x00389c8301007387 */ /* 0x000fe80000100800 */
[----:B------:R-:W-:Y:S01]  /*1025a0*/  STL [R1+0x38a4], R92 ;  /* 0x0038a45c01007387 */ /* 0x000fe20000100800 */
[----:B------:R-:W-:-:S05]  /*1025b0*/  IADD3.X R10, PT, PT, R10, UR9, RZ, P5, !PT ;  /* 0x000000090a0a7c10 */ /* 0x000fca000affe4ff */
[----:B------:R1:W-:Y:S04]  /*1025c0*/  STL [R1+0x3888], R10 ;  /* 0x0038880a01007387 */ /* 0x0003e80000100800 */
[----:B-1----:R-:W4:Y:S01]  /*1025d0*/  LDL.LU R10, [R1+0x38d0] ;  /* 0x0038d000010a7983 */ /* 0x002f220000300800 */
[----:B------:R-:W-:-:S05]  /*1025e0*/  IADD3 R4, P5, PT, R4, UR15, RZ ;  /* 0x0000000f04047c10 */ /* 0x000fca000ffbe0ff */
[----:B------:R1:W-:Y:S04]  /*1025f0*/  STL [R1+0x38b4], R4 ;  /* 0x0038b40401007387 */ /* 0x0003e80000100800 */
[----:B-1----:R-:W4:Y:S01]  /*102600*/  LDL.LU R4, [R1+0x38d8] ;  /* 0x0038d80001047983 */ /* 0x002f220000300800 */
[----:B------:R-:W-:Y:S02]  /*102610*/  IADD3 R90, P6, PT, R90, UR15, RZ ;  /* 0x0000000f5a5a7c10 */ /* 0x000fe4000ffde0ff */
[----:B------:R-:W-:Y:S02]  /*102620*/  IADD3.X R146, PT, PT, R146, UR9, RZ, P4, !PT ;  /* 0x0000000992927c10 */ /* 0x000fe4000a7fe4ff */
[----:B------:R-:W-:Y:S02]  /*102630*/  IADD3.X R150, PT, PT, R150, UR9, RZ, P2, !PT ;  /* 0x0000000996967c10 */ /* 0x000fe400097fe4ff */
[----:B------:R-:W-:-:S02]  /*102640*/  IADD3 R16, P2, PT, R16, UR15, RZ ;  /* 0x0000000f10107c10 */ /* 0x000fc4000ff5e0ff */
[----:B------:R-:W-:Y:S01]  /*102650*/  IADD3 R9, P4, PT, R9, UR15, RZ ;  /* 0x0000000f09097c10 */ /* 0x000fe2000ff9e0ff */
[----:B------:R-:W-:Y:S04]  /*102660*/  STL [R1+0x38ac], R90 ;  /* 0x0038ac5a01007387 */ /* 0x000fe80000100800 */
        /* <DEDUP_REMOVED lines=10> */
[----:B---3--:R-:W-:Y:S02]  /*102710*/  IADD3.X R91, PT, PT, R91, UR9, RZ, P6, !PT ;  /* 0x000000095b5b7c10 */ /* 0x008fe4000b7fe4ff */
[----:B------:R-:W-:Y:S01]  /*102720*/  IADD3 R14, P6, PT, R14, UR15, RZ ;  /* 0x0000000f0e0e7c10 */ /* 0x000fe2000ffde0ff */
[----:B------:R-:W-:Y:S04]  /*102730*/  STL [R1+0x38cc], R15 ;  /* 0x0038cc0f01007387 */ /* 0x000fe80000100800 */
[----:B------:R-:W3:Y:S01]  /*102740*/  LDL.LU R86, [R1+0x390c] ;  /* 0x00390c0001567983 */ /* 0x000ee20000300800 */
[----:B--2---:R-:W-:-:S03]  /*102750*/  IADD3 R7, P5, PT, R7, UR15, RZ ;  /* 0x0000000f07077c10 */ /* 0x004fc6000ffbe0ff */
[----:B------:R1:W-:Y:S01]  /*102760*/  STL [R1+0x38b0], R8 ;  /* 0x0038b00801007387 */ /* 0x0003e20000100800 */
[----:B------:R-:W-:-:S03]  /*102770*/  IADD3.X R13, PT, PT, R13, UR9, RZ, P2, !PT ;  /* 0x000000090d0d7c10 */ /* 0x000fc600097fe4ff */
[----:B------:R-:W-:Y:S01]  /*102780*/  STL [R1+0x38d4], R14 ;  /* 0x0038d40e01007387 */ /* 0x000fe20000100800 */
[----:B------:R-:W-:-:S03]  /*102790*/  IADD3 R12, P2, PT, R12, UR15, RZ ;  /* 0x0000000f0c0c7c10 */ /* 0x000fc6000ff5e0ff */
[----:B-1----:R-:W2:Y:S01]  /*1027a0*/  LDL.LU R8, [R1+0x38e8] ;  /* 0x0038e80001087983 */ /* 0x002ea20000300800 */
[----:B------:R-:W-:-:S03]  /*1027b0*/  IADD3.X R6, PT, PT, R6, UR9, RZ, P4, !PT ;  /* 0x0000000906067c10 */ /* 0x000fc6000a7fe4ff */
[----:B------:R-:W-:Y:S04]  /*1027c0*/  STL [R1+0x38a8], R91 ;  /* 0x0038a85b01007387 */ /* 0x000fe80000100800 */
[----:B------:R1:W-:Y:S01]  /*1027d0*/  STL [R1+0x38dc], R7 ;  /* 0x0038dc0701007387 */ /* 0x0003e20000100800 */
[----:B------:R-:W-:Y:S02]  /*1027e0*/  IADD3 R11, P4, PT, R11, UR15, RZ ;  /* 0x0000000f0b0b7c10 */ /* 0x000fe4000ff9e0ff */
[----:B----4-:R-:W-:Y:S01]  /*1027f0*/  IADD3.X R5, PT, PT, R5, UR9, RZ, P3, !PT ;  /* 0x0000000905057c10 */ /* 0x010fe20009ffe4ff */
[----:B-1----:R-:W4:Y:S04]  /*102800*/  LDL.LU R7, [R1+0x3914] ;  /* 0x0039140001077983 */ /* 0x002f280000300800 */
[----:B------:R1:W-:Y:S04]  /*102810*/  STL [R1+0x38c0], R6 ;  /* 0x0038c00601007387 */ /* 0x0003e80000100800 */
[----:B------:R-:W-:Y:S04]  /*102820*/  STL [R1+0x38b8], R13 ;  /* 0x0038b80d01007387 */ /* 0x000fe80000100800 */
[----:B-1----:R-:W4:Y:S04]  /*102830*/  LDL.LU R6, [R1+0x391c] ;  /* 0x00391c0001067983 */ /* 0x002f280000300800 */
[----:B------:R-:W-:Y:S04]  /*102840*/  STL [R1+0x38e4], R12 ;  /* 0x0038e40c01007387 */ /* 0x000fe80000100800 */
[----:B------:R1:W-:Y:S04]  /*102850*/  STL [R1+0x38c8], R5 ;  /* 0x0038c80501007387 */ /* 0x0003e80000100800 */
[----:B-1----:R-:W4:Y:S04]  /*102860*/  LDL.LU R5, [R1+0x3924] ;  /* 0x0039240001057983 */ /* 0x002f280000300800 */
[----:B------:R-:W-:Y:S01]  /*102870*/  STL [R1+0x38ec], R11 ;  /* 0x0038ec0b01007387 */ /* 0x000fe20000100800 */
[----:B------:R-:W-:-:S02]  /*102880*/  IADD3.X R10, PT, PT, R10, UR9, RZ, P6, !PT ;  /* 0x000000090a0a7c10 */ /* 0x000fc4000b7fe4ff */
[----:B------:R-:W-:-:S05]  /*102890*/  IADD3.X R4, PT, PT, R4, UR9, RZ, P5, !PT ;  /* 0x0000000904047c10 */ /* 0x000fca000affe4ff */
[----:B------:R1:W-:Y:S04]  /*1028a0*/  STL [R1+0x38d8], R4 ;  /* 0x0038d80401007387 */ /* 0x0003e80000100800 */
[----:B------:R3:W-:Y:S04]  /*1028b0*/  STL [R1+0x38d0], R10 ;  /* 0x0038d00a01007387 */ /* 0x0007e80000100800 */
[----:B-1----:R-:W4:Y:S04]  /*1028c0*/  LDL.LU R4, [R1+0x392c] ;  /* 0x00392c0001047983 */ /* 0x002f280000300800 */
[----:B------:R-:W4:Y:S04]  /*1028d0*/  LDL.LU R17, [R1+0x3934] ;  /* 0x0039340001117983 */ /* 0x000f280000300800 */
[----:B------:R-:W4:Y:S04]  /*1028e0*/  LDL.LU R89, [R1+0x3900] ;  /* 0x0039000001597983 */ /* 0x000f280000300800 */
[----:B------:R-:W4:Y:S01]  /*1028f0*/  LDL.LU R87, [R1+0x3908] ;  /* 0x0039080001577983 */ /* 0x000f220000300800 */
[----:B------:R-:W-:-:S02]  /*102900*/  IADD3 R127, P3, PT, R127, UR15, RZ ;  /* 0x0000000f7f7f7c10 */ /* 0x000fc4000ff7e0ff */
[----:B------:R-:W-:-:S03]  /*102910*/  IADD3.X R9, PT, PT, R9, UR9, RZ, P2, !PT ;  /* 0x0000000909097c10 */ /* 0x000fc600097fe4ff */
[----:B------:R-:W-:Y:S01]  /*102920*/  STL [R1+0x38f4], R127 ;  /* 0x0038f47f01007387 */ /* 0x000fe20000100800 */
[----:B------:R-:W-:-:S03]  /*102930*/  IADD3 R125, P6, PT, R125, UR15, RZ ;  /* 0x0000000f7d7d7c10 */ /* 0x000fc6000ffde0ff */
[----:B------:R-:W4:Y:S01]  /*102940*/  LDL.LU R16, [R1+0x3910] ;  /* 0x0039100001107983 */ /* 0x000f220000300800 */
[----:B------:R-:W-:-:S03]  /*102950*/  IADD3 R88, P5, PT, R88, UR15, RZ ;  /* 0x0000000f58587c10 */ /* 0x000fc6000ffbe0ff */
[----:B------:R-:W4:Y:S04]  /*102960*/  LDL.LU R15, [R1+0x393c] ;  /* 0x00393c00010f7983 */ /* 0x000f280000300800 */
[----:B------:R-:W4:Y:S04]  /*102970*/  LDL.LU R14, [R1+0x3918] ;  /* 0x00391800010e7983 */ /* 0x000f280000300800 */
[----:B------:R1:W-:Y:S04]  /*102980*/  STL [R1+0x38e0], R9 ;  /* 0x0038e00901007387 */ /* 0x0003e80000100800 */
[----:B------:R-:W4:Y:S04]  /*102990*/  LDL.LU R13, [R1+0x3944] ;  /* 0x00394400010d7983 */ /* 0x000f280000300800 */
[----:B------:R-:W4:Y:S04]  /*1029a0*/  LDL.LU R12, [R1+0x3920] ;  /* 0x00392000010c7983 */ /* 0x000f280000300800 */
[----:B------:R-:W4:Y:S01]  /*1029b0*/  LDL.LU R11, [R1+0x394c] ;  /* 0x00394c00010b7983 */ /* 0x000f220000300800 */
[----:B---3--:R-:W-:-:S03]  /*1029c0*/  IADD3 R86, P2, PT, R86, UR15, RZ ;  /* 0x0000000f56567c10 */ /* 0x008fc6000ff5e0ff */
[----:B------:R-:W3:Y:S01]  /*1029d0*/  LDL.LU R10, [R1+0x3928] ;  /* 0x00392800010a7983 */ /* 0x000ee20000300800 */
[----:B------:R-:W-:-:S03]  /*1029e0*/  IADD3.X R130, PT, PT, R130, UR9, RZ, P3, !PT ;  /* 0x0000000982827c10 */ /* 0x000fc60009ffe4ff */
[----:B------:R-:W-:Y:S01]  /*1029f0*/  STL [R1+0x38fc], R125 ;  /* 0x0038fc7d01007387 */ /* 0x000fe20000100800 */
[----:B------:R-:W-:-:S03]  /*102a00*/  IADD3.X R126, PT, PT, R126, UR9, RZ, P6, !PT ;  /* 0x000000097e7e7c10 */ /* 0x000fc6000b7fe4ff */
[----:B------:R-:W-:Y:S01]  /*102a10*/  STL [R1+0x3904], R88 ;  /* 0x0039045801007387 */ /* 0x000fe20000100800 */
[----:B--2---:R-:W-:-:S03]  /*102a20*/  IADD3.X R8, PT, PT, R8, UR9, RZ, P4, !PT ;  /* 0x0000000908087c10 */ /* 0x004fc6000a7fe4ff */
[----:B-1----:R-:W2:Y:S04]  /*102a30*/  LDL.LU R9, [R1+0x3930] ;  /* 0x0039300001097983 */ /* 0x002ea80000300800 */
[----:B------:R1:W-:Y:S04]  /*102a40*/  STL [R1+0x38e8], R8 ;  /* 0x0038e80801007387 */ /* 0x0003e80000100800 */
[----:B-1----:R-:W2:Y:S01]  /*102a50*/  LDL.LU R8, [R1+0x3938] ;  /* 0x0039380001087983 */ /* 0x002ea20000300800 */
[----:B----4-:R-:W-:-:S03]  /*102a60*/  IADD3 R7, P4, PT, R7, UR15, RZ ;  /* 0x0000000f07077c10 */ /* 0x010fc6000ff9e0ff */
[----:B------:R-:W-:Y:S04]  /*102a70*/  STL [R1+0x390c], R86 ;  /* 0x00390c5601007387 */ /* 0x000fe80000100800 */
[----:B------:R1:W-:Y:S01]  /*102a80*/  STL [R1+0x3914], R7 ;  /* 0x0039140701007387 */ /* 0x0003e20000100800 */
[----:B------:R-:W-:-:S03]  /*102a90*/  IADD3 R6, P3, PT, R6, UR15, RZ ;  /* 0x0000000f06067c10 */ /* 0x000fc6000ff7e0ff */
[----:B-1----:R-:W4:Y:S04]  /*102aa0*/  LDL.LU R7, [R1+0x3940] ;  /* 0x0039400001077983 */ /* 0x002f280000300800 */
[----:B------:R1:W-:Y:S04]  /*102ab0*/  STL [R1+0x391c], R6 ;  /* 0x00391c0601007387 */ /* 0x0003e80000100800 */
[----:B-1----:R-:W4:Y:S01]  /*102ac0*/  LDL.LU R6, [R1+0x3948] ;  /* 0x0039480001067983 */ /* 0x002f220000300800 */
[----:B------:R-:W-:-:S05]  /*102ad0*/  IADD3 R5, P6, PT, R5, UR15, RZ ;  /* 0x0000000f05057c10 */ /* 0x000fca000ffde0ff */
[----:B------:R1:W-:Y:S04]  /*102ae0*/  STL [R1+0x3924], R5 ;  /* 0x0039240501007387 */ /* 0x0003e80000100800 */
[----:B-1----:R-:W4:Y:S04]  /*102af0*/  LDL.LU R5, [R1+0x3974] ;  /* 0x0039740001057983 */ /* 0x002f280000300800 */
[----:B------:R-:W-:Y:S01]  /*102b00*/  STL [R1+0x38f0], R130 ;  /* 0x0038f08201007387 */ /* 0x000fe20000100800 */
[----:B------:R-:W-:Y:S02]  /*102b10*/  IADD3.X R89, PT, PT, R89, UR9, RZ, P5, !PT ;  /* 0x0000000959597c10 */ /* 0x000fe4000affe4ff */
[----:B------:R-:W-:-:S02]  /*102b20*/  IADD3 R4, P5, PT, R4, UR15, RZ ;  /* 0x0000000f04047c10 */ /* 0x000fc4000ffbe0ff */
[----:B------:R-:W-:Y:S02]  /*102b30*/  IADD3.X R87, PT, PT, R87, UR9, RZ, P2, !PT ;  /* 0x0000000957577c10 */ /* 0x000fe400097fe4ff */
[----:B------:R-:W-:Y:S01]  /*102b40*/  IADD3 R17, P2, PT, R17, UR15, RZ ;  /* 0x0000000f11117c10 */ /* 0x000fe2000ff5e0ff */
[----:B------:R1:W-:Y:S04]  /*102b50*/  STL [R1+0x392c], R4 ;  /* 0x00392c0401007387 */ /* 0x0003e80000100800 */
[----:B-1----:R-:W4:Y:S04]  /*102b60*/  LDL.LU R4, [R1+0x3984] ;  /* 0x0039840001047983 */ /* 0x002f280000300800 */
[----:B------:R-:W-:Y:S04]  /*102b70*/  STL [R1+0x38f8], R126 ;  /* 0x0038f87e01007387 */ /* 0x000fe80000100800 */
[----:B------:R-:W-:Y:S04]  /*102b80*/  STL [R1+0x3900], R89 ;  /* 0x0039005901007387 */ /* 0x000fe80000100800 */
[----:B------:R-:W4:Y:S04]  /*102b90*/  LDL.LU R84, [R1+0x3964] ;  /* 0x0039640001547983 */ /* 0x000f280000300800 */
[----:B------:R-:W-:Y:S04]  /*102ba0*/  STL [R1+0x3908], R87 ;  /* 0x0039085701007387 */ /* 0x000fe80000100800 */
[----:B------:R-:W-:Y:S04]  /*102bb0*/  STL [R1+0x3934], R17 ;  /* 0x0039341101007387 */ /* 0x000fe80000100800 */
[----:B------:R-:W4:Y:S01]  /*102bc0*/  LDL.LU R82, [R1+0x396c] ;  /* 0x00396c0001527983 */ /* 0x000f220000300800 */
[----:B------:R-:W-:-:S02]  /*102bd0*/  IADD3.X R16, PT, PT, R16, UR9, RZ, P4, !PT ;  /* 0x0000000910107c10 */ /* 0x000fc4000a7fe4ff */
[----:B------:R-:W-:Y:S02]  /*102be0*/  IADD3 R15, P4, PT, R15, UR15, RZ ;  /* 0x0000000f0f0f7c10 */ /* 0x000fe4000ff9e0ff */
[----:B------:R-:W-:Y:S01]  /*102bf0*/  IADD3.X R14, PT, PT, R14, UR9, RZ, P3, !PT ;  /* 0x000000090e0e7c10 */ /* 0x000fe20009ffe4ff */
[----:B------:R-:W-:Y:S01]  /*102c00*/  STL [R1+0x3910], R16 ;  /* 0x0039101001007387 */ /* 0x000fe20000100800 */
[----:B------:R-:W-:Y:S02]  /*102c10*/  IADD3 R13, P3, PT, R13, UR15, RZ ;  /* 0x0000000f0d0d7c10 */ /* 0x000fe4000ff7e0ff */
[----:B------:R-:W-:Y:S01]  /*102c20*/  IADD3.X R12, PT, PT, R12, UR9, RZ, P6, !PT ;  /* 0x000000090c0c7c10 */ /* 0x000fe2000b7fe4ff */
[----:B------:R-:W4:Y:S01]  /*102c30*/  LDL.LU R116, [R1+0x397c] ;  /* 0x00397c0001747983 */ /* 0x000f220000300800 */
[----:B------:R-:W-:Y:S02]  /*102c40*/  IADD3 R11, P6, PT, R11, UR15, RZ ;  /* 0x0000000f0b0b7c10 */ /* 0x000fe4000ffde0ff */
[----:B---3--:R-:W-:Y:S01]  /*102c50*/  IADD3.X R10, PT, PT, R10, UR9, RZ, P5, !PT ;  /* 0x000000090a0a7c10 */ /* 0x008fe2000affe4ff */
[----:B------:R-:W-:Y:S01]  /*102c60*/  STL [R1+0x393c], R15 ;  /* 0x00393c0f01007387 */ /* 0x000fe20000100800 */
[----:B--2---:R-:W-:-:S03]  /*102c70*/  IADD3.X R9, PT, PT, R9, UR9, RZ, P2, !PT ;  /* 0x0000000909097c10 */ /* 0x004fc600097fe4ff */
[----:B------:R-:W-:Y:S01]  /*102c80*/  STL [R1+0x3918], R14 ;  /* 0x0039180e01007387 */ /* 0x000fe20000100800 */
[----:B------:R-:W-:-:S03]  /*102c90*/  IADD3 R123, P5, PT, R123, UR15, RZ ;  /* 0x0000000f7b7b7c10 */ /* 0x000fc6000ffbe0ff */
[----:B------:R-:W-:Y:S01]  /*102ca0*/  STL [R1+0x3944], R13 ;  /* 0x0039440d01007387 */ /* 0x000fe20000100800 */
[----:B------:R-:W-:-:S03]  /*102cb0*/  IADD3 R121, P2, PT, R121, UR15, RZ ;  /* 0x0000000f79797c10 */ /* 0x000fc6000ff5e0ff */
[----:B------:R-:W-:Y:S01]  /*102cc0*/  STL [R1+0x3920], R12 ;  /* 0x0039200c01007387 */ /* 0x000fe20000100800 */
[----:B------:R-:W-:-:S03]  /*102cd0*/  IADD3.X R8, PT, PT, R8, UR9, RZ, P4, !PT ;  /* 0x0000000908087c10 */ /* 0x000fc6000a7fe4ff */
[----:B------:R-:W-:Y:S04]  /*102ce0*/  STL [R1+0x394c], R11 ;  /* 0x00394c0b01007387 */ /* 0x000fe80000100800 */
[----:B------:R-:W-:Y:S04]  /*102cf0*/  STL [R1+0x3928], R10 ;  /* 0x0039280a01007387 */ /* 0x000fe80000100800 */
[----:B------:R-:W2:Y:S04]  /*102d00*/  LDL.LU R85, [R1+0x3960] ;  /* 0x0039600001557983 */ /* 0x000ea80000300800 */
[----:B------:R-:W-:Y:S01]  /*102d10*/  STL [R1+0x3930], R9 ;  /* 0x0039300901007387 */ /* 0x000fe20000100800 */
[----:B------:R-:W-:-:S03]  /*102d20*/  IADD3.X R122, PT, PT, R122, UR9, RZ, P2, !PT ;  /* 0x000000097a7a7c10 */ /* 0x000fc600097fe4ff */
[----:B------:R-:W3:Y:S01]  /*102d30*/  LDL.LU R83, [R1+0x3968] ;  /* 0x0039680001537983 */ /* 0x000ee20000300800 */
[----:B----4-:R-:W-:-:S03]  /*102d40*/  IADD3.X R7, PT, PT, R7, UR9, RZ, P3, !PT ;  /* 0x0000000907077c10 */ /* 0x010fc60009ffe4ff */
[----:B------:R-:W-:Y:S04]  /*102d50*/  STL [R1+0x3954], R123 ;  /* 0x0039547b01007387 */ /* 0x000fe80000100800 */
[----:B------:R-:W-:Y:S04]  /*102d60*/  STL [R1+0x3938], R8 ;  /* 0x0039380801007387 */ /* 0x000fe80000100800 */
[----:B------:R-:W-:Y:S01]  /*102d70*/  STL [R1+0x395c], R121 ;  /* 0x00395c7901007387 */ /* 0x000fe20000100800 */
[----:B------:R-:W-:Y:S02]  /*102d80*/  IADD3.X R6, PT, PT, R6, UR9, RZ, P6, !PT ;  /* 0x0000000906067c10 */ /* 0x000fe4000b7fe4ff */
[----:B------:R-:W-:-:S02]  /*102d90*/  IADD3 R5, P6, PT, R5, UR15, RZ ;  /* 0x0000000f05057c10 */ /* 0x000fc4000ffde0ff */
[----:B------:R-:W-:Y:S02]  /*102da0*/  IADD3 R4, P2, PT, R4, UR15, RZ ;  /* 0x0000000f04047c10 */ /* 0x000fe4000ff5e0ff */
[----:B------:R-:W-:-:S05]  /*102db0*/  IADD3 R84, P4, PT, R84, UR15, RZ ;  /* 0x0000000f54547c10 */ /* 0x000fca000ff9e0ff */
[----:B------:R-:W-:Y:S01]  /*102dc0*/  STL [R1+0x3964], R84 ;  /* 0x0039645401007387 */ /* 0x000fe20000100800 */
[----:B------:R-:W-:-:S03]  /*102dd0*/  IADD3 R82, P3, PT, R82, UR15, RZ ;  /* 0x0000000f52527c10 */ /* 0x000fc6000ff7e0ff */
[----:B------:R-:W-:Y:S04]  /*102de0*/  STL [R1+0x3940], R7 ;  /* 0x0039400701007387 */ /* 0x000fe80000100800 */
[----:B------:R-:W-:Y:S04]  /*102df0*/  STL [R1+0x396c], R82 ;  /* 0x00396c5201007387 */ /* 0x000fe80000100800 */
[----:B------:R-:W-:Y:S04]  /*102e00*/  STL [R1+0x3948], R6 ;  /* 0x0039480601007387 */ /* 0x000fe80000100800 */
[----:B------:R-:W-:Y:S04]  /*102e10*/  STL [R1+0x3974], R5 ;  /* 0x0039740501007387 */ /* 0x000fe80000100800 */
[----:B------:R1:W-:Y:S04]  /*102e20*/  STL [R1+0x3984], R4 ;  /* 0x0039840401007387 */ /* 0x0003e80000100800 */
        /* <DEDUP_REMOVED lines=28> */
[----:B------:R-:W-:-:S02]  /*102ff0*/  IADD3.X R124, PT, PT, R124, UR9, RZ, P5, !PT ;  /* 0x000000097c7c7c10 */ /* 0x000fc4000affe4ff */
[----:B------:R-:W-:Y:S02]  /*103000*/  IADD3 R116, P5, PT, R116, UR15, RZ ;  /* 0x0000000f74747c10 */ /* 0x000fe4000ffbe0ff */
[----:B--2---:R-:W-:Y:S01]  /*103010*/  IADD3.X R85, PT, PT, R85, UR9, RZ, P4, !PT ;  /* 0x0000000955557c10 */ /* 0x004fe2000a7fe4ff */
[----:B------:R-:W-:Y:S01]  /*103020*/  STL [R1+0x3950], R124 ;  /* 0x0039507c01007387 */ /* 0x000fe20000100800 */
[----:B---3--:R-:W-:-:S03]  /*103030*/  IADD3.X R83, PT, PT, R83, UR9, RZ, P3, !PT ;  /* 0x0000000953537c10 */ /* 0x008fc60009ffe4ff */
[----:B------:R-:W-:Y:S04]  /*103040*/  STL [R1+0x397c], R116 ;  /* 0x00397c7401007387 */ /* 0x000fe80000100800 */
[----:B------:R-:W-:Y:S04]  /*103050*/  STL [R1+0x3958], R122 ;  /* 0x0039587a01007387 */ /* 0x000fe80000100800 */
[----:B------:R-:W-:Y:S01]  /*103060*/  STL [R1+0x3960], R85 ;  /* 0x0039605501007387 */ /* 0x000fe20000100800 */
[----:B------:R-:W-:Y:S01]  /*103070*/  MOV R20, R248 ;  /* 0x000000f800147202 */ /* 0x000fe20000000f00 */
[----:B------:R-:W-:Y:S01]  /*103080*/  IMAD.MOV.U32 R16, RZ, RZ, R249 ;  /* 0x000000ffff107224 */ /* 0x000fe200078e00f9 */
        /* <DEDUP_REMOVED lines=13> */
[----:B----4-:R-:W-:Y:S02]  /*103160*/  IADD3 R4, P4, PT, R4, UR15, RZ ;  /* 0x0000000f04047c10 */ /* 0x010fe4000ff9e0ff */
[----:B------:R-:W-:-:S04]  /*103170*/  LOP3.LUT R49, R49, R48, RZ, 0x3c, !PT ;  /* 0x0000003031317212 */ /* 0x000fc800078e3cff */
[----:B------:R-:W-:Y:S02]  /*103180*/  LOP3.LUT R48, R49, R48, RZ, 0x3c, !PT ;  /* 0x0000003031307212 */ /* 0x000fe400078e3cff */
[----:B------:R-:W-:-:S04]  /*103190*/  LOP3.LUT R47, R47, R46, RZ, 0x3c, !PT ;  /* 0x0000002e2f2f7212 */ /* 0x000fc800078e3cff */
[----:B------:R-:W-:Y:S02]  /*1031a0*/  LOP3.LUT R46, R47, R46, RZ, 0x3c, !PT ;  /* 0x0000002e2f2e7212 */ /* 0x000fe400078e3cff */
[----:B------:R-:W-:Y:S02]  /*1031b0*/  LOP3.LUT R45, R45, R44, RZ, 0x3c, !PT ;  /* 0x0000002c2d2d7212 */ /* 0x000fe400078e3cff */
[----:B------:R-:W-:Y:S02]  /*1031c0*/  LOP3.LUT R49, R49, R48, RZ, 0x3c, !PT ;  /* 0x0000003031317212 */ /* 0x000fe400078e3cff */
[----:B------:R-:W-:Y:S02]  /*1031d0*/  LOP3.LUT R44, R45, R44, RZ, 0x3c, !PT ;  /* 0x0000002c2d2c7212 */ /* 0x000fe400078e3cff */
[----:B------:R-:W-:Y:S01]  /*1031e0*/  LOP3.LUT R43, R43, R42, RZ, 0x3c, !PT ;  /* 0x0000002a2b2b7212 */ /* 0x000fe200078e3cff */
[----:B------:R1:W-:Y:S01]  /*1031f0*/  STL [R1+0x398c], R4 ;  /* 0x00398c0401007387 */ /* 0x0003e20000100800 */
[----:B------:R-:W-:-:S02]  /*103200*/  LOP3.LUT R47, R47, R46, RZ, 0x3c, !PT ;  /* 0x0000002e2f2f7212 */ /* 0x000fc400078e3cff */
[----:B------:R-:W-:Y:S01]  /*103210*/  LOP3.LUT R42, R43, R42, RZ, 0x3c, !PT ;  /* 0x0000002a2b2a7212 */ /* 0x000fe200078e3cff */
[----:B------:R-:W-:Y:S01]  /*103220*/  LDGSTS.E [R0+0x20300], desc[UR74][R48.64], P1 ;  /* 0x2030000030007fae */ /* 0x000fe200089a104a */
[----:B------:R-:W-:Y:S02]  /*103230*/  LOP3.LUT R41, R41, R40, RZ, 0x3c, !PT ;  /* 0x0000002829297212 */ /* 0x000fe400078e3cff */
[----:B------:R-:W-:Y:S02]  /*103240*/  LOP3.LUT R45, R45, R44, RZ, 0x3c, !PT ;  /* 0x0000002c2d2d7212 */ /* 0x000fe400078e3cff */
[----:B------:R-:W-:Y:S01]  /*103250*/  LOP3.LUT R39, R39, R38, RZ, 0x3c, !PT ;  /* 0x0000002627277212 */ /* 0x000fe200078e3cff */
[----:B------:R-:W-:Y:S01]  /*103260*/  STL [R1+0x3968], R83 ;  /* 0x0039685301007387 */ /* 0x000fe20000100800 */
[----:B------:R-:W-:Y:S02]  /*103270*/  LOP3.LUT R40, R41, R40, RZ, 0x3c, !PT ;  /* 0x0000002829287212 */ /* 0x000fe400078e3cff */
[----:B------:R-:W-:-:S02]  /*103280*/  LOP3.LUT R38, R39, R38, RZ, 0x3c, !PT ;  /* 0x0000002627267212 */ /* 0x000fc400078e3cff */
[----:B------:R-:W-:Y:S01]  /*103290*/  LOP3.LUT R43, R43, R42, RZ, 0x3c, !PT ;  /* 0x0000002a2b2b7212 */ /* 0x000fe200078e3cff */
[----:B------:R-:W-:Y:S01]  /*1032a0*/  STL.64 [R1+0x1bc8], R48 ;  /* 0x001bc83001007387 */ /* 0x000fe20000100a00 */
[----:B------:R-:W-:Y:S01]  /*1032b0*/  LOP3.LUT R41, R41, R40, RZ, 0x3c, !PT ;  /* 0x0000002829297212 */ /* 0x000fe200078e3cff */
[----:B-1----:R-:W-:Y:S01]  /*1032c0*/  IMAD.MOV.U32 R4, RZ, RZ, R53 ;  /* 0x000000ffff047224 */ /* 0x002fe200078e0035 */
[----:B------:R-:W-:Y:S02]  /*1032d0*/  LOP3.LUT R39, R39, R38, RZ, 0x3c, !PT ;  /* 0x0000002627277212 */ /* 0x000fe400078e3cff */
[-C--:B------:R-:W-:Y:S01]  /*1032e0*/  LOP3.LUT R35, R35, R34.reuse, RZ, 0x3c, !PT ;  /* 0x0000002223237212 */ /* 0x080fe200078e3cff */
[----:B------:R-:W-:Y:S03]  /*1032f0*/  STL.64 [R1+0x1bc0], R46 ;  /* 0x001bc02e01007387 */ /* 0x000fe60000100a00 */
[----:B------:R-:W-:-:S02]  /*103300*/  LOP3.LUT R34, R35, R34, RZ, 0x3c, !PT ;  /* 0x0000002223227212 */ /* 0x000fc400078e3cff */
[----:B------:R-:W-:Y:S01]  /*103310*/  LOP3.LUT R33, R33, R32, RZ, 0x3c, !PT ;  /* 0x0000002021217212 */ /* 0x000fe200078e3cff */
[----:B------:R-:W-:Y:S01]  /*103320*/  STL.64 [R1+0x1bb8], R44 ;  /* 0x001bb82c01007387 */ /* 0x000fe20000100a00 */
[----:B------:R-:W-:Y:S02]  /*103330*/  MOV R5, R52 ;  /* 0x0000003400057202 */ /* 0x000fe40000000f00 */
[----:B------:R-:W-:Y:S02]  /*103340*/  LOP3.LUT R32, R33, R32, RZ, 0x3c, !PT ;  /* 0x0000002021207212 */ /* 0x000fe400078e3cff */
[----:B------:R-:W-:Y:S01]  /*103350*/  LOP3.LUT R31, R31, R30, RZ, 0x3c, !PT ;  /* 0x0000001e1f1f7212 */ /* 0x000fe200078e3cff */
[----:B------:R-:W-:Y:S01]  /*103360*/  STL.64 [R1+0x1bb0], R42 ;  /* 0x001bb02a01007387 */ /* 0x000fe20000100a00 */
[----:B------:R-:W-:Y:S02]  /*103370*/  LOP3.LUT R35, R35, R34, RZ, 0x3c, !PT ;  /* 0x0000002223237212 */ /* 0x000fe400078e3cff */
[----:B------:R-:W-:-:S02]  /*103380*/  LOP3.LUT R30, R31, R30, RZ, 0x3c, !PT ;  /* 0x0000001e1f1e7212 */ /* 0x000fc400078e3cff */
[----:B------:R-:W-:Y:S01]  /*103390*/  LOP3.LUT R29, R29, R28, RZ, 0x3c, !PT ;  /* 0x0000001c1d1d7212 */ /* 0x000fe200078e3cff */
[----:B------:R-:W-:Y:S01]  /*1033a0*/  STL.64 [R1+0x1ba8], R40 ;  /* 0x001ba82801007387 */ /* 0x000fe20000100a00 */
[----:B------:R-:W-:Y:S02]  /*1033b0*/  LOP3.LUT R33, R33, R32, RZ, 0x3c, !PT ;  /* 0x0000002021217212 */ /* 0x000fe400078e3cff */
[----:B------:R-:W-:Y:S02]  /*1033c0*/  LOP3.LUT R28, R29, R28, RZ, 0x3c, !PT ;  /* 0x0000001c1d1c7212 */ /* 0x000fe400078e3cff */
[----:B------:R-:W-:Y:S01]  /*1033d0*/  LOP3.LUT R25, R25, R24, RZ, 0x3c, !PT ;  /* 0x0000001819197212 */ /* 0x000fe200078e3cff */
[----:B------:R-:W-:Y:S01]  /*1033e0*/  STL.64 [R1+0x1ba0], R38 ;  /* 0x001ba02601007387 */ /* 0x000fe20000100a00 */
[----:B------:R-:W-:Y:S02]  /*1033f0*/  LOP3.LUT R31, R31, R30, RZ, 0x3c, !PT ;  /* 0x0000001e1f1f7212 */ /* 0x000fe400078e3cff */
[----:B------:R-:W-:Y:S01]  /*103400*/  LOP3.LUT R24, R25, R24, RZ, 0x3c, !PT ;  /* 0x0000001819187212 */ /* 0x000fe200078e3cff */
[----:B------:R1:W-:Y:S01]  /*103410*/  STL.64 [R1+0x1b98], R4 ;  /* 0x001b980401007387 */ /* 0x0003e20000100a00 */
[----:B------:R-:W-:-:S02]  /*103420*/  LOP3.LUT R29, R29, R28, RZ, 0x3c, !PT ;  /* 0x0000001c1d1d7212 */ /* 0x000fc400078e3cff */
[----:B------:R-:W-:Y:S01]  /*103430*/  LOP3.LUT R25, R25, R24, RZ, 0x3c, !PT ;  /* 0x0000001819197212 */ /* 0x000fe200078e3cff */
[----:B------:R-:W-:Y:S01]  /*103440*/  STL.64 [R1+0x1bd8], R34 ;  /* 0x001bd82201007387 */ /* 0x000fe20000100a00 */
[----:B------:R-:W-:Y:S02]  /*103450*/  IMAD.MOV.U32 R22, RZ, RZ, R51 ;  /* 0x000000ffff167224 */ /* 0x000fe400078e0033 */
[----:B------:R-:W-:Y:S01]  /*103460*/  IMAD.MOV.U32 R23, RZ, RZ, R50 ;  /* 0x000000ffff177224 */ /* 0x000fe200078e0032 */
[----:B------:R-:W-:Y:S01]  /*103470*/  STL.64 [R1+0x1bd0], R32 ;  /* 0x001bd02001007387 */ /* 0x000fe20000100a00 */
[----:B------:R-:W-:-:S03]  /*103480*/  IMAD.MOV.U32 R21, RZ, RZ, R26 ;  /* 0x000000ffff157224 */ /* 0x000fc600078e001a */
[----:B------:R-:W-:Y:S04]  /*103490*/  STL.64 [R1+0x1be0], R30 ;  /* 0x001be01e01007387 */ /* 0x000fe80000100a00 */
[----:B------:R-:W2:Y:S04]  /*1034a0*/  LDL.LU R248, [R1+0x4eb8] ;  /* 0x004eb80001f87983 */ /* 0x000ea80000300800 */
[----:B------:R-:W-:Y:S04]  /*1034b0*/  STL.64 [R1+0x1c00], R28 ;  /* 0x001c001c01007387 */ /* 0x000fe80000100a00 */
[----:B------:R-:W-:Y:S04]  /*1034c0*/  STL.64 [R1+0x1bf8], R24 ;  /* 0x001bf81801007387 */ /* 0x000fe80000100a00 */
[----:B------:R-:W2:Y:S04]  /*1034d0*/  LDL.LU R249, [R1+0x4eb4] ;  /* 0x004eb40001f97983 */ /* 0x000ea80000300800 */
[----:B------:R-:W-:Y:S04]  /*1034e0*/  STL.64 [R1+0x1bf0], R22 ;  /* 0x001bf01601007387 */ /* 0x000fe80000100a00 */
[----:B------:R-:W3:Y:S04]  /*1034f0*/  LDL.LU R250, [R1+0x4eb0] ;  /* 0x004eb00001fa7983 */ /* 0x000ee80000300800 */
[----:B------:R-:W3:Y:S04]  /*103500*/  LDL.LU R251, [R1+0x4eac] ;  /* 0x004eac0001fb7983 */ /* 0x000ee80000300800 */
[----:B------:R-:W-:Y:S04]  /*103510*/  STL.64 [R1+0x1be8], R20 ;  /* 0x001be81401007387 */ /* 0x000fe80000100a00 */
[----:B------:R-:W5:Y:S04]  /*103520*/  LDL.LU R252, [R1+0x4ea8] ;  /* 0x004ea80001fc7983 */ /* 0x000f680000300800 */
[----:B------:R-:W5:Y:S04]  /*103530*/  LDL.LU R2, [R1+0x4ea4] ;  /* 0x004ea40001027983 */ /* 0x000f680000300800 */
        /* <DEDUP_REMOVED lines=12> */
[----:B------:R1:W-:Y:S04]  /*103600*/  LDGSTS.E [R0+0x23300], desc[UR74][R4.64], P1 ;  /* 0x2330000004007fae */ /* 0x0003e800089a104a */
[----:B------:R-:W-:Y:S04]  /*103610*/  LDGSTS.E [R0+0x24200], desc[UR74][R34.64], P0 ;  /* 0x2420000022007fae */ /* 0x000fe800081a104a */
[----:B------:R-:W-:Y:S04]  /*103620*/  LDGSTS.E [R0+0x24300], desc[UR74][R32.64], P1 ;  /* 0x2430000020007fae */ /* 0x000fe800089a104a */
[----:B-1----:R-:W2:Y:S04]  /*103630*/  LDL.LU R4, [R1+0x3970] ;  /* 0x0039700001047983 */ /* 0x002ea80000300800 */
        /* <DEDUP_REMOVED lines=26> */
[----:B------:R1:W-:Y:S01]  /*1037e0*/  LDGSTS.E [R0+0x2a300], desc[UR74][R6.64], P1 ;  /* 0x2a30000006007fae */ /* 0x0003e200089a104a */
[----:B------:R-:W-:-:S02]  /*1037f0*/  LOP3.LUT R112, R27, 0x30, RZ, 0x3c, !PT ;  /* 0x000000301b707812 */ /* 0x000fc400078e3cff */
[----:B--2---:R-:W-:Y:S02]  /*103800*/  IADD3.X R4, PT, PT, R4, UR9, RZ, P6, !PT ;  /* 0x0000000904047c10 */ /* 0x004fe4000b7fe4ff */
[----:B---3--:R-:W-:Y:S02]  /*103810*/  IADD3 R148, P3, PT, R148, UR15, RZ ;  /* 0x0000000f94947c10 */ /* 0x008fe4000ff7e0ff */
[----:B----4-:R-:W-:-:S03]  /*103820*/  IADD3 R144, P6, PT, R144, UR15, RZ ;  /* 0x0000000f90907c10 */ /* 0x010fc6000ffde0ff */
[----:B------:R-:W-:Y:S04]  /*103830*/  STL [R1+0x3994], R148 ;  /* 0x0039949401007387 */ /* 0x000fe80000100800 */
[----:B------:R-:W-:Y:S01]  /*103840*/  STL [R1+0x3970], R4 ;  /* 0x0039700401007387 */ /* 0x000fe20000100800 */
[----:B------:R-:W-:Y:S02]  /*103850*/  IADD3.X R153, PT, PT, R153, UR9, RZ, P5, !PT ;  /* 0x0000000999997c10 */ /* 0x000fe4000affe4ff */
[----:B------:R-:W-:Y:S02]  /*103860*/  IADD3 R115, P5, PT, R115, UR15, RZ ;  /* 0x0000000f73737c10 */ /* 0x000fe4000ffbe0ff */
[----:B------:R-:W-:Y:S01]  /*103870*/  IADD3.X R185, PT, PT, R185, UR9, RZ, P2, !PT ;  /* 0x00000009b9b97c10 */ /* 0x000fe200097fe4ff */
[----:B------:R-:W-:Y:S01]  /*103880*/  STL [R1+0x3978], R153 ;  /* 0x0039789901007387 */ /* 0x000fe20000100800 */
[----:B------:R-:W-:-:S02]  /*103890*/  IADD3 R113, P2, PT, R113, UR15, RZ ;  /* 0x0000000f71717c10 */ /* 0x000fc4000ff5e0ff */
[----:B------:R-:W-:Y:S01]  /*1038a0*/  IADD3.X R152, PT, PT, R152, UR9, RZ, P4, !PT ;  /* 0x0000000998987c10 */ /* 0x000fe2000a7fe4ff */
[----:B------:R-:W-:Y:S01]  /*1038b0*/  STL [R1+0x399c], R144 ;  /* 0x00399c9001007387 */ /* 0x000fe20000100800 */
[----:B------:R-:W-:Y:S02]  /*1038c0*/  IADD3 R119, P4, PT, R119, UR15, RZ ;  /* 0x0000000f77777c10 */ /* 0x000fe4000ff9e0ff */
[----:B------:R-:W-:Y:S01]  /*1038d0*/  IADD3.X R149, PT, PT, R149, UR9, RZ, P3, !PT ;  /* 0x0000000995957c10 */ /* 0x000fe20009ffe4ff */
[----:B------:R-:W-:Y:S01]  /*1038e0*/  STL [R1+0x3980], R185 ;  /* 0x003980b901007387 */ /* 0x000fe20000100800 */
[----:B------:R-:W-:Y:S02]  /*1038f0*/  IADD3 R117, P3, PT, R117, UR15, RZ ;  /* 0x0000000f75757c10 */ /* 0x000fe4000ff7e0ff */
[----:B------:R-:W-:Y:S01]  /*103900*/  IADD3.X R145, PT, PT, R145, UR9, RZ, P6, !PT ;  /* 0x0000000991917c10 */ /* 0x000fe2000b7fe4ff */
[----:B------:R-:W-:Y:S01]  /*103910*/  STL [R1+0x39a4], R115 ;  /* 0x0039a47301007387 */ /* 0x000fe20000100800 */
[----:B------:R-:W-:-:S03]  /*103920*/  IADD3.X R129, PT, PT, R129, UR9, RZ, P5, !PT ;  /* 0x0000000981817c10 */ /* 0x000fc6000affe4ff */
[----:B------:R-:W-:Y:S04]  /*103930*/  STL [R1+0x3988], R152 ;  /* 0x0039889801007387 */ /* 0x000fe80000100800 */
[----:B------:R-:W-:Y:S01]  /*103940*/  STL [R1+0x39ac], R113 ;  /* 0x0039ac7101007387 */ /* 0x000fe20000100800 */
[----:B------:R-:W-:-:S03]  /*103950*/  IADD3.X R114, PT, PT, R114, UR9, RZ, P2, !PT ;  /* 0x0000000972727c10 */ /* 0x000fc600097fe4ff */
[----:B------:R-:W-:Y:S01]  /*103960*/  STL [R1+0x3990], R149 ;  /* 0x0039909501007387 */ /* 0x000fe20000100800 */
[----:B------:R-:W-:Y:S02]  /*103970*/  IADD3.X R120, PT, PT, R120, UR9, RZ, P4, !PT ;  /* 0x0000000978787c10 */ /* 0x000fe4000a7fe4ff */
[----:B------:R-:W-:Y:S01]  /*103980*/  IADD3.X R118, PT, PT, R118, UR9, RZ, P3, !PT ;  /* 0x0000000976767c10 */ /* 0x000fe20009ffe4ff */
        /* <DEDUP_REMOVED lines=8> */
[----:B------:R-:W1:Y:S04]  /*103a10*/  LDL.LU.64 R8, [R1+0x29b8] ;  /* 0x0029b80001087983 */ /* 0x000e680000300a00 */
[----:B------:R-:W3:Y:S04]  /*103a20*/  LDL.LU.64 R10, [R1+0x29b0] ;  /* 0x0029b000010a7983 */ /* 0x000ee80000300a00 */
        /* <DEDUP_REMOVED lines=67> */
[----:B------:R-:W4:Y:S04]  /*103e60*/  LDL.LU.64 R30, [R1+0x2960] ;  /* 0x00296000011e7983 */ /* 0x000f280000300a00 */
[----:B------:R-:W4:Y:S04]  /*103e70*/  LDL.LU.64 R32, [R1+0x2958] ;  /* 0x0029580001207983 */ /* 0x000f280000300a00 */
[----:B------:R-:W4:Y:S04]  /*103e80*/  LDL.LU.64 R34, [R1+0x2950] ;  /* 0x0029500001227983 */ /* 0x000f280000300a00 */
[----:B--2---:R-:W2:Y:S04]  /*103e90*/  LDL.LU.64 R118, [R1+0x2948] ;  /* 0x0029480001767983 */ /* 0x004ea80000300a00 */
[----:B------:R-:W2:Y:S01]  /*103ea0*/  LDL.LU.64 R38, [R1+0x2940] ;  /* 0x0029400001267983 */ /* 0x000ea20000300a00 */
[----:B------:R-:W-:-:S03]  /*103eb0*/  IADD3 R4, P2, PT, R6, UR15, RZ ;  /* 0x0000000f06047c10 */ /* 0x000fc6000ff5e0ff */
[----:B------:R-:W2:Y:S01]  /*103ec0*/  LDL.LU.64 R40, [R1+0x2938] ;  /* 0x0029380001287983 */ /* 0x000ea20000300a00 */
[----:B------:R-:W-:-:S03]  /*103ed0*/  IADD3.X R5, PT, PT, R7, UR9, RZ, P2, !PT ;  /* 0x0000000907057c10 */ /* 0x000fc600097fe4ff */
[----:B------:R-:W2:Y:S01]  /*103ee0*/  LDL.LU.64 R42, [R1+0x2930] ;  /* 0x00293000012a7983 */ /* 0x000ea20000300a00 */
[----:B-1----:R-:W-:-:S03]  /*103ef0*/  IADD3 R6, P2, PT, R8, UR15, RZ ;  /* 0x0000000f08067c10 */ /* 0x002fc6000ff5e0ff */
[----:B------:R-:W2:Y:S01]  /*103f00*/  LDL.LU.64 R44, [R1+0x2928] ;  /* 0x00292800012c7983 */ /* 0x000ea20000300a00 */
[----:B------:R-:W-:Y:S02]  /*103f10*/  IADD3.X R7, PT, PT, R9, UR9, RZ, P2, !PT ;  /* 0x0000000909077c10 */ /* 0x000fe400097fe4ff */
[----:B---3--:R-:W-:Y:S01]  /*103f20*/  IADD3 R8, P2, PT, R10, UR15, RZ ;  /* 0x0000000f0a087c10 */ /* 0x008fe2000ff5e0ff */
[----:B------:R-:W3:Y:S03]  /*103f30*/  LDL.LU.64 R46, [R1+0x2920] ;  /* 0x00292000012e7983 */ /* 0x000ee60000300a00 */
[----:B------:R-:W-:Y:S01]  /*103f40*/  IADD3.X R9, PT, PT, R11, UR9, RZ, P2, !PT ;  /* 0x000000090b097c10 */ /* 0x000fe200097fe4ff */
[----:B------:R-:W3:Y:S01]  /*103f50*/  LDL.LU.64 R48, [R1+0x2918] ;  /* 0x0029180001307983 */ /* 0x000ee20000300a00 */
[----:B----4-:R-:W-:-:S03]  /*103f60*/  IADD3 R10, P2, PT, R12, UR15, RZ ;  /* 0x0000000f0c0a7c10 */ /* 0x010fc6000ff5e0ff */
[----:B------:R-:W4:Y:S01]  /*103f70*/  LDL.LU.64 R50, [R1+0x2910] ;  /* 0x0029100001327983 */ /* 0x000f220000300a00 */
[----:B------:R-:W-:Y:S02]  /*103f80*/  IADD3.X R11, PT, PT, R13, UR9, RZ, P2, !PT ;  /* 0x000000090d0b7c10 */ /* 0x000fe400097fe4ff */
[----:B------:R-:W-:Y:S01]  /*103f90*/  IADD3 R12, P2, PT, R14, UR15, RZ ;  /* 0x0000000f0e0c7c10 */ /* 0x000fe2000ff5e0ff */
[----:B------:R-:W3:Y:S03]  /*103fa0*/  LDL.LU.64 R52, [R1+0x2908] ;  /* 0x0029080001347983 */ /* 0x000ee60000300a00 */
[----:B------:R-:W-:Y:S01]  /*103fb0*/  IADD3.X R13, PT, PT, R15, UR9, RZ, P2, !PT ;  /* 0x000000090f0d7c10 */ /* 0x000fe200097fe4ff */
[----:B------:R-:W3:Y:S01]  /*103fc0*/  LDL.LU.64 R120, [R1+0x2900] ;  /* 0x0029000001787983 */ /* 0x000ee20000300a00 */
[----:B------:R-:W-:-:S04]  /*103fd0*/  IADD3 R14, P2, PT, R16, UR15, RZ ;  /* 0x0000000f100e7c10 */ /* 0x000fc8000ff5e0ff */
[----:B------:R-:W-:Y:S02]  /*103fe0*/  IADD3.X R15, PT, PT, R17, UR9, RZ, P2, !PT ;  /* 0x00000009110f7c10 */ /* 0x000fe400097fe4ff */
        /* <DEDUP_REMOVED lines=10> */
[----:B------:R-:W-:Y:S01]  /*104090*/  IADD3 R26, P2, PT, R28, UR15, RZ ;  /* 0x0000000f1c1a7c10 */ /* 0x000fe2000ff5e0ff */
[----:B------:R-:W-:Y:S01]  /*1040a0*/  IMAD.MOV.U32 R184, RZ, RZ, R56 ;  /* 0x000000ffffb87224 */ /* 0x000fe200078e0038 */
[----:B------:R-:W-:Y:S02]  /*1040b0*/  MOV R238, R57 ;  /* 0x0000003900ee7202 */ /* 0x000fe40000000f00 */
[----:B------:R-:W-:Y:S01]  /*1040c0*/  IADD3.X R27, PT, PT, R29, UR9, RZ, P2, !PT ;  /* 0x000000091d1b7c10 */ /* 0x000fe200097fe4ff */
[----:B------:R-:W4:Y:S01]  /*1040d0*/  LDL.LU.64 R56, [R1+0x28f8] ;  /* 0x0028f80001387983 */ /* 0x000f220000300a00 */
[----:B------:R-:W-:Y:S02]  /*1040e0*/  IMAD.MOV.U32 R242, RZ, RZ, R59 ;  /* 0x000000fffff27224 */ /* 0x000fe400078e003b */
[----:B------:R-:W-:-:S02]  /*1040f0*/  IMAD.MOV.U32 R237, RZ, RZ, R58 ;  /* 0x000000ffffed7224 */ /* 0x000fc400078e003a */
[----:B------:R-:W4:Y:S01]  /*104100*/  LDL.LU.64 R58, [R1+0x28f0] ;  /* 0x0028f000013a7983 */ /* 0x000f220000300a00 */
[----:B------:R-:W-:Y:S01]  /*104110*/  IMAD.MOV.U32 R243, RZ, RZ, R61 ;  /* 0x000000fffff37224 */ /* 0x000fe200078e003d */
[----:B------:R-:W-:Y:S02]  /*104120*/  MOV R236, R60 ;  /* 0x0000003c00ec7202 */ /* 0x000fe40000000f00 */
[----:B------:R-:W4:Y:S01]  /*104130*/  LDL.LU.64 R60, [R1+0x28e8] ;  /* 0x0028e800013c7983 */ /* 0x000f220000300a00 */
[----:B------:R-:W-:-:S03]  /*104140*/  IMAD.MOV.U32 R241, RZ, RZ, R62 ;  /* 0x000000fffff17224 */ /* 0x000fc600078e003e */
[----:B------:R-:W4:Y:S01]  /*104150*/  LDL.LU.64 R62, [R1+0x28e0] ;  /* 0x0028e000013e7983 */ /* 0x000f220000300a00 */
[----:B------:R-:W-:-:S04]  /*104160*/  IADD3 R28, P2, PT, R30, UR15, RZ ;  /* 0x0000000f1e1c7c10 */ /* 0x000fc8000ff5e0ff */
[----:B------:R-:W-:Y:S02]  /*104170*/  IADD3.X R29, PT, PT, R31, UR9, RZ, P2, !PT ;  /* 0x000000091f1d7c10 */ /* 0x000fe400097fe4ff */
[----:B------:R-:W-:-:S04]  /*104180*/  IADD3 R30, P2, PT, R32, UR15, RZ ;  /* 0x0000000f201e7c10 */ /* 0x000fc8000ff5e0ff */
[----:B------:R-:W-:Y:S02]  /*104190*/  IADD3.X R31, PT, PT, R33, UR9, RZ, P2, !PT ;  /* 0x00000009211f7c10 */ /* 0x000fe400097fe4ff */
[----:B------:R-:W-:-:S04]  /*1041a0*/  IADD3 R32, P2, PT, R34, UR15, RZ ;  /* 0x0000000f22207c10 */ /* 0x000fc8000ff5e0ff */
[----:B------:R-:W-:Y:S02]  /*1041b0*/  IADD3.X R33, PT, PT, R35, UR9, RZ, P2, !PT ;  /* 0x0000000923217c10 */ /* 0x000fe400097fe4ff */
[----:B--2---:R-:W-:-:S04]  /*1041c0*/  IADD3 R34, P2, PT, R118, UR15, RZ ;  /* 0x0000000f76227c10 */ /* 0x004fc8000ff5e0ff */
[----:B------:R-:W-:Y:S02]  /*1041d0*/  IADD3.X R35, PT, PT, R119, UR9, RZ, P2, !PT ;  /* 0x0000000977237c10 */ /* 0x000fe400097fe4ff */
[----:B------:R-:W2:Y:S01]  /*1041e0*/  LDL.LU.64 R118, [R1+0x28d8] ;  /* 0x0028d80001767983 */ /* 0x000ea20000300a00 */
[----:B------:R-:W-:Y:S02]  /*1041f0*/  MOV R240, R36 ;  /* 0x0000002400f07202 */ /* 0x000fe40000000f00 */
[----:B------:R-:W-:Y:S01]  /*104200*/  IADD3 R36, P2, PT, R38, UR15, RZ ;  /* 0x0000000f26247c10 */ /* 0x000fe2000ff5e0ff */
[----:B------:R-:W-:-:S03]  /*104210*/  IMAD.MOV.U32 R239, RZ, RZ, R37 ;  /* 0x000000ffffef7224 */ /* 0x000fc600078e0025 */
[----:B------:R-:W-:Y:S02]  /*104220*/  IADD3.X R37, PT, PT, R39, UR9, RZ, P2, !PT ;  /* 0x0000000927257c10 */ /* 0x000fe400097fe4ff */
[----:B------:R-:W-:-:S04]  /*104230*/  IADD3 R38, P2, PT, R40, UR15, RZ ;  /* 0x0000000f28267c10 */ /* 0x000fc8000ff5e0ff */
[----:B------:R-:W-:Y:S02]  /*104240*/  IADD3.X R39, PT, PT, R41, UR9, RZ, P2, !PT ;  /* 0x0000000929277c10 */ /* 0x000fe400097fe4ff */
[----:B------:R-:W-:-:S04]  /*104250*/  IADD3 R40, P2, PT, R42, UR15, RZ ;  /* 0x0000000f2a287c10 */ /* 0x000fc8000ff5e0ff */
[----:B------:R-:W-:Y:S02]  /*104260*/  IADD3.X R41, PT, PT, R43, UR9, RZ, P2, !PT ;  /* 0x000000092b297c10 */ /* 0x000fe400097fe4ff */
[----:B------:R-:W-:-:S04]  /*104270*/  IADD3 R42, P2, PT, R44, UR15, RZ ;  /* 0x0000000f2c2a7c10 */ /* 0x000fc8000ff5e0ff */
[----:B------:R-:W-:Y:S02]  /*104280*/  IADD3.X R43, PT, PT, R45, UR9, RZ, P2, !PT ;  /* 0x000000092d2b7c10 */ /* 0x000fe400097fe4ff */
[----:B---3--:R-:W-:-:S04]  /*104290*/  IADD3 R44, P2, PT, R46, UR15, RZ ;  /* 0x0000000f2e2c7c10 */ /* 0x008fc8000ff5e0ff */
[----:B------:R-:W-:Y:S02]  /*1042a0*/  IADD3.X R45, PT, PT, R47, UR9, RZ, P2, !PT ;  /* 0x000000092f2d7c10 */ /* 0x000fe400097fe4ff */
[----:B------:R-:W-:-:S04]  /*1042b0*/  IADD3 R46, P2, PT, R48, UR15, RZ ;  /* 0x0000000f302e7c10 */ /* 0x000fc8000ff5e0ff */
[----:B------:R-:W-:Y:S02]  /*1042c0*/  IADD3.X R47, PT, PT, R49, UR9, RZ, P2, !PT ;  /* 0x00000009312f7c10 */ /* 0x000fe400097fe4ff */
[----:B----4-:R-:W-:-:S04]  /*1042d0*/  IADD3 R48, P2, PT, R50, UR15, RZ ;  /* 0x0000000f32307c10 */ /* 0x010fc8000ff5e0ff */
[----:B------:R-:W-:Y:S02]  /*1042e0*/  IADD3.X R49, PT, PT, R51, UR9, RZ, P2, !PT ;  /* 0x0000000933317c10 */ /* 0x000fe400097fe4ff */
[----:B------:R-:W-:-:S04]  /*1042f0*/  IADD3 R50, P2, PT, R52, UR15, RZ ;  /* 0x0000000f34327c10 */ /* 0x000fc8000ff5e0ff */
[----:B------:R-:W-:Y:S02]  /*104300*/  IADD3.X R51, PT, PT, R53, UR9, RZ, P2, !PT ;  /* 0x0000000935337c10 */ /* 0x000fe400097fe4ff */
[----:B------:R-:W-:Y:S01]  /*104310*/  IADD3 R52, P2, PT, R120, UR15, RZ ;  /* 0x0000000f78347c10 */ /* 0x000fe2000ff5e0ff */
[----:B------:R-:W-:Y:S01]  /*104320*/  IMAD.MOV.U32 R232, RZ, RZ, R236 ;  /* 0x000000ffffe87224 */ /* 0x000fe200078e00ec */
[----:B------:R-:W-:Y:S01]  /*104330*/  MOV R231, R238 ;  /* 0x000000ee00e77202 */ /* 0x000fe20000000f00 */
[----:B------:R-:W-:Y:S01]  /*104340*/  IMAD.MOV.U32 R230, RZ, RZ, R239 ;  /* 0x000000ffffe67224 */ /* 0x000fe200078e00ef */
[----:B------:R-:W-:Y:S01]  /*104350*/  IADD3.X R53, PT, PT, R121, UR9, RZ, P2, !PT ;  /* 0x0000000979357c10 */ /* 0x000fe200097fe4ff */
[----:B------:R-:W-:Y:S02]  /*104360*/  IMAD.MOV.U32 R236, RZ, RZ, R67 ;  /* 0x000000ffffec7224 */ /* 0x000fe400078e0043 */
[----:B------:R-:W-:Y:S02]  /*104370*/  IMAD.MOV.U32 R239, RZ, RZ, R66 ;  /* 0x000000ffffef7224 */ /* 0x000fe400078e0042 */
[----:B------:R-:W-:Y:S01]  /*104380*/  IMAD.MOV.U32 R238, RZ, RZ, R54 ;  /* 0x000000ffffee7224 */ /* 0x000fe200078e0036 */
[----:B------:R-:W3:Y:S01]  /*104390*/  LDL.LU.64 R66, [R1+0x28d0] ;  /* 0x0028d00001427983 */ /* 0x000ee20000300a00 */
[----:B------:R-:W-:Y:S01]  /*1043a0*/  IMAD.MOV.U32 R233, RZ, RZ, R237 ;  /* 0x000000ffffe97224 */ /* 0x000fe200078e00ed */
[----:B------:R-:W-:Y:S01]  /*1043b0*/  MOV R237, R55 ;  /* 0x0000003700ed7202 */ /* 0x000fe20000000f00 */
[----:B------:R-:W-:Y:S01]  /*1043c0*/  IMAD.MOV.U32 R229, RZ, RZ, R240 ;  /* 0x000000ffffe57224 */ /* 0x000fe200078e00f0 */
[----:B------:R-:W-:Y:S01]  /*1043d0*/  IADD3 R54, P2, PT, R56, UR15, RZ ;  /* 0x0000000f38367c10 */ /* 0x000fe2000ff5e0ff */
[----:B------:R-:W-:Y:S01]  /*1043e0*/  IMAD.MOV.U32 R240, RZ, RZ, R69 ;  /* 0x000000fffff07224 */ /* 0x000fe200078e0045 */
[----:B------:R-:W-:-:S02]  /*1043f0*/  MOV R235, R68 ;  /* 0x0000004400eb7202 */ /* 0x000fc40000000f00 */
[----:B------:R-:W-:Y:S01]  /*104400*/  IADD3.X R55, PT, PT, R57, UR9, RZ, P2, !PT ;  /* 0x0000000939377c10 */ /* 0x000fe200097fe4ff */
[----:B------:R-:W4:Y:S01]  /*104410*/  LDL.LU.64 R68, [R1+0x28c8] ;  /* 0x0028c80001447983 */ /* 0x000f220000300a00 */
[----:B------:R-:W-:Y:S01]  /*104420*/  IADD3 R56, P2, PT, R58, UR15, RZ ;  /* 0x0000000f3a387c10 */ /* 0x000fe2000ff5e0ff */
[----:B------:R-:W-:Y:S01]  /*104430*/  IMAD.MOV.U32 R234, RZ, RZ, R70 ;  /* 0x000000ffffea7224 */ /* 0x000fe200078e0046 */
[----:B------:R-:W-:Y:S02]  /*104440*/  MOV R228, R71 ;  /* 0x0000004700e47202 */ /* 0x000fe40000000f00 */
[----:B------:R-:W-:Y:S01]  /*104450*/  IADD3.X R57, PT, PT, R59, UR9, RZ, P2, !PT ;  /* 0x000000093b397c10 */ /* 0x000fe200097fe4ff */
[----:B------:R-:W4:Y:S01]  /*104460*/  LDL.LU.64 R70, [R1+0x28c0] ;  /* 0x0028c00001467983 */ /* 0x000f220000300a00 */
[----:B------:R-:W-:Y:S01]  /*104470*/  IADD3 R58, P2, PT, R60, UR15, RZ ;  /* 0x0000000f3c3a7c10 */ /* 0x000fe2000ff5e0ff */
[----:B------:R-:W-:Y:S02]  /*104480*/  IMAD.MOV.U32 R227, RZ, RZ, R234 ;  /* 0x000000ffffe37224 */ /* 0x000fe400078e00ea */
[----:B------:R-:W4:Y:S01]  /*104490*/  LDL.LU.64 R120, [R1+0x28b8] ;  /* 0x0028b80001787983 */ /* 0x000f220000300a00 */
[----:B------:R-:W-:-:S02]  /*1044a0*/  IADD3.X R59, PT, PT, R61, UR9, RZ, P2, !PT ;  /* 0x000000093d3b7c10 */ /* 0x000fc400097fe4ff */
[----:B------:R-:W-:Y:S02]  /*1044b0*/  IADD3 R60, P2, PT, R62, UR15, RZ ;  /* 0x0000000f3e3c7c10 */ /* 0x000fe4000ff5e0ff */
[----:B------:R-:W-:Y:S01]  /*1044c0*/  MOV R226, R235 ;  /* 0x000000eb00e27202 */ /* 0x000fe20000000f00 */
[----:B------:R-:W-:Y:S01]  /*1044d0*/  IMAD.MOV.U32 R235, RZ, RZ, R74 ;  /* 0x000000ffffeb7224 */ /* 0x000fe200078e004a */
[----:B------:R-:W-:Y:S01]  /*1044e0*/  MOV R234, R238 ;  /* 0x000000ee00ea7202 */ /* 0x000fe20000000f00 */
[----:B------:R-:W-:Y:S01]  /*1044f0*/  IMAD.MOV.U32 R238, RZ, RZ, R75 ;  /* 0x000000ffffee7224 */ /* 0x000fe200078e004b */
[----:B------:R-:W-:Y:S01]  /*104500*/  IADD3.X R61, PT, PT, R63, UR9, RZ, P2, !PT ;  /* 0x000000093f3d7c10 */ /* 0x000fe200097fe4ff */
[----:B------:R-:W4:Y:S01]  /*104510*/  LDL.LU.64 R74, [R1+0x28b0] ;  /* 0x0028b000014a7983 */ /* 0x000f220000300a00 */
[----:B--2---:R-:W-:-:S04]  /*104520*/  IADD3 R62, P2, PT, R118, UR15, RZ ;  /* 0x0000000f763e7c10 */ /* 0x004fc8000ff5e0ff */
[----:B------:R-:W-:Y:S02]  /*104530*/  IADD3.X R63, PT, PT, R119, UR9, RZ, P2, !PT ;  /* 0x00000009773f7c10 */ /* 0x000fe400097fe4ff */
[----:B------:R-:W2:Y:S01]  /*104540*/  LDL.LU.64 R118, [R1+0x28a8] ;  /* 0x0028a80001767983 */ /* 0x000ea20000300a00 */
[----:B------:R-:W-:Y:S02]  /*104550*/  IMAD.MOV.U32 R224, RZ, RZ, R237 ;  /* 0x000000ffffe07224 */ /* 0x000fe400078e00ed */
[----:B------:R-:W-:Y:S02]  /*104560*/  IMAD.MOV.U32 R237, RZ, RZ, R64 ;  /* 0x000000ffffed7224 */ /* 0x000fe400078e0040 */
[----:B------:R-:W-:Y:S01]  /*104570*/  IMAD.MOV.U32 R225, RZ, RZ, R236 ;  /* 0x000000ffffe17224 */ /* 0x000fe200078e00ec */
[----:B------:R-:W-:Y:S02]  /*104580*/  MOV R236, R65 ;  /* 0x0000004100ec7202 */ /* 0x000fe40000000f00 */
[----:B------:R-:W-:Y:S01]  /*104590*/  MOV R222, R235 ;  /* 0x000000eb00de7202 */ /* 0x000fe20000000f00 */
[----:B------:R-:W-:-:S02]  /*1045a0*/  IMAD.MOV.U32 R235, RZ, RZ, R72 ;  /* 0x000000ffffeb7224 */ /* 0x000fc400078e0048 */
[----:B------:R-:W-:Y:S02]  /*1045b0*/  IMAD.MOV.U32 R221, RZ, RZ, R236 ;  /* 0x000000ffffdd7224 */ /* 0x000fe400078e00ec */
[----:B------:R-:W-:Y:S01]  /*1045c0*/  IMAD.MOV.U32 R223, RZ, RZ, R234 ;  /* 0x000000ffffdf7224 */ /* 0x000fe200078e00ea */
[----:B------:R-:W-:Y:S01]  /*1045d0*/  MOV R234, R78 ;  /* 0x0000004e00ea7202 */ /* 0x000fe20000000f00 */
[----:B------:R-:W-:Y:S02]  /*1045e0*/  IMAD.MOV.U32 R236, RZ, RZ, R73 ;  /* 0x000000ffffec7224 */ /* 0x000fe400078e0049 */
[----:B------:R-:W-:Y:S02]  /*1045f0*/  IMAD.MOV.U32 R220, RZ, RZ, R79 ;  /* 0x000000ffffdc7224 */ /* 0x000fe400078e004f */
[----:B------:R-:W2:Y:S01]  /*104600*/  LDL.LU.64 R78, [R1+0x28a0] ;  /* 0x0028a000014e7983 */ /* 0x000ea20000300a00 */
[----:B---3--:R-:W-:-:S04]  /*104610*/  IADD3 R64, P2, PT, R66, UR15, RZ ;  /* 0x0000000f42407c10 */ /* 0x008fc8000ff5e0ff */
[----:B------:R-:W-:Y:S02]  /*104620*/  IADD3.X R65, PT, PT, R67, UR9, RZ, P2, !PT ;  /* 0x0000000943417c10 */ /* 0x000fe400097fe4ff */
[----:B----4-:R-:W-:-:S04]  /*104630*/  IADD3 R66, P2, PT, R68, UR15, RZ ;  /* 0x0000000f44427c10 */ /* 0x010fc8000ff5e0ff */
[----:B------:R-:W-:Y:S02]  /*104640*/  IADD3.X R67, PT, PT, R69, UR9, RZ, P2, !PT ;  /* 0x0000000945437c10 */ /* 0x000fe400097fe4ff */
        /* <DEDUP_REMOVED lines=9> */
[----:B------:R-:W-:Y:S01]  /*1046e0*/  IMAD.MOV.U32 R218, RZ, RZ, R235 ;  /* 0x000000ffffda7224 */ /* 0x000fe200078e00eb */
[----:B------:R-:W-:Y:S02]  /*1046f0*/  MOV R235, R76 ;  /* 0x0000004c00eb7202 */ /* 0x000fe40000000f00 */
[----:B------:R-:W-:Y:S01]  /*104700*/  MOV R219, R234 ;  /* 0x000000ea00db7202 */ /* 0x000fe20000000f00 */
[----:B------:R-:W-:Y:S01]  /*104710*/  IMAD.MOV.U32 R234, RZ, RZ, R77 ;  /* 0x000000ffffea7224 */ /* 0x000fe200078e004d */
[----:B------:R-:W-:-:S04]  /*104720*/  IADD3 R76, P2, PT, R78, UR15, RZ ;  /* 0x0000000f4e4c7c10 */ /* 0x000fc8000ff5e0ff */
[----:B------:R-:W-:Y:S02]  /*104730*/  IADD3.X R77, PT, PT, R79, UR9, RZ, P2, !PT ;  /* 0x000000094f4d7c10 */ /* 0x000fe400097fe4ff */
[----:B--2---:R-:W-:-:S04]  /*104740*/  IADD3 R78, P2, PT, R118, UR15, RZ ;  /* 0x0000000f764e7c10 */ /* 0x004fc8000ff5e0ff */
[----:B------:R-:W-:Y:S02]  /*104750*/  IADD3.X R79, PT, PT, R119, UR9, RZ, P2, !PT ;  /* 0x00000009774f7c10 */ /* 0x000fe400097fe4ff */
[----:B------:R-:W2:Y:S04]  /*104760*/  LDL.LU.64 R118, [R1+0x2890] ;  /* 0x0028900001767983 */ /* 0x000ea80000300a00 */
[----:B------:R-:W3:Y:S04]  /*104770*/  LDL.LU R214, [R1+0x38c] ;  /* 0x00038c0001d67983 */ /* 0x000ee80000300800 */
[----:B------:R-:W4:Y:S01]  /*104780*/  LDL.LU R215, [R1+0x3a0] ;  /* 0x0003a00001d77983 */ /* 0x000f220000300800 */
[----:B------:R-:W-:-:S02]  /*104790*/  IMAD.MOV.U32 R216, RZ, RZ, R243 ;  /* 0x000000ffffd87224 */ /* 0x000fc400078e00f3 */
[----:B------:R-:W-:Y:S02]  /*1047a0*/  IMAD.MOV.U32 R243, RZ, RZ, R80 ;  /* 0x000000fffff37224 */ /* 0x000fe400078e0050 */
[----:B------:R-:W-:Y:S01]  /*1047b0*/  IMAD.MOV.U32 R217, RZ, RZ, R234 ;  /* 0x000000ffffd97224 */ /* 0x000fe200078e00ea */
[----:B------:R-:W-:Y:S01]  /*1047c0*/  MOV R234, R81 ;  /* 0x0000005100ea7202 */ /* 0x000fe20000000f00 */
[----:B------:R-:W-:Y:S02]  /*1047d0*/  IMAD.MOV.U32 R120, RZ, RZ, R165 ;  /* 0x000000ffff787224 */ /* 0x000fe400078e00a5 */
[----:B------:R-:W-:-:S05]  /*1047e0*/  IMAD.MOV.U32 R121, RZ, RZ, R161 ;  /* 0x000000ffff797224 */ /* 0x000fca00078e00a1 */
[----:B------:R-:W-:Y:S01]  /*1047f0*/  LDGSTS.E [R0+0x2b200], desc[UR74][R120.64], P0 ;  /* 0x2b20000078007fae */ /* 0x000fe200081a104a */
[----:B--2---:R-:W-:Y:S01]  /*104800*/  IADD3 R80, P2, PT, R118, UR15, RZ ;  /* 0x0000000f76507c10 */ /* 0x004fe2000ff5e0ff */
[----:B------:R-:W-:-:S03]  /*104810*/  IMAD.MOV.U32 R118, RZ, RZ, R164 ;  /* 0x000000ffff767224 */ /* 0x000fc600078e00a4 */
[----:B------:R-:W-:Y:S02]  /*104820*/  IADD3.X R81, PT, PT, R119, UR9, RZ, P2, !PT ;  /* 0x0000000977517c10 */ /* 0x000fe400097fe4ff */
[----:B------:R-:W-:Y:S01]  /*104830*/  MOV R119, R160 ;  /* 0x000000a000777202 */ /* 0x000fe20000000f00 */
[----:B---3--:R-:W-:Y:S02]  /*104840*/  IMAD.MOV.U32 R213, RZ, RZ, R214 ;  /* 0x000000ffffd57224 */ /* 0x008fe400078e00d6 */
[----:B----4-:R-:W-:Y:S02]  /*104850*/  IMAD.MOV.U32 R212, RZ, RZ, R215 ;  /* 0x000000ffffd47224 */ /* 0x010fe400078e00d7 */
        /* <DEDUP_REMOVED lines=42> */
[----:B------:R-:W2:Y:S04]  /*104b00*/  LDL R214, [R1+0x39c4] ;  /* 0x0039c40001d67983 */ /* 0x000ea80000100800 */
[----:B------:R-:W-:Y:S04]  /*104b10*/  LDGSTS.E [R0+0x2b300], desc[UR74][R118.64], P1 ;  /* 0x2b30000076007fae */ /* 0x000fe800089a104a */
        /* <DEDUP_REMOVED lines=40> */
[----:B------:R-:W-:-:S03]  /*104da0*/  MOV R215, R234 ;  /* 0x000000ea00d77202 */ /* 0x000fc60000000f00 */
[----:B-1----:R-:W3:Y:S01]  /*104db0*/  LDL R213, [R1+0x29cc] ;  /* 0x0029cc0001d57983 */ /* 0x002ee20000100800 */
[----:B--2---:R-:W-:Y:S01]  /*104dc0*/  MOV R4, R214 ;  /* 0x000000d600047202 */ /* 0x004fe20000000f00 */
        /* <DEDUP_REMOVED lines=10> */
[----:B------:R-:W2:Y:S01]  /*104e70*/  LDL R233, [R1+0x2c54] ;  /* 0x002c540001e97983 */ /* 0x000ea20000100800 */
[----:B------:R-:W-:Y:S02]  /*104e80*/  IMAD.MOV.U32 R234, RZ, RZ, R243 ;  /* 0x000000ffffea7224 */ /* 0x000fe400078e00f3 */
[----:B------:R-:W-:Y:S01]  /*104e90*/  IMAD.MOV.U32 R243, RZ, RZ, R3 ;  /* 0x000000fffff37224 */ /* 0x000fe200078e0003 */
[----:B------:R-:W-:Y:S01]  /*104ea0*/  IADD3 R3, PT, PT, R128, UR12, RZ ;  /* 0x0000000c80037c10 */ /* 0x000fe2000fffe0ff */
[----:B---3--:R-:W-:Y:S01]  /*104eb0*/  IMAD.MOV.U32 R5, RZ, RZ, R213 ;  /* 0x000000ffff057224 */ /* 0x008fe200078e00d5 */
[----:B------:R-:W-:Y:S01]  /*104ec0*/  MOV R213, R216 ;  /* 0x000000d800d57202 */ /* 0x000fe20000000f00 */
[----:B------:R-:W-:-:S02]  /*104ed0*/  IMAD.MOV.U32 R216, RZ, RZ, R218 ;  /* 0x000000ffffd87224 */ /* 0x000fc400078e00da */
[----:B------:R-:W-:Y:S01]  /*104ee0*/  IMAD.MOV.U32 R218, RZ, RZ, R220 ;  /* 0x000000ffffda7224 */ /* 0x000fe200078e00dc */
[----:B------:R-:W-:Y:S01]  /*104ef0*/  MOV R220, R222 ;  /* 0x000000de00dc7202 */ /* 0x000fe20000000f00 */
[----:B------:R-:W-:Y:S01]  /*104f00*/  IMAD.MOV.U32 R222, RZ, RZ, R224 ;  /* 0x000000ffffde7224 */ /* 0x000fe200078e00e0 */
[----:B------:R1:W-:Y:S01]  /*104f10*/  LDGSTS.E [R3+0x400], desc[UR74][R4.64], P0 ;  /* 0x0040000004037fae */ /* 0x0003e200081a104a */
[----:B------:R-:W-:Y:S01]  /*104f20*/  IMAD.MOV.U32 R224, RZ, RZ, R226 ;  /* 0x000000ffffe07224 */ /* 0x000fe200078e00e2 */
[----:B------:R-:W-:Y:S01]  /*104f30*/  MOV R226, R228 ;  /* 0x000000e400e27202 */ /* 0x000fe20000000f00 */
[----:B------:R-:W-:Y:S02]  /*104f40*/  IMAD.MOV.U32 R228, RZ, RZ, R230 ;  /* 0x000000ffffe47224 */ /* 0x000fe400078e00e6 */
[----:B------:R-:W-:Y:S01]  /*104f50*/  IMAD.MOV.U32 R230, RZ, RZ, R232 ;  /* 0x000000ffffe67224 */ /* 0x000fe200078e00e8 */
[----:B------:R-:W-:Y:S02]  /*104f60*/  MOV R232, R243 ;  /* 0x000000f300e87202 */ /* 0x000fe40000000f00 */
[----:B------:R-:W3:Y:S01]  /*104f70*/  LDL R243, [R1+0x3230] ;  /* 0x0032300001f37983 */ /* 0x000ee20000100800 */
[----:B-1----:R-:W-:-:S02]  /*104f80*/  IMAD.MOV.U32 R5, RZ, RZ, R213 ;  /* 0x000000ffff057224 */ /* 0x002fc400078e00d5 */
[----:B------:R-:W-:Y:S01]  /*104f90*/  IMAD.MOV.U32 R213, RZ, RZ, R216 ;  /* 0x000000ffffd57224 */ /* 0x000fe200078e00d8 */
[----:B------:R-:W-:Y:S01]  /*104fa0*/  MOV R216, R218 ;  /* 0x000000da00d87202 */ /* 0x000fe20000000f00 */
[----:B------:R-:W-:Y:S02]  /*104fb0*/  IMAD.MOV.U32 R218, RZ, RZ, R220 ;  /* 0x000000ffffda7224 */ /* 0x000fe400078e00dc */
[----:B------:R-:W-:Y:S01]  /*104fc0*/  IMAD.MOV.U32 R4, RZ, RZ, R214 ;  /* 0x000000ffff047224 */ /* 0x000fe200078e00d6 */
[----:B------:R-:W-:Y:S01]  /*104fd0*/  MOV R214, R215 ;  /* 0x000000d700d67202 */ /* 0x000fe20000000f00 */
[----:B------:R-:W-:Y:S01]  /*104fe0*/  IMAD.MOV.U32 R220, RZ, RZ, R222 ;  /* 0x000000ffffdc7224 */ /* 0x000fe200078e00de */
[----:B------:R-:W-:Y:S01]  /*104ff0*/  MOV R222, R224 ;  /* 0x000000e000de7202 */ /* 0x000fe20000000f00 */
[----:B------:R-:W-:Y:S01]  /*105000*/  IMAD.MOV.U32 R215, RZ, RZ, R217 ;  /* 0x000000ffffd77224 */ /* 0x000fe200078e00d9 */
[----:B------:R1:W-:Y:S01]  /*105010*/  LDGSTS.E [R3+0x500], desc[UR74][R4.64], P1 ;  /* 0x0050000004037fae */ /* 0x0003e200089a104a */
[----:B------:R-:W-:-:S02]  /*105020*/  IMAD.MOV.U32 R224, RZ, RZ, R226 ;  /* 0x000000ffffe07224 */ /* 0x000fc400078e00e2 */
        /* <DEDUP_REMOVED lines=8> */
[----:B------:R-:W-:-:S02]  /*1050b0*/  IMAD.MOV.U32 R232, RZ, RZ, R234 ;  /* 0x000000ffffe87224 */ /* 0x000fc400078e00ea */
[----:B------:R-:W3:Y:S01]  /*1050c0*/  LDL R234, [R1+0x2ccc] ;  /* 0x002ccc0001ea7983 */ /* 0x000ee20000100800 */
[----:B------:R-:W-:Y:S02]  /*1050d0*/  IMAD.MOV.U32 R227, RZ, RZ, R229 ;  /* 0x000000ffffe37224 */ /* 0x000fe400078e00e5 */
[----:B------:R-:W-:Y:S01]  /*1050e0*/  IMAD.MOV.U32 R229, RZ, RZ, R231 ;  /* 0x000000ffffe57224 */ /* 0x000fe200078e00e7 */
[----:B--2---:R-:W-:Y:S02]  /*1050f0*/  MOV R231, R233 ;  /* 0x000000e900e77202 */ /* 0x004fe40000000f00 */
[----:B------:R-:W2:Y:S01]  /*105100*/  LDL R233, [R1+0x2ed4] ;  /* 0x002ed40001e97983 */ /* 0x000ea20000100800 */
[----:B-1----:R-:W-:Y:S01]  /*105110*/  MOV R5, R213 ;  /* 0x000000d500057202 */ /* 0x002fe20000000f00 */
        /* <DEDUP_REMOVED lines=8> */
[----:B------:R-:W-:Y:S01]  /*1051a0*/  MOV R224, R226 ;  /* 0x000000e200e07202 */ /* 0x000fe20000000f00 */
[----:B------:R-:W-:Y:S01]  /*1051b0*/  IMAD.MOV.U32 R217, RZ, RZ, R219 ;  /* 0x000000ffffd97224 */ /* 0x000fe200078e00db */
[----:B------:R1:W-:Y:S01]  /*1051c0*/  LDGSTS.E [R3+0x1400], desc[UR74][R4.64], P0 ;  /* 0x0140000004037fae */ /* 0x0003e200081a104a */
[----:B------:R-:W-:Y:S02]  /*1051d0*/  IMAD.MOV.U32 R226, RZ, RZ, R228 ;  /* 0x000000ffffe27224 */ /* 0x000fe400078e00e4 */
        /* <DEDUP_REMOVED lines=8> */
[----:B---3--:R-:W-:Y:S02]  /*105260*/  IMAD.MOV.U32 R232, RZ, RZ, R234 ;  /* 0x000000ffffe87224 */ /* 0x008fe400078e00ea */
[----:B------:R-:W3:Y:S01]  /*105270*/  LDL R234, [R1+0x2f48] ;  /* 0x002f480001ea7983 */ /* 0x000ee20000100800 */
[----:B--2---:R-:W-:Y:S01]  /*105280*/  IMAD.MOV.U32 R231, RZ, RZ, R233 ;  /* 0x000000ffffe77224 */ /* 0x004fe200078e00e9 */
[----:B------:R-:W-:Y:S02]  /*105290*/  MOV R233, R235 ;  /* 0x000000eb00e97202 */ /* 0x000fe40000000f00 */
[----:B------:R-:W2:Y:S01]  /*1052a0*/  LDL R235, [R1+0x2cd4] ;  /* 0x002cd40001eb7983 */ /* 0x000ea20000100800 */
[----:B-1----:R-:W-:Y:S01]  /*1052b0*/  IMAD.MOV.U32 R4, RZ, RZ, R214 ;  /* 0x000000ffff047224 */ /* 0x002fe200078e00d6 */
        /* <DEDUP_REMOVED lines=20> */
[----:B---3--:R-:W-:Y:S01]  /*105400*/  MOV R232, R234 ;  /* 0x000000ea00e87202 */ /* 0x008fe20000000f00 */
[----:B------:R-:W-:-:S02]  /*105410*/  IMAD.MOV.U32 R234, RZ, RZ, R236 ;  /* 0x000000ffffea7224 */ /* 0x000fc400078e00ec */
[----:B------:R-:W3:Y:S01]  /*105420*/  LDL R236, [R1+0x2d4c] ;  /* 0x002d4c0001ec7983 */ /* 0x000ee20000100800 */
[----:B--2---:R-:W-:-:S03]  /*105430*/  IMAD.MOV.U32 R233, RZ, RZ, R235 ;  /* 0x000000ffffe97224 */ /* 0x004fc600078e00eb */
[----:B------:R-:W2:Y:S01]  /*105440*/  LDL R235, [R1+0x2fcc] ;  /* 0x002fcc0001eb7983 */ /* 0x000ea20000100800 */
[----:B-1----:R-:W-:Y:S01]  /*105450*/  IMAD.MOV.U32 R5, RZ, RZ, R213 ;  /* 0x000000ffff057224 */ /* 0x002fe200078e00d5 */
[----:B------:R-:W-:Y:S01]  /*105460*/  MOV R213, R216 ;  /* 0x000000d800d57202 */ /* 0x000fe20000000f00 */
[----:B------:R-:W-:Y:S01]  /*105470*/  IMAD.MOV.U32 R216, RZ, RZ, R218 ;  /* 0x000000ffffd87224 */ /* 0x000fe200078e00da */
[----:B------:R-:W-:Y:S01]  /*105480*/  MOV R4, R214 ;  /* 0x000000d600047202 */ /* 0x000fe20000000f00 */
[----:B------:R-:W-:Y:S01]  /*105490*/  IMAD.MOV.U32 R218, RZ, RZ, R220 ;  /* 0x000000ffffda7224 */ /* 0x000fe200078e00dc */
[----:B------:R-:W-:Y:S01]  /*1054a0*/  MOV R220, R222 ;  /* 0x000000de00dc7202 */ /* 0x000fe20000000f00 */
[----:B------:R-:W-:Y:S02]  /*1054b0*/  IMAD.MOV.U32 R214, RZ, RZ, R215 ;  /* 0x000000ffffd67224 */ /* 0x000fe400078e00d7 */
[----:B------:R-:W-:Y:S01]  /*1054c0*/  IMAD.MOV.U32 R222, RZ, RZ, R224 ;  /* 0x000000ffffde7224 */ /* 0x000fe200078e00e0 */
[----:B------:R1:W-:Y:S01]  /*1054d0*/  LDGSTS.E [R3+0x2400], desc[UR74][R4.64], P0 ;  /* 0x0240000004037fae */ /* 0x0003e200081a104a */
        /* <DEDUP_REMOVED lines=12> */
[----:B---3--:R-:W-:-:S02]  /*1055a0*/  MOV R234, R236 ;  /* 0x000000ec00ea7202 */ /* 0x008fc40000000f00 */
[----:B------:R-:W3:Y:S01]  /*1055b0*/  LDL R236, [R1+0x2fd0] ;  /* 0x002fd00001ec7983 */ /* 0x000ee20000100800 */
[----:B--2---:R-:W-:Y:S02]  /*1055c0*/  IMAD.MOV.U32 R233, RZ, RZ, R235 ;  /* 0x000000ffffe97224 */ /* 0x004fe400078e00eb */
[----:B------:R-:W-:Y:S02]  /*1055d0*/  IMAD.MOV.U32 R235, RZ, RZ, R237 ;  /* 0x000000ffffeb7224 */ /* 0x000fe400078e00ed */
[----:B------:R-:W2:Y:S01]  /*1055e0*/  LDL R237, [R1+0x2d54] ;  /* 0x002d540001ed7983 */ /* 0x000ea20000100800 */
[----:B-1----:R-:W-:Y:S02]  /*1055f0*/  IMAD.MOV.U32 R4, RZ, RZ, R214 ;  /* 0x000000ffff047224 */ /* 0x002fe400078e00d6 */
        /* <DEDUP_REMOVED lines=8> */
[----:B------:R1:W-:Y:S01]  /*105680*/  LDGSTS.E [R3+0x2500], desc[UR74][R4.64], P1 ;  /* 0x0250000004037fae */ /* 0x0003e200089a104a */
        /* <DEDUP_REMOVED lines=11> */
[----:B---3--:R-:W-:Y:S01]  /*105740*/  IMAD.MOV.U32 R234, RZ, RZ, R236 ;  /* 0x000000ffffea7224 */ /* 0x008fe200078e00ec */
[----:B------:R-:W-:Y:S02]  /*105750*/  MOV R236, R238 ;  /* 0x000000ee00ec7202 */ /* 0x000fe40000000f00 */
[----:B------:R-:W3:Y:S01]  /*105760*/  LDL R238, [R1+0x2dcc] ;  /* 0x002dcc0001ee7983 */ /* 0x000ee20000100800 */
[----:B--2---:R-:W-:-:S03]  /*105770*/  IMAD.MOV.U32 R235, RZ, RZ, R237 ;  /* 0x000000ffffeb7224 */ /* 0x004fc600078e00ed */
[----:B------:R-:W2:Y:S01]  /*105780*/  LDL R237, [R1+0x303c] ;  /* 0x00303c0001ed7983 */ /* 0x000ea20000100800 */
[----:B-1----:R-:W-:Y:S02]  /*105790*/  IMAD.MOV.U32 R5, RZ, RZ, R213 ;  /* 0x000000ffff057224 */ /* 0x002fe400078e00d5 */
        /* <DEDUP_REMOVED lines=20> */
[----:B---3--:R-:W-:Y:S02]  /*1058e0*/  IMAD.MOV.U32 R236, RZ, RZ, R238 ;  /* 0x000000ffffec7224 */ /* 0x008fe400078e00ee */
[----:B------:R-:W3:Y:S01]  /*1058f0*/  LDL R238, [R1+0x30b0] ;  /* 0x0030b00001ee7983 */ /* 0x000ee20000100800 */
[----:B--2---:R-:W-:Y:S01]  /*105900*/  MOV R235, R237 ;  /* 0x000000ed00eb7202 */ /* 0x004fe20000000f00 */
[----:B------:R-:W-:Y:S02]  /*105910*/  IMAD.MOV.U32 R237, RZ, RZ, R239 ;  /* 0x000000ffffed7224 */ /* 0x000fe400078e00ef */
[----:B------:R-:W2:Y:S01]  /*105920*/  LDL R239, [R1+0x2dd4] ;  /* 0x002dd40001ef7983 */ /* 0x000ea20000100800 */
[----:B-1----:R-:W-:Y:S01]  /*105930*/  MOV R4, R214 ;  /* 0x000000d600047202 */ /* 0x002fe20000000f00 */
[----:B------:R-:W-:-:S02]  /*105940*/  IMAD.MOV.U32 R214, RZ, RZ, R215 ;  /* 0x000000ffffd67224 */ /* 0x000fc400078e00d7 */
        /* <DEDUP_REMOVED lines=19> */
[----:B---3--:R-:W-:Y:S02]  /*105a80*/  IMAD.MOV.U32 R236, RZ, RZ, R238 ;  /* 0x000000ffffec7224 */ /* 0x008fe400078e00ee */
[----:B------:R-:W-:Y:S02]  /*105a90*/  IMAD.MOV.U32 R238, RZ, RZ, R240 ;  /* 0x000000ffffee7224 */ /* 0x000fe400078e00f0 */
[----:B------:R-:W3:Y:S01]  /*105aa0*/  LDL R240, [R1+0x2e48] ;  /* 0x002e480001f07983 */ /* 0x000ee20000100800 */
[----:B--2---:R-:W-:-:S03]  /*105ab0*/  MOV R237, R239 ;  /* 0x000000ef00ed7202 */ /* 0x004fc60000000f00 */
[----:B------:R-:W2:Y:S01]  /*105ac0*/  LDL R239, [R1+0x2e4c] ;  /* 0x002e4c0001ef7983 */ /* 0x000ea20000100800 */
[----:B-1----:R-:W-:Y:S01]  /*105ad0*/  MOV R5, R213 ;  /* 0x000000d500057202 */ /* 0x002fe20000000f00 */
[----:B------:R-:W-:Y:S02]  /*105ae0*/  IMAD.MOV.U32 R213, RZ, RZ, R216 ;  /* 0x000000ffffd57224 */ /* 0x000fe400078e00d8 */
        /* <DEDUP_REMOVED lines=19> */
[----:B---3--:R-:W-:-:S02]  /*105c20*/  IMAD.MOV.U32 R238, RZ, RZ, R240 ;  /* 0x000000ffffee7224 */ /* 0x008fc400078e00f0 */
[----:B------:R-:W3:Y:S01]  /*105c30*/  LDL R240, [R1+0x2e50] ;  /* 0x002e500001f07983 */ /* 0x000ee20000100800 */
[----:B--2---:R-:W-:Y:S01]  /*105c40*/  IMAD.MOV.U32 R237, RZ, RZ, R239 ;  /* 0x000000ffffed7224 */ /* 0x004fe200078e00ef */
[----:B------:R-:W-:Y:S02]  /*105c50*/  MOV R239, R241 ;  /* 0x000000f100ef7202 */ /* 0x000fe40000000f00 */
[----:B------:R-:W2:Y:S01]  /*105c60*/  LDL R241, [R1+0x2ecc] ;  /* 0x002ecc0001f17983 */ /* 0x000ea20000100800 */
[----:B-1----:R-:W-:Y:S01]  /*105c70*/  IMAD.MOV.U32 R4, RZ, RZ, R214 ;  /* 0x000000ffff047224 */ /* 0x002fe200078e00d6 */
[----:B------:R-:W-:Y:S01]  /*105c80*/  MOV R214, R215 ;  /* 0x000000d700d67202 */ /* 0x000fe20000000f00 */
[----:B------:R-:W-:Y:S02]  /*105c90*/  IMAD.MOV.U32 R5, RZ, RZ, R213 ;  /* 0x000000ffff057224 */ /* 0x000fe400078e00d5 */
        /* <DEDUP_REMOVED lines=8> */
[----:B------:R-:W-:Y:S01]  /*105d20*/  IMAD.MOV.U32 R226, RZ, RZ, R228 ;  /* 0x000000ffffe27224 */ /* 0x000fe200078e00e4 */
[----:B------:R-:W-:Y:S01]  /*105d30*/  MOV R228, R230 ;  /* 0x000000e600e47202 */ /* 0x000fe20000000f00 */
[----:B------:R-:W-:Y:S02]  /*105d40*/  IMAD.MOV.U32 R217, RZ, RZ, R219 ;  /* 0x000000ffffd97224 */ /* 0x000fe400078e00db */
[----:B-1----:R-:W-:Y:S01]  /*105d50*/  IMAD.MOV.U32 R4, RZ, RZ, R214 ;  /* 0x000000ffff047224 */ /* 0x002fe200078e00d6 */
[----:B------:R-:W-:Y:S01]  /*105d60*/  MOV R214, R215 ;  /* 0x000000d700d67202 */ /* 0x000fe20000000f00 */
[----:B------:R-:W-:-:S02]  /*105d70*/  IMAD.MOV.U32 R5, RZ, RZ, R213 ;  /* 0x000000ffff057224 */ /* 0x000fc400078e00d5 */
        /* <DEDUP_REMOVED lines=14> */
[----:B-1----:R-:W-:Y:S02]  /*105e60*/  IMAD.MOV.U32 R4, RZ, RZ, R214 ;  /* 0x000000ffff047224 */ /* 0x002fe400078e00d6 */
        /* <DEDUP_REMOVED lines=16> */
[----:B------:R-:W-:Y:S01]  /*105f70*/  IMAD.MOV.U32 R224, RZ, RZ, R226 ;  /* 0x000000ffffe07224 */ /* 0x000fe200078e00e2 */
[----:B------:R-:W-:Y:S01]  /*105f80*/  MOV R214, R215 ;  /* 0x000000d700d67202 */ /* 0x000fe20000000f00 */
[----:B------:R-:W-:Y:S02]  /*105f90*/  IMAD.MOV.U32 R227, RZ, RZ, R229 ;  /* 0x000000ffffe37224 */ /* 0x000fe400078e00e5 */
[----:B------:R-:W-:Y:S01]  /*105fa0*/  IMAD.MOV.U32 R215, RZ, RZ, R217 ;  /* 0x000000ffffd77224 */ /* 0x000fe200078e00d9 */
[----:B-1----:R-:W-:Y:S01]  /*105fb0*/  MOV R5, R213 ;  /* 0x000000d500057202 */ /* 0x002fe20000000f00 */
[----:B------:R-:W-:-:S02]  /*105fc0*/  IMAD.MOV.U32 R226, RZ, RZ, R228 ;  /* 0x000000ffffe27224 */ /* 0x000fc400078e00e4 */
[----:B------:R-:W-:Y:S02]  /*105fd0*/  IMAD.MOV.U32 R213, RZ, RZ, R216 ;  /* 0x000000ffffd57224 */ /* 0x000fe400078e00d8 */
[----:B------:R-:W-:Y:S02]  /*105fe0*/  IMAD.MOV.U32 R229, RZ, RZ, R237 ;  /* 0x000000ffffe57224 */ /* 0x000fe400078e00ed */
[----:B------:R-:W-:Y:S01]  /*105ff0*/  IMAD.MOV.U32 R217, RZ, RZ, R219 ;  /* 0x000000ffffd97224 */ /* 0x000fe200078e00db */
[----:B------:R-:W-:Y:S01]  /*106000*/  MOV R219, R221 ;  /* 0x000000dd00db7202 */ /* 0x000fe20000000f00 */
        /* <DEDUP_REMOVED lines=18> */
[----:B---3--:R-:W-:Y:S01]  /*106130*/  IMAD.MOV.U32 R238, RZ, RZ, R240 ;  /* 0x000000ffffee7224 */ /* 0x008fe200078e00f0 */
[----:B------:R-:W-:Y:S01]  /*106140*/  MOV R240, R184 ;  /* 0x000000b800f07202 */ /* 0x000fe20000000f00 */
[----:B--2---:R-:W-:Y:S02]  /*106150*/  IMAD.MOV.U32 R239, RZ, RZ, R241 ;  /* 0x000000ffffef7224 */ /* 0x004fe400078e00f1 */
[----:B-1----:R-:W-:Y:S01]  /*106160*/  IMAD.MOV.U32 R5, RZ, RZ, R213 ;  /* 0x000000ffff057224 */ /* 0x002fe200078e00d5 */
[----:B------:R-:W-:Y:S01]  /*106170*/  MOV R4, R214 ;  /* 0x000000d600047202 */ /* 0x000fe20000000f00 */
[----:B------:R-:W-:Y:S01]  /*106180*/  IMAD.MOV.U32 R230, RZ, RZ, R238 ;  /* 0x000000ffffe67224 */ /* 0x000fe200078e00ee */
[----:B------:R-:W2:Y:S01]  /*106190*/  LDL R241, [R1+0x32b4] ;  /* 0x0032b40001f17983 */ /* 0x000ea20000100800 */
[----:B------:R-:W-:Y:S01]  /*1061a0*/  IMAD.MOV.U32 R238, RZ, RZ, R240 ;  /* 0x000000ffffee7224 */ /* 0x000fe200078e00f0 */
[----:B------:R-:W-:-:S02]  /*1061b0*/  MOV R237, R239 ;  /* 0x000000ef00ed7202 */ /* 0x000fc40000000f00 */
[----:B------:R-:W-:Y:S01]  /*1061c0*/  MOV R228, R230 ;  /* 0x000000e600e47202 */ /* 0x000fe20000000f00 */
[----:B------:R-:W-:Y:S01]  /*1061d0*/  IMAD.MOV.U32 R230, RZ, RZ, R238 ;  /* 0x000000ffffe67224 */ /* 0x000fe200078e00ee */
[----:B------:R-:W-:Y:S01]  /*1061e0*/  MOV R213, R216 ;  /* 0x000000d800d57202 */ /* 0x000fe20000000f00 */
[----:B------:R-:W-:Y:S01]  /*1061f0*/  IMAD.MOV.U32 R229, RZ, RZ, R237 ;  /* 0x000000ffffe57224 */ /* 0x000fe200078e00ed */
[----:B------:R1:W-:Y:S01]  /*106200*/  LDGSTS.E [R3+0x6500], desc[UR74][R4.64], P1 ;  /* 0x0650000004037fae */ /* 0x0003e200089a104a */
[----:B------:R-:W-:Y:S02]  /*106210*/  IMAD.MOV.U32 R226, RZ, RZ, R228 ;  /* 0x000000ffffe27224 */ /* 0x000fe400078e00e4 */
[----:B------:R-:W-:Y:S01]  /*106220*/  IMAD.MOV.U32 R228, RZ, RZ, R230 ;  /* 0x000000ffffe47224 */ /* 0x000fe200078e00e6 */
[----:B------:R-:W3:Y:S04]  /*106230*/  LDL R184, [R1+0x32b0] ;  /* 0x0032b00001b87983 */ /* 0x000ee80000100800 */
[----:B------:R-:W2:Y:S01]  /*106240*/  LDL R230, [R1+0x2ed0] ;  /* 0x002ed00001e67983 */ /* 0x000ea20000100800 */
[----:B------:R-:W-:Y:S01]  /*106250*/  MOV R227, R229 ;  /* 0x000000e500e37202 */ /* 0x000fe20000000f00 */
[----:B------:R-:W-:-:S02]  /*106260*/  IMAD.MOV.U32 R229, RZ, RZ, R231 ;  /* 0x000000ffffe57224 */ /* 0x000fc400078e00e7 */
[----:B------:R-:W3:Y:S01]  /*106270*/  LDL R231, [R1+0x2f4c] ;  /* 0x002f4c0001e77983 */ /* 0x000ee20000100800 */
        /* <DEDUP_REMOVED lines=13> */
[----:B------:R-:W-:Y:S02]  /*106350*/  IMAD.MOV.U32 R227, RZ, RZ, R229 ;  /* 0x000000ffffe37224 */ /* 0x000fe400078e00e5 */
[----:B--2---:R-:W-:Y:S02]  /*106360*/  IMAD.MOV.U32 R228, RZ, RZ, R230 ;  /* 0x000000ffffe47224 */ /* 0x004fe400078e00e6 */
[----:B------:R-:W-:Y:S02]  /*106370*/  IMAD.MOV.U32 R230, RZ, RZ, R232 ;  /* 0x000000ffffe67224 */ /* 0x000fe400078e00e8 */
[----:B------:R-:W2:Y:S01]  /*106380*/  LDL R232, [R1+0x2f50] ;  /* 0x002f500001e87983 */ /* 0x000ea20000100800 */
[----:B---3--:R-:W-:-:S03]  /*106390*/  MOV R229, R231 ;  /* 0x000000e700e57202 */ /* 0x008fc60000000f00 */
[----:B------:R-:W3:Y:S01]  /*1063a0*/  LDL R231, [R1+0x2f54] ;  /* 0x002f540001e77983 */ /* 0x000ee20000100800 */
        /* <DEDUP_REMOVED lines=13> */
[----:B------:R-:W-:Y:S02]  /*106480*/  IMAD.MOV.U32 R228, RZ, RZ, R230 ;  /* 0x000000ffffe47224 */ /* 0x000fe400078e00e6 */
[----:B------:R-:W-:Y:S01]  /*106490*/  IMAD.MOV.U32 R219, RZ, RZ, R221 ;  /* 0x000000ffffdb7224 */ /* 0x000fe200078e00dd */
[----:B------:R-:W-:Y:S01]  /*1064a0*/  MOV R221, R223 ;  /* 0x000000df00dd7202 */ /* 0x000fe20000000f00 */
[----:B------:R-:W-:Y:S02]  /*1064b0*/  IMAD.MOV.U32 R223, RZ, RZ, R225 ;  /* 0x000000ffffdf7224 */ /* 0x000fe400078e00e1 */
[----:B------:R-:W-:Y:S01]  /*1064c0*/  IMAD.MOV.U32 R225, RZ, RZ, R227 ;  /* 0x000000ffffe17224 */ /* 0x000fe200078e00e3 */
[----:B------:R-:W-:Y:S02]  /*1064d0*/  MOV R227, R229 ;  /* 0x000000e500e37202 */ /* 0x000fe40000000f00 */
[----:B--2---:R-:W-:Y:S02]  /*1064e0*/  MOV R230, R232 ;  /* 0x000000e800e67202 */ /* 0x004fe40000000f00 */
[----:B------:R-:W2:Y:S01]  /*1064f0*/  LDL R232, [R1+0x2fc8] ;  /* 0x002fc80001e87983 */ /* 0x000ea20000100800 */
[----:B---3--:R-:W-:-:S02]  /*106500*/  IMAD.MOV.U32 R229, RZ, RZ, R231 ;  /* 0x000000ffffe57224 */ /* 0x008fc400078e00e7 */
[----:B------:R-:W-:Y:S02]  /*106510*/  IMAD.MOV.U32 R231, RZ, RZ, R233 ;  /* 0x000000ffffe77224 */ /* 0x000fe400078e00e9 */
[----:B------:R-:W3:Y:S01]  /*106520*/  LDL R233, [R1+0x2fd4] ;  /* 0x002fd40001e97983 */ /* 0x000ee20000100800 */
[----:B-1----:R-:W-:Y:S01]  /*106530*/  MOV R5, R213 ;  /* 0x000000d500057202 */ /* 0x002fe20000000f00 */
        /* <DEDUP_REMOVED lines=19> */
[----:B--2---:R-:W-:Y:S01]  /*106670*/  MOV R230, R232 ;  /* 0x000000e800e67202 */ /* 0x004fe20000000f00 */
[----:B------:R-:W-:Y:S02]  /*106680*/  IMAD.MOV.U32 R232, RZ, RZ, R234 ;  /* 0x000000ffffe87224 */ /* 0x000fe400078e00ea */
[----:B------:R-:W2:Y:S01]  /*106690*/  LDL R234, [R1+0x3030] ;  /* 0x0030300001ea7983 */ /* 0x000ea20000100800 */
[----:B---3--:R-:W-:-:S03]  /*1066a0*/  IMAD.MOV.U32 R231, RZ, RZ, R233 ;  /* 0x000000ffffe77224 */ /* 0x008fc600078e00e9 */
[----:B------:R-:W3:Y:S01]  /*1066b0*/  LDL R233, [R1+0x3034] ;  /* 0x0030340001e97983 */ /* 0x000ee20000100800 */
[----:B-1----:R-:W-:Y:S01]  /*1066c0*/  MOV R4, R214 ;  /* 0x000000d600047202 */ /* 0x002fe20000000f00 */
        /* <DEDUP_REMOVED lines=12> */
[----:B------:R-:W4:Y:S01]  /*106790*/  LDL R242, [R1+0x3234] ;  /* 0x0032340001f27983 */ /* 0x000f220000100800 */
[----:B------:R-:W-:-:S02]  /*1067a0*/  IMAD.MOV.U32 R228, RZ, RZ, R230 ;  /* 0x000000ffffe47224 */ /* 0x000fc400078e00e6 */
[----:B------:R-:W-:Y:S01]  /*1067b0*/  IMAD.MOV.U32 R220, RZ, RZ, R221 ;  /* 0x000000ffffdc7224 */ /* 0x000fe200078e00dd */
[----:B------:R1:W-:Y:S01]  /*1067c0*/  LDGSTS.E [R3+0x8400], desc[UR74][R4.64], P0 ;  /* 0x0840000004037fae */ /* 0x0003e200081a104a */
[----:B------:R-:W-:Y:S02]  /*1067d0*/  IMAD.MOV.U32 R230, RZ, RZ, R232 ;  /* 0x000000ffffe67224 */ /* 0x000fe400078e00e8 */
[----:B------:R-:W-:Y:S01]  /*1067e0*/  IMAD.MOV.U32 R221, RZ, RZ, R223 ;  /* 0x000000ffffdd7224 */ /* 0x000fe200078e00df */
[----:B------:R-:W-:Y:S01]  /*1067f0*/  MOV R223, R225 ;  /* 0x000000e100df7202 */ /* 0x000fe20000000f00 */
[----:B------:R-:W-:Y:S02]  /*106800*/  IMAD.MOV.U32 R225, RZ, RZ, R227 ;  /* 0x000000ffffe17224 */ /* 0x000fe400078e00e3 */
[----:B------:R-:W-:Y:S01]  /*106810*/  IMAD.MOV.U32 R227, RZ, RZ, R229 ;  /* 0x000000ffffe37224 */ /* 0x000fe200078e00e5 */
[----:B------:R-:W-:Y:S01]  /*106820*/  MOV R229, R231 ;  /* 0x000000e700e57202 */ /* 0x000fe20000000f00 */
[----:B------:R-:W-:-:S02]  /*106830*/  IMAD.MOV.U32 R239, RZ, RZ, R241 ;  /* 0x000000ffffef7224 */ /* 0x000fc400078e00f1 */
[----:B------:R-:W4:Y:S01]  /*106840*/  LDL R241, [R1+0x31b8] ;  /* 0x0031b80001f17983 */ /* 0x000f220000100800 */
[----:B--2---:R-:W-:-:S03]  /*106850*/  MOV R232, R234 ;  /* 0x000000ea00e87202 */ /* 0x004fc60000000f00 */
[----:B------:R-:W2:Y:S01]  /*106860*/  LDL R234, [R1+0x3038] ;  /* 0x0030380001ea7983 */ /* 0x000ea20000100800 */
[----:B---3--:R-:W-:Y:S02]  /*106870*/  IMAD.MOV.U32 R231, RZ, RZ, R233 ;  /* 0x000000ffffe77224 */ /* 0x008fe400078e00e9 */
[----:B------:R-:W-:Y:S02]  /*106880*/  IMAD.MOV.U32 R233, RZ, RZ, R235 ;  /* 0x000000ffffe97224 */ /* 0x000fe400078e00eb */
[----:B------:R-:W3:Y:S01]  /*106890*/  LDL R235, [R1+0x30b4] ;  /* 0x0030b40001eb7983 */ /* 0x000ee20000100800 */
[----:B-1----:R-:W-:Y:S01]  /*1068a0*/  IMAD.MOV.U32 R4, RZ, RZ, R214 ;  /* 0x000000ffff047224 */ /* 0x002fe200078e00d6 */
[----:B------:R-:W-:Y:S01]  /*1068b0*/  MOV R5, R213 ;  /* 0x000000d500057202 */ /* 0x000fe20000000f00 */
[----:B------:R-:W-:Y:S02]  /*1068c0*/  IMAD.MOV.U32 R214, RZ, RZ, R221 ;  /* 0x000000ffffd67224 */ /* 0x000fe400078e00dd */
[----:B------:R-:W-:Y:S01]  /*1068d0*/  IMAD.MOV.U32 R213, RZ, RZ, R222 ;  /* 0x000000ffffd57224 */ /* 0x000fe200078e00de */
[----:B------:R-:W-:Y:S01]  /*1068e0*/  MOV R222, R229 ;  /* 0x000000e500de7202 */ /* 0x000fe20000000f00 */
[----:B------:R-:W-:Y:S01]  /*1068f0*/  IMAD.MOV.U32 R221, RZ, RZ, R230 ;  /* 0x000000ffffdd7224 */ /* 0x000fe200078e00e6 */
[----:B------:R-:W3:Y:S04]  /*106900*/  LDL R229, [R1+0x30b8] ;  /* 0x0030b80001e57983 */ /* 0x000ee80000100800 */
[----:B------:R-:W3:Y:S04]  /*106910*/  LDL R230, [R1+0x30bc] ;  /* 0x0030bc0001e67983 */ /* 0x000ee80000100800 */
[----:B------:R1:W-:Y:S02]  /*106920*/  LDGSTS.E [R3+0x8500], desc[UR74][R4.64], P1 ;  /* 0x0850000004037fae */ /* 0x0003e400089a104a */
[----:B-1----:R-:W-:Y:S01]  /*106930*/  IMAD.MOV.U32 R4, RZ, RZ, R216 ;  /* 0x000000ffff047224 */ /* 0x002fe200078e00d8 */
[----:B------:R-:W-:Y:S01]  /*106940*/  MOV R216, R223 ;  /* 0x000000df00d87202 */ /* 0x000fe20000000f00 */
[----:B------:R-:W-:Y:S01]  /*106950*/  IMAD.MOV.U32 R5, RZ, RZ, R215 ;  /* 0x000000ffff057224 */ /* 0x000fe200078e00d7 */
[----:B------:R-:W-:Y:S01]  /*106960*/  MOV R223, R232 ;  /* 0x000000e800df7202 */ /* 0x000fe20000000f00 */
[----:B------:R-:W-:Y:S01]  /*106970*/  IMAD.MOV.U32 R215, RZ, RZ, R224 ;  /* 0x000000ffffd77224 */ /* 0x000fe200078e00e0 */
[----:B------:R-:W3:Y:S01]  /*106980*/  LDL R232, [R1+0x3134] ;  /* 0x0031340001e87983 */ /* 0x000ee20000100800 */
[----:B------:R-:W-:-:S03]  /*106990*/  IMAD.MOV.U32 R224, RZ, RZ, R231 ;  /* 0x000000ffffe07224 */ /* 0x000fc600078e00e7 */
[----:B------:R-:W3:Y:S04]  /*1069a0*/  LDL R231, [R1+0x3130] ;  /* 0x0031300001e77983 */ /* 0x000ee80000100800 */
[----:B------:R1:W-:Y:S02]  /*1069b0*/  LDGSTS.E [R3+0x9400], desc[UR74][R4.64], P0 ;  /* 0x0940000004037fae */ /* 0x0003e400081a104a */
[----:B-1----:R-:W-:Y:S01]  /*1069c0*/  MOV R4, R218 ;  /* 0x000000da00047202 */ /* 0x002fe20000000f00 */
[----:B------:R-:W-:Y:S01]  /*1069d0*/  IMAD.MOV.U32 R5, RZ, RZ, R217 ;  /* 0x000000ffff057224 */ /* 0x000fe200078e00d9 */
[----:B------:R-:W-:Y:S01]  /*1069e0*/  MOV R217, R226 ;  /* 0x000000e200d97202 */ /* 0x000fe20000000f00 */
[----:B------:R-:W-:Y:S02]  /*1069f0*/  IMAD.MOV.U32 R218, RZ, RZ, R225 ;  /* 0x000000ffffda7224 */ /* 0x000fe400078e00e1 */
[----:B------:R-:W-:Y:S01]  /*106a00*/  IMAD.MOV.U32 R226, RZ, RZ, R233 ;  /* 0x000000ffffe27224 */ /* 0x000fe200078e00e9 */
[----:B------:R1:W-:Y:S04]  /*106a10*/  LDGSTS.E [R3+0x9500], desc[UR74][R4.64], P1 ;  /* 0x0950000004037fae */ /* 0x0003e800089a104a */
[----:B------:R-:W3:Y:S01]  /*106a20*/  LDL R233, [R1+0x3138] ;  /* 0x0031380001e97983 */ /* 0x000ee20000100800 */
[----:B-1----:R-:W-:Y:S01]  /*106a30*/  IMAD.MOV.U32 R4, RZ, RZ, R220 ;  /* 0x000000ffff047224 */ /* 0x002fe200078e00dc */
[----:B------:R-:W-:Y:S01]  /*106a40*/  MOV R5, R219 ;  /* 0x000000db00057202 */ /* 0x000fe20000000f00 */
[----:B------:R-:W-:-:S02]  /*106a50*/  IMAD.MOV.U32 R220, RZ, RZ, R227 ;  /* 0x000000ffffdc7224 */ /* 0x000fc400078e00e3 */
[----:B------:R-:W-:Y:S02]  /*106a60*/  IMAD.MOV.U32 R219, RZ, RZ, R228 ;  /* 0x000000ffffdb7224 */ /* 0x000fe400078e00e4 */
[----:B------:R-:W-:Y:S02]  /*106a70*/  IMAD.MOV.U32 R227, RZ, RZ, R236 ;  /* 0x000000ffffe37224 */ /* 0x000fe400078e00ec */
[----:B------:R-:W-:Y:S01]  /*106a80*/  IMAD.MOV.U32 R238, RZ, RZ, R240 ;  /* 0x000000ffffee7224 */ /* 0x000fe200078e00f0 */
[----:B------:R-:W3:Y:S01]  /*106a90*/  LDL R236, [R1+0x31b4] ;  /* 0x0031b40001ec7983 */ /* 0x000ee20000100800 */
[----:B----4-:R-:W-:-:S03]  /*106aa0*/  MOV R240, R242 ;  /* 0x000000f200f07202 */ /* 0x010fc60000000f00 */
[----:B------:R-:W4:Y:S01]  /*106ab0*/  LDL R242, [R1+0x323c] ;  /* 0x00323c0001f27983 */ /* 0x000f220000100800 */
[----:B------:R-:W-:Y:S01]  /*106ac0*/  MOV R237, R239 ;  /* 0x000000ef00ed7202 */ /* 0x000fe20000000f00 */
[----:B------:R-:W-:Y:S02]  /*106ad0*/  IMAD.MOV.U32 R239, RZ, RZ, R241 ;  /* 0x000000ffffef7224 */ /* 0x000fe400078e00f1 */
[----:B------:R-:W-:Y:S01]  /*106ae0*/  IMAD.MOV.U32 R241, RZ, RZ, R243 ;  /* 0x000000fffff17224 */ /* 0x000fe200078e00f3 */
[----:B------:R1:W-:Y:S04]  /*106af0*/  LDGSTS.E [R3+0xa400], desc[UR74][R4.64], P0 ;  /* 0x0a40000004037fae */ /* 0x0003e800081a104a */
[----:B------:R-:W4:Y:S01]  /*106b00*/  LDL R243, [R1+0x3238] ;  /* 0x0032380001f37983 */ /* 0x000f220000100800 */
[----:B--2---:R-:W-:-:S03]  /*106b10*/  IMAD.MOV.U32 R225, RZ, RZ, R234 ;  /* 0x000000ffffe17224 */ /* 0x004fc600078e00ea */
[----:B------:R-:W2:Y:S01]  /*106b20*/  LDL R234, [R1+0x313c] ;  /* 0x00313c0001ea7983 */ /* 0x000ea20000100800 */
[----:B---3--:R-:W-:-:S03]  /*106b30*/  MOV R228, R235 ;  /* 0x000000eb00e47202 */ /* 0x008fc60000000f00 */
[----:B------:R-:W3:Y:S01]  /*106b40*/  LDL R235, [R1+0x31b0] ;  /* 0x0031b00001eb7983 */ /* 0x000ee20000100800 */
[----:B-1----:R-:W-:Y:S01]  /*106b50*/  IMAD.MOV.U32 R4, RZ, RZ, R214 ;  /* 0x000000ffff047224 */ /* 0x002fe200078e00d6 */
[----:B------:R-:W-:-:S05]  /*106b60*/  MOV R5, R213 ;  /* 0x000000d500057202 */ /* 0x000fca0000000f00 */
[----:B------:R1:W-:Y:S02]  /*106b70*/  LDGSTS.E [R3+0xa500], desc[UR74][R4.64], P1 ;  /* 0x0a50000004037fae */ /* 0x0003e400089a104a */
[----:B-1----:R-:W-:Y:S02]  /*106b80*/  IMAD.MOV.U32 R4, RZ, RZ, R216 ;  /* 0x000000ffff047224 */ /* 0x002fe400078e00d8 */
[----:B------:R-:W-:-:S05]  /*106b90*/  IMAD.MOV.U32 R5, RZ, RZ, R215 ;  /* 0x000000ffff057224 */ /* 0x000fca00078e00d7 */
[----:B------:R1:W-:Y:S02]  /*106ba0*/  LDGSTS.E [R3+0xb400], desc[UR74][R4.64], P0 ;  /* 0x0b40000004037fae */ /* 0x0003e400081a104a */
[----:B-1----:R-:W-:Y:S01]  /*106bb0*/  MOV R4, R218 ;  /* 0x000000da00047202 */ /* 0x002fe20000000f00 */
[----:B------:R-:W-:-:S05]  /*106bc0*/  IMAD.MOV.U32 R5, RZ, RZ, R217 ;  /* 0x000000ffff057224 */ /* 0x000fca00078e00d9 */
[----:B------:R1:W-:Y:S02]  /*106bd0*/  LDGSTS.E [R3+0xb500], desc[UR74][R4.64], P1 ;  /* 0x0b50000004037fae */ /* 0x0003e400089a104a */
[----:B-1----:R-:W-:Y:S01]  /*106be0*/  IMAD.MOV.U32 R4, RZ, RZ, R220 ;  /* 0x000000ffff047224 */ /* 0x002fe200078e00dc */
[----:B------:R-:W-:-:S05]  /*106bf0*/  MOV R5, R219 ;  /* 0x000000db00057202 */ /* 0x000fca0000000f00 */
[----:B------:R1:W-:Y:S02]  /*106c00*/  LDGSTS.E [R3+0xc400], desc[UR74][R4.64], P0 ;  /* 0x0c40000004037fae */ /* 0x0003e400081a104a */
[----:B-1----:R-:W-:Y:S02]  /*106c10*/  IMAD.MOV.U32 R4, RZ, RZ, R222 ;  /* 0x000000ffff047224 */ /* 0x002fe400078e00de */
[----:B------:R-:W-:Y:S01]  /*106c20*/  IMAD.MOV.U32 R5, RZ, RZ, R221 ;  /* 0x000000ffff057224 */ /* 0x000fe200078e00dd */
[----:B------:R-:W3:Y:S04]  /*106c30*/  LDL R222, [R1+0x32bc] ;  /* 0x0032bc0001de7983 */ /* 0x000ee80000100800 */
[----:B------:R-:W3:Y:S04]  /*106c40*/  LDL R221, [R1+0x32b8] ;  /* 0x0032b80001dd7983 */ /* 0x000ee80000100800 */
[----:B------:R1:W-:Y:S02]  /*106c50*/  LDGSTS.E [R3+0xc500], desc[UR74][R4.64], P1 ;  /* 0x0c50000004037fae */ /* 0x0003e400089a104a */
[----:B-1----:R-:W-:Y:S01]  /*106c60*/  MOV R4, R224 ;  /* 0x000000e000047202 */ /* 0x002fe20000000f00 */
[----:B------:R-:W-:Y:S01]  /*106c70*/  IMAD.MOV.U32 R5, RZ, RZ, R223 ;  /* 0x000000ffff057224 */ /* 0x000fe200078e00df */
[----:B------:R-:W3:Y:S04]  /*106c80*/  LDL R224, [R1+0x3334] ;  /* 0x0033340001e07983 */ /* 0x000ee80000100800 */
[----:B------:R-:W3:Y:S04]  /*106c90*/  LDL R223, [R1+0x3330] ;  /* 0x0033300001df7983 */ /* 0x000ee80000100800 */
[----:B------:R1:W-:Y:S02]  /*106ca0*/  LDGSTS.E [R3+0xd400], desc[UR74][R4.64], P0 ;  /* 0x0d40000004037fae */ /* 0x0003e400081a104a */
[----:B-1----:R-:W-:Y:S01]  /*106cb0*/  IMAD.MOV.U32 R4, RZ, RZ, R226 ;  /* 0x000000ffff047224 */ /* 0x002fe200078e00e2 */
[----:B------:R-:W-:Y:S01]  /*106cc0*/  MOV R5, R225 ;  /* 0x000000e100057202 */ /* 0x000fe20000000f00 */
[----:B------:R-:W3:Y:S04]  /*106cd0*/  LDL R226, [R1+0x333c] ;  /* 0x00333c0001e27983 */ /* 0x000ee80000100800 */
[----:B------:R-:W3:Y:S04]  /*106ce0*/  LDL R225, [R1+0x3338] ;  /* 0x0033380001e17983 */ /* 0x000ee80000100800 */
[----:B------:R1:W-:Y:S02]  /*106cf0*/  LDGSTS.E [R3+0xd500], desc[UR74][R4.64], P1 ;  /* 0x0d50000004037fae */ /* 0x0003e400089a104a */
[----:B-1----:R-:W-:-:S02]  /*106d00*/  IMAD.MOV.U32 R4, RZ, RZ, R228 ;  /* 0x000000ffff047224 */ /* 0x002fc400078e00e4 */
        /* <DEDUP_REMOVED lines=15> */
[----:B------:R-:W3:Y:S01]  /*106e00*/  LDL R233, [R1+0x3438] ;  /* 0x0034380001e97983 */ /* 0x000ee20000100800 */
[----:B------:R-:W-:Y:S01]  /*106e10*/  IMAD.MOV.U32 R220, RZ, RZ, R237 ;  /* 0x000000ffffdc7224 */ /* 0x000fe200078e00ed */
[----:B------:R-:W-:Y:S02]  /*106e20*/  MOV R214, R238 ;  /* 0x000000ee00d67202 */ /* 0x000fe40000000f00 */
[----:B------:R-:W3:Y:S04]  /*106e30*/  LDL R237, [R1+0x34c8] ;  /* 0x0034c80001ed7983 */ /* 0x000ee80000100800 */
[----:B------:R-:W3:Y:S01]  /*106e40*/  LDL R238, [R1+0x34cc] ;  /* 0x0034cc0001ee7983 */ /* 0x000ee20000100800 */
[----:B------:R-:W-:Y:S02]  /*106e50*/  IMAD.MOV.U32 R213, RZ, RZ, R239 ;  /* 0x000000ffffd57224 */ /* 0x000fe400078e00ef */
[----:B------:R-:W-:Y:S01]  /*106e60*/  IMAD.MOV.U32 R216, RZ, RZ, R240 ;  /* 0x000000ffffd87224 */ /* 0x000fe200078e00f0 */
[----:B------:R-:W3:Y:S04]  /*106e70*/  LDL R239, [R1+0x3540] ;  /* 0x0035400001ef7983 */ /* 0x000ee80000100800 */
[----:B------:R-:W3:Y:S01]  /*106e80*/  LDL R240, [R1+0x3544] ;  /* 0x0035440001f07983 */ /* 0x000ee20000100800 */
[----:B------:R-:W-:Y:S01]  /*106e90*/  MOV R215, R241 ;  /* 0x000000f100d77202 */ /* 0x000fe20000000f00 */
[----:B----4-:R-:W-:-:S02]  /*106ea0*/  IMAD.MOV.U32 R218, RZ, RZ, R242 ;  /* 0x000000ffffda7224 */ /* 0x010fc400078e00f2 */
[----:B------:R-:W4:Y:S04]  /*106eb0*/  LDL R241, [R1+0x3548] ;  /* 0x0035480001f17983 */ /* 0x000f280000100800 */
[----:B------:R-:W4:Y:S01]  /*106ec0*/  LDL R242, [R1+0x354c] ;  /* 0x00354c0001f27983 */ /* 0x000f220000100800 */
[----:B------:R-:W-:Y:S01]  /*106ed0*/  IMAD.MOV.U32 R217, RZ, RZ, R243 ;  /* 0x000000ffffd97224 */ /* 0x000fe200078e00f3 */
[----:B------:R-:W-:Y:S02]  /*106ee0*/  MOV R219, R184 ;  /* 0x000000b800db7202 */ /* 0x000fe40000000f00 */
[----:B------:R-:W4:Y:S04]  /*106ef0*/  LDL R243, [R1+0x35c8] ;  /* 0x0035c80001f37983 */ /* 0x000f280000100800 */
[----:B------:R-:W4:Y:S01]  /*106f00*/  LDL R184, [R1+0x35cc] ;  /* 0x0035cc0001b87983 */ /* 0x000f220000100800 */
[----:B--2---:R-:W-:-:S03]  /*106f10*/  IMAD.MOV.U32 R4, RZ, RZ, R234 ;  /* 0x000000ffff047224 */ /* 0x004fc600078e00ea */
[----:B------:R-:W2:Y:S04]  /*106f20*/  LDL R234, [R1+0x343c] ;  /* 0x00343c0001ea7983 */ /* 0x000ea80000100800 */
[----:B------:R1:W-:Y:S02]  /*106f30*/  LDGSTS.E [R3+0xf500], desc[UR74][R4.64], P1 ;  /* 0x0f50000004037fae */ /* 0x0003e400089a104a */
[----:B-1----:R-:W-:Y:S01]  /*106f40*/  MOV R4, R236 ;  /* 0x000000ec00047202 */ /* 0x002fe20000000f00 */
[----:B---3--:R-:W-:Y:S01]  /*106f50*/  IMAD.MOV.U32 R5, RZ, RZ, R235 ;  /* 0x000000ffff057224 */ /* 0x008fe200078e00eb */
[----:B------:R-:W3:Y:S04]  /*106f60*/  LDL R236, [R1+0x34c4] ;  /* 0x0034c40001ec7983 */ /* 0x000ee80000100800 */
[----:B------:R-:W4:Y:S04]  /*106f70*/  LDL R235, [R1+0x34c0] ;  /* 0x0034c00001eb7983 */ /* 0x000f280000100800 */
[----:B------:R-:W4:Y:S04]  /*106f80*/  LDL.LU.64 R6, [R1+0x2888] ;  /* 0x0028880001067983 */ /* 0x000f280000300a00 */
[----:B------:R-:W4:Y:S04]  /*106f90*/  LDL.LU.64 R8, [R1+0x2880] ;  /* 0x0028800001087983 */ /* 0x000f280000300a00 */
[----:B------:R1:W-:Y:S04]  /*106fa0*/  LDGSTS.E [R3+0x10400], desc[UR74][R4.64], P0 ;  /* 0x1040000004037fae */ /* 0x0003e800081a104a */
[----:B------:R-:W4:Y:S04]  /*106fb0*/  LDL.LU.64 R10, [R1+0x2878] ;  /* 0x00287800010a7983 */ /* 0x000f280000300a00 */
[----:B------:R-:W4:Y:S01]  /*106fc0*/  LDL.LU.64 R12, [R1+0x2870] ;  /* 0x00287000010c7983 */ /* 0x000f220000300a00 */
[----:B-1----:R-:W-:-:S03]  /*106fd0*/  IMAD.MOV.U32 R4, RZ, RZ, R214 ;  /* 0x000000ffff047224 */ /* 0x002fc600078e00d6 */
[----:B------:R-:W4:Y:S01]  /*106fe0*/  LDL.LU.64 R14, [R1+0x2868] ;  /* 0x00286800010e7983 */ /* 0x000f220000300a00 */
[----:B------:R-:W-:-:S03]  /*106ff0*/  IMAD.MOV.U32 R5, RZ, RZ, R213 ;  /* 0x000000ffff057224 */ /* 0x000fc600078e00d5 */
[----:B------:R-:W4:Y:S04]  /*107000*/  LDL.LU.64 R16, [R1+0x2860] ;  /* 0x0028600001107983 */ /* 0x000f280000300a00 */
[----:B------:R1:W-:Y:S04]  /*107010*/  LDGSTS.E [R3+0x10500], desc[UR74][R4.64], P1 ;  /* 0x1050000004037fae */ /* 0x0003e800089a104a */
[----:B------:R-:W4:Y:S04]  /*107020*/  LDL.LU.64 R18, [R1+0x2858] ;  /* 0x0028580001127983 */ /* 0x000f280000300a00 */
[----:B------:R-:W4:Y:S01]  /*107030*/  LDL.LU.64 R20, [R1+0x2850] ;  /* 0x0028500001147983 */ /* 0x000f220000300a00 */
[----:B-1----:R-:W-:Y:S01]  /*107040*/  MOV R4, R216 ;  /* 0x000000d800047202 */ /* 0x002fe20000000f00 */
[----:B------:R-:W-:-:S02]  /*107050*/  IMAD.MOV.U32 R5, RZ, RZ, R215 ;  /* 0x000000ffff057224 */ /* 0x000fc400078e00d7 */
[----:B------:R-:W4:Y:S04]  /*107060*/  LDL.LU.64 R22, [R1+0x2848] ;  /* 0x0028480001167983 */ /* 0x000f280000300a00 */
[----:B------:R1:W-:Y:S04]  /*107070*/  LDGSTS.E [R3+0x11400], desc[UR74][R4.64], P0 ;  /* 0x1140000004037fae */ /* 0x0003e800081a104a */
[----:B------:R-:W4:Y:S04]  /*107080*/  LDL.LU.64 R24, [R1+0x2840] ;  /* 0x0028400001187983 */ /* 0x000f280000300a00 */
[----:B------:R-:W4:Y:S01]  /*107090*/  LDL.LU.64 R26, [R1+0x2838] ;  /* 0x00283800011a7983 */ /* 0x000f220000300a00 */
[----:B-1----:R-:W-:Y:S01]  /*1070a0*/  IMAD.MOV.U32 R4, RZ, RZ, R218 ;  /* 0x000000ffff047224 */ /* 0x002fe200078e00da */
[----:B------:R-:W-:-:S02]  /*1070b0*/  MOV R5, R217 ;  /* 0x000000d900057202 */ /* 0x000fc40000000f00 */
        /* <DEDUP_REMOVED lines=49> */
[----:B-1----:R-:W-:Y:S01]  /*1073d0*/  IMAD.MOV.U32 R5, RZ, RZ, R233 ;  /* 0x000000ffff057224 */ /* 0x002fe200078e00e9 */
[----:B--2---:R-:W-:-:S05]  /*1073e0*/  MOV R4, R234 ;  /* 0x000000ea00047202 */ /* 0x004fca0000000f00 */
[----:B------:R3:W-:Y:S02]  /*1073f0*/  LDGSTS.E [R3+0x15500], desc[UR74][R4.64], P1 ;  /* 0x1550000004037fae */ /* 0x0007e400089a104a */
[----:B---3--:R-:W-:Y:S01]  /*107400*/  IMAD.MOV.U32 R4, RZ, RZ, R236 ;  /* 0x000000ffff047224 */ /* 0x008fe200078e00ec */
[----:B----4-:R-:W-:-:S05]  /*107410*/  MOV R5, R235 ;  /* 0x000000eb00057202 */ /* 0x010fca0000000f00 */
        /* <DEDUP_REMOVED lines=56> */
[----:B------:R-:W-:Y:S02]  /*1077a0*/  IMAD.MOV.U32 R5, RZ, RZ, R83 ;  /* 0x000000ffff057224 */ /* 0x000fe400078e0053 */
[----:B------:R-:W2:Y:S04]  /*1077b0*/  LDL.LU.64 R82, [R1+0x2758] ;  /* 0x0027580001527983 */ /* 0x000ea80000300a00 */
[----:B------:R-:W3:Y:S04]  /*1077c0*/  LDL.LU.64 R84, [R1+0x2750] ;  /* 0x0027500001547983 */ /* 0x000ee80000300a00 */
[----:B------:R-:W4:Y:S04]  /*1077d0*/  LDL.LU.64 R86, [R1+0x2748] ;  /* 0x0027480001567983 */ /* 0x000f280000300a00 */
        /* <DEDUP_REMOVED lines=13> */
[----:B------:R-:W2:Y:S04]  /*1078b0*/  LDL.LU R225, [R1+0x538] ;  /* 0x0005380001e17983 */ /* 0x000ea80000300800 */
[----:B------:R-:W2:Y:S04]  /*1078c0*/  LDL.LU R226, [R1+0x53c] ;  /* 0x00053c0001e27983 */ /* 0x000ea80000300800 */
[----:B------:R-:W2:Y:S04]  /*1078d0*/  LDL.LU R227, [R1+0x540] ;  /* 0x0005400001e37983 */ /* 0x000ea80000300800 */
[----:B------:R-:W2:Y:S04]  /*1078e0*/  LDL.LU R228, [R1+0x544] ;  /* 0x0005440001e47983 */ /* 0x000ea80000300800 */
[----:B------:R-:W2:Y:S04]  /*1078f0*/  LDL.LU R229, [R1+0x548] ;  /* 0x0005480001e57983 */ /* 0x000ea80000300800 */
        /* <DEDUP_REMOVED lines=15> */
[----:B------:R1:W-:Y:S02]  /*1079f0*/  LDGSTS.E [R3+0x1f500], desc[UR74][R4.64], P1 ;  /* 0x1f50000004037fae */ /* 0x0003e400089a104a */
[----:B-1----:R-:W-:-:S04]  /*107a00*/  IADD3 R4, P2, PT, R6, UR15, RZ ;  /* 0x0000000f06047c10 */ /* 0x002fc8000ff5e0ff */
        /* <DEDUP_REMOVED lines=104> */
[----:B------:R-:W-:Y:S02]  /*108090*/  IADD3.X R107, PT, PT, R109, UR9, RZ, P2, !PT ;  /* 0x000000096d6b7c10 */ /* 0x000fe400097fe4ff */
[----:B------:R-:W-:Y:S01]  /*1080a0*/  IADD3 R108, P2, PT, R110, UR15, RZ ;  /* 0x0000000f6e6c7c10 */ /* 0x000fe2000ff5e0ff */
[----:B------:R-:W-:Y:S01]  /*1080b0*/  IMAD.MOV.U32 R136, RZ, RZ, R228 ;  /* 0x000000ffff887224 */ /* 0x000fe200078e00e4 */
[----:B------:R-:W-:Y:S01]  /*1080c0*/  MOV R137, R227 ;  /* 0x000000e300897202 */ /* 0x000fe20000000f00 */
[----:B------:R-:W-:Y:S01]  /*1080d0*/  IMAD.MOV.U32 R134, RZ, RZ, R230 ;  /* 0x000000ffff867224 */ /* 0x000fe200078e00e6 */
[----:B------:R-:W-:Y:S01]  /*1080e0*/  IADD3.X R109, PT, PT, R111, UR9, RZ, P2, !PT ;  /* 0x000000096f6d7c10 */ /* 0x000fe200097fe4ff */
[----:B------:R-:W-:Y:S01]  /*1080f0*/  IMAD.MOV.U32 R135, RZ, RZ, R229 ;  /* 0x000000ffff877224 */ /* 0x000fe200078e00e5 */
[----:B------:R-:W-:Y:S01]  /*108100*/  MOV R132, R232 ;  /* 0x000000e800847202 */ /* 0x000fe20000000f00 */
[----:B------:R-:W-:Y:S01]  /*108110*/  IMAD.MOV.U32 R133, RZ, RZ, R231 ;  /* 0x000000ffff857224 */ /* 0x000fe200078e00e7 */
[----:B------:R-:W-:Y:S01]  /*108120*/  IADD3 R110, P2, PT, R118, UR15, RZ ;  /* 0x0000000f766e7c10 */ /* 0x000fe2000ff5e0ff */
[----:B------:R-:W-:Y:S01]  /*108130*/  IMAD.MOV.U32 R130, RZ, RZ, R234 ;  /* 0x000000ffff827224 */ /* 0x000fe200078e00ea */
[----:B------:R-:W-:Y:S01]  /*108140*/  MOV R131, R233 ;  /* 0x000000e900837202 */ /* 0x000fe20000000f00 */
[----:B------:R-:W-:Y:S01]  /*108150*/  STL.64 [R1+0x1b48], R138 ;  /* 0x001b488a01007387 */ /* 0x000fe20000100a00 */
[----:B------:R-:W-:Y:S01]  /*108160*/  IMAD.MOV.U32 R126, RZ, RZ, R236 ;  /* 0x000000ffff7e7224 */ /* 0x000fe200078e00ec */
[----:B------:R-:W-:Y:S01]  /*108170*/  MOV R124, R238 ;  /* 0x000000ee007c7202 */ /* 0x000fe20000000f00 */
[----:B------:R-:W-:Y:S01]  /*108180*/  IMAD.MOV.U32 R127, RZ, RZ, R235 ;  /* 0x000000ffff7f7224 */ /* 0x000fe200078e00eb */
[----:B------:R-:W-:Y:S01]  /*108190*/  STL.64 [R1+0x1b40], R136 ;  /* 0x001b408801007387 */ /* 0x000fe20000100a00 */
[----:B------:R-:W-:Y:S01]  /*1081a0*/  IMAD.MOV.U32 R125, RZ, RZ, R237 ;  /* 0x000000ffff7d7224 */ /* 0x000fe200078e00ed */
[----:B------:R-:W-:Y:S01]  /*1081b0*/  MOV R123, R239 ;  /* 0x000000ef007b7202 */ /* 0x000fe20000000f00 */
[----:B------:R-:W-:Y:S01]  /*1081c0*/  IMAD.MOV.U32 R122, RZ, RZ, R240 ;  /* 0x000000ffff7a7224 */ /* 0x000fe200078e00f0 */
[----:B------:R-:W-:Y:S01]  /*1081d0*/  STL.64 [R1+0x1b58], R134 ;  /* 0x001b588601007387 */ /* 0x000fe20000100a00 */
[----:B------:R-:W-:Y:S01]  /*1081e0*/  IADD3.X R111, PT, PT, R119, UR9, RZ, P2, !PT ;  /* 0x00000009776f7c10 */ /* 0x000fe200097fe4ff */
[----:B------:R-:W-:Y:S01]  /*1081f0*/  IMAD.MOV.U32 R120, RZ, RZ, R242 ;  /* 0x000000ffff787224 */ /* 0x000fe200078e00f2 */
[----:B------:R-:W-:Y:S01]  /*108200*/  MOV R118, R184 ;  /* 0x000000b800767202 */ /* 0x000fe20000000f00 */
[----:B------:R-:W-:Y:S01]  /*108210*/  STL.64 [R1+0x1b50], R132 ;  /* 0x001b508401007387 */ /* 0x000fe20000100a00 */
[----:B------:R-:W-:-:S02]  /*108220*/  IMAD.MOV.U32 R121, RZ, RZ, R241 ;  /* 0x000000ffff797224 */ /* 0x000fc400078e00f1 */
[----:B------:R-:W-:Y:S01]  /*108230*/  IMAD.MOV.U32 R119, RZ, RZ, R243 ;  /* 0x000000ffff777224 */ /* 0x000fe200078e00f3 */
        /* <DEDUP_REMOVED lines=60> */
[----:B------:R-:W1:Y:S04]  /*108600*/  LDL R235, [R1+0x29d8] ;  /* 0x0029d80001eb7983 */ /* 0x000e680000100800 */
[----:B------:R-:W2:Y:S04]  /*108610*/  LDL R236, [R1+0x29dc] ;  /* 0x0029dc0001ec7983 */ /* 0x000ea80000100800 */
[----:B------:R-:W3:Y:S04]  /*108620*/  LDL R237, [R1+0x29e0] ;  /* 0x0029e00001ed7983 */ /* 0x000ee80000100800 */
        /* <DEDUP_REMOVED lines=56> */
[----:B------:R-:W4:Y:S04]  /*1089b0*/  LDL R227, [R1+0x2bd8] ;  /* 0x002bd80001e37983 */ /* 0x000f280000100800 */
[----:B------:R-:W4:Y:S04]  /*1089c0*/  LDL R228, [R1+0x2bdc] ;  /* 0x002bdc0001e47983 */ /* 0x000f280000100800 */
        /* <DEDUP_REMOVED lines=13> */
[----:B------:R-:W-:Y:S01]  /*108aa0*/  LDGSTS.E [R3+0x3b400], desc[UR74][R92.64], P0 ;  /* 0x3b4000005c037fae */ /* 0x000fe200081a104a */
[----:B-1----:R-:W-:-:S03]  /*108ab0*/  IMAD.MOV.U32 R5, RZ, RZ, R235 ;  /* 0x000000ffff057224 */ /* 0x002fc600078e00eb */
[----:B------:R-:W-:Y:S01]  /*108ac0*/  LDGSTS.E [R3+0x3b500], desc[UR74][R94.64], P1 ;  /* 0x3b5000005e037fae */ /* 0x000fe200089a104a */
[----:B--2---:R-:W-:-:S03]  /*108ad0*/  MOV R4, R236 ;  /* 0x000000ec00047202 */ /* 0x004fc60000000f00 */
[----:B------:R-:W2:Y:S04]  /*108ae0*/  LDL R235, [R1+0x2c58] ;  /* 0x002c580001eb7983 */ /* 0x000ea80000100800 */
[----:B------:R-:W2:Y:S01]  /*108af0*/  LDL R236, [R1+0x2c5c] ;  /* 0x002c5c0001ec7983 */ /* 0x000ea20000100800 */
[----:B------:R-:W-:-:S03]  /*108b00*/  VIADD R0, R112, UR12 ;  /* 0x0000000c70007c36 */ /* 0x000fc60008000000 */
[----:B------:R-:W-:Y:S04]  /*108b10*/  LDGSTS.E [R3+0x3c400], desc[UR74][R96.64], P0 ;  /* 0x3c40000060037fae */ /* 0x000fe800081a104a */
[----:B------:R-:W-:Y:S04]  /*108b20*/  LDGSTS.E [R3+0x3c500], desc[UR74][R98.64], P1 ;  /* 0x3c50000062037fae */ /* 0x000fe800089a104a */
[----:B------:R-:W-:Y:S04]  /*108b30*/  LDGSTS.E [R3+0x3d400], desc[UR74][R100.64], P0 ;  /* 0x3d40000064037fae */ /* 0x000fe800081a104a */
[----:B------:R-:W-:Y:S04]  /*108b40*/  LDGSTS.E [R3+0x3d500], desc[UR74][R102.64], P1 ;  /* 0x3d50000066037fae */ /* 0x000fe800089a104a */
[----:B------:R-:W-:Y:S04]  /*108b50*/  LDGSTS.E [R3+0x3e400], desc[UR74][R104.64], P0 ;  /* 0x3e40000068037fae */ /* 0x000fe800081a104a */
[----:B------:R-:W2:Y:S04]  /*108b60*/  LDL R231, [R1+0x2c60] ;  /* 0x002c600001e77983 */ /* 0x000ea80000100800 */
[----:B------:R-:W2:Y:S04]  /*108b70*/  LDL R232, [R1+0x2c64] ;  /* 0x002c640001e87983 */ /* 0x000ea80000100800 */
[----:B------:R-:W-:Y:S04]  /*108b80*/  LDGSTS.E [R3+0x3e500], desc[UR74][R106.64], P1 ;  /* 0x3e5000006a037fae */ /* 0x000fe800089a104a */
[----:B------:R-:W-:Y:S04]  /*108b90*/  LDGSTS.E [R3+0x3f400], desc[UR74][R108.64], P0 ;  /* 0x3f4000006c037fae */ /* 0x000fe800081a104a */
[----:B------:R-:W-:Y:S04]  /*108ba0*/  LDGSTS.E [R3+0x3f500], desc[UR74][R110.64], P1 ;  /* 0x3f5000006e037fae */ /* 0x000fe800089a104a */
[----:B------:R3:W-:Y:S04]  /*108bb0*/  LDGSTS.E [R0+0x600], desc[UR74][R4.64], P0 ;  /* 0x0060000004007fae */ /* 0x0007e800081a104a */
[----:B------:R-:W2:Y:S04]  /*108bc0*/  LDL R233, [R1+0x2ce0] ;  /* 0x002ce00001e97983 */ /* 0x000ea80000100800 */
[----:B------:R-:W2:Y:S01]  /*108bd0*/  LDL R234, [R1+0x2ce4] ;  /* 0x002ce40001ea7983 */ /* 0x000ea20000100800 */
[----:B---3--:R-:W-:Y:S01]  /*108be0*/  IMAD.MOV.U32 R4, RZ, RZ, R238 ;  /* 0x000000ffff047224 */ /* 0x008fe200078e00ee */
[----:B------:R-:W-:-:S02]  /*108bf0*/  MOV R5, R237 ;  /* 0x000000ed00057202 */ /* 0x000fc40000000f00 */
[----:B------:R-:W3:Y:S04]  /*108c00*/  LDL R238, [R1+0x2cdc] ;  /* 0x002cdc0001ee7983 */ /* 0x000ee80000100800 */
[----:B------:R-:W3:Y:S04]  /*108c10*/  LDL R237, [R1+0x2cd8] ;  /* 0x002cd80001ed7983 */ /* 0x000ee80000100800 */
[----:B------:R1:W-:Y:S02]  /*108c20*/  LDGSTS.E [R0+0x700], desc[UR74][R4.64], P1 ;  /* 0x0070000004007fae */ /* 0x0003e400089a104a */
[----:B-1----:R-:W-:-:S02]  /*108c30*/  IMAD.MOV.U32 R4, RZ, RZ, R240 ;  /* 0x000000ffff047224 */ /* 0x002fc400078e00f0 */
[----:B------:R-:W-:Y:S01]  /*108c40*/  IMAD.MOV.U32 R5, RZ, RZ, R239 ;  /* 0x000000ffff057224 */ /* 0x000fe200078e00ef */
[----:B------:R-:W3:Y:S04]  /*108c50*/  LDL R240, [R1+0x2d5c] ;  /* 0x002d5c0001f07983 */ /* 0x000ee80000100800 */
[----:B------:R1:W-:Y:S04]  /*108c60*/  LDGSTS.E [R0+0x1600], desc[UR74][R4.64], P0 ;  /* 0x0160000004007fae */ /* 0x0003e800081a104a */
[----:B------:R-:W3:Y:S01]  /*108c70*/  LDL R239, [R1+0x2d58] ;  /* 0x002d580001ef7983 */ /* 0x000ee20000100800 */
[----:B-1----:R-:W-:Y:S01]  /*108c80*/  MOV R4, R222 ;  /* 0x000000de00047202 */ /* 0x002fe20000000f00 */
[----:B------:R-:W-:-:S02]  /*108c90*/  IMAD.MOV.U32 R5, RZ, RZ, R221 ;  /* 0x000000ffff057224 */ /* 0x000fc400078e00dd */
[----:B------:R-:W3:Y:S04]  /*108ca0*/  LDL R222, [R1+0x2e64] ;  /* 0x002e640001de7983 */ /* 0x000ee80000100800 */
[----:B------:R1:W-:Y:S04]  /*108cb0*/  LDGSTS.E [R0+0x1700], desc[UR74][R4.64], P1 ;  /* 0x0170000004007fae */ /* 0x0003e800089a104a */
[----:B------:R-:W3:Y:S01]  /*108cc0*/  LDL R221, [R1+0x2e60] ;  /* 0x002e600001dd7983 */ /* 0x000ee20000100800 */
[----:B-1----:R-:W-:Y:S01]  /*108cd0*/  IMAD.MOV.U32 R4, RZ, RZ, R224 ;  /* 0x000000ffff047224 */ /* 0x002fe200078e00e0 */
[----:B------:R-:W-:-:S02]  /*108ce0*/  MOV R5, R223 ;  /* 0x000000df00057202 */ /* 0x000fc40000000f00 */
[----:B------:R-:W3:Y:S04]  /*108cf0*/  LDL R224, [R1+0x2edc] ;  /* 0x002edc0001e07983 */ /* 0x000ee80000100800 */
[----:B------:R1:W-:Y:S04]  /*108d00*/  LDGSTS.E [R0+0x2600], desc[UR74][R4.64], P0 ;  /* 0x0260000004007fae */ /* 0x0003e800081a104a */
[----:B------:R-:W3:Y:S01]  /*108d10*/  LDL R223, [R1+0x2ed8] ;  /* 0x002ed80001df7983 */ /* 0x000ee20000100800 */
        /* <DEDUP_REMOVED lines=8> */
[----:B------:R1:W-:Y:S04]  /*108da0*/  LDGSTS.E [R0+0x3600], desc[UR74][R4.64], P0 ;  /* 0x0360000004007fae */ /* 0x0003e800081a104a */
[----:B------:R-:W3:Y:S01]  /*108db0*/  LDL R225, [R1+0x2f58] ;  /* 0x002f580001e17983 */ /* 0x000ee20000100800 */
[----:B-1----:R-:W-:Y:S01]  /*108dc0*/  IMAD.MOV.U32 R4, RZ, RZ, R184 ;  /* 0x000000ffff047224 */ /* 0x002fe200078e00b8 */
[----:B------:R-:W-:-:S02]  /*108dd0*/  MOV R5, R243 ;  /* 0x000000f300057202 */ /* 0x000fc40000000f00 */
[----:B------:R-:W3:Y:S04]  /*108de0*/  LDL R184, [R1+0x2ddc] ;  /* 0x002ddc0001b87983 */ /* 0x000ee80000100800 */
[----:B------:R-:W3:Y:S04]  /*108df0*/  LDL R243, [R1+0x2dd8] ;  /* 0x002dd80001f37983 */ /* 0x000ee80000100800 */
[----:B------:R4:W-:Y:S02]  /*108e00*/  LDGSTS.E [R0+0x3700], desc[UR74][R4.64], P1 ;  /* 0x0370000004007fae */ /* 0x0009e400089a104a */
[----:B----4-:R-:W-:-:S02]  /*108e10*/  IMAD.MOV.U32 R5, RZ, RZ, R227 ;  /* 0x000000ffff057224 */ /* 0x010fc400078e00e3 */
[----:B------:R-:W4:Y:S01]  /*108e20*/  LDL R227, [R1+0x2fd8] ;  /* 0x002fd80001e37983 */ /* 0x000f220000100800 */
[----:B------:R-:W-:-:S03]  /*108e30*/  IMAD.MOV.U32 R4, RZ, RZ, R228 ;  /* 0x000000ffff047224 */ /* 0x000fc600078e00e4 */
[----:B------:R-:W4:Y:S04]  /*108e40*/  LDL R228, [R1+0x2fdc] ;  /* 0x002fdc0001e47983 */ /* 0x000f280000100800 */
[----:B------:R1:W-:Y:S02]  /*108e50*/  LDGSTS.E [R0+0x4600], desc[UR74][R4.64], P0 ;  /* 0x0460000004007fae */ /* 0x0003e400081a104a */
[----:B-1----:R-:W-:Y:S02]  /*108e60*/  IMAD.MOV.U32 R5, RZ, RZ, R229 ;  /* 0x000000ffff057224 */ /* 0x002fe400078e00e5 */
[----:B------:R-:W4:Y:S01]  /*108e70*/  LDL R229, [R1+0x2fe0] ;  /* 0x002fe00001e57983 */ /* 0x000f220000100800 */
[----:B------:R-:W-:-:S03]  /*108e80*/  MOV R4, R230 ;  /* 0x000000e600047202 */ /* 0x000fc60000000f00 */
[----:B------:R-:W4:Y:S04]  /*108e90*/  LDL R230, [R1+0x2fe4] ;  /* 0x002fe40001e67983 */ /* 0x000f280000100800 */
[----:B------:R2:W-:Y:S02]  /*108ea0*/  LDGSTS.E [R0+0x4700], desc[UR74][R4.64], P1 ;  /* 0x0470000004007fae */ /* 0x0005e400089a104a */
[----:B--2---:R-:W-:Y:S02]  /*108eb0*/  MOV R5, R235 ;  /* 0x000000eb00057202 */ /* 0x004fe40000000f00 */
[----:B------:R-:W2:Y:S01]  /*108ec0*/  LDL R235, [R1+0x2de0] ;  /* 0x002de00001eb7983 */ /* 0x000ea20000100800 */
[----:B------:R-:W-:-:S03]  /*108ed0*/  IMAD.MOV.U32 R4, RZ, RZ, R236 ;  /* 0x000000ffff047224 */ /* 0x000fc600078e00ec */
[----:B------:R-:W4:Y:S04]  /*108ee0*/  LDL R236, [R1+0x2de4] ;  /* 0x002de40001ec7983 */ /* 0x000f280000100800 */
[----:B------:R1:W-:Y:S02]  /*108ef0*/  LDGSTS.E [R0+0x5600], desc[UR74][R4.64], P0 ;  /* 0x0560000004007fae */ /* 0x0003e400081a104a */
[----:B-1----:R-:W-:Y:S02]  /*108f00*/  IMAD.MOV.U32 R5, RZ, RZ, R231 ;  /* 0x000000ffff057224 */ /* 0x002fe400078e00e7 */
[----:B------:R-:W4:Y:S01]  /*108f10*/  LDL R231, [R1+0x3048] ;  /* 0x0030480001e77983 */ /* 0x000f220000100800 */
[----:B------:R-:W-:-:S03]  /*108f20*/  IMAD.MOV.U32 R4, RZ, RZ, R232 ;  /* 0x000000ffff047224 */ /* 0x000fc600078e00e8 */
[----:B------:R-:W4:Y:S04]  /*108f30*/  LDL R232, [R1+0x304c] ;  /* 0x00304c0001e87983 */ /* 0x000f280000100800 */
[----:B------:R3:W-:Y:S02]  /*108f40*/  LDGSTS.E [R0+0x5700], desc[UR74][R4.64], P1 ;  /* 0x0570000004007fae */ /* 0x0007e400089a104a */
[----:B---3--:R-:W-:Y:S02]  /*108f50*/  MOV R4, R238 ;  /* 0x000000ee00047202 */ /* 0x008fe40000000f00 */
[----:B------:R-:W3:Y:S01]  /*108f60*/  LDL R238, [R1+0x2e5c] ;  /* 0x002e5c0001ee7983 */ /* 0x000ee20000100800 */
[----:B------:R-:W-:-:S03]  /*108f70*/  IMAD.MOV.U32 R5, RZ, RZ, R237 ;  /* 0x000000ffff057224 */ /* 0x000fc600078e00ed */
[----:B------:R-:W3:Y:S04]  /*108f80*/  LDL R237, [R1+0x2e58] ;  /* 0x002e580001ed7983 */ /* 0x000ee80000100800 */
[----:B------:R1:W-:Y:S02]  /*108f90*/  LDGSTS.E [R0+0x6600], desc[UR74][R4.64], P0 ;  /* 0x0660000004007fae */ /* 0x0003e400081a104a */
[----:B-1----:R-:W-:Y:S01]  /*108fa0*/  IMAD.MOV.U32 R4, RZ, RZ, R234 ;  /* 0x000000ffff047224 */ /* 0x002fe200078e00ea */
[----:B------:R-:W-:Y:S01]  /*108fb0*/  MOV R5, R233 ;  /* 0x000000e900057202 */ /* 0x000fe20000000f00 */
[----:B------:R-:W3:Y:S04]  /*108fc0*/  LDL R234, [R1+0x30cc] ;  /* 0x0030cc0001ea7983 */ /* 0x000ee80000100800 */
[----:B------:R1:W-:Y:S04]  /*108fd0*/  LDGSTS.E [R0+0x6700], desc[UR74][R4.64], P1 ;  /* 0x0670000004007fae */ /* 0x0003e800089a104a */
[----:B------:R-:W3:Y:S01]  /*108fe0*/  LDL R233, [R1+0x30c8] ;  /* 0x0030c80001e97983 */ /* 0x000ee20000100800 */
[----:B-1----:R-:W-:-:S02]  /*108ff0*/  IMAD.MOV.U32 R4, RZ, RZ, R240 ;  /* 0x000000ffff047224 */ /* 0x002fc400078e00f0 */
[----:B------:R-:W-:Y:S01]  /*109000*/  IMAD.MOV.U32 R5, RZ, RZ, R239 ;  /* 0x000000ffff057224 */ /* 0x000fe200078e00ef */
[----:B------:R-:W3:Y:S04]  /*109010*/  LDL R240, [R1+0x2ee4] ;  /* 0x002ee40001f07983 */ /* 0x000ee80000100800 */
[----:B------:R-:W3:Y:S04]  /*109020*/  LDL R239, [R1+0x2ee0] ;  /* 0x002ee00001ef7983 */ /* 0x000ee80000100800 */
[----:B------:R1:W-:Y:S02]  /*109030*/  LDGSTS.E [R0+0x7600], desc[UR74][R4.64], P0 ;  /* 0x0760000004007fae */ /* 0x0003e400081a104a */
[----:B-1----:R-:W-:-:S02]  /*109040*/  MOV R4, R242 ;  /* 0x000000f200047202 */ /* 0x002fc40000000f00 */
[----:B------:R-:W3:Y:S01]  /*109050*/  LDL R242, [R1+0x2f64] ;  /* 0x002f640001f27983 */ /* 0x000ee20000100800 */
[----:B------:R-:W-:-:S03]  /*109060*/  IMAD.MOV.U32 R5, RZ, RZ, R241 ;  /* 0x000000ffff057224 */ /* 0x000fc600078e00f1 */
[----:B------:R-:W3:Y:S04]  /*109070*/  LDL R241, [R1+0x2f60] ;  /* 0x002f600001f17983 */ /* 0x000ee80000100800 */
[----:B------:R1:W-:Y:S02]  /*109080*/  LDGSTS.E [R0+0x7700], desc[UR74][R4.64], P1 ;  /* 0x0770000004007fae */ /* 0x0003e400089a104a */
[----:B-1----:R-:W-:Y:S02]  /*109090*/  IMAD.MOV.U32 R4, RZ, RZ, R184 ;  /* 0x000000ffff047224 */ /* 0x002fe400078e00b8 */
[----:B------:R-:W3:Y:S01]  /*1090a0*/  LDL R184, [R1+0x3044] ;  /* 0x0030440001b87983 */ /* 0x000ee20000100800 */
[----:B------:R-:W-:-:S03]  /*1090b0*/  MOV R5, R243 ;  /* 0x000000f300057202 */ /* 0x000fc60000000f00 */
[----:B------:R-:W3:Y:S04]  /*1090c0*/  LDL R243, [R1+0x3040] ;  /* 0x0030400001f37983 */ /* 0x000ee80000100800 */
[----:B------:R2:W-:Y:S02]  /*1090d0*/  LDGSTS.E [R0+0x8600], desc[UR74][R4.64], P0 ;  /* 0x0860000004007fae */ /* 0x0005e400081a104a */
[----:B--2---:R-:W-:Y:S02]  /*1090e0*/  IMAD.MOV.U32 R5, RZ, RZ, R235 ;  /* 0x000000ffff057224 */ /* 0x004fe400078e00eb */
[----:B------:R-:W2:Y:S01]  /*1090f0*/  LDL R235, [R1+0x30c0] ;  /* 0x0030c00001eb7983 */ /* 0x000ea20000100800 */
[----:B----4-:R-:W-:-:S03]  /*109100*/  IMAD.MOV.U32 R4, RZ, RZ, R236 ;  /* 0x000000ffff047224 */ /* 0x010fc600078e00ec */
        /* <DEDUP_REMOVED lines=52> */
[----:B--2---:R-:W-:-:S03]  /*109450*/  MOV R5, R235 ;  /* 0x000000eb00057202 */ /* 0x004fc60000000f00 */
[----:B------:R-:W2:Y:S01]  /*109460*/  LDL R235, [R1+0x3240] ;  /* 0x0032400001eb7983 */ /* 0x000ea20000100800 */
[----:B----4-:R-:W-:-:S03]  /*109470*/  IMAD.MOV.U32 R4, RZ, RZ, R236 ;  /* 0x000000ffff047224 */ /* 0x010fc600078e00ec */
[----:B------:R-:W4:Y:S04]  /*109480*/  LDL R236, [R1+0x3244] ;  /* 0x0032440001ec7983 */ /* 0x000f280000100800 */
[----:B------:R1:W-:Y:S02]  /*109490*/  LDGSTS.E [R0+0xe600], desc[UR74][R4.64], P0 ;  /* 0x0e60000004007fae */ /* 0x0003e400081a104a */
[----:B-1----:R-:W-:Y:S02]  /*1094a0*/  IMAD.MOV.U32 R4, RZ, RZ, R234 ;  /* 0x000000ffff047224 */ /* 0x002fe400078e00ea */
[----:B------:R-:W-:Y:S01]  /*1094b0*/  IMAD.MOV.U32 R5, RZ, RZ, R233 ;  /* 0x000000ffff057224 */ /* 0x000fe200078e00e9 */
[----:B------:R-:W4:Y:S04]  /*1094c0*/  LDL R234, [R1+0x34dc] ;  /* 0x0034dc0001ea7983 */ /* 0x000f280000100800 */
[----:B------:R3:W-:Y:S04]  /*1094d0*/  LDGSTS.E [R0+0xe700], desc[UR74][R4.64], P1 ;  /* 0x0e70000004007fae */ /* 0x0007e800089a104a */
[----:B------:R-:W4:Y:S01]  /*1094e0*/  LDL R233, [R1+0x34d8] ;  /* 0x0034d80001e97983 */ /* 0x000f220000100800 */
[----:B---3--:R-:W-:-:S03]  /*1094f0*/  MOV R4, R238 ;  /* 0x000000ee00047202 */ /* 0x008fc60000000f00 */
        /* <DEDUP_REMOVED lines=9> */
[----:B-1----:R-:W-:Y:S02]  /*109590*/  IMAD.MOV.U32 R4, RZ, RZ, R242 ;  /* 0x000000ffff047224 */ /* 0x002fe400078e00f2 */
[----:B------:R-:W3:Y:S01]  /*1095a0*/  LDL R242, [R1+0x3444] ;  /* 0x0034440001f27983 */ /* 0x000ee20000100800 */
[----:B------:R-:W-:-:S03]  /*1095b0*/  IMAD.MOV.U32 R5, RZ, RZ, R241 ;  /* 0x000000ffff057224 */ /* 0x000fc600078e00f1 */
[----:B------:R-:W3:Y:S04]  /*1095c0*/  LDL R241, [R1+0x3440] ;  /* 0x0034400001f17983 */ /* 0x000ee80000100800 */
[----:B------:R1:W-:Y:S02]  /*1095d0*/  LDGSTS.E [R0+0x10600], desc[UR74][R4.64], P0 ;  /* 0x1060000004007fae */ /* 0x0003e400081a104a */
[----:B-1----:R-:W-:Y:S02]  /*1095e0*/  MOV R4, R184 ;  /* 0x000000b800047202 */ /* 0x002fe40000000f00 */
[----:B------:R-:W3:Y:S01]  /*1095f0*/  LDL R184, [R1+0x34d4] ;  /* 0x0034d40001b87983 */ /* 0x000ee20000100800 */
[----:B------:R-:W-:-:S03]  /*109600*/  IMAD.MOV.U32 R5, RZ, RZ, R243 ;  /* 0x000000ffff057224 */ /* 0x000fc600078e00f3 */
[----:B------:R-:W3:Y:S04]  /*109610*/  LDL R243, [R1+0x34d0] ;  /* 0x0034d00001f37983 */ /* 0x000ee80000100800 */
[----:B------:R2:W-:Y:S02]  /*109620*/  LDGSTS.E [R0+0x10700], desc[UR74][R4.64], P1 ;  /* 0x1070000004007fae */ /* 0x0005e400089a104a */
[----:B--2---:R-:W-:Y:S02]  /*109630*/  MOV R5, R235 ;  /* 0x000000eb00057202 */ /* 0x004fe40000000f00 */
        /* <DEDUP_REMOVED lines=9> */
[----:B-1----:R-:W-:Y:S01]  /*1096d0*/  MOV R4, R224 ;  /* 0x000000e000047202 */ /* 0x002fe20000000f00 */
[----:B------:R-:W-:-:S02]  /*1096e0*/  IMAD.MOV.U32 R5, RZ, RZ, R223 ;  /* 0x000000ffff057224 */ /* 0x000fc400078e00df */
[----:B------:R-:W4:Y:S04]  /*1096f0*/  LDL R224, [R1+0x373c] ;  /* 0x00373c0001e07983 */ /* 0x000f280000100800 */
[----:B------:R3:W-:Y:S04]  /*109700*/  LDGSTS.E [R0+0x12600], desc[UR74][R4.64], P0 ;  /* 0x1260000004007fae */ /* 0x0007e800081a104a */
[----:B------:R-:W4:Y:S01]  /*109710*/  LDL R223, [R1+0x3738] ;  /* 0x0037380001df7983 */ /* 0x000f220000100800 */
[----:B---3--:R-:W-:-:S03]  /*109720*/  IMAD.MOV.U32 R4, RZ, RZ, R238 ;  /* 0x000000ffff047224 */ /* 0x008fc600078e00ee */
[----:B------:R-:W3:Y:S01]  /*109730*/  LDL R238, [R1+0x355c] ;  /* 0x00355c0001ee7983 */ /* 0x000ee20000100800 */
[----:B------:R-:W-:-:S03]  /*109740*/  MOV R5, R237 ;  /* 0x000000ed00057202 */ /* 0x000fc60000000f00 */
[----:B------:R-:W3:Y:S04]  /*109750*/  LDL R237, [R1+0x3558] ;  /* 0x0035580001ed7983 */ /* 0x000ee80000100800 */
[----:B------:R1:W-:Y:S02]  /*109760*/  LDGSTS.E [R0+0x12700], desc[UR74][R4.64], P1 ;  /* 0x1270000004007fae */ /* 0x0003e400089a104a */
[----:B-1----:R-:W-:Y:S02]  /*109770*/  IMAD.MOV.U32 R4, RZ, RZ, R226 ;  /* 0x000000ffff047224 */ /* 0x002fe400078e00e2 */
[----:B------:R-:W-:Y:S01]  /*109780*/  IMAD.MOV.U32 R5, RZ, RZ, R225 ;  /* 0x000000ffff057224 */ /* 0x000fe200078e00e1 */
[----:B------:R-:W3:Y:S04]  /*109790*/  LDL R226, [R1+0x3744] ;  /* 0x0037440001e27983 */ /* 0x000ee80000100800 */
[----:B------:R1:W-:Y:S04]  /*1097a0*/  LDGSTS.E [R0+0x13600], desc[UR74][R4.64], P0 ;  /* 0x1360000004007fae */ /* 0x0003e800081a104a */
[----:B------:R-:W3:Y:S01]  /*1097b0*/  LDL R225, [R1+0x3740] ;  /* 0x0037400001e17983 */ /* 0x000ee20000100800 */
[----:B-1----:R-:W-:-:S03]  /*1097c0*/  MOV R4, R240 ;  /* 0x000000f000047202 */ /* 0x002fc60000000f00 */
        /* <DEDUP_REMOVED lines=24> */
[----:B-1----:R-:W-:-:S03]  /*109950*/  IMAD.MOV.U32 R4, RZ, RZ, R184 ;  /* 0x000000ffff047224 */ /* 0x002fc600078e00b8 */
[----:B------:R-:W3:Y:S01]  /*109960*/  LDL R184, [R1+0x36cc] ;  /* 0x0036cc0001b87983 */ /* 0x000ee20000100800 */
[----:B------:R-:W-:-:S03]  /*109970*/  IMAD.MOV.U32 R5, RZ, RZ, R243 ;  /* 0x000000ffff057224 */ /* 0x000fc600078e00f3 */
[----:B------:R-:W3:Y:S04]  /*109980*/  LDL R243, [R1+0x36c8] ;  /* 0x0036c80001f37983 */ /* 0x000ee80000100800 */
[----:B------:R1:W-:Y:S02]  /*109990*/  LDGSTS.E [R0+0x16600], desc[UR74][R4.64], P0 ;  /* 0x1660000004007fae */ /* 0x0003e400081a104a */
[----:B-1----:R-:W-:Y:S01]  /*1099a0*/  MOV R4, R234 ;  /* 0x000000ea00047202 */ /* 0x002fe20000000f00 */
[----:B------:R-:W-:Y:S01]  /*1099b0*/  IMAD.MOV.U32 R5, RZ, RZ, R233 ;  /* 0x000000ffff057224 */ /* 0x000fe200078e00e9 */
[----:B------:R-:W3:Y:S04]  /*1099c0*/  LDL R234, [R1+0x3824] ;  /* 0x0038240001ea7983 */ /* 0x000ee80000100800 */
[----:B------:R-:W3:Y:S04]  /*1099d0*/  LDL R233, [R1+0x3820] ;  /* 0x0038200001e97983 */ /* 0x000ee80000100800 */
[----:B------:R2:W-:Y:S02]  /*1099e0*/  LDGSTS.E [R0+0x16700], desc[UR74][R4.64], P1 ;  /* 0x1670000004007fae */ /* 0x0005e400089a104a */
[----:B--2---:R-:W-:-:S02]  /*1099f0*/  MOV R5, R235 ;  /* 0x000000eb00057202 */ /* 0x004fc40000000f00 */
[----:B------:R-:W2:Y:S01]  /*109a00*/  LDL R235, [R1+0x38b0] ;  /* 0x0038b00001eb7983 */ /* 0x000ea20000100800 */
[----:B----4-:R-:W-:-:S03]  /*109a10*/  IMAD.MOV.U32 R4, RZ, RZ, R236 ;  /* 0x000000ffff047224 */ /* 0x010fc600078e00ec */
[----:B------:R-:W4:Y:S04]  /*109a20*/  LDL R236, [R1+0x38b4] ;  /* 0x0038b40001ec7983 */ /* 0x000f280000100800 */
[----:B------:R3:W-:Y:S02]  /*109a30*/  LDGSTS.E [R0+0x17600], desc[UR74][R4.64], P0 ;  /* 0x1760000004007fae */ /* 0x0007e400081a104a */
[----:B---3--:R-:W-:Y:S02]  /*109a40*/  IMAD.MOV.U32 R4, RZ, RZ, R238 ;  /* 0x000000ffff047224 */ /* 0x008fe400078e00ee */
[----:B------:R-:W3:Y:S01]  /*109a50*/  LDL R238, [R1+0x38bc] ;  /* 0x0038bc0001ee7983 */ /* 0x000ee20000100800 */
[----:B------:R-:W-:-:S03]  /*109a60*/  IMAD.MOV.U32 R5, RZ, RZ, R237 ;  /* 0x000000ffff057224 */ /* 0x000fc600078e00ed */
[----:B------:R-:W2:Y:S04]  /*109a70*/  LDL R237, [R1+0x38b8] ;  /* 0x0038b80001ed7983 */ /* 0x000ea80000100800 */
[----:B------:R1:W-:Y:S02]  /*109a80*/  LDGSTS.E [R0+0x17700], desc[UR74][R4.64], P1 ;  /* 0x1770000004007fae */ /* 0x0003e400089a104a */
[----:B-1----:R-:W-:Y:S02]  /*109a90*/  MOV R4, R240 ;  /* 0x000000f000047202 */ /* 0x002fe40000000f00 */
        /* <DEDUP_REMOVED lines=13> */
[----:B------:R-:W3:Y:S04]  /*109b70*/  LDL.LU.64 R24, [R1+0x26c0] ;  /* 0x0026c00001187983 */ /* 0x000ee80000300a00 */
[----:B------:R1:W-:Y:S04]  /*109b80*/  LDGSTS.E [R0+0x19600], desc[UR74][R4.64], P0 ;  /* 0x1960000004007fae */ /* 0x0003e800081a104a */
[----:B------:R-:W3:Y:S04]  /*109b90*/  LDL.LU.64 R6, [R1+0x26b8] ;  /* 0x0026b80001067983 */ /* 0x000ee80000300a00 */
[----:B------:R-:W3:Y:S01]  /*109ba0*/  LDL.LU.64 R8, [R1+0x26a8] ;  /* 0x0026a80001087983 */ /* 0x000ee20000300a00 */
[----:B-1----:R-:W-:Y:S01]  /*109bb0*/  MOV R4, R222 ;  /* 0x000000de00047202 */ /* 0x002fe20000000f00 */
[----:B------:R-:W-:-:S02]  /*109bc0*/  IMAD.MOV.U32 R5, RZ, RZ, R221 ;  /* 0x000000ffff057224 */ /* 0x000fc400078e00dd */
[----:B------:R-:W3:Y:S04]  /*109bd0*/  LDL.LU.64 R10, [R1+0x26a0] ;  /* 0x0026a000010a7983 */ /* 0x000ee80000300a00 */
[----:B------:R1:W-:Y:S04]  /*109be0*/  LDGSTS.E [R0+0x19700], desc[UR74][R4.64], P1 ;  /* 0x1970000004007fae */ /* 0x0003e800089a104a */
[----:B------:R-:W3:Y:S04]  /*109bf0*/  LDL.LU.64 R12, [R1+0x2698] ;  /* 0x00269800010c7983 */ /* 0x000ee80000300a00 */
[----:B------:R-:W3:Y:S01]  /*109c00*/  LDL.LU.64 R14, [R1+0x2690] ;  /* 0x00269000010e7983 */ /* 0x000ee20000300a00 */
[----:B-1----:R-:W-:Y:S01]  /*109c10*/  IMAD.MOV.U32 R4, RZ, RZ, R224 ;  /* 0x000000ffff047224 */ /* 0x002fe200078e00e0 */
[----:B------:R-:W-:-:S02]  /*109c20*/  MOV R5, R223 ;  /* 0x000000df00057202 */ /* 0x000fc40000000f00 */
[----:B------:R-:W3:Y:S04]  /*109c30*/  LDL.LU.64 R16, [R1+0x2688] ;  /* 0x0026880001107983 */ /* 0x000ee80000300a00 */
[----:B------:R1:W-:Y:S04]  /*109c40*/  LDGSTS.E [R0+0x1a600], desc[UR74][R4.64], P0 ;  /* 0x1a60000004007fae */ /* 0x0003e800081a104a */
[----:B------:R-:W3:Y:S04]  /*109c50*/  LDL.LU.64 R18, [R1+0x2680] ;  /* 0x0026800001127983 */ /* 0x000ee80000300a00 */
[----:B------:R-:W3:Y:S01]  /*109c60*/  LDL.LU.64 R20, [R1+0x2678] ;  /* 0x0026780001147983 */ /* 0x000ee20000300a00 */
[----:B-1----:R-:W-:-:S03]  /*109c70*/  IMAD.MOV.U32 R4, RZ, RZ, R226 ;  /* 0x000000ffff047224 */ /* 0x002fc600078e00e2 */
[----:B------:R-:W3:Y:S01]  /*109c80*/  LDL.LU.64 R22, [R1+0x2670] ;  /* 0x0026700001167983 */ /* 0x000ee20000300a00 */
        /* <DEDUP_REMOVED lines=14> */
[----:B----4-:R-:W-:Y:S01]  /*109d70*/  IMAD.MOV.U32 R4, RZ, RZ, R236 ;  /* 0x000000ffff047224 */ /* 0x010fe200078e00ec */
[----:B--2---:R-:W-:-:S05]  /*109d80*/  MOV R5, R235 ;  /* 0x000000eb00057202 */ /* 0x004fca0000000f00 */
[----:B------:R3:W-:Y:S02]  /*109d90*/  LDGSTS.E [R0+0x1d600], desc[UR74][R4.64], P0 ;  /* 0x1d60000004007fae */ /* 0x0007e400081a104a */
[----:B---3--:R-:W-:Y:S02]  /*109da0*/  IMAD.MOV.U32 R4, RZ, RZ, R238 ;  /* 0x000000ffff047224 */ /* 0x008fe400078e00ee */
        /* <DEDUP_REMOVED lines=10> */
[----:B------:R1:W-:Y:S01]  /*109e50*/  LDGSTS.E [R0+0x1f600], desc[UR74][R4.64], P0 ;  /* 0x1f60000004007fae */ /* 0x0003e200081a104a */
[----:B------:R-:W-:Y:S02]  /*109e60*/  IADD3 R3, P2, PT, R24, UR15, RZ ;  /* 0x0000000f18037c10 */ /* 0x000fe4000ff5e0ff */
[----:B-1----:R-:W-:Y:S01]  /*109e70*/  MOV R4, R116 ;  /* 0x0000007400047202 */ /* 0x002fe20000000f00 */
[----:B------:R-:W-:-:S05]  /*109e80*/  IMAD.MOV.U32 R5, RZ, RZ, R153 ;  /* 0x000000ffff057224 */ /* 0x000fca00078e0099 */
[----:B------:R1:W-:Y:S02]  /*109e90*/  LDGSTS.E [R0+0x1f700], desc[UR74][R4.64], P1 ;  /* 0x1f70000004007fae */ /* 0x0003e400089a104a */
[----:B-1----:R-:W-:Y:S02]  /*109ea0*/  IADD3.X R4, PT, PT, R25, UR9, RZ, P2, !PT ;  /* 0x0000000919047c10 */ /* 0x002fe400097fe4ff */
        /* <DEDUP_REMOVED lines=140> */
[----:B------:R-:W-:Y:S02]  /*10a770*/  IADD3 R81, P2, PT, R82, UR15, RZ ;  /* 0x0000000f52517c10 */ /* 0x000fe4000ff5e0ff */
[----:B------:R-:W-:Y:S02]  /*10a780*/  LOP3.LUT R243, R243, R242, RZ, 0x3c, !PT ;  /* 0x000000f2f3f37212 */ /* 0x000fe400078e3cff */
[----:B------:R-:W-:Y:S02]  /*10a790*/  IADD3.X R82, PT, PT, R83, UR9, RZ, P2, !PT ;  /* 0x0000000953527c10 */ /* 0x000fe400097fe4ff */
[----:B------:R-:W-:Y:S02]  /*10a7a0*/  IADD3 R83, P2, PT, R84, UR15, RZ ;  /* 0x0000000f54537c10 */ /* 0x000fe4000ff5e0ff */
[----:B------:R-:W-:-:S02]  /*10a7b0*/  LOP3.LUT R241, R241, R240, RZ, 0x3c, !PT ;  /* 0x000000f0f1f17212 */ /* 0x000fc400078e3cff */
[----:B------:R-:W-:Y:S02]  /*10a7c0*/  IADD3.X R84, PT, PT, R85, UR9, RZ, P2, !PT ;  /* 0x0000000955547c10 */ /* 0x000fe400097fe4ff */
[----:B------:R-:W-:Y:S02]  /*10a7d0*/  IADD3 R85, P2, PT, R86, UR15, RZ ;  /* 0x0000000f56557c10 */ /* 0x000fe4000ff5e0ff */
[----:B------:R-:W-:Y:S02]  /*10a7e0*/  LOP3.LUT R239, R239, R238, RZ, 0x3c, !PT ;  /* 0x000000eeefef7212 */ /* 0x000fe400078e3cff */
[----:B------:R-:W-:Y:S02]  /*10a7f0*/  LOP3.LUT R242, R243, R242, RZ, 0x3c, !PT ;  /* 0x000000f2f3f27212 */ /* 0x000fe400078e3cff */
[----:B------:R-:W-:Y:S02]  /*10a800*/  LOP3.LUT R240, R241, R240, RZ, 0x3c, !PT ;  /* 0x000000f0f1f07212 */ /* 0x000fe400078e3cff */
[----:B------:R-:W-:-:S02]  /*10a810*/  LOP3.LUT R237, R237, R236, RZ, 0x3c, !PT ;  /* 0x000000eceded7212 */ /* 0x000fc400078e3cff */
[----:B------:R-:W-:Y:S02]  /*10a820*/  LOP3.LUT R238, R239, R238, RZ, 0x3c, !PT ;  /* 0x000000eeefee7212 */ /* 0x000fe400078e3cff */
[----:B------:R-:W-:Y:S02]  /*10a830*/  LOP3.LUT R236, R237, R236, RZ, 0x3c, !PT ;  /* 0x000000ecedec7212 */ /* 0x000fe400078e3cff */
[----:B------:R-:W-:Y:S02]  /*10a840*/  LOP3.LUT R235, R235, R234, RZ, 0x3c, !PT ;  /* 0x000000eaebeb7212 */ /* 0x000fe400078e3cff */
[----:B------:R-:W-:Y:S02]  /*10a850*/  IADD3.X R86, PT, PT, R87, UR9, RZ, P2, !PT ;  /* 0x0000000957567c10 */ /* 0x000fe400097fe4ff */
[----:B------:R-:W-:Y:S02]  /*10a860*/  LOP3.LUT R243, R243, R242, RZ, 0x3c, !PT ;  /* 0x000000f2f3f37212 */ /* 0x000fe400078e3cff */
[----:B------:R-:W-:-:S02]  /*10a870*/  LOP3.LUT R233, R233, R232, RZ, 0x3c, !PT ;  /* 0x000000e8e9e97212 */ /* 0x000fc400078e3cff */
[----:B------:R-:W-:Y:S02]  /*10a880*/  LOP3.LUT R234, R235, R234, RZ, 0x3c, !PT ;  /* 0x000000eaebea7212 */ /* 0x000fe400078e3cff */
[----:B------:R-:W-:Y:S02]  /*10a890*/  IADD3 R87, P2, PT, R88, UR15, RZ ;  /* 0x0000000f58577c10 */ /* 0x000fe4000ff5e0ff */
[----:B------:R-:W-:Y:S02]  /*10a8a0*/  LOP3.LUT R231, R231, R230, RZ, 0x3c, !PT ;  /* 0x000000e6e7e77212 */ /* 0x000fe400078e3cff */
[----:B------:R-:W-:Y:S02]  /*10a8b0*/  LOP3.LUT R241, R241, R240, RZ, 0x3c, !PT ;  /* 0x000000f0f1f17212 */ /* 0x000fe400078e3cff */
[----:B------:R-:W-:Y:S02]  /*10a8c0*/  LOP3.LUT R239, R239, R238, RZ, 0x3c, !PT ;  /* 0x000000eeefef7212 */ /* 0x000fe400078e3cff */
[----:B------:R-:W-:-:S02]  /*10a8d0*/  LOP3.LUT R229, R229, R228, RZ, 0x3c, !PT ;  /* 0x000000e4e5e57212 */ /* 0x000fc400078e3cff */
[----:B------:R-:W-:Y:S01]  /*10a8e0*/  LOP3.LUT R237, R237, R236, RZ, 0x3c, !PT ;  /* 0x000000eceded7212 */ /* 0x000fe200078e3cff */
[----:B------:R-:W-:Y:S01]  /*10a8f0*/  IMAD.MOV.U32 R222, RZ, RZ, R3 ;  /* 0x000000ffffde7224 */ /* 0x000fe200078e0003 */
[----:B------:R-:W-:Y:S01]  /*10a900*/  LOP3.LUT R232, R233, R232, RZ, 0x3c, !PT ;  /* 0x000000e8e9e87212 */ /* 0x000fe200078e3cff */
[----:B------:R-:W-:Y:S01]  /*10a910*/  IMAD.MOV.U32 R220, RZ, RZ, R5 ;  /* 0x000000ffffdc7224 */ /* 0x000fe200078e0005 */
[----:B------:R-:W-:Y:S01]  /*10a920*/  LOP3.LUT R230, R231, R230, RZ, 0x3c, !PT ;  /* 0x000000e6e7e67212 */ /* 0x000fe200078e3cff */
[----:B------:R-:W-:Y:S01]  /*10a930*/  IMAD.MOV.U32 R226, RZ, RZ, R184 ;  /* 0x000000ffffe27224 */ /* 0x000fe200078e00b8 */
[----:B------:R-:W-:Y:S01]  /*10a940*/  LOP3.LUT R228, R229, R228, RZ, 0x3c, !PT ;  /* 0x000000e4e5e47212 */ /* 0x000fe200078e3cff */
[----:B------:R1:W-:Y:S01]  /*10a950*/  STL.64 [R1+0x1af8], R242 ;  /* 0x001af8f201007387 */ /* 0x0003e20000100a00 */
[----:B------:R-:W-:Y:S02]  /*10a960*/  LOP3.LUT R235, R235, R234, RZ, 0x3c, !PT ;  /* 0x000000eaebeb7212 */ /* 0x000fe400078e3cff */
[----:B------:R-:W-:Y:S01]  /*10a970*/  IADD3.X R88, PT, PT, R89, UR9, RZ, P2, !PT ;  /* 0x0000000959587c10 */ /* 0x000fe200097fe4ff */
[----:B------:R2:W-:Y:S01]  /*10a980*/  STL.64 [R1+0x1af0], R240 ;  /* 0x001af0f001007387 */ /* 0x0005e20000100a00 */
[----:B------:R-:W-:-:S02]  /*10a990*/  LOP3.LUT R233, R233, R232, RZ, 0x3c, !PT ;  /* 0x000000e8e9e97212 */ /* 0x000fc400078e3cff */
[----:B------:R-:W-:Y:S01]  /*10a9a0*/  IADD3 R89, P2, PT, R90, UR15, RZ ;  /* 0x0000000f5a597c10 */ /* 0x000fe2000ff5e0ff */
[----:B------:R3:W-:Y:S01]  /*10a9b0*/  STL.64 [R1+0x1b08], R238 ;  /* 0x001b08ee01007387 */ /* 0x0007e20000100a00 */
[----:B------:R-:W-:Y:S02]  /*10a9c0*/  LOP3.LUT R231, R231, R230, RZ, 0x3c, !PT ;  /* 0x000000e6e7e77212 */ /* 0x000fe400078e3cff */
[----:B------:R-:W-:Y:S01]  /*10a9d0*/  LOP3.LUT R229, R229, R228, RZ, 0x3c, !PT ;  /* 0x000000e4e5e57212 */ /* 0x000fe200078e3cff */
[----:B------:R4:W-:Y:S01]  /*10a9e0*/  STL.64 [R1+0x1b00], R236 ;  /* 0x001b00ec01007387 */ /* 0x0009e20000100a00 */
[----:B------:R-:W-:Y:S01]  /*10a9f0*/  MOV R224, R116 ;  /* 0x0000007400e07202 */ /* 0x000fe20000000f00 */
[----:B------:R-:W-:Y:S01]  /*10aa00*/  IMAD.MOV.U32 R225, RZ, RZ, R153 ;  /* 0x000000ffffe17224 */ /* 0x000fe200078e0099 */
[----:B------:R-:W-:Y:S01]  /*10aa10*/  IADD3.X R90, PT, PT, R91, UR9, RZ, P2, !PT ;  /* 0x000000095b5a7c10 */ /* 0x000fe200097fe4ff */
[----:B------:R1:W-:Y:S01]  /*10aa20*/  STL.64 [R1+0x1b18], R234 ;  /* 0x001b18ea01007387 */ /* 0x0003e20000100a00 */
[----:B------:R-:W-:Y:S01]  /*10aa30*/  MOV R223, R4 ;  /* 0x0000000400df7202 */ /* 0x000fe20000000f00 */
[----:B------:R-:W-:Y:S01]  /*10aa40*/  IMAD.MOV.U32 R221, RZ, RZ, R6 ;  /* 0x000000ffffdd7224 */ /* 0x000fe200078e0006 */
[----:B------:R-:W-:Y:S01]  /*10aa50*/  IADD3 R91, P2, PT, R92, UR15, RZ ;  /* 0x0000000f5c5b7c10 */ /* 0x000fe2000ff5e0ff */
[----:B------:R1:W-:Y:S01]  /*10aa60*/  STL.64 [R1+0x1b10], R232 ;  /* 0x001b10e801007387 */ /* 0x0003e20000100a00 */
[----:B------:R-:W-:Y:S01]  /*10aa70*/  MOV R218, R7 ;  /* 0x0000000700da7202 */ /* 0x000fe20000000f00 */
[----:B------:R-:W-:-:S02]  /*10aa80*/  IMAD.MOV.U32 R219, RZ, RZ, R8 ;  /* 0x000000ffffdb7224 */ /* 0x000fc400078e0008 */
[----:B------:R1:W-:Y:S01]  /*10aa90*/  STL.64 [R1+0x1b20], R230 ;  /* 0x001b20e601007387 */ /* 0x0003e20000100a00 */
[----:B------:R-:W-:Y:S01]  /*10aaa0*/  IMAD.MOV.U32 R216, RZ, RZ, R9 ;  /* 0x000000ffffd87224 */ /* 0x000fe200078e0009 */
[----:B------:R-:W-:Y:S02]  /*10aab0*/  MOV R217, R10 ;  /* 0x0000000a00d97202 */ /* 0x000fe40000000f00 */
[----:B------:R1:W-:Y:S01]  /*10aac0*/  STL.64 [R1+0x1b28], R228 ;  /* 0x001b28e401007387 */ /* 0x0003e20000100a00 */
[----:B------:R-:W-:Y:S01]  /*10aad0*/  IMAD.MOV.U32 R250, RZ, RZ, R11 ;  /* 0x000000fffffa7224 */ /* 0x000fe200078e000b */
[----:B------:R-:W-:Y:S01]  /*10aae0*/  IADD3.X R92, PT, PT, R93, UR9, RZ, P2, !PT ;  /* 0x000000095d5c7c10 */ /* 0x000fe200097fe4ff */
[----:B------:R-:W-:Y:S01]  /*10aaf0*/  IMAD.MOV.U32 R251, RZ, RZ, R12 ;  /* 0x000000fffffb7224 */ /* 0x000fe200078e000c */
[----:B------:R1:W-:Y:S01]  /*10ab00*/  STL.64 [R1+0x1b38], R226 ;  /* 0x001b38e201007387 */ /* 0x0003e20000100a00 */
[----:B------:R-:W-:Y:S01]  /*10ab10*/  MOV R248, R13 ;  /* 0x0000000d00f87202 */ /* 0x000fe20000000f00 */
[----:B------:R-:W-:-:S02]  /*10ab20*/  IMAD.MOV.U32 R249, RZ, RZ, R14 ;  /* 0x000000fffff97224 */ /* 0x000fc400078e000e */
[----:B------:R1:W-:Y:S01]  /*10ab30*/  STL.64 [R1+0x1b30], R224 ;  /* 0x001b30e001007387 */ /* 0x0003e20000100a00 */
[----:B------:R-:W-:Y:S01]  /*10ab40*/  IADD3 R93, P2, PT, R94, UR15, RZ ;  /* 0x0000000f5e5d7c10 */ /* 0x000fe2000ff5e0ff */
[----:B------:R-:W-:Y:S01]  /*10ab50*/  IMAD.MOV.U32 R214, RZ, RZ, R15 ;  /* 0x000000ffffd67224 */ /* 0x000fe200078e000f */
[----:B------:R-:W-:Y:S01]  /*10ab60*/  MOV R215, R16 ;  /* 0x0000001000d77202 */ /* 0x000fe20000000f00 */
[----:B------:R1:W-:Y:S01]  /*10ab70*/  STL.64 [R1+0x26c0], R222 ;  /* 0x0026c0de01007387 */ /* 0x0003e20000100a00 */
[----:B------:R-:W-:Y:S01]  /*10ab80*/  IMAD.MOV.U32 R212, RZ, RZ, R17 ;  /* 0x000000ffffd47224 */ /* 0x000fe200078e0011 */
[----:B------:R-:W-:Y:S01]  /*10ab90*/  MOV R210, R19 ;  /* 0x0000001300d27202 */ /* 0x000fe20000000f00 */
[----:B------:R-:W-:Y:S01]  /*10aba0*/  IMAD.MOV.U32 R213, RZ, RZ, R18 ;  /* 0x000000ffffd57224 */ /* 0x000fe200078e0012 */
[----:B------:R1:W-:Y:S01]  /*10abb0*/  STL.64 [R1+0x26b8], R220 ;  /* 0x0026b8dc01007387 */ /* 0x0003e20000100a00 */
[----:B------:R-:W-:Y:S01]  /*10abc0*/  IMAD.MOV.U32 R211, RZ, RZ, R20 ;  /* 0x000000ffffd37224 */ /* 0x000fe200078e0014 */
[----:B------:R-:W-:-:S02]  /*10abd0*/  MOV R209, R22 ;  /* 0x0000001600d17202 */ /* 0x000fc40000000f00 */
[----:B------:R1:W-:Y:S01]  /*10abe0*/  STL.64 [R1+0x26a8], R218 ;  /* 0x0026a8da01007387 */ /* 0x0003e20000100a00 */
[----:B------:R-:W-:Y:S01]  /*10abf0*/  IMAD.MOV.U32 R208, RZ, RZ, R21 ;  /* 0x000000ffffd07224 */ /* 0x000fe200078e0015 */
[----:B------:R-:W-:Y:S02]  /*10ac00*/  IADD3.X R94, PT, PT, R95, UR9, RZ, P2, !PT ;  /* 0x000000095f5e7c10 */ /* 0x000fe400097fe4ff */
[----:B------:R1:W-:Y:S01]  /*10ac10*/  STL.64 [R1+0x26a0], R216 ;  /* 0x0026a0d801007387 */ /* 0x0003e20000100a00 */
[----:B------:R-:W-:Y:S01]  /*10ac20*/  IMAD.MOV.U32 R206, RZ, RZ, R23 ;  /* 0x000000ffffce7224 */ /* 0x000fe200078e0017 */
[----:B------:R-:W-:Y:S01]  /*10ac30*/  IADD3 R95, P2, PT, R96, UR15, RZ ;  /* 0x0000000f605f7c10 */ /* 0x000fe2000ff5e0ff */
[----:B------:R-:W-:Y:S01]  /*10ac40*/  IMAD.MOV.U32 R207, RZ, RZ, R24 ;  /* 0x000000ffffcf7224 */ /* 0x000fe200078e0018 */
[----:B------:R-:W-:Y:S01]  /*10ac50*/  STL.64 [R1+0x2698], R250 ;  /* 0x002698fa01007387 */ /* 0x000fe20000100a00 */
[----:B------:R-:W-:Y:S01]  /*10ac60*/  MOV R204, R25 ;  /* 0x0000001900cc7202 */ /* 0x000fe20000000f00 */
[----:B------:R-:W-:-:S02]  /*10ac70*/  IMAD.MOV.U32 R205, RZ, RZ, R26 ;  /* 0x000000ffffcd7224 */ /* 0x000fc400078e001a */
[----:B------:R-:W-:Y:S01]  /*10ac80*/  STL.64 [R1+0x2690], R248 ;  /* 0x002690f801007387 */ /* 0x000fe20000100a00 */
[----:B------:R-:W-:Y:S01]  /*10ac90*/  IMAD.MOV.U32 R118, RZ, RZ, R27 ;  /* 0x000000ffff767224 */ /* 0x000fe200078e001b */
[----:B------:R-:W-:Y:S02]  /*10aca0*/  MOV R119, R28 ;  /* 0x0000001c00777202 */ /* 0x000fe40000000f00 */
[----:B------:R-:W-:Y:S01]  /*10acb0*/  STL.64 [R1+0x2688], R214 ;  /* 0x002688d601007387 */ /* 0x000fe20000100a00 */
[----:B------:R-:W-:Y:S01]  /*10acc0*/  IMAD.MOV.U32 R202, RZ, RZ, R29 ;  /* 0x000000ffffca7224 */ /* 0x000fe200078e001d */
[----:B------:R-:W-:Y:S01]  /*10acd0*/  MOV R200, R31 ;  /* 0x0000001f00c87202 */ /* 0x000fe20000000f00 */
[----:B------:R-:W-:Y:S01]  /*10ace0*/  IMAD.MOV.U32 R203, RZ, RZ, R30 ;  /* 0x000000ffffcb7224 */ /* 0x000fe200078e001e */
[----:B------:R-:W-:Y:S01]  /*10acf0*/  STL.64 [R1+0x2680], R212 ;  /* 0x002680d401007387 */ /* 0x000fe20000100a00 */
[----:B------:R-:W-:Y:S01]  /*10ad00*/  IMAD.MOV.U32 R201, RZ, RZ, R32 ;  /* 0x000000ffffc97224 */ /* 0x000fe200078e0020 */
[----:B------:R-:W-:-:S02]  /*10ad10*/  IADD3.X R96, PT, PT, R97, UR9, RZ, P2, !PT ;  /* 0x0000000961607c10 */ /* 0x000fc400097fe4ff */
[----:B------:R-:W-:Y:S01]  /*10ad20*/  STL.64 [R1+0x2678], R210 ;  /* 0x002678d201007387 */ /* 0x000fe20000100a00 */
[----:B------:R-:W-:Y:S01]  /*10ad30*/  IMAD.MOV.U32 R198, RZ, RZ, R33 ;  /* 0x000000ffffc67224 */ /* 0x000fe200078e0021 */
[----:B------:R-:W-:Y:S02]  /*10ad40*/  MOV R199, R34 ;  /* 0x0000002200c77202 */ /* 0x000fe40000000f00 */
[----:B------:R-:W-:Y:S01]  /*10ad50*/  STL.64 [R1+0x2670], R208 ;  /* 0x002670d001007387 */ /* 0x000fe20000100a00 */
[----:B------:R-:W-:Y:S01]  /*10ad60*/  IADD3 R97, P2, PT, R98, UR15, RZ ;  /* 0x0000000f62617c10 */ /* 0x000fe2000ff5e0ff */
[----:B------:R-:W-:Y:S02]  /*10ad70*/  IMAD.MOV.U32 R196, RZ, RZ, R35 ;  /* 0x000000ffffc47224 */ /* 0x000fe400078e0023 */
[----:B------:R1:W-:Y:S01]  /*10ad80*/  STL.64 [R1+0x2668], R206 ;  /* 0x002668ce01007387 */ /* 0x0003e20000100a00 */
[----:B------:R-:W-:Y:S01]  /*10ad90*/  IMAD.MOV.U32 R197, RZ, RZ, R36 ;  /* 0x000000ffffc57224 */ /* 0x000fe200078e0024 */
[----:B------:R-:W-:Y:S01]  /*10ada0*/  MOV R194, R37 ;  /* 0x0000002500c27202 */ /* 0x000fe20000000f00 */
[----:B------:R-:W-:Y:S01]  /*10adb0*/  IMAD.MOV.U32 R195, RZ, RZ, R38 ;  /* 0x000000ffffc37224 */ /* 0x000fe200078e0026 */
[----:B------:R-:W-:Y:S01]  /*10adc0*/  STL.64 [R1+0x2660], R204 ;  /* 0x002660cc01007387 */ /* 0x000fe20000100a00 */
[----:B------:R-:W-:Y:S01]  /*10add0*/  IMAD.MOV.U32 R192, RZ, RZ, R39 ;  /* 0x000000ffffc07224 */ /* 0x000fe200078e0027 */
[----:B------:R-:W-:-:S02]  /*10ade0*/  MOV R193, R40 ;  /* 0x0000002800c17202 */ /* 0x000fc40000000f00 */
[----:B------:R-:W-:Y:S01]  /*10adf0*/  STL.64 [R1+0x2510], R118 ;  /* 0x0025107601007387 */ /* 0x000fe20000100a00 */
[----:B------:R-:W-:Y:S01]  /*10ae00*/  IMAD.MOV.U32 R190, RZ, RZ, R41 ;  /* 0x000000ffffbe7224 */ /* 0x000fe200078e0029 */
[----:B------:R-:W-:Y:S01]  /*10ae10*/  IADD3.X R98, PT, PT, R99, UR9, RZ, P2, !PT ;  /* 0x0000000963627c10 */ /* 0x000fe200097fe4ff */
[----:B------:R-:W-:Y:S01]  /*10ae20*/  IMAD.MOV.U32 R191, RZ, RZ, R42 ;  /* 0x000000ffffbf7224 */ /* 0x000fe200078e002a */
[----:B------:R-:W-:Y:S01]  /*10ae30*/  STL.64 [R1+0x2658], R202 ;  /* 0x002658ca01007387 */ /* 0x000fe20000100a00 */
[----:B------:R-:W-:Y:S01]  /*10ae40*/  MOV R188, R43 ;  /* 0x0000002b00bc7202 */ /* 0x000fe20000000f00 */
[----:B------:R-:W-:Y:S02]  /*10ae50*/  IMAD.MOV.U32 R189, RZ, RZ, R44 ;  /* 0x000000ffffbd7224 */ /* 0x000fe400078e002c */
[----:B------:R-:W-:Y:S01]  /*10ae60*/  STL.64 [R1+0x2650], R200 ;  /* 0x002650c801007387 */ /* 0x000fe20000100a00 */
[----:B------:R-:W-:Y:S01]  /*10ae70*/  IADD3 R99, P2, PT, R100, UR15, RZ ;  /* 0x0000000f64637c10 */ /* 0x000fe2000ff5e0ff */
[----:B------:R-:W-:Y:S01]  /*10ae80*/  IMAD.MOV.U32 R186, RZ, RZ, R45 ;  /* 0x000000ffffba7224 */ /* 0x000fe200078e002d */
[----:B------:R-:W-:Y:S01]  /*10ae90*/  MOV R187, R46 ;  /* 0x0000002e00bb7202 */ /* 0x000fe20000000f00 */
[----:B------:R-:W-:Y:S01]  /*10aea0*/  STL.64 [R1+0x2648], R198 ;  /* 0x002648c601007387 */ /* 0x000fe20000100a00 */
[----:B------:R-:W-:Y:S01]  /*10aeb0*/  IMAD.MOV.U32 R182, RZ, RZ, R47 ;  /* 0x000000ffffb67224 */ /* 0x000fe200078e002f */
[----:B------:R-:W-:Y:S01]  /*10aec0*/  MOV R180, R49 ;  /* 0x0000003100b47202 */ /* 0x000fe20000000f00 */
[----:B------:R-:W-:Y:S01]  /*10aed0*/  IMAD.MOV.U32 R183, RZ, RZ, R48 ;  /* 0x000000ffffb77224 */ /* 0x000fe200078e0030 */
[----:B------:R1:W-:Y:S01]  /*10aee0*/  STL.64 [R1+0x2640], R196 ;  /* 0x002640c401007387 */ /* 0x0003e20000100a00 */
[----:B------:R-:W-:Y:S01]  /*10aef0*/  IMAD.MOV.U32 R181, RZ, RZ, R50 ;  /* 0x000000ffffb57224 */ /* 0x000fe200078e0032 */
[----:B------:R-:W-:-:S02]  /*10af00*/  MOV R179, R52 ;  /* 0x0000003400b37202 */ /* 0x000fc40000000f00 */
[----:B------:R-:W-:Y:S01]  /*10af10*/  STL.64 [R1+0x2638], R194 ;  /* 0x002638c201007387 */ /* 0x000fe20000100a00 */
[----:B------:R-:W-:Y:S01]  /*10af20*/  IMAD.MOV.U32 R178, RZ, RZ, R51 ;  /* 0x000000ffffb27224 */ /* 0x000fe200078e0033 */
[----:B------:R-:W-:Y:S02]  /*10af30*/  IADD3.X R100, PT, PT, R101, UR9, RZ, P2, !PT ;  /* 0x0000000965647c10 */ /* 0x000fe400097fe4ff */
[----:B------:R-:W-:Y:S01]  /*10af40*/  STL.64 [R1+0x2630], R192 ;  /* 0x002630c001007387 */ /* 0x000fe20000100a00 */
        /* <DEDUP_REMOVED lines=22> */
[----:B------:R-:W-:Y:S01]  /*10b0b0*/  STL.64 [R1+0x25f8], R176 ;  /* 0x0025f8b001007387 */ /* 0x000fe20000100a00 */
        /* <DEDUP_REMOVED lines=62> */
[----:B------:R-:W-:Y:S01]  /*10b4a0*/  IMAD.MOV.U32 R10, RZ, RZ, R103 ;  /* 0x000000ffff0a7224 */ /* 0x000fe200078e0067 */
[----:B------:R-:W-:Y:S01]  /*10b4b0*/  MOV R8, R105 ;  /* 0x0000006900087202 */ /* 0x000fe20000000f00 */
[----:B------:R-:W-:Y:S01]  /*10b4c0*/  IMAD.MOV.U32 R11, RZ, RZ, R104 ;  /* 0x000000ffff0b7224 */ /* 0x000fe200078e0068 */
[----:B------:R-:W-:Y:S01]  /*10b4d0*/  STL.64 [R1+0x2560], R132 ;  /* 0x0025608401007387 */ /* 0x000fe20000100a00 */
[----:B------:R-:W-:-:S03]  /*10b4e0*/  IMAD.MOV.U32 R9, RZ, RZ, R106 ;  /* 0x000000ffff097224 */ /* 0x000fc600078e006a */
[----:B------:R-:W-:Y:S01]  /*10b4f0*/  STL.64 [R1+0x2558], R130 ;  /* 0x0025588201007387 */ /* 0x000fe20000100a00 */
[----:B------:R-:W-:Y:S01]  /*10b500*/  IMAD.MOV.U32 R6, RZ, RZ, R107 ;  /* 0x000000ffff067224 */ /* 0x000fe200078e006b */
[----:B------:R-:W-:Y:S02]  /*10b510*/  MOV R7, R108 ;  /* 0x0000006c00077202 */ /* 0x000fe40000000f00 */
[----:B------:R-:W-:Y:S01]  /*10b520*/  STL.64 [R1+0x2550], R126 ;  /* 0x0025507e01007387 */ /* 0x000fe20000100a00 */
[----:B------:R-:W-:-:S03]  /*10b530*/  IMAD.MOV.U32 R4, RZ, RZ, R109 ;  /* 0x000000ffff047224 */ /* 0x000fc600078e006d */
[----:B------:R-:W-:Y:S01]  /*10b540*/  STL.64 [R1+0x2548], R124 ;  /* 0x0025487c01007387 */ /* 0x000fe20000100a00 */
[----:B------:R-:W-:-:S03]  /*10b550*/  IMAD.MOV.U32 R5, RZ, RZ, R110 ;  /* 0x000000ffff057224 */ /* 0x000fc600078e006e */
        /* <DEDUP_REMOVED lines=9> */
[----:B-1----:R-:W4:Y:S04]  /*10b5f0*/  LDL.LU.64 R242, [R1+0x5070] ;  /* 0x0050700001f27983 */ /* 0x002f280000300a00 */
[----:B------:R-:W-:Y:S04]  /*10b600*/  LDGSTS.E [R0+0x22700], desc[UR74][R232.64], P1 ;  /* 0x22700000e8007fae */ /* 0x000fe800089a104a */
[----:B------:R-:W-:Y:S04]  /*10b610*/  STL.64 [R1+0x2520], R6 ;  /* 0x0025200601007387 */ /* 0x000fe80000100a00 */
[----:B------:R-:W-:Y:S04]  /*10b620*/  LDGSTS.E [R0+0x23600], desc[UR74][R230.64], P0 ;  /* 0x23600000e6007fae */ /* 0x000fe800081a104a */
[----:B--2---:R-:W2:Y:S04]  /*10b630*/  LDL.LU.64 R240, [R1+0x5068] ;  /* 0x0050680001f07983 */ /* 0x004ea80000300a00 */
[----:B------:R-:W-:Y:S04]  /*10b640*/  LDGSTS.E [R0+0x23700], desc[UR74][R228.64], P1 ;  /* 0x23700000e4007fae */ /* 0x000fe800089a104a */
[----:B------:R1:W-:Y:S04]  /*10b650*/  STL.64 [R1+0x2518], R4 ;  /* 0x0025180401007387 */ /* 0x0003e80000100a00 */
[----:B------:R-:W-:Y:S04]  /*10b660*/  LDGSTS.E [R0+0x24600], desc[UR74][R226.64], P0 ;  /* 0x24600000e2007fae */ /* 0x000fe800081a104a */
[----:B---3--:R-:W3:Y:S04]  /*10b670*/  LDL.LU.64 R238, [R1+0x5060] ;  /* 0x0050600001ee7983 */ /* 0x008ee80000300a00 */
[----:B------:R-:W-:Y:S04]  /*10b680*/  LDGSTS.E [R0+0x24700], desc[UR74][R224.64], P1 ;  /* 0x24700000e0007fae */ /* 0x000fe800089a104a */
[----:B----4-:R-:W4:Y:S04]  /*10b690*/  LDL.LU.64 R236, [R1+0x5058] ;  /* 0x0050580001ec7983 */ /* 0x010f280000300a00 */
[----:B------:R-:W-:Y:S04]  /*10b6a0*/  LDGSTS.E [R0+0x25600], desc[UR74][R222.64], P0 ;  /* 0x25600000de007fae */ /* 0x000fe800081a104a */
[----:B------:R-:W2:Y:S04]  /*10b6b0*/  LDL.LU.64 R234, [R1+0x5050] ;  /* 0x0050500001ea7983 */ /* 0x000ea80000300a00 */
        /* <DEDUP_REMOVED lines=19> */
[----:B------:R-:W1:Y:S04]  /*10b7f0*/  LDL R184, [R1+0x29ec] ;  /* 0x0029ec0001b87983 */ /* 0x000e680000100800 */
[----:B------:R-:W2:Y:S04]  /*10b800*/  LDL R153, [R1+0x29f4] ;  /* 0x0029f40001997983 */ /* 0x000ea80000100800 */
[----:B------:R-:W2:Y:S04]  /*10b810*/  LDL R206, [R1+0x29e8] ;  /* 0x0029e80001ce7983 */ /* 0x000ea80000100800 */
[----:B------:R-:W3:Y:S04]  /*10b820*/  LDL R207, [R1+0x29f0] ;  /* 0x0029f00001cf7983 */ /* 0x000ee80000100800 */
[----:B------:R-:W3:Y:S04]  /*10b830*/  LDL R208, [R1+0x2a68] ;  /* 0x002a680001d07983 */ /* 0x000ee80000100800 */
[----:B------:R-:W3:Y:S04]  /*10b840*/  LDL R209, [R1+0x2a6c] ;  /* 0x002a6c0001d17983 */ /* 0x000ee80000100800 */
[----:B------:R-:W-:Y:S04]  /*10b850*/  LDGSTS.E [R0+0x2a700], desc[UR74][R204.64], P1 ;  /* 0x2a700000cc007fae */ /* 0x000fe800089a104a */
[----:B------:R-:W-:Y:S04]  /*10b860*/  LDGSTS.E [R0+0x2b600], desc[UR74][R202.64], P0 ;  /* 0x2b600000ca007fae */ /* 0x000fe800081a104a */
[----:B------:R-:W4:Y:S04]  /*10b870*/  LDL R210, [R1+0x2a70] ;  /* 0x002a700001d27983 */ /* 0x000f280000100800 */
[----:B------:R-:W4:Y:S04]  /*10b880*/  LDL R211, [R1+0x2a74] ;  /* 0x002a740001d37983 */ /* 0x000f280000100800 */
[----:B------:R-:W-:Y:S04]  /*10b890*/  LDGSTS.E [R0+0x2b700], desc[UR74][R200.64], P1 ;  /* 0x2b700000c8007fae */ /* 0x000fe800089a104a */
[----:B------:R-:W-:Y:S01]  /*10b8a0*/  LDGSTS.E [R0+0x2c600], desc[UR74][R198.64], P0 ;  /* 0x2c600000c6007fae */ /* 0x000fe200081a104a */
[----:B------:R-:W1:Y:S03]  /*10b8b0*/  S2R R116, SR_TID.X ;  /* 0x0000000000747919 */ /* 0x000e660000002100 */
        /* <DEDUP_REMOVED lines=38> */
[----:B------:R-:W-:Y:S01]  /*10bb20*/  LDGSTS.E [R0+0x3a700], desc[UR74][R132.64], P1 ;  /* 0x3a70000084007fae */ /* 0x000fe200089a104a */
[----:B-1----:R-:W-:-:S03]  /*10bb30*/  LOP3.LUT R116, R116, 0x3f, RZ, 0xc0, !PT ;  /* 0x0000003f74747812 */ /* 0x002fc600078ec0ff */
[----:B------:R-:W-:Y:S04]  /*10bb40*/  LDGSTS.E [R0+0x3b600], desc[UR74][R130.64], P0 ;  /* 0x3b60000082007fae */ /* 0x000fe800081a104a */
[----:B------:R-:W-:Y:S04]  /*10bb50*/  LDGSTS.E [R0+0x3b700], desc[UR74][R126.64], P1 ;  /* 0x3b7000007e007fae */ /* 0x000fe800089a104a */
[----:B------:R-:W-:Y:S04]  /*10bb60*/  LDGSTS.E [R0+0x3c600], desc[UR74][R124.64], P0 ;  /* 0x3c6000007c007fae */ /* 0x000fe800081a104a */
[----:B------:R-:W-:Y:S01]  /*10bb70*/  LDGSTS.E [R0+0x3c700], desc[UR74][R122.64], P1 ;  /* 0x3c7000007a007fae */ /* 0x000fe200089a104a */
[----:B------:R-:W-:-:S03]  /*10bb80*/  SHF.L.U32 R116, R116, 0x2, RZ ;  /* 0x0000000274747819 */ /* 0x000fc600000006ff */
[----:B------:R-:W-:Y:S04]  /*10bb90*/  LDGSTS.E [R0+0x3d600], desc[UR74][R120.64], P0 ;  /* 0x3d60000078007fae */ /* 0x000fe800081a104a */
[----:B------:R-:W4:Y:S04]  /*10bba0*/  LDL R202, [R1+0x2bf0] ;  /* 0x002bf00001ca7983 */ /* 0x000f280000100800 */
[----:B------:R-:W4:Y:S04]  /*10bbb0*/  LDL R203, [R1+0x2bf4] ;  /* 0x002bf40001cb7983 */ /* 0x000f280000100800 */
[----:B------:R-:W-:Y:S04]  /*10bbc0*/  LDGSTS.E [R0+0x3d700], desc[UR74][R10.64], P1 ;  /* 0x3d7000000a007fae */ /* 0x000fe800089a104a */
[----:B------:R-:W-:Y:S04]  /*10bbd0*/  LDGSTS.E [R0+0x3e600], desc[UR74][R8.64], P0 ;  /* 0x3e60000008007fae */ /* 0x000fe800081a104a */
[----:B------:R-:W-:Y:S01]  /*10bbe0*/  LDGSTS.E [R0+0x3e700], desc[UR74][R6.64], P1 ;  /* 0x3e70000006007fae */ /* 0x000fe200089a104a */
[----:B------:R-:W-:-:S03]  /*10bbf0*/  LOP3.LUT R3, R116, 0x40, RZ, 0x3c, !PT ;  /* 0x0000004074037812 */ /* 0x000fc600078e3cff */
[----:B------:R1:W-:Y:S01]  /*10bc00*/  LDGSTS.E [R0+0x3f600], desc[UR74][R4.64], P0 ;  /* 0x3f60000004007fae */ /* 0x0003e200081a104a */
[----:B------:R-:W-:-:S03]  /*10bc10*/  IADD3 R3, PT, PT, R3, UR12, RZ ;  /* 0x0000000c03037c10 */ /* 0x000fc6000fffe0ff */
[----:B------:R-:W4:Y:S04]  /*10bc20*/  LDL R204, [R1+0x2c70] ;  /* 0x002c700001cc7983 */ /* 0x000f280000100800 */
[----:B------:R-:W4:Y:S04]  /*10bc30*/  LDL R205, [R1+0x2c74] ;  /* 0x002c740001cd7983 */ /* 0x000f280000100800 */
[----:B------:R-:W-:Y:S01]  /*10bc40*/  LDGSTS.E [R0+0x3f700], desc[UR74][R118.64], P1 ;  /* 0x3f70000076007fae */ /* 0x000fe200089a104a */
[----:B-1----:R-:W-:-:S03]  /*10bc50*/  IMAD.MOV.U32 R4, RZ, RZ, R184 ;  /* 0x000000ffff047224 */ /* 0x002fc600078e00b8 */
[----:B------:R-:W4:Y:S01]  /*10bc60*/  LDL R184, [R1+0x2c6c] ;  /* 0x002c6c0001b87983 */ /* 0x000f220000100800 */
[----:B--2---:R-:W-:-:S03]  /*10bc70*/  IMAD.MOV.U32 R5, RZ, RZ, R206 ;  /* 0x000000ffff057224 */ /* 0x004fc600078e00ce */
[----:B------:R-:W2:Y:S04]  /*10bc80*/  LDL R206, [R1+0x2c68] ;  /* 0x002c680001ce7983 */ /* 0x000ea80000100800 */
[----:B------:R1:W-:Y:S02]  /*10bc90*/  LDGSTS.E [R3+0x800], desc[UR74][R4.64], P0 ;  /* 0x0080000004037fae */ /* 0x0003e400081a104a */
[----:B-1----:R-:W-:Y:S02]  /*10bca0*/  MOV R4, R153 ;  /* 0x0000009900047202 */ /* 0x002fe40000000f00 */
[----:B------:R-:W2:Y:S01]  /*10bcb0*/  LDL R153, [R1+0x2cec] ;  /* 0x002cec0001997983 */ /* 0x000ea20000100800 */
[----:B---3--:R-:W-:-:S03]  /*10bcc0*/  IMAD.MOV.U32 R5, RZ, RZ, R207 ;  /* 0x000000ffff057224 */ /* 0x008fc600078e00cf */
[----:B------:R-:W3:Y:S04]  /*10bcd0*/  LDL R207, [R1+0x2ce8] ;  /* 0x002ce80001cf7983 */ /* 0x000ee80000100800 */
[----:B------:R1:W-:Y:S02]  /*10bce0*/  LDGSTS.E [R3+0x900], desc[UR74][R4.64], P1 ;  /* 0x0090000004037fae */ /* 0x0003e400089a104a */
[----:B-1----:R-:W-:Y:S01]  /*10bcf0*/  IMAD.MOV.U32 R4, RZ, RZ, R209 ;  /* 0x000000ffff047224 */ /* 0x002fe200078e00d1 */
[----:B------:R-:W-:Y:S01]  /*10bd00*/  MOV R5, R208 ;  /* 0x000000d000057202 */ /* 0x000fe20000000f00 */
[----:B------:R-:W3:Y:S04]  /*10bd10*/  LDL R209, [R1+0x2cf4] ;  /* 0x002cf40001d17983 */ /* 0x000ee80000100800 */
[----:B------:R-:W3:Y:S04]  /*10bd20*/  LDL R208, [R1+0x2cf0] ;  /* 0x002cf00001d07983 */ /* 0x000ee80000100800 */
[----:B------:R4:W-:Y:S02]  /*10bd30*/  LDGSTS.E [R3+0x1800], desc[UR74][R4.64], P0 ;  /* 0x0180000004037fae */ /* 0x0009e400081a104a */
[----:B----4-:R-:W-:-:S02]  /*10bd40*/  IMAD.MOV.U32 R4, RZ, RZ, R211 ;  /* 0x000000ffff047224 */ /* 0x010fc400078e00d3 */
        /* <DEDUP_REMOVED lines=9> */
[----:B-1----:R-:W-:Y:S01]  /*10bde0*/  IMAD.MOV.U32 R4, RZ, RZ, R213 ;  /* 0x000000ffff047224 */ /* 0x002fe200078e00d5 */
[----:B------:R-:W-:-:S02]  /*10bdf0*/  MOV R5, R212 ;  /* 0x000000d400057202 */ /* 0x000fc40000000f00 */
[----:B------:R-:W4:Y:S04]  /*10be00*/  LDL R213, [R1+0x2d74] ;  /* 0x002d740001d57983 */ /* 0x000f280000100800 */
[----:B------:R1:W-:Y:S04]  /*10be10*/  LDGSTS.E [R3+0x2900], desc[UR74][R4.64], P1 ;  /* 0x0290000004037fae */ /* 0x0003e800089a104a */
[----:B------:R-:W4:Y:S01]  /*10be20*/  LDL R212, [R1+0x2d70] ;  /* 0x002d700001d47983 */ /* 0x000f220000100800 */
[----:B-1----:R-:W-:-:S03]  /*10be30*/  IMAD.MOV.U32 R5, RZ, RZ, R198 ;  /* 0x000000ffff057224 */ /* 0x002fc600078e00c6 */
        /* <DEDUP_REMOVED lines=9> */
[----:B-1----:R-:W-:Y:S02]  /*10bed0*/  MOV R5, R200 ;  /* 0x000000c800057202 */ /* 0x002fe40000000f00 */
[----:B------:R-:W4:Y:S01]  /*10bee0*/  LDL R200, [R1+0x2fe8] ;  /* 0x002fe80001c87983 */ /* 0x000f220000100800 */
        /* <DEDUP_REMOVED lines=8> */
[----:B-1----:R-:W-:Y:S02]  /*10bf70*/  MOV R4, R184 ;  /* 0x000000b800047202 */ /* 0x002fe40000000f00 */
[----:B------:R-:W4:Y:S01]  /*10bf80*/  LDL R184, [R1+0x2df4] ;  /* 0x002df40001b87983 */ /* 0x000f220000100800 */
[----:B--2---:R-:W-:-:S03]  /*10bf90*/  IMAD.MOV.U32 R5, RZ, RZ, R206 ;  /* 0x000000ffff057224 */ /* 0x004fc600078e00ce */
[----:B------:R-:W2:Y:S04]  /*10bfa0*/  LDL R206, [R1+0x2df0] ;  /* 0x002df00001ce7983 */ /* 0x000ea80000100800 */
[----:B------:R1:W-:Y:S02]  /*10bfb0*/  LDGSTS.E [R3+0x5800], desc[UR74][R4.64], P0 ;  /* 0x0580000004037fae */ /* 0x0003e400081a104a */
[----:B-1----:R-:W-:Y:S01]  /*10bfc0*/  IMAD.MOV.U32 R4, RZ, RZ, R205 ;  /* 0x000000ffff047224 */ /* 0x002fe200078e00cd */
[----:B------:R-:W-:Y:S01]  /*10bfd0*/  MOV R5, R204 ;  /* 0x000000cc00057202 */ /* 0x000fe20000000f00 */
[----:B------:R-:W2:Y:S04]  /*10bfe0*/  LDL R205, [R1+0x305c] ;  /* 0x00305c0001cd7983 */ /* 0x000ea80000100800 */
[----:B------:R1:W-:Y:S04]  /*10bff0*/  LDGSTS.E [R3+0x5900], desc[UR74][R4.64], P1 ;  /* 0x0590000004037fae */ /* 0x0003e800089a104a */
[----:B------:R-:W2:Y:S01]  /*10c000*/  LDL R204, [R1+0x3058] ;  /* 0x0030580001cc7983 */ /* 0x000ea20000100800 */
[----:B-1----:R-:W-:-:S03]  /*10c010*/  IMAD.MOV.U32 R4, RZ, RZ, R153 ;  /* 0x000000ffff047224 */ /* 0x002fc600078e0099 */
[----:B------:R-:W2:Y:S01]  /*10c020*/  LDL R153, [R1+0x2e6c] ;  /* 0x002e6c0001997983 */ /* 0x000ea20000100800 */
[----:B---3--:R-:W-:-:S03]  /*10c030*/  IMAD.MOV.U32 R5, RZ, RZ, R207 ;  /* 0x000000ffff057224 */ /* 0x008fc600078e00cf */
[----:B------:R-:W3:Y:S04]  /*10c040*/  LDL R207, [R1+0x2e68] ;  /* 0x002e680001cf7983 */ /* 0x000ee80000100800 */
[----:B------:R1:W-:Y:S02]  /*10c050*/  LDGSTS.E [R3+0x6800], desc[UR74][R4.64], P0 ;  /* 0x0680000004037fae */ /* 0x0003e400081a104a */
[----:B-1----:R-:W-:Y:S01]  /*10c060*/  MOV R4, R209 ;  /* 0x000000d100047202 */ /* 0x002fe20000000f00 */
[----:B------:R-:W-:Y:S01]  /*10c070*/  IMAD.MOV.U32 R5, RZ, RZ, R208 ;  /* 0x000000ffff057224 */ /* 0x000fe200078e00d0 */
[----:B------:R-:W3:Y:S04]  /*10c080*/  LDL R209, [R1+0x2e74] ;  /* 0x002e740001d17983 */ /* 0x000ee80000100800 */
[----:B------:R-:W3:Y:S04]  /*10c090*/  LDL R208, [R1+0x2e70] ;  /* 0x002e700001d07983 */ /* 0x000ee80000100800 */
[----:B------:R4:W-:Y:S02]  /*10c0a0*/  LDGSTS.E [R3+0x6900], desc[UR74][R4.64], P1 ;  /* 0x0690000004037fae */ /* 0x0009e400089a104a */
[----:B----4-:R-:W-:Y:S01]  /*10c0b0*/  IMAD.MOV.U32 R4, RZ, RZ, R211 ;  /* 0x000000ffff047224 */ /* 0x010fe200078e00d3 */
[----:B------:R-:W-:Y:S01]  /*10c0c0*/  MOV R5, R210 ;  /* 0x000000d200057202 */ /* 0x000fe20000000f00 */
[----:B------:R-:W4:Y:S04]  /*10c0d0*/  LDL R211, [R1+0x2ef4] ;  /* 0x002ef40001d37983 */ /* 0x000f280000100800 */
[----:B------:R-:W4:Y:S04]  /*10c0e0*/  LDL R210, [R1+0x2ef0] ;  /* 0x002ef00001d27983 */ /* 0x000f280000100800 */
[----:B------:R1:W-:Y:S02]  /*10c0f0*/  LDGSTS.E [R3+0x7800], desc[UR74][R4.64], P0 ;  /* 0x0780000004037fae */ /* 0x0003e400081a104a */
[----:B-1----:R-:W-:-:S02]  /*10c100*/  IMAD.MOV.U32 R4, RZ, RZ, R213 ;  /* 0x000000ffff047224 */ /* 0x002fc400078e00d5 */
        /* <DEDUP_REMOVED lines=9> */
[----:B-1----:R-:W-:Y:S02]  /*10c1a0*/  IMAD.MOV.U32 R4, RZ, RZ, R184 ;  /* 0x000000ffff047224 */ /* 0x002fe400078e00b8 */
[----:B------:R-:W4:Y:S01]  /*10c1b0*/  LDL R184, [R1+0x30d4] ;  /* 0x0030d40001b87983 */ /* 0x000f220000100800 */
[----:B--2---:R-:W-:-:S03]  /*10c1c0*/  MOV R5, R206 ;  /* 0x000000ce00057202 */ /* 0x004fc60000000f00 */
[----:B------:R-:W2:Y:S04]  /*10c1d0*/  LDL R206, [R1+0x30d0] ;  /* 0x0030d00001ce7983 */ /* 0x000ea80000100800 */
[----:B------:R1:W-:Y:S02]  /*10c1e0*/  LDGSTS.E [R3+0x8900], desc[UR74][R4.64], P1 ;  /* 0x0890000004037fae */ /* 0x0003e400089a104a */
[----:B-1----:R-:W-:Y:S02]  /*10c1f0*/  IMAD.MOV.U32 R4, RZ, RZ, R153 ;  /* 0x000000ffff047224 */ /* 0x002fe400078e0099 */
[----:B------:R-:W2:Y:S01]  /*10c200*/  LDL R153, [R1+0x30dc] ;  /* 0x0030dc0001997983 */ /* 0x000ea20000100800 */
[----:B---3--:R-:W-:-:S03]  /*10c210*/  IMAD.MOV.U32 R5, RZ, RZ, R207 ;  /* 0x000000ffff057224 */ /* 0x008fc600078e00cf */
[----:B------:R-:W3:Y:S04]  /*10c220*/  LDL R207, [R1+0x30d8] ;  /* 0x0030d80001cf7983 */ /* 0x000ee80000100800 */
[----:B------:R1:W-:Y:S02]  /*10c230*/  LDGSTS.E [R3+0x9800], desc[UR74][R4.64], P0 ;  /* 0x0980000004037fae */ /* 0x0003e400081a104a */
[----:B-1----:R-:W-:Y:S02]  /*10c240*/  MOV R4, R209 ;  /* 0x000000d100047202 */ /* 0x002fe40000000f00 */
        /* <DEDUP_REMOVED lines=44> */
[----:B-1----:R-:W-:-:S03]  /*10c510*/  MOV R4, R184 ;  /* 0x000000b800047202 */ /* 0x002fc60000000f00 */
[----:B------:R-:W4:Y:S01]  /*10c520*/  LDL R184, [R1+0x3254] ;  /* 0x0032540001b87983 */ /* 0x000f220000100800 */
[----:B--2---:R-:W-:-:S03]  /*10c530*/  IMAD.MOV.U32 R5, RZ, RZ, R206 ;  /* 0x000000ffff057224 */ /* 0x004fc600078e00ce */
[----:B------:R-:W2:Y:S04]  /*10c540*/  LDL R206, [R1+0x3250] ;  /* 0x0032500001ce7983 */ /* 0x000ea80000100800 */
[----:B------:R1:W-:Y:S02]  /*10c550*/  LDGSTS.E [R3+0xe800], desc[UR74][R4.64], P0 ;  /* 0x0e80000004037fae */ /* 0x0003e400081a104a */
[----:B-1----:R-:W-:Y:S02]  /*10c560*/  IMAD.MOV.U32 R4, RZ, RZ, R153 ;  /* 0x000000ffff047224 */ /* 0x002fe400078e0099 */
[----:B------:R-:W2:Y:S01]  /*10c570*/  LDL R153, [R1+0x325c] ;  /* 0x00325c0001997983 */ /* 0x000ea20000100800 */
[----:B---3--:R-:W-:-:S03]  /*10c580*/  MOV R5, R207 ;  /* 0x000000cf00057202 */ /* 0x008fc60000000f00 */
[----:B------:R-:W3:Y:S04]  /*10c590*/  LDL R207, [R1+0x3258] ;  /* 0x0032580001cf7983 */ /* 0x000ee80000100800 */
[----:B------:R1:W-:Y:S02]  /*10c5a0*/  LDGSTS.E [R3+0xe900], desc[UR74][R4.64], P1 ;  /* 0x0e90000004037fae */ /* 0x0003e400089a104a */
[----:B-1----:R-:W-:Y:S02]  /*10c5b0*/  IMAD.MOV.U32 R4, RZ, RZ, R209 ;  /* 0x000000ffff047224 */ /* 0x002fe400078e00d1 */
[----:B------:R-:W3:Y:S01]  /*10c5c0*/  LDL R209, [R1+0x32dc] ;  /* 0x0032dc0001d17983 */ /* 0x000ee20000100800 */
[----:B------:R-:W-:-:S03]  /*10c5d0*/  IMAD.MOV.U32 R5, RZ, RZ, R208 ;  /* 0x000000ffff057224 */ /* 0x000fc600078e00d0 */
[----:B------:R-:W3:Y:S04]  /*10c5e0*/  LDL R208, [R1+0x32d8] ;  /* 0x0032d80001d07983 */ /* 0x000ee80000100800 */
[----:B------:R4:W-:Y:S02]  /*10c5f0*/  LDGSTS.E [R3+0xf800], desc[UR74][R4.64], P0 ;  /* 0x0f80000004037fae */ /* 0x0009e400081a104a */
[----:B----4-:R-:W-:Y:S02]  /*10c600*/  MOV R4, R211 ;  /* 0x000000d300047202 */ /* 0x010fe40000000f00 */
        /* <DEDUP_REMOVED lines=39> */
[----:B----4-:R-:W-:Y:S02]  /*10c880*/  IMAD.MOV.U32 R4, RZ, RZ, R211 ;  /* 0x000000ffff047224 */ /* 0x010fe400078e00d3 */
        /* <DEDUP_REMOVED lines=27> */
[----:B------:R-:W4:Y:S04]  /*10ca40*/  LDL R214, [R1+0x36d8] ;  /* 0x0036d80001d67983 */ /* 0x000f280000100800 */
[----:B------:R1:W-:Y:S02]  /*10ca50*/  LDGSTS.E [R3+0x16800], desc[UR74][R4.64], P0 ;  /* 0x1680000004037fae */ /* 0x0003e400081a104a */
[----:B-1----:R-:W-:-:S02]  /*10ca60*/  IMAD.MOV.U32 R4, RZ, RZ, R184 ;  /* 0x000000ffff047224 */ /* 0x002fc400078e00b8 */
        /* <DEDUP_REMOVED lines=9> */
[----:B-1----:R-:W-:Y:S02]  /*10cb00*/  IMAD.MOV.U32 R4, RZ, RZ, R209 ;  /* 0x000000ffff047224 */ /* 0x002fe400078e00d1 */
[----:B------:R-:W3:Y:S01]  /*10cb10*/  LDL R209, [R1+0x38c4] ;  /* 0x0038c40001d17983 */ /* 0x000ee20000100800 */
[----:B------:R-:W-:-:S03]  /*10cb20*/  MOV R5, R208 ;  /* 0x000000d000057202 */ /* 0x000fc60000000f00 */
[----:B------:R-:W3:Y:S04]  /*10cb30*/  LDL R208, [R1+0x38c0] ;  /* 0x0038c00001d07983 */ /* 0x000ee80000100800 */
[----:B------:R4:W-:Y:S02]  /*10cb40*/  LDGSTS.E [R3+0x17900], desc[UR74][R4.64], P1 ;  /* 0x1790000004037fae */ /* 0x0009e400089a104a */
[----:B----4-:R-:W-:Y:S02]  /*10cb50*/  IMAD.MOV.U32 R4, RZ, RZ, R211 ;  /* 0x000000ffff047224 */ /* 0x010fe400078e00d3 */
[----:B------:R-:W4:Y:S01]  /*10cb60*/  LDL R211, [R1+0x38cc] ;  /* 0x0038cc0001d37983 */ /* 0x000f220000100800 */
[----:B------:R-:W-:-:S03]  /*10cb70*/  IMAD.MOV.U32 R5, RZ, RZ, R210 ;  /* 0x000000ffff057224 */ /* 0x000fc600078e00d2 */
[----:B------:R-:W3:Y:S04]  /*10cb80*/  LDL R210, [R1+0x38c8] ;  /* 0x0038c80001d27983 */ /* 0x000ee80000100800 */
        /* <DEDUP_REMOVED lines=12> */
[----:B------:R-:W-:Y:S02]  /*10cc50*/  IMAD.MOV.U32 R4, RZ, RZ, R184 ;  /* 0x000000ffff047224 */ /* 0x000fe400078e00b8 */
[----:B------:R-:W4:Y:S04]  /*10cc60*/  LDL R184, [R1+0x3984] ;  /* 0x0039840001b87983 */ /* 0x000f280000100800 */
[----:B------:R2:W-:Y:S02]  /*10cc70*/  LDGSTS.E [R3+0x19900], desc[UR74][R4.64], P1 ;  /* 0x1990000004037fae */ /* 0x0005e400089a104a */
[----:B--2---:R-:W-:-:S02]  /*10cc80*/  MOV R4, R153 ;  /* 0x0000009900047202 */ /* 0x004fc40000000f00 */
[----:B------:R-:W2:Y:S04]  /*10cc90*/  LDL R153, [R1+0x398c] ;  /* 0x00398c0001997983 */ /* 0x000ea80000100800 */
[----:B------:R-:W2:Y:S01]  /*10cca0*/  LDL.LU.64 R24, [R1+0x26b0] ;  /* 0x0026b00001187983 */ /* 0x000ea20000300a00 */
[----:B------:R-:W-:-:S03]  /*10ccb0*/  IMAD.MOV.U32 R5, RZ, RZ, R197 ;  /* 0x000000ffff057224 */ /* 0x000fc600078e00c5 */
[----:B------:R-:W2:Y:S04]  /*10ccc0*/  LDL.LU.64 R6, [R1+0x2508] ;  /* 0x0025080001067983 */ /* 0x000ea80000300a00 */
[----:B------:R1:W-:Y:S04]  /*10ccd0*/  LDGSTS.E [R3+0x1a800], desc[UR74][R4.64], P0 ;  /* 0x1a80000004037fae */ /* 0x0003e800081a104a */
[----:B------:R-:W2:Y:S04]  /*10cce0*/  LDL.LU.64 R8, [R1+0x24e0] ;  /* 0x0024e00001087983 */ /* 0x000ea80000300a00 */
[----:B------:R-:W2:Y:S01]  /*10ccf0*/  LDL.LU.64 R10, [R1+0x24d8] ;  /* 0x0024d800010a7983 */ /* 0x000ea20000300a00 */
[----:B-1----:R-:W-:Y:S01]  /*10cd00*/  IMAD.MOV.U32 R4, RZ, RZ, R199 ;  /* 0x000000ffff047224 */ /* 0x002fe200078e00c7 */
[----:B------:R-:W-:-:S02]  /*10cd10*/  MOV R5, R198 ;  /* 0x000000c600057202 */ /* 0x000fc40000000f00 */
[----:B------:R-:W2:Y:S04]  /*10cd20*/  LDL.LU.64 R12, [R1+0x24b0] ;  /* 0x0024b000010c7983 */ /* 0x000ea80000300a00 */
[----:B------:R1:W-:Y:S04]  /*10cd30*/  LDGSTS.E [R3+0x1a900], desc[UR74][R4.64], P1 ;  /* 0x1a90000004037fae */ /* 0x0003e800089a104a */
[----:B------:R-:W2:Y:S04]  /*10cd40*/  LDL.LU.64 R14, [R1+0x24a8] ;  /* 0x0024a800010e7983 */ /* 0x000ea80000300a00 */
[----:B------:R-:W2:Y:S01]  /*10cd50*/  LDL.LU.64 R16, [R1+0x2480] ;  /* 0x0024800001107983 */ /* 0x000ea20000300a00 */
[----:B-1----:R-:W-:-:S03]  /*10cd60*/  IMAD.MOV.U32 R4, RZ, RZ, R201 ;  /* 0x000000ffff047224 */ /* 0x002fc600078e00c9 */
[----:B------:R-:W2:Y:S01]  /*10cd70*/  LDL.LU.64 R18, [R1+0x2478] ;  /* 0x0024780001127983 */ /* 0x000ea20000300a00 */
[----:B------:R-:W-:-:S03]  /*10cd80*/  IMAD.MOV.U32 R5, RZ, RZ, R200 ;  /* 0x000000ffff057224 */ /* 0x000fc600078e00c8 */
[----:B------:R-:W2:Y:S04]  /*10cd90*/  LDL.LU.64 R20, [R1+0x2450] ;  /* 0x0024500001147983 */ /* 0x000ea80000300a00 */
[----:B------:R1:W-:Y:S04]  /*10cda0*/  LDGSTS.E [R3+0x1b800], desc[UR74][R4.64], P0 ;  /* 0x1b80000004037fae */ /* 0x0003e800081a104a */
[----:B------:R-:W2:Y:S01]  /*10cdb0*/  LDL.LU.64 R22, [R1+0x2448] ;  /* 0x0024480001167983 */ /* 0x000ea20000300a00 */
[----:B-1----:R-:W-:Y:S01]  /*10cdc0*/  MOV R4, R203 ;  /* 0x000000cb00047202 */ /* 0x002fe20000000f00 */
[----:B------:R-:W-:-:S05]  /*10cdd0*/  IMAD.MOV.U32 R5, RZ, RZ, R202 ;  /* 0x000000ffff057224 */ /* 0x000fca00078e00ca */
[----:B------:R1:W-:Y:S02]  /*10cde0*/  LDGSTS.E [R3+0x1b900], desc[UR74][R4.64], P1 ;  /* 0x1b90000004037fae */ /* 0x0003e400089a104a */
[----:B-1----:R-:W-:Y:S01]  /*10cdf0*/  IMAD.MOV.U32 R4, RZ, RZ, R205 ;  /* 0x000000ffff047224 */ /* 0x002fe200078e00cd */
[----:B------:R-:W-:-:S05]  /*10ce00*/  MOV R5, R204 ;  /* 0x000000cc00057202 */ /* 0x000fca0000000f00 */
[----:B------:R3:W-:Y:S02]  /*10ce10*/  LDGSTS.E [R3+0x1c800], desc[UR74][R4.64], P0 ;  /* 0x1c80000004037fae */ /* 0x0007e400081a104a */
[----:B---3--:R-:W-:Y:S02]  /*10ce20*/  IMAD.MOV.U32 R4, RZ, RZ, R207 ;  /* 0x000000ffff047224 */ /* 0x008fe400078e00cf */
[----:B------:R-:W-:-:S05]  /*10ce30*/  IMAD.MOV.U32 R5, RZ, RZ, R206 ;  /* 0x000000ffff057224 */ /* 0x000fca00078e00ce */
[----:B------:R1:W-:Y:S02]  /*10ce40*/  LDGSTS.E [R3+0x1c900], desc[UR74][R4.64], P1 ;  /* 0x1c90000004037fae */ /* 0x0003e400089a104a */
[----:B-1----:R-:W-:Y:S01]  /*10ce50*/  MOV R4, R209 ;  /* 0x000000d100047202 */ /* 0x002fe20000000f00 */
[----:B------:R-:W-:-:S05]  /*10ce60*/  IMAD.MOV.U32 R5, RZ, RZ, R208 ;  /* 0x000000ffff057224 */ /* 0x000fca00078e00d0 */
[----:B------:R4:W-:Y:S02]  /*10ce70*/  LDGSTS.E [R3+0x1d800], desc[UR74][R4.64], P0 ;  /* 0x1d80000004037fae */ /* 0x0009e400081a104a */
[----:B----4-:R-:W-:Y:S01]  /*10ce80*/  IMAD.MOV.U32 R4, RZ, RZ, R211 ;  /* 0x000000ffff047224 */ /* 0x010fe200078e00d3 */
        /* <DEDUP_REMOVED lines=8> */
[----:B-1----:R-:W-:Y:S01]  /*10cf10*/  MOV R5, R185 ;  /* 0x000000b900057202 */ /* 0x002fe20000000f00 */
[----:B------:R-:W-:-:S05]  /*10cf20*/  IMAD.MOV.U32 R4, RZ, RZ, R184 ;  /* 0x000000ffff047224 */ /* 0x000fca00078e00b8 */
[----:B------:R1:W-:Y:S02]  /*10cf30*/  LDGSTS.E [R3+0x1f800], desc[UR74][R4.64], P0 ;  /* 0x1f80000004037fae */ /* 0x0003e400081a104a */
[----:B-1----:R-:W-:Y:S02]  /*10cf40*/  IMAD.MOV.U32 R5, RZ, RZ, R152 ;  /* 0x000000ffff057224 */ /* 0x002fe400078e0098 */
[----:B--2---:R-:W-:Y:S01]  /*10cf50*/  IMAD.MOV.U32 R4, RZ, RZ, R153 ;  /* 0x000000ffff047224 */ /* 0x004fe200078e0099 */
[----:B------:R-:W-:-:S04]  /*10cf60*/  IADD3 R0, P2, PT, R24, UR15, RZ ;  /* 0x0000000f18007c10 */ /* 0x000fc8000ff5e0ff */
        /* <DEDUP_REMOVED lines=146> */
[----:B------:R-:W-:Y:S02]  /*10d890*/  LOP3.LUT R213, R213, R212, RZ, 0x3c, !PT ;  /* 0x000000d4d5d57212 */ /* 0x000fe400078e3cff */
[----:B------:R-:W-:Y:S02]  /*10d8a0*/  IADD3.X R84, PT, PT, R85, UR9, RZ, P2, !PT ;  /* 0x0000000955547c10 */ /* 0x000fe400097fe4ff */
[----:B------:R-:W-:-:S02]  /*10d8b0*/  IADD3 R85, P2, PT, R86, UR15, RZ ;  /* 0x0000000f56557c10 */ /* 0x000fc4000ff5e0ff */
[----:B------:R-:W-:Y:S02]  /*10d8c0*/  LOP3.LUT R211, R211, R210, RZ, 0x3c, !PT ;  /* 0x000000d2d3d37212 */ /* 0x000fe400078e3cff */
[----:B------:R-:W-:Y:S02]  /*10d8d0*/  LOP3.LUT R214, R215, R214, RZ, 0x3c, !PT ;  /* 0x000000d6d7d67212 */ /* 0x000fe400078e3cff */
[----:B------:R-:W-:Y:S02]  /*10d8e0*/  LOP3.LUT R212, R213, R212, RZ, 0x3c, !PT ;  /* 0x000000d4d5d47212 */ /* 0x000fe400078e3cff */
[----:B------:R-:W-:Y:S02]  /*10d8f0*/  LOP3.LUT R209, R209, R208, RZ, 0x3c, !PT ;  /* 0x000000d0d1d17212 */ /* 0x000fe400078e3cff */
[----:B------:R-:W-:Y:S02]  /*10d900*/  LOP3.LUT R210, R211, R210, RZ, 0x3c, !PT ;  /* 0x000000d2d3d27212 */ /* 0x000fe400078e3cff */
[----:B------:R-:W-:-:S02]  /*10d910*/  IADD3.X R86, PT, PT, R87, UR9, RZ, P2, !PT ;  /* 0x0000000957567c10 */ /* 0x000fc400097fe4ff */
[----:B------:R-:W-:Y:S02]  /*10d920*/  LOP3.LUT R207, R207, R206, RZ, 0x3c, !PT ;  /* 0x000000cecfcf7212 */ /* 0x000fe400078e3cff */
[----:B------:R-:W-:Y:S02]  /*10d930*/  LOP3.LUT R208, R209, R208, RZ, 0x3c, !PT ;  /* 0x000000d0d1d07212 */ /* 0x000fe400078e3cff */
[----:B------:R-:W-:Y:S02]  /*10d940*/  IADD3 R87, P2, PT, R88, UR15, RZ ;  /* 0x0000000f58577c10 */ /* 0x000fe4000ff5e0ff */
[----:B------:R-:W-:Y:S02]  /*10d950*/  LOP3.LUT R205, R205, R204, RZ, 0x3c, !PT ;  /* 0x000000cccdcd7212 */ /* 0x000fe400078e3cff */
[----:B------:R-:W-:Y:S02]  /*10d960*/  LOP3.LUT R215, R215, R214, RZ, 0x3c, !PT ;  /* 0x000000d6d7d77212 */ /* 0x000fe400078e3cff */
[----:B------:R-:W-:-:S02]  /*10d970*/  LOP3.LUT R206, R207, R206, RZ, 0x3c, !PT ;  /* 0x000000cecfce7212 */ /* 0x000fc400078e3cff */
[----:B------:R-:W-:Y:S02]  /*10d980*/  LOP3.LUT R203, R203, R202, RZ, 0x3c, !PT ;  /* 0x000000cacbcb7212 */ /* 0x000fe400078e3cff */
[----:B------:R-:W-:Y:S02]  /*10d990*/  LOP3.LUT R213, R213, R212, RZ, 0x3c, !PT ;  /* 0x000000d4d5d57212 */ /* 0x000fe400078e3cff */
[----:B------:R-:W-:Y:S01]  /*10d9a0*/  LOP3.LUT R201, R201, R200, RZ, 0x3c, !PT ;  /* 0x000000c8c9c97212 */ /* 0x000fe200078e3cff */
[----:B------:R-:W-:Y:S01]  /*10d9b0*/  IMAD.MOV.U32 R194, RZ, RZ, R0 ;  /* 0x000000ffffc27224 */ /* 0x000fe200078e0000 */
[----:B------:R-:W-:Y:S01]  /*10d9c0*/  LOP3.LUT R204, R205, R204, RZ, 0x3c, !PT ;  /* 0x000000cccdcc7212 */ /* 0x000fe200078e3cff */
[----:B------:R-:W-:Y:S01]  /*10d9d0*/  IMAD.MOV.U32 R199, RZ, RZ, R152 ;  /* 0x000000ffffc77224 */ /* 0x000fe200078e0098 */
[----:B------:R-:W-:Y:S01]  /*10d9e0*/  LOP3.LUT R211, R211, R210, RZ, 0x3c, !PT ;  /* 0x000000d2d3d37212 */ /* 0x000fe200078e3cff */
[----:B------:R-:W-:Y:S01]  /*10d9f0*/  IMAD.MOV.U32 R195, RZ, RZ, R4 ;  /* 0x000000ffffc37224 */ /* 0x000fe200078e0004 */
[----:B------:R-:W-:-:S02]  /*10da00*/  LOP3.LUT R202, R203, R202, RZ, 0x3c, !PT ;  /* 0x000000cacbca7212 */ /* 0x000fc400078e3cff */
[----:B------:R-:W-:Y:S01]  /*10da10*/  MOV R198, R185 ;  /* 0x000000b900c67202 */ /* 0x000fe20000000f00 */
[----:B------:R-:W-:Y:S01]  /*10da20*/  IMAD.MOV.U32 R193, RZ, RZ, R6 ;  /* 0x000000ffffc17224 */ /* 0x000fe200078e0006 */
[----:B------:R-:W-:Y:S02]  /*10da30*/  LOP3.LUT R209, R209, R208, RZ, 0x3c, !PT ;  /* 0x000000d0d1d17212 */ /* 0x000fe400078e3cff */
[----:B------:R-:W-:Y:S01]  /*10da40*/  MOV R197, R184 ;  /* 0x000000b800c57202 */ /* 0x000fe20000000f00 */
[----:B------:R-:W-:Y:S01]  /*10da50*/  IMAD.MOV.U32 R196, RZ, RZ, R153 ;  /* 0x000000ffffc47224 */ /* 0x000fe200078e0099 */
[----:B------:R-:W-:Y:S01]  /*10da60*/  LOP3.LUT R200, R201, R200, RZ, 0x3c, !PT ;  /* 0x000000c8c9c87212 */ /* 0x000fe200078e3cff */
[----:B------:R1:W-:Y:S01]  /*10da70*/  STL.64 [R1+0x1aa8], R214 ;  /* 0x001aa8d601007387 */ /* 0x0003e20000100a00 */
[----:B------:R-:W-:Y:S02]  /*10da80*/  IADD3.X R88, PT, PT, R89, UR9, RZ, P2, !PT ;  /* 0x0000000959587c10 */ /* 0x000fe400097fe4ff */
[----:B------:R-:W-:Y:S01]  /*10da90*/  LOP3.LUT R207, R207, R206, RZ, 0x3c, !PT ;  /* 0x000000cecfcf7212 */ /* 0x000fe200078e3cff */
[----:B------:R2:W-:Y:S01]  /*10daa0*/  STL.64 [R1+0x1aa0], R212 ;  /* 0x001aa0d401007387 */ /* 0x0005e20000100a00 */
[----:B------:R-:W-:-:S02]  /*10dab0*/  IADD3 R89, P2, PT, R90, UR15, RZ ;  /* 0x0000000f5a597c10 */ /* 0x000fc4000ff5e0ff */
[----:B------:R-:W-:Y:S01]  /*10dac0*/  LOP3.LUT R205, R205, R204, RZ, 0x3c, !PT ;  /* 0x000000cccdcd7212 */ /* 0x000fe200078e3cff */
[----:B------:R3:W-:Y:S01]  /*10dad0*/  STL.64 [R1+0x1ab8], R210 ;  /* 0x001ab8d201007387 */ /* 0x0007e20000100a00 */
[----:B------:R-:W-:Y:S02]  /*10dae0*/  LOP3.LUT R203, R203, R202, RZ, 0x3c, !PT ;  /* 0x000000cacbcb7212 */ /* 0x000fe400078e3cff */
[----:B------:R-:W-:Y:S01]  /*10daf0*/  LOP3.LUT R201, R201, R200, RZ, 0x3c, !PT ;  /* 0x000000c8c9c97212 */ /* 0x000fe200078e3cff */
[----:B------:R4:W-:Y:S01]  /*10db00*/  STL.64 [R1+0x1ab0], R208 ;  /* 0x001ab0d001007387 */ /* 0x0009e20000100a00 */
[----:B------:R-:W-:Y:S02]  /*10db10*/  IADD3.X R90, PT, PT, R91, UR9, RZ, P2, !PT ;  /* 0x000000095b5a7c10 */ /* 0x000fe400097fe4ff */
[----:B------:R-:W-:Y:S01]  /*10db20*/  IADD3 R91, P2, PT, R92, UR15, RZ ;  /* 0x0000000f5c5b7c10 */ /* 0x000fe2000ff5e0ff */
[----:B------:R1:W-:Y:S01]  /*10db30*/  STL.64 [R1+0x1ac8], R206 ;  /* 0x001ac8ce01007387 */ /* 0x0003e20000100a00 */
[----:B------:R-:W-:Y:S01]  /*10db40*/  MOV R192, R5 ;  /* 0x0000000500c07202 */ /* 0x000fe20000000f00 */
[----:B------:R-:W-:-:S02]  /*10db50*/  IMAD.MOV.U32 R190, RZ, RZ, R7 ;  /* 0x000000ffffbe7224 */ /* 0x000fc400078e0007 */
[----:B------:R1:W-:Y:S01]  /*10db60*/  STL.64 [R1+0x1ac0], R204 ;  /* 0x001ac0cc01007387 */ /* 0x0003e20000100a00 */
[----:B------:R-:W-:Y:S01]  /*10db70*/  MOV R191, R8 ;  /* 0x0000000800bf7202 */ /* 0x000fe20000000f00 */
[----:B------:R-:W-:Y:S02]  /*10db80*/  IMAD.MOV.U32 R188, RZ, RZ, R9 ;  /* 0x000000ffffbc7224 */ /* 0x000fe400078e0009 */
[----:B------:R1:W-:Y:S01]  /*10db90*/  STL.64 [R1+0x1ad8], R202 ;  /* 0x001ad8ca01007387 */ /* 0x0003e20000100a00 */
[----:B------:R-:W-:Y:S01]  /*10dba0*/  IMAD.MOV.U32 R189, RZ, RZ, R10 ;  /* 0x000000ffffbd7224 */ /* 0x000fe200078e000a */
[----:B------:R-:W-:Y:S02]  /*10dbb0*/  IADD3.X R92, PT, PT, R93, UR9, RZ, P2, !PT ;  /* 0x000000095d5c7c10 */ /* 0x000fe400097fe4ff */
        /* <DEDUP_REMOVED lines=35> */
[----:B------:R-:W-:Y:S01]  /*10ddf0*/  IADD3.X R96, PT, PT, R97, UR9, RZ, P2, !PT ;  /* 0x0000000961607c10 */ /* 0x000fe200097fe4ff */
[----:B------:R-:W-:Y:S02]  /*10de00*/  IMAD.MOV.U32 R162, RZ, RZ, R31 ;  /* 0x000000ffffa27224 */ /* 0x000fe400078e001f */
        /* <DEDUP_REMOVED lines=73> */
[----:B------:R-:W-:-:S03]  /*10e2a0*/  IMAD.MOV.U32 R156, RZ, RZ, R75 ;  /* 0x000000ffff9c7224 */ /* 0x000fc600078e004b */
[----:B------:R-:W-:Y:S01]  /*10e2b0*/  LDGSTS.E [R3+0x20800], desc[UR74][R214.64], P0 ;  /* 0x20800000d6037fae */ /* 0x000fe200081a104a */
[----:B------:R-:W-:Y:S01]  /*10e2c0*/  IMAD.MOV.U32 R157, RZ, RZ, R76 ;  /* 0x000000ffff9d7224 */ /* 0x000fe200078e004c */
[----:B------:R-:W-:Y:S02]  /*10e2d0*/  MOV R154, R77 ;  /* 0x0000004d009a7202 */ /* 0x000fe40000000f00 */
[----:B------:R-:W-:Y:S01]  /*10e2e0*/  STL.64 [R1+0x2368], R250 ;  /* 0x002368fa01007387 */ /* 0x000fe20000100a00 */
[----:B------:R-:W-:-:S03]  /*10e2f0*/  IMAD.MOV.U32 R155, RZ, RZ, R78 ;  /* 0x000000ffff9b7224 */ /* 0x000fc600078e004e */
[----:B------:R-:W-:Y:S01]  /*10e300*/  LDGSTS.E [R3+0x20900], desc[UR74][R212.64], P1 ;  /* 0x20900000d4037fae */ /* 0x000fe200089a104a */
[----:B------:R-:W-:Y:S01]  /*10e310*/  IMAD.MOV.U32 R152, RZ, RZ, R79 ;  /* 0x000000ffff987224 */ /* 0x000fe200078e004f */
[----:B------:R-:W-:Y:S02]  /*10e320*/  MOV R153, R80 ;  /* 0x0000005000997202 */ /* 0x000fe40000000f00 */
[----:B------:R-:W-:Y:S01]  /*10e330*/  STL.64 [R1+0x2360], R248 ;  /* 0x002360f801007387 */ /* 0x000fe20000100a00 */
[----:B------:R-:W-:-:S03]  /*10e340*/  IADD3.X R106, PT, PT, R107, UR9, RZ, P2, !PT ;  /* 0x000000096b6a7c10 */ /* 0x000fc600097fe4ff */
[----:B------:R-:W-:Y:S01]  /*10e350*/  LDGSTS.E [R3+0x21800], desc[UR74][R210.64], P0 ;  /* 0x21800000d2037fae */ /* 0x000fe200081a104a */
[----:B------:R-:W-:-:S03]  /*10e360*/  IMAD.MOV.U32 R150, RZ, RZ, R81 ;  /* 0x000000ffff967224 */ /* 0x000fc600078e0051 */
[----:B------:R-:W-:Y:S01]  /*10e370*/  STL.64 [R1+0x2358], R184 ;  /* 0x002358b801007387 */ /* 0x000fe20000100a00 */
[----:B------:R-:W-:-:S03]  /*10e380*/  IMAD.MOV.U32 R151, RZ, RZ, R82 ;  /* 0x000000ffff977224 */ /* 0x000fc600078e0052 */
[----:B------:R-:W-:Y:S01]  /*10e390*/  LDGSTS.E [R3+0x21900], desc[UR74][R208.64], P1 ;  /* 0x21900000d0037fae */ /* 0x000fe200089a104a */
[----:B------:R-:W-:Y:S01]  /*10e3a0*/  IADD3 R107, P2, PT, R108, UR15, RZ ;  /* 0x0000000f6c6b7c10 */ /* 0x000fe2000ff5e0ff */
[----:B------:R-:W-:Y:S02]  /*10e3b0*/  IMAD.MOV.U32 R147, RZ, RZ, R84 ;  /* 0x000000ffff937224 */ /* 0x000fe400078e0054 */
[----:B------:R-:W-:Y:S01]  /*10e3c0*/  STL.64 [R1+0x2350], R164 ;  /* 0x002350a401007387 */ /* 0x000fe20000100a00 */
[----:B------:R-:W-:-:S03]  /*10e3d0*/  MOV R146, R83 ;  /* 0x0000005300927202 */ /* 0x000fc60000000f00 */
[----:B------:R-:W-:Y:S01]  /*10e3e0*/  LDGSTS.E [R3+0x22800], desc[UR74][R206.64], P0 ;  /* 0x22800000ce037fae */ /* 0x000fe200081a104a */
[----:B------:R-:W-:Y:S01]  /*10e3f0*/  IMAD.MOV.U32 R142, RZ, RZ, R85 ;  /* 0x000000ffff8e7224 */ /* 0x000fe200078e0055 */
[----:B------:R-:W-:Y:S02]  /*10e400*/  MOV R143, R86 ;  /* 0x00000056008f7202 */ /* 0x000fe40000000f00 */
[----:B------:R-:W-:Y:S01]  /*10e410*/  STL.64 [R1+0x2348], R160 ;  /* 0x002348a001007387 */ /* 0x000fe20000100a00 */
[----:B------:R-:W-:-:S03]  /*10e420*/  IMAD.MOV.U32 R140, RZ, RZ, R87 ;  /* 0x000000ffff8c7224 */ /* 0x000fc600078e0057 */
[----:B------:R-:W-:Y:S01]  /*10e430*/  LDGSTS.E [R3+0x22900], desc[UR74][R204.64], P1 ;  /* 0x22900000cc037fae */ /* 0x000fe200089a104a */
[----:B------:R-:W-:-:S03]  /*10e440*/  IMAD.MOV.U32 R141, RZ, RZ, R88 ;  /* 0x000000ffff8d7224 */ /* 0x000fc600078e0058 */
[----:B------:R-:W-:Y:S01]  /*10e450*/  STL.64 [R1+0x2340], R158 ;  /* 0x0023409e01007387 */ /* 0x000fe20000100a00 */
[----:B------:R-:W-:-:S03]  /*10e460*/  MOV R138, R89 ;  /* 0x00000059008a7202 */ /* 0x000fc60000000f00 */
[----:B------:R-:W-:Y:S01]  /*10e470*/  LDGSTS.E [R3+0x23800], desc[UR74][R202.64], P0 ;  /* 0x23800000ca037fae */ /* 0x000fe200081a104a */
[----:B------:R-:W-:-:S03]  /*10e480*/  IMAD.MOV.U32 R139, RZ, RZ, R90 ;  /* 0x000000ffff8b7224 */ /* 0x000fc600078e005a */
[----:B------:R-:W-:Y:S01]  /*10e490*/  STL.64 [R1+0x2338], R156 ;  /* 0x0023389c01007387 */ /* 0x000fe20000100a00 */
[----:B------:R-:W-:-:S03]  /*10e4a0*/  IADD3.X R108, PT, PT, R109, UR9, RZ, P2, !PT ;  /* 0x000000096d6c7c10 */ /* 0x000fc600097fe4ff */
[----:B------:R-:W-:Y:S01]  /*10e4b0*/  LDGSTS.E [R3+0x23900], desc[UR74][R200.64], P1 ;  /* 0x23900000c8037fae */ /* 0x000fe200089a104a */
[----:B------:R-:W-:Y:S01]  /*10e4c0*/  IMAD.MOV.U32 R136, RZ, RZ, R91 ;  /* 0x000000ffff887224 */ /* 0x000fe200078e005b */
[----:B------:R-:W-:Y:S02]  /*10e4d0*/  MOV R137, R92 ;  /* 0x0000005c00897202 */ /* 0x000fe40000000f00 */
[----:B------:R1:W-:Y:S01]  /*10e4e0*/  STL.64 [R1+0x2330], R154 ;  /* 0x0023309a01007387 */ /* 0x0003e20000100a00 */
[----:B------:R-:W-:-:S03]  /*10e4f0*/  IADD3 R109, P2, PT, R110, UR15, RZ ;  /* 0x0000000f6e6d7c10 */ /* 0x000fc6000ff5e0ff */
[----:B------:R-:W-:Y:S01]  /*10e500*/  LDGSTS.E [R3+0x24800], desc[UR74][R198.64], P0 ;  /* 0x24800000c6037fae */ /* 0x000fe200081a104a */
[----:B------:R-:W-:-:S03]  /*10e510*/  IMAD.MOV.U32 R134, RZ, RZ, R93 ;  /* 0x000000ffff867224 */ /* 0x000fc600078e005d */
[----:B------:R-:W-:Y:S01]  /*10e520*/  STL.64 [R1+0x2328], R152 ;  /* 0x0023289801007387 */ /* 0x000fe20000100a00 */
[----:B------:R-:W-:-:S03]  /*10e530*/  IMAD.MOV.U32 R135, RZ, RZ, R94 ;  /* 0x000000ffff877224 */ /* 0x000fc600078e005e */
[----:B------:R-:W-:Y:S01]  /*10e540*/  LDGSTS.E [R3+0x24900], desc[UR74][R196.64], P1 ;  /* 0x24900000c4037fae */ /* 0x000fe200089a104a */
[----:B------:R-:W-:Y:S01]  /*10e550*/  MOV R132, R95 ;  /* 0x0000005f00847202 */ /* 0x000fe20000000f00 */
[----:B------:R-:W-:Y:S02]  /*10e560*/  IMAD.MOV.U32 R133, RZ, RZ, R96 ;  /* 0x000000ffff857224 */ /* 0x000fe400078e0060 */
[----:B------:R1:W-:Y:S01]  /*10e570*/  STL.64 [R1+0x2320], R150 ;  /* 0x0023209601007387 */ /* 0x0003e20000100a00 */
[----:B------:R-:W-:-:S03]  /*10e580*/  IMAD.MOV.U32 R130, RZ, RZ, R97 ;  /* 0x000000ffff827224 */ /* 0x000fc600078e0061 */
[----:B------:R-:W-:Y:S01]  /*10e590*/  LDGSTS.E [R3+0x25800], desc[UR74][R194.64], P0 ;  /* 0x25800000c2037fae */ /* 0x000fe200081a104a */
[----:B------:R-:W-:-:S03]  /*10e5a0*/  MOV R131, R98 ;  /* 0x0000006200837202 */ /* 0x000fc60000000f00 */
[----:B------:R-:W-:Y:S01]  /*10e5b0*/  STL.64 [R1+0x2318], R146 ;  /* 0x0023189201007387 */ /* 0x000fe20000100a00 */
[----:B------:R-:W-:-:S03]  /*10e5c0*/  IMAD.MOV.U32 R120, RZ, RZ, R99 ;  /* 0x000000ffff787224 */ /* 0x000fc600078e0063 */
[----:B------:R-:W-:Y:S01]  /*10e5d0*/  LDGSTS.E [R3+0x25900], desc[UR74][R192.64], P1 ;  /* 0x25900000c0037fae */ /* 0x000fe200089a104a */
[----:B------:R-:W-:-:S03]  /*10e5e0*/  IMAD.MOV.U32 R121, RZ, RZ, R100 ;  /* 0x000000ffff797224 */ /* 0x000fc600078e0064 */
[----:B------:R-:W-:Y:S01]  /*10e5f0*/  STL.64 [R1+0x2310], R142 ;  /* 0x0023108e01007387 */ /* 0x000fe20000100a00 */
[----:B------:R-:W-:-:S03]  /*10e600*/  IADD3.X R110, PT, PT, R111, UR9, RZ, P2, !PT ;  /* 0x000000096f6e7c10 */ /* 0x000fc600097fe4ff */
[----:B------:R-:W-:Y:S01]  /*10e610*/  LDGSTS.E [R3+0x26800], desc[UR74][R190.64], P0 ;  /* 0x26800000be037fae */ /* 0x000fe200081a104a */
[----:B------:R-:W-:Y:S01]  /*10e620*/  MOV R118, R101 ;  /* 0x0000006500767202 */ /* 0x000fe20000000f00 */
[----:B------:R-:W-:Y:S02]  /*10e630*/  IMAD.MOV.U32 R119, RZ, RZ, R102 ;  /* 0x000000ffff777224 */ /* 0x000fe400078e0066 */
[----:B------:R-:W-:Y:S01]  /*10e640*/  STL.64 [R1+0x2308], R140 ;  /* 0x0023088c01007387 */ /* 0x000fe20000100a00 */
[----:B------:R-:W-:-:S03]  /*10e650*/  IMAD.MOV.U32 R126, RZ, RZ, R103 ;  /* 0x000000ffff7e7224 */ /* 0x000fc600078e0067 */
[----:B------:R-:W-:Y:S01]  /*10e660*/  LDGSTS.E [R3+0x26900], desc[UR74][R188.64], P1 ;  /* 0x26900000bc037fae */ /* 0x000fe200089a104a */
[----:B------:R-:W-:-:S03]  /*10e670*/  MOV R127, R104 ;  /* 0x00000068007f7202 */ /* 0x000fc60000000f00 */
[----:B------:R-:W-:Y:S01]  /*10e680*/  STL.64 [R1+0x2300], R138 ;  /* 0x0023008a01007387 */ /* 0x000fe20000100a00 */
[----:B------:R-:W-:-:S03]  /*10e690*/  IMAD.MOV.U32 R122, RZ, RZ, R105 ;  /* 0x000000ffff7a7224 */ /* 0x000fc600078e0069 */
[----:B------:R-:W-:Y:S01]  /*10e6a0*/  LDGSTS.E [R3+0x27800], desc[UR74][R186.64], P0 ;  /* 0x27800000ba037fae */ /* 0x000fe200081a104a */
[----:B------:R-:W-:-:S03]  /*10e6b0*/  IMAD.MOV.U32 R123, RZ, RZ, R106 ;  /* 0x000000ffff7b7224 */ /* 0x000fc600078e006a */
[----:B------:R-:W-:Y:S04]  /*10e6c0*/  STL.64 [R1+0x22f8], R136 ;  /* 0x0022f88801007387 */ /* 0x000fe80000100a00 */
        /* <DEDUP_REMOVED lines=9> */
[----:B------:R-:W-:Y:S04]  /*10e760*/  STL.64 [R1+0x22e0], R130 ;  /* 0x0022e08201007387 */ /* 0x000fe80000100a00 */
[----:B------:R-:W-:Y:S04]  /*10e770*/  LDGSTS.E [R3+0x29800], desc[UR74][R176.64], P0 ;  /* 0x29800000b0037fae */ /* 0x000fe800081a104a */
[----:B------:R1:W-:Y:S04]  /*10e780*/  STL.64 [R1+0x22d8], R120 ;  /* 0x0022d87801007387 */ /* 0x0003e80000100a00 */
[----:B------:R-:W-:Y:S04]  /*10e790*/  LDGSTS.E [R3+0x29900], desc[UR74][R174.64], P1 ;  /* 0x29900000ae037fae */ /* 0x000fe800089a104a */
[----:B------:R1:W-:Y:S04]  /*10e7a0*/  STL.64 [R1+0x22d0], R118 ;  /* 0x0022d07601007387 */ /* 0x0003e80000100a00 */
[----:B------:R-:W-:Y:S04]  /*10e7b0*/  LDGSTS.E [R3+0x2a800], desc[UR74][R172.64], P0 ;  /* 0x2a800000ac037fae */ /* 0x000fe800081a104a */
[----:B------:R-:W-:Y:S04]  /*10e7c0*/  STL.64 [R1+0x22c8], R126 ;  /* 0x0022c87e01007387 */ /* 0x000fe80000100a00 */
[----:B------:R-:W-:Y:S04]  /*10e7d0*/  LDGSTS.E [R3+0x2a900], desc[UR74][R170.64], P1 ;  /* 0x2a900000aa037fae */ /* 0x000fe800089a104a */
[----:B------:R2:W-:Y:S04]  /*10e7e0*/  STL.64 [R1+0x22c0], R122 ;  /* 0x0022c07a01007387 */ /* 0x0005e80000100a00 */
[----:B------:R-:W-:Y:S04]  /*10e7f0*/  LDGSTS.E [R3+0x2b800], desc[UR74][R168.64], P0 ;  /* 0x2b800000a8037fae */ /* 0x000fe800081a104a */
[----:B-1----:R-:W4:Y:S04]  /*10e800*/  LDL.LU.64 R214, [R1+0x5000] ;  /* 0x0050000001d67983 */ /* 0x002f280000300a00 */
[----:B------:R-:W-:Y:S04]  /*10e810*/  LDGSTS.E [R3+0x2b900], desc[UR74][R166.64], P1 ;  /* 0x2b900000a6037fae */ /* 0x000fe800089a104a */
[----:B------:R1:W-:Y:S04]  /*10e820*/  STL.64 [R1+0x22b8], R124 ;  /* 0x0022b87c01007387 */ /* 0x0003e80000100a00 */
        /* <DEDUP_REMOVED lines=30> */
[----:B------:R1:W-:Y:S04]  /*10ea10*/  LDGSTS.E [R3+0x33900], desc[UR74][R4.64], P1 ;  /* 0x3390000004037fae */ /* 0x0003e800089a104a */
        /* <DEDUP_REMOVED lines=20> */
[----:B------:R-:W2:Y:S04]  /*10eb60*/  LDL R154, [R1+0x2a00] ;  /* 0x002a0000019a7983 */ /* 0x000ea80000100800 */
[----:B------:R-:W2:Y:S04]  /*10eb70*/  LDL R155, [R1+0x2a04] ;  /* 0x002a0400019b7983 */ /* 0x000ea80000100800 */
[----:B------:R-:W2:Y:S04]  /*10eb80*/  LDL R150, [R1+0x29f8] ;  /* 0x0029f80001967983 */ /* 0x000ea80000100800 */
[----:B------:R-:W3:Y:S04]  /*10eb90*/  LDL R151, [R1+0x29fc] ;  /* 0x0029fc0001977983 */ /* 0x000ee80000100800 */
        /* <DEDUP_REMOVED lines=12> */
[----:B------:R-:W4:Y:S04]  /*10ec60*/  LDL R152, [R1+0x2b00] ;  /* 0x002b000001987983 */ /* 0x000f280000100800 */
[----:B------:R-:W4:Y:S04]  /*10ec70*/  LDL R120, [R1+0x2af8] ;  /* 0x002af80001787983 */ /* 0x000f280000100800 */
[----:B------:R-:W4:Y:S04]  /*10ec80*/  LDL R118, [R1+0x2a80] ;  /* 0x002a800001767983 */ /* 0x000f280000100800 */
[----:B------:R-:W4:Y:S04]  /*10ec90*/  LDL R119, [R1+0x2a84] ;  /* 0x002a840001777983 */ /* 0x000f280000100800 */
[----:B------:R-:W4:Y:S04]  /*10eca0*/  LDL R121, [R1+0x2afc] ;  /* 0x002afc0001797983 */ /* 0x000f280000100800 */
[----:B------:R-:W4:Y:S04]  /*10ecb0*/  LDL R185, [R1+0x2b04] ;  /* 0x002b040001b97983 */ /* 0x000f280000100800 */
[----:B------:R-:W-:Y:S04]  /*10ecc0*/  LDGSTS.E [R3+0x3e800], desc[UR74][R126.64], P0 ;  /* 0x3e8000007e037fae */ /* 0x000fe800081a104a */
[----:B------:R-:W-:Y:S04]  /*10ecd0*/  LDGSTS.E [R3+0x3e900], desc[UR74][R122.64], P1 ;  /* 0x3e9000007a037fae */ /* 0x000fe800089a104a */
[----:B------:R-:W4:Y:S04]  /*10ece0*/  LDL R184, [R1+0x2b80] ;  /* 0x002b800001b87983 */ /* 0x000f280000100800 */
[----:B------:R-:W4:Y:S04]  /*10ecf0*/  LDL R153, [R1+0x2b84] ;  /* 0x002b840001997983 */ /* 0x000f280000100800 */
[----:B------:R-:W4:Y:S04]  /*10ed00*/  LDL R122, [R1+0x2b78] ;  /* 0x002b7800017a7983 */ /* 0x000f280000100800 */
[----:B------:R-:W4:Y:S04]  /*10ed10*/  LDL R123, [R1+0x2b7c] ;  /* 0x002b7c00017b7983 */ /* 0x000f280000100800 */
[----:B------:R-:W-:Y:S04]  /*10ed20*/  LDGSTS.E [R3+0x3f800], desc[UR74][R124.64], P0 ;  /* 0x3f8000007c037fae */ /* 0x000fe800081a104a */
[----:B------:R-:W4:Y:S04]  /*10ed30*/  LDL R126, [R1+0x2c00] ;  /* 0x002c0000017e7983 */ /* 0x000f280000100800 */
[----:B------:R-:W4:Y:S04]  /*10ed40*/  LDL R127, [R1+0x2c04] ;  /* 0x002c0400017f7983 */ /* 0x000f280000100800 */
[----:B-1----:R-:W4:Y:S04]  /*10ed50*/  LDL R124, [R1+0x2bf8] ;  /* 0x002bf800017c7983 */ /* 0x002f280000100800 */
[----:B------:R-:W4:Y:S04]  /*10ed60*/  LDL R125, [R1+0x2bfc] ;  /* 0x002bfc00017d7983 */ /* 0x000f280000100800 */
[----:B------:R-:W4:Y:S04]  /*10ed70*/  LDL R146, [R1+0x2c78] ;  /* 0x002c780001927983 */ /* 0x000f280000100800 */
[----:B------:R-:W4:Y:S04]  /*10ed80*/  LDL R147, [R1+0x2c7c] ;  /* 0x002c7c0001937983 */ /* 0x000f280000100800 */
[----:B------:R-:W4:Y:S04]  /*10ed90*/  LDL R130, [R1+0x2c80] ;  /* 0x002c800001827983 */ /* 0x000f280000100800 */
[----:B------:R-:W4:Y:S01]  /*10eda0*/  LDL R131, [R1+0x2c84] ;  /* 0x002c840001837983 */ /* 0x000f220000100800 */
[----:B------:R-:W-:-:S03]  /*10edb0*/  LOP3.LUT R0, R116, 0x50, RZ, 0x3c, !PT ;  /* 0x0000005074007812 */ /* 0x000fc600078e3cff */
[----:B------:R-:W-:Y:S02]  /*10edc0*/  LDGSTS.E [R3+0x3f900], desc[UR74][R110.64], P1 ;  /* 0x3f9000006e037fae */ /* 0x000fe400089a104a */
[----:B------:R-:W-:Y:S01]  /*10edd0*/  VIADD R0, R0, UR12 ;  /* 0x0000000c00007c36 */ /* 0x000fe20008000000 */
[----:B--2---:R-:W-:Y:S02]  /*10ede0*/  MOV R5, R150 ;  /* 0x0000009600057202 */ /* 0x004fe40000000f00 */
[----:B------:R-:W2:Y:S01]  /*10edf0*/  LDL R150, [R1+0x2cf8] ;  /* 0x002cf80001967983 */ /* 0x000ea20000100800 */
[----:B---3--:R-:W-:-:S03]  /*10ee00*/  IMAD.MOV.U32 R4, RZ, RZ, R151 ;  /* 0x000000ffff047224 */ /* 0x008fc600078e0097 */
[----:B------:R-:W3:Y:S04]  /*10ee10*/  LDL R151, [R1+0x2cfc] ;  /* 0x002cfc0001977983 */ /* 0x000ee80000100800 */
[----:B------:R1:W-:Y:S02]  /*10ee20*/  LDGSTS.E [R0+0xa00], desc[UR74][R4.64], P0 ;  /* 0x00a0000004007fae */ /* 0x0003e400081a104a */
[----:B-1----:R-:W-:Y:S02]  /*10ee30*/  IMAD.MOV.U32 R4, RZ, RZ, R155 ;  /* 0x000000ffff047224 */ /* 0x002fe400078e009b */
[----:B------:R-:W-:Y:S01]  /*10ee40*/  IMAD.MOV.U32 R5, RZ, RZ, R154 ;  /* 0x000000ffff057224 */ /* 0x000fe200078e009a */
[----:B------:R-:W3:Y:S04]  /*10ee50*/  LDL R155, [R1+0x2d04] ;  /* 0x002d0400019b7983 */ /* 0x000ee80000100800 */
[----:B------:R4:W-:Y:S04]  /*10ee60*/  LDGSTS.E [R0+0xb00], desc[UR74][R4.64], P1 ;  /* 0x00b0000004007fae */ /* 0x0009e800089a104a */
[----:B------:R-:W3:Y:S01]  /*10ee70*/  LDL R154, [R1+0x2d00] ;  /* 0x002d0000019a7983 */ /* 0x000ee20000100800 */
[----:B----4-:R-:W-:Y:S01]  /*10ee80*/  MOV R4, R251 ;  /* 0x000000fb00047202 */ /* 0x010fe20000000f00 */
[----:B------:R-:W-:-:S02]  /*10ee90*/  IMAD.MOV.U32 R5, RZ, RZ, R250 ;  /* 0x000000ffff057224 */ /* 0x000fc400078e00fa */
[----:B------:R-:W4:Y:S04]  /*10eea0*/  LDL R251, [R1+0x2e7c] ;  /* 0x002e7c0001fb7983 */ /* 0x000f280000100800 */
[----:B------:R1:W-:Y:S04]  /*10eeb0*/  LDGSTS.E [R0+0x1a00], desc[UR74][R4.64], P0 ;  /* 0x01a0000004007fae */ /* 0x0003e800081a104a */
[----:B------:R-:W4:Y:S01]  /*10eec0*/  LDL R250, [R1+0x2e78] ;  /* 0x002e780001fa7983 */ /* 0x000f220000100800 */
[----:B-1----:R-:W-:-:S03]  /*10eed0*/  MOV R5, R118 ;  /* 0x0000007600057202 */ /* 0x002fc60000000f00 */
[----:B------:R-:W4:Y:S01]  /*10eee0*/  LDL R118, [R1+0x2e80] ;  /* 0x002e800001767983 */ /* 0x000f220000100800 */
[----:B------:R-:W-:-:S03]  /*10eef0*/  IMAD.MOV.U32 R4, RZ, RZ, R119 ;  /* 0x000000ffff047224 */ /* 0x000fc600078e0077 */
        /* <DEDUP_REMOVED lines=10> */
[----:B------:R-:W4:Y:S04]  /*10efa0*/  LDL R152, [R1+0x2d78] ;  /* 0x002d780001987983 */ /* 0x000f280000100800 */
[----:B------:R1:W-:Y:S02]  /*10efb0*/  LDGSTS.E [R0+0x2b00], desc[UR74][R4.64], P1 ;  /* 0x02b0000004007fae */ /* 0x0003e400089a104a */
[----:B-1----:R-:W-:Y:S01]  /*10efc0*/  IMAD.MOV.U32 R4, RZ, RZ, R123 ;  /* 0x000000ffff047224 */ /* 0x002fe200078e007b */
[----:B------:R-:W-:Y:S01]  /*10efd0*/  MOV R5, R122 ;  /* 0x0000007a00057202 */ /* 0x000fe20000000f00 */
[----:B------:R-:W4:Y:S04]  /*10efe0*/  LDL R123, [R1+0x2f7c] ;  /* 0x002f7c00017b7983 */ /* 0x000f280000100800 */
[----:B------:R1:W-:Y:S04]  /*10eff0*/  LDGSTS.E [R0+0x3a00], desc[UR74][R4.64], P0 ;  /* 0x03a0000004007fae */ /* 0x0003e800081a104a */
[----:B------:R-:W4:Y:S01]  /*10f000*/  LDL R122, [R1+0x2f78] ;  /* 0x002f7800017a7983 */ /* 0x000f220000100800 */
[----:B-1----:R-:W-:-:S02]  /*10f010*/  IMAD.MOV.U32 R4, RZ, RZ, R153 ;  /* 0x000000ffff047224 */ /* 0x002fc400078e0099 */
[----:B------:R-:W-:Y:S01]  /*10f020*/  IMAD.MOV.U32 R5, RZ, RZ, R184 ;  /* 0x000000ffff057224 */ /* 0x000fe200078e00b8 */
[----:B------:R-:W4:Y:S04]  /*10f030*/  LDL R153, [R1+0x2d84] ;  /* 0x002d840001997983 */ /* 0x000f280000100800 */
[----:B------:R-:W4:Y:S04]  /*10f040*/  LDL R184, [R1+0x2d80] ;  /* 0x002d800001b87983 */ /* 0x000f280000100800 */
[----:B------:R1:W-:Y:S02]  /*10f050*/  LDGSTS.E [R0+0x3b00], desc[UR74][R4.64], P1 ;  /* 0x03b0000004007fae */ /* 0x0003e400089a104a */
[----:B-1----:R-:W-:Y:S01]  /*10f060*/  MOV R4, R125 ;  /* 0x0000007d00047202 */ /* 0x002fe20000000f00 */
[----:B------:R-:W-:Y:S01]  /*10f070*/  IMAD.MOV.U32 R5, RZ, RZ, R124 ;  /* 0x000000ffff057224 */ /* 0x000fe200078e007c */
        /* <DEDUP_REMOVED lines=18> */
[----:B--2---:R-:W-:-:S03]  /*10f1a0*/  MOV R5, R150 ;  /* 0x0000009600057202 */ /* 0x004fc60000000f00 */
[----:B------:R-:W2:Y:S01]  /*10f1b0*/  LDL R150, [R1+0x2e00] ;  /* 0x002e000001967983 */ /* 0x000ea20000100800 */
[----:B---3--:R-:W-:-:S03]  /*10f1c0*/  IMAD.MOV.U32 R4, RZ, RZ, R151 ;  /* 0x000000ffff047224 */ /* 0x008fc600078e0097 */
        /* <DEDUP_REMOVED lines=22> */
[----:B--2---:R-:W-:Y:S02]  /*10f330*/  IMAD.MOV.U32 R5, RZ, RZ, R150 ;  /* 0x000000ffff057224 */ /* 0x004fe400078e0096 */
[----:B------:R-:W2:Y:S01]  /*10f340*/  LDL R150, [R1+0x30e8] ;  /* 0x0030e80001967983 */ /* 0x000ea20000100800 */
[----:B---3--:R-:W-:-:S03]  /*10f350*/  MOV R4, R151 ;  /* 0x0000009700047202 */ /* 0x008fc60000000f00 */
        /* <DEDUP_REMOVED lines=57> */
[----:B--2---:R-:W-:-:S02]  /*10f6f0*/  IMAD.MOV.U32 R5, RZ, RZ, R150 ;  /* 0x000000ffff057224 */ /* 0x004fc400078e0096 */
[----:B------:R-:W2:Y:S01]  /*10f700*/  LDL R150, [R1+0x32e8] ;  /* 0x0032e80001967983 */ /* 0x000ea20000100800 */
[----:B---3--:R-:W-:-:S03]  /*10f710*/  MOV R4, R151 ;  /* 0x0000009700047202 */ /* 0x008fc60000000f00 */
        /* <DEDUP_REMOVED lines=37> */
[----:B--2---:R-:W-:-:S03]  /*10f970*/  IMAD.MOV.U32 R5, RZ, RZ, R150 ;  /* 0x000000ffff057224 */ /* 0x004fc600078e0096 */
[----:B------:R-:W2:Y:S01]  /*10f980*/  LDL R150, [R1+0x3578] ;  /* 0x0035780001967983 */ /* 0x000ea20000100800 */
[----:B---3--:R-:W-:-:S03]  /*10f990*/  IMAD.MOV.U32 R4, RZ, RZ, R151 ;  /* 0x000000ffff047224 */ /* 0x008fc600078e0097 */
[----:B------:R-:W3:Y:S04]  /*10f9a0*/  LDL R151, [R1+0x357c] ;  /* 0x00357c0001977983 */ /* 0x000ee80000100800 */
[----:B------:R1:W-:Y:S02]  /*10f9b0*/  LDGSTS.E [R0+0x12b00], desc[UR74][R4.64], P1 ;  /* 0x12b0000004007fae */ /* 0x0003e400089a104a */
[----:B-1----:R-:W-:Y:S01]  /*10f9c0*/  MOV R4, R123 ;  /* 0x0000007b00047202 */ /* 0x002fe20000000f00 */
[----:B------:R-:W-:Y:S01]  /*10f9d0*/  IMAD.MOV.U32 R5, RZ, RZ, R122 ;  /* 0x000000ffff057224 */ /* 0x000fe200078e007a */
[----:B------:R-:W3:Y:S04]  /*10f9e0*/  LDL R123, [R1+0x3764] ;  /* 0x00376400017b7983 */ /* 0x000ee80000100800 */
[----:B------:R1:W-:Y:S04]  /*10f9f0*/  LDGSTS.E [R0+0x13a00], desc[UR74][R4.64], P0 ;  /* 0x13a0000004007fae */ /* 0x0003e800081a104a */
[----:B------:R-:W3:Y:S01]  /*10fa00*/  LDL R122, [R1+0x3760] ;  /* 0x00376000017a7983 */ /* 0x000ee20000100800 */
[----:B-1----:R-:W-:-:S03]  /*10fa10*/  IMAD.MOV.U32 R4, RZ, RZ, R155 ;  /* 0x000000ffff047224 */ /* 0x002fc600078e009b */
        /* <DEDUP_REMOVED lines=14> */
[----:B----4-:R-:W-:Y:S01]  /*10fb00*/  IMAD.MOV.U32 R4, RZ, RZ, R185 ;  /* 0x000000ffff047224 */ /* 0x010fe200078e00b9 */
        /* <DEDUP_REMOVED lines=19> */
[----:B--2---:R-:W-:Y:S02]  /*10fc40*/  IMAD.MOV.U32 R5, RZ, RZ, R150 ;  /* 0x000000ffff057224 */ /* 0x004fe400078e0096 */
[----:B------:R-:W2:Y:S01]  /*10fc50*/  LDL R150, [R1+0x38d0] ;  /* 0x0038d00001967983 */ /* 0x000ea20000100800 */
[----:B---3--:R-:W-:-:S03]  /*10fc60*/  IMAD.MOV.U32 R4, RZ, RZ, R151 ;  /* 0x000000ffff047224 */ /* 0x008fc600078e0097 */
[----:B------:R-:W3:Y:S04]  /*10fc70*/  LDL R151, [R1+0x38d4] ;  /* 0x0038d40001977983 */ /* 0x000ee80000100800 */
[----:B------:R1:W-:Y:S02]  /*10fc80*/  LDGSTS.E [R0+0x17a00], desc[UR74][R4.64], P0 ;  /* 0x17a0000004007fae */ /* 0x0003e400081a104a */
[----:B-1----:R-:W-:Y:S02]  /*10fc90*/  MOV R4, R155 ;  /* 0x0000009b00047202 */ /* 0x002fe40000000f00 */
[----:B------:R-:W2:Y:S01]  /*10fca0*/  LDL R155, [R1+0x38dc] ;  /* 0x0038dc00019b7983 */ /* 0x000ea20000100800 */
[----:B------:R-:W-:-:S03]  /*10fcb0*/  IMAD.MOV.U32 R5, RZ, RZ, R154 ;  /* 0x000000ffff057224 */ /* 0x000fc600078e009a */
[----:B------:R-:W2:Y:S04]  /*10fcc0*/  LDL R154, [R1+0x38d8] ;  /* 0x0038d800019a7983 */ /* 0x000ea80000100800 */
[----:B------:R4:W-:Y:S02]  /*10fcd0*/  LDGSTS.E [R0+0x17b00], desc[UR74][R4.64], P1 ;  /* 0x17b0000004007fae */ /* 0x0009e400089a104a */
[----:B----4-:R-:W-:Y:S02]  /*10fce0*/  IMAD.MOV.U32 R4, RZ, RZ, R185 ;  /* 0x000000ffff047224 */ /* 0x010fe400078e00b9 */
[----:B------:R-:W4:Y:S01]  /*10fcf0*/  LDL R185, [R1+0x3934] ;  /* 0x0039340001b97983 */ /* 0x000f220000100800 */
[----:B------:R-:W-:-:S03]  /*10fd00*/  MOV R5, R152 ;  /* 0x0000009800057202 */ /* 0x000fc60000000f00 */
[----:B------:R-:W2:Y:S04]  /*10fd10*/  LDL R152, [R1+0x3930] ;  /* 0x0039300001987983 */ /* 0x000ea80000100800 */
[----:B------:R1:W-:Y:S02]  /*10fd20*/  LDGSTS.E [R0+0x18a00], desc[UR74][R4.64], P0 ;  /* 0x18a0000004007fae */ /* 0x0003e400081a104a */
[----:B-1----:R-:W-:Y:S02]  /*10fd30*/  IMAD.MOV.U32 R4, RZ, RZ, R153 ;  /* 0x000000ffff047224 */ /* 0x002fe400078e0099 */
[----:B------:R-:W2:Y:S01]  /*10fd40*/  LDL R153, [R1+0x393c] ;  /* 0x00393c0001997983 */ /* 0x000ea20000100800 */
[----:B------:R-:W-:-:S03]  /*10fd50*/  IMAD.MOV.U32 R5, RZ, RZ, R184 ;  /* 0x000000ffff057224 */ /* 0x000fc600078e00b8 */
[----:B------:R-:W2:Y:S04]  /*10fd60*/  LDL R184, [R1+0x3938] ;  /* 0x0039380001b87983 */ /* 0x000ea80000100800 */
[----:B------:R-:W2:Y:S04]  /*10fd70*/  LDL.LU.64 R8, [R1+0x26d8] ;  /* 0x0026d80001087983 */ /* 0x000ea80000300a00 */
        /* <DEDUP_REMOVED lines=9> */
[----:B------:R1:W-:Y:S02]  /*10fe10*/  LDGSTS.E [R0+0x18b00], desc[UR74][R4.64], P1 ;  /* 0x18b0000004007fae */ /* 0x0003e400089a104a */
[----:B-1----:R-:W-:Y:S01]  /*10fe20*/  MOV R4, R251 ;  /* 0x000000fb00047202 */ /* 0x002fe20000000f00 */
[----:B------:R-:W-:-:S05]  /*10fe30*/  IMAD.MOV.U32 R5, RZ, RZ, R250 ;  /* 0x000000ffff057224 */ /* 0x000fca00078e00fa */
[----:B------:R1:W-:Y:S01]  /*10fe40*/  LDGSTS.E [R0+0x19a00], desc[UR74][R4.64], P0 ;  /* 0x19a0000004007fae */ /* 0x0003e200081a104a */
[----:B--2---:R-:W-:-:S04]  /*10fe50*/  IADD3 R3, P2, PT, R8, UR15, RZ ;  /* 0x0000000f08037c10 */ /* 0x004fc8000ff5e0ff */
[----:B------:R-:W-:Y:S02]  /*10fe60*/  IADD3.X R72, PT, PT, R9, UR9, RZ, P2, !PT ;  /* 0x0000000909487c10 */ /* 0x000fe400097fe4ff */
[----:B------:R-:W2:Y:S01]  /*10fe70*/  LDL.LU.64 R8, [R1+0x2438] ;  /* 0x0024380001087983 */ /* 0x000ea20000300a00 */
[----:B---3--:R-:W-:-:S04]  /*10fe80*/  IADD3 R73, P2, PT, R10, UR15, RZ ;  /* 0x0000000f0a497c10 */ /* 0x008fc8000ff5e0ff */
[----:B------:R-:W-:Y:S02]  /*10fe90*/  IADD3.X R74, PT, PT, R11, UR9, RZ, P2, !PT ;  /* 0x000000090b4a7c10 */ /* 0x000fe400097fe4ff */
[----:B------:R-:W3:Y:S01]  /*10fea0*/  LDL.LU.64 R10, [R1+0x2410] ;  /* 0x00241000010a7983 */ /* 0x000ee20000300a00 */
[----:B----4-:R-:W-:-:S03]  /*10feb0*/  IADD3 R75, P2, PT, R12, UR15, RZ ;  /* 0x0000000f0c4b7c10 */ /* 0x010fc6000ff5e0ff */
[----:B------:R-:W4:Y:S01]  /*10fec0*/  LDL.LU.64 R26, [R1+0x2408] ;  /* 0x00240800011a7983 */ /* 0x000f220000300a00 */
[----:B------:R-:W-:Y:S02]  /*10fed0*/  IADD3.X R76, PT, PT, R13, UR9, RZ, P2, !PT ;  /* 0x000000090d4c7c10 */ /* 0x000fe400097fe4ff */
[----:B------:R-:W-:Y:S01]  /*10fee0*/  IADD3 R77, P2, PT, R14, UR15, RZ ;  /* 0x0000000f0e4d7c10 */ /* 0x000fe2000ff5e0ff */
[----:B------:R-:W4:Y:S03]  /*10fef0*/  LDL.LU.64 R12, [R1+0x22a0] ;  /* 0x0022a000010c7983 */ /* 0x000f260000300a00 */
[----:B------:R-:W-:Y:S02]  /*10ff00*/  IADD3.X R78, PT, PT, R15, UR9, RZ, P2, !PT ;  /* 0x000000090f4e7c10 */ /* 0x000fe400097fe4ff */
[----:B------:R-:W4:Y:S01]  /*10ff10*/  LDL.LU.64 R14, [R1+0x2298] ;  /* 0x00229800010e7983 */ /* 0x000f220000300a00 */
[----:B------:R-:W-:-:S03]  /*10ff20*/  IADD3 R79, P2, PT, R22, UR15, RZ ;  /* 0x0000000f164f7c10 */ /* 0x000fc6000ff5e0ff */
[----:B------:R-:W4:Y:S01]  /*10ff30*/  LDL.LU.64 R24, [R1+0x2280] ;  /* 0x0022800001187983 */ /* 0x000f220000300a00 */
[----:B------:R-:W-:Y:S02]  /*10ff40*/  IADD3.X R80, PT, PT, R23, UR9, RZ, P2, !PT ;  /* 0x0000000917507c10 */ /* 0x000fe400097fe4ff */
[----:B------:R-:W-:-:S04]  /*10ff50*/  IADD3 R81, P2, PT, R16, UR15, RZ ;  /* 0x0000000f10517c10 */ /* 0x000fc8000ff5e0ff */
[----:B------:R-:W-:Y:S02]  /*10ff60*/  IADD3.X R82, PT, PT, R17, UR9, RZ, P2, !PT ;  /* 0x0000000911527c10 */ /* 0x000fe400097fe4ff */
[----:B------:R-:W4:Y:S01]  /*10ff70*/  LDL.LU.64 R16, [R1+0x2278] ;  /* 0x0022780001107983 */ /* 0x000f220000300a00 */
[----:B------:R-:W-:-:S04]  /*10ff80*/  IADD3 R83, P2, PT, R18, UR15, RZ ;  /* 0x0000000f12537c10 */ /* 0x000fc8000ff5e0ff */
[----:B------:R-:W-:Y:S02]  /*10ff90*/  IADD3.X R84, PT, PT, R19, UR9, RZ, P2, !PT ;  /* 0x0000000913547c10 */ /* 0x000fe400097fe4ff */
[----:B------:R-:W4:Y:S01]  /*10ffa0*/  LDL.LU.64 R18, [R1+0x2260] ;  /* 0x0022600001127983 */ /* 0x000f220000300a00 */
[----:B------:R-:W-:-:S03]  /*10ffb0*/  IADD3 R85, P2, PT, R20, UR15, RZ ;  /* 0x0000000f14557c10 */ /* 0x000fc6000ff5e0ff */
[----:B------:R-:W4:Y:S01]  /*10ffc0*/  LDL.LU.64 R22, [R1+0x2258] ;  /* 0x0022580001167983 */ /* 0x000f220000300a00 */
[----:B------:R-:W-:-:S03]  /*10ffd0*/  IADD3.X R86, PT, PT, R21, UR9, RZ, P2, !PT ;  /* 0x0000000915567c10 */ /* 0x000fc600097fe4ff */
[----:B------:R-:W4:Y:S01]  /*10ffe0*/  LDL.LU.64 R20, [R1+0x2240] ;  /* 0x0022400001147983 */ /* 0x000f220000300a00 */
        /* <DEDUP_REMOVED lines=27> */
[----:B------:R1:W-:Y:S01]  /*1101a0*/  LDGSTS.E [R0+0x1db00], desc[UR74][R4.64], P1 ;  /* 0x1db0000004007fae */ /* 0x0003e200089a104a */
[----:B------:R-:W-:Y:S02]  /*1101b0*/  IADD3.X R88, PT, PT, R29, UR9, RZ, P2, !PT ;  /* 0x000000091d587c10 */ /* 0x000fe400097fe4ff */
[----:B------:R-:W-:Y:S01]  /*1101c0*/  IADD3 R89, P2, PT, R6, UR15, RZ ;  /* 0x0000000f06597c10 */ /* 0x000fe2000ff5e0ff */
[----:B-1----:R-:W-:Y:S01]  /*1101d0*/  IMAD.MOV.U32 R4, RZ, RZ, R185 ;  /* 0x000000ffff047224 */ /* 0x002fe200078e00b9 */
[----:B------:R-:W-:-:S05]  /*1101e0*/  MOV R5, R152 ;  /* 0x0000009800057202 */ /* 0x000fca0000000f00 */
[----:B------:R1:W-:Y:S01]  /*1101f0*/  LDGSTS.E [R0+0x1ea00], desc[UR74][R4.64], P0 ;  /* 0x1ea0000004007fae */ /* 0x0003e200081a104a */
[----:B------:R-:W-:Y:S01]  /*110200*/  IADD3.X R90, PT, PT, R7, UR9, RZ, P2, !PT ;  /* 0x00000009075a7c10 */ /* 0x000fe200097fe4ff */
        /* <DEDUP_REMOVED lines=8> */
[----:B------:R1:W-:Y:S04]  /*110290*/  LDGSTS.E [R0+0x1fb00], desc[UR74][R4.64], P1 ;  /* 0x1fb0000004007fae */ /* 0x0003e800089a104a */
[----:B------:R-:W4:Y:S04]  /*1102a0*/  LDL.LU.64 R4, [R1+0x2238] ;  /* 0x0022380001047983 */ /* 0x000f280000300a00 */
[----:B------:R-:W1:Y:S01]  /*1102b0*/  LDL.LU.64 R6, [R1+0x2060] ;  /* 0x0020600001067983 */ /* 0x000e620000300a00 */
[----:B--2---:R-:W-:-:S04]  /*1102c0*/  IADD3 R91, P2, PT, R8, UR15, RZ ;  /* 0x0000000f085b7c10 */ /* 0x004fc8000ff5e0ff */
[----:B------:R-:W-:Y:S02]  /*1102d0*/  IADD3.X R92, PT, PT, R9, UR9, RZ, P2, !PT ;  /* 0x00000009095c7c10 */ /* 0x000fe400097fe4ff */
[----:B------:R-:W2:Y:S01]  /*1102e0*/  LDL.LU.64 R8, [R1+0x2058] ;  /* 0x0020580001087983 */ /* 0x000ea20000300a00 */
[----:B---3--:R-:W-:-:S04]  /*1102f0*/  IADD3 R93, P2, PT, R10, UR15, RZ ;  /* 0x0000000f0a5d7c10 */ /* 0x008fc8000ff5e0ff */
[----:B------:R-:W-:Y:S02]  /*110300*/  IADD3.X R94, PT, PT, R11, UR9, RZ, P2, !PT ;  /* 0x000000090b5e7c10 */ /* 0x000fe400097fe4ff */
[----:B----4-:R-:W-:Y:S01]  /*110310*/  IADD3 R95, P2, PT, R26, UR15, RZ ;  /* 0x0000000f1a5f7c10 */ /* 0x010fe2000ff5e0ff */
[----:B------:R-:W3:Y:S03]  /*110320*/  LDL.LU.64 R10, [R1+0x2040] ;  /* 0x00204000010a7983 */ /* 0x000ee60000300a00 */
[----:B------:R-:W-:Y:S02]  /*110330*/  IADD3.X R96, PT, PT, R27, UR9, RZ, P2, !PT ;  /* 0x000000091b607c10 */ /* 0x000fe400097fe4ff */
[----:B------:R-:W-:-:S04]  /*110340*/  IADD3 R97, P2, PT, R12, UR15, RZ ;  /* 0x0000000f0c617c10 */ /* 0x000fc8000ff5e0ff */
[----:B------:R-:W-:Y:S02]  /*110350*/  IADD3.X R98, PT, PT, R13, UR9, RZ, P2, !PT ;  /* 0x000000090d627c10 */ /* 0x000fe400097fe4ff */
[----:B------:R-:W-:Y:S01]  /*110360*/  IADD3 R99, P2, PT, R14, UR15, RZ ;  /* 0x0000000f0e637c10 */ /* 0x000fe2000ff5e0ff */
[----:B------:R-:W4:Y:S03]  /*110370*/  LDL.LU.64 R12, [R1+0x2038] ;  /* 0x00203800010c7983 */ /* 0x000f260000300a00 */
[----:B------:R-:W-:Y:S02]  /*110380*/  IADD3.X R100, PT, PT, R15, UR9, RZ, P2, !PT ;  /* 0x000000090f647c10 */ /* 0x000fe400097fe4ff */
[----:B------:R-:W-:Y:S01]  /*110390*/  IADD3 R101, P2, PT, R24, UR15, RZ ;  /* 0x0000000f18657c10 */ /* 0x000fe2000ff5e0ff */
[----:B------:R-:W4:Y:S03]  /*1103a0*/  LDL.LU.64 R14, [R1+0x2020] ;  /* 0x00202000010e7983 */ /* 0x000f260000300a00 */
[----:B------:R-:W-:-:S02]  /*1103b0*/  IADD3.X R102, PT, PT, R25, UR9, RZ, P2, !PT ;  /* 0x0000000919667c10 */ /* 0x000fc400097fe4ff */
        /* <DEDUP_REMOVED lines=57> */
[----:B-1----:R-:W-:-:S04]  /*110750*/  IADD3 R4, P2, PT, R6, UR15, RZ ;  /* 0x0000000f06047c10 */ /* 0x002fc8000ff5e0ff */
        /* <DEDUP_REMOVED lines=64> */
[----:B------:R-:W-:Y:S02]  /*110b60*/  LOP3.LUT R147, R147, R146, RZ, 0x3c, !PT ;  /* 0x0000009293937212 */ /* 0x000fe400078e3cff */
[----:B------:R-:W-:Y:S02]  /*110b70*/  LOP3.LUT R131, R131, R130, RZ, 0x3c, !PT ;  /* 0x0000008283837212 */ /* 0x000fe400078e3cff */
[----:B------:R-:W-:Y:S02]  /*110b80*/  LOP3.LUT R154, R155, R154, RZ, 0x3c, !PT ;  /* 0x0000009a9b9a7212 */ /* 0x000fe400078e3cff */
[----:B------:R-:W-:Y:S02]  /*110b90*/  LOP3.LUT R127, R127, R126, RZ, 0x3c, !PT ;  /* 0x0000007e7f7f7212 */ /* 0x000fe400078e3cff */
[----:B------:R-:W-:Y:S02]  /*110ba0*/  IADD3.X R67, PT, PT, R69, UR9, RZ, P2, !PT ;  /* 0x0000000945437c10 */ /* 0x000fe400097fe4ff */
[----:B------:R-:W-:-:S02]  /*110bb0*/  LOP3.LUT R150, R151, R150, RZ, 0x3c, !PT ;  /* 0x0000009697967212 */ /* 0x000fc400078e3cff */
[----:B------:R-:W-:Y:S02]  /*110bc0*/  IADD3 R68, P2, PT, R70, UR15, RZ ;  /* 0x0000000f46447c10 */ /* 0x000fe4000ff5e0ff */
[----:B------:R-:W-:Y:S02]  /*110bd0*/  LOP3.LUT R146, R147, R146, RZ, 0x3c, !PT ;  /* 0x0000009293927212 */ /* 0x000fe400078e3cff */
[----:B------:R-:W-:Y:S02]  /*110be0*/  LOP3.LUT R130, R131, R130, RZ, 0x3c, !PT ;  /* 0x0000008283827212 */ /* 0x000fe400078e3cff */
[----:B------:R-:W-:Y:S02]  /*110bf0*/  LOP3.LUT R155, R155, R154, RZ, 0x3c, !PT ;  /* 0x0000009a9b9b7212 */ /* 0x000fe400078e3cff */
[----:B------:R-:W-:Y:S02]  /*110c00*/  LOP3.LUT R126, R127, R126, RZ, 0x3c, !PT ;  /* 0x0000007e7f7e7212 */ /* 0x000fe400078e3cff */
[----:B------:R-:W-:-:S02]  /*110c10*/  LOP3.LUT R151, R151, R150, RZ, 0x3c, !PT ;  /* 0x0000009697977212 */ /* 0x000fc400078e3cff */
[----:B------:R-:W-:Y:S01]  /*110c20*/  IADD3.X R69, PT, PT, R71, UR9, RZ, P2, !PT ;  /* 0x0000000947457c10 */ /* 0x000fe200097fe4ff */
[----:B------:R-:W-:Y:S01]  /*110c30*/  IMAD.MOV.U32 R124, RZ, RZ, R149 ;  /* 0x000000ffff7c7224 */ /* 0x000fe200078e0095 */
[----:B------:R-:W-:Y:S01]  /*110c40*/  LOP3.LUT R147, R147, R146, RZ, 0x3c, !PT ;  /* 0x0000009293937212 */ /* 0x000fe200078e3cff */
[----:B------:R-:W-:Y:S01]  /*110c50*/  IMAD.MOV.U32 R125, RZ, RZ, R152 ;  /* 0x000000ffff7d7224 */ /* 0x000fe200078e0098 */
[----:B------:R-:W-:Y:S02]  /*110c60*/  IADD3 R70, P2, PT, R118, UR15, RZ ;  /* 0x0000000f76467c10 */ /* 0x000fe4000ff5e0ff */
[----:B------:R-:W-:Y:S01]  /*110c70*/  LOP3.LUT R131, R131, R130, RZ, 0x3c, !PT ;  /* 0x0000008283837212 */ /* 0x000fe200078e3cff */
[----:B------:R1:W-:Y:S01]  /*110c80*/  STL.64 [R1+0x1a60], R154 ;  /* 0x001a609a01007387 */ /* 0x0003e20000100a00 */
[----:B------:R-:W-:Y:S01]  /*110c90*/  LOP3.LUT R127, R127, R126, RZ, 0x3c, !PT ;  /* 0x0000007e7f7f7212 */ /* 0x000fe200078e3cff */
[----:B------:R-:W-:Y:S01]  /*110ca0*/  IMAD.MOV.U32 R123, RZ, RZ, R148 ;  /* 0x000000ffff7b7224 */ /* 0x000fe200078e0094 */
[----:B------:R-:W-:Y:S01]  /*110cb0*/  MOV R122, R145 ;  /* 0x00000091007a7202 */ /* 0x000fe20000000f00 */
[----:B------:R2:W-:Y:S01]  /*110cc0*/  STL.64 [R1+0x1a58], R150 ;  /* 0x001a589601007387 */ /* 0x0005e20000100a00 */
[----:B------:R-:W-:Y:S01]  /*110cd0*/  IADD3.X R71, PT, PT, R119, UR9, RZ, P2, !PT ;  /* 0x0000000977477c10 */ /* 0x000fe200097fe4ff */
        /* <DEDUP_REMOVED lines=18> */
[----:B------:R-:W-:Y:S02]  /*110e00*/  IMAD.MOV.U32 R142, RZ, RZ, R79 ;  /* 0x000000ffff8e7224 */ /* 0x000fe400078e004f */
[----:B------:R-:W-:Y:S01]  /*110e10*/  IMAD.MOV.U32 R80, RZ, RZ, R81 ;  /* 0x000000ffff507224 */ /* 0x000fe200078e0051 */
[----:B------:R1:W-:Y:S01]  /*110e20*/  STL.64 [R1+0x1a90], R120 ;  /* 0x001a907801007387 */ /* 0x0003e20000100a00 */
[----:B------:R-:W-:Y:S01]  /*110e30*/  IMAD.MOV.U32 R81, RZ, RZ, R82 ;  /* 0x000000ffff517224 */ /* 0x000fe200078e0052 */
[----:B------:R-:W-:Y:S02]  /*110e40*/  MOV R78, R83 ;  /* 0x00000053004e7202 */ /* 0x000fe40000000f00 */
[----:B------:R1:W-:Y:S01]  /*110e50*/  STL.64 [R1+0x1a98], R118 ;  /* 0x001a987601007387 */ /* 0x0003e20000100a00 */
[----:B------:R-:W-:Y:S01]  /*110e60*/  IMAD.MOV.U32 R79, RZ, RZ, R84 ;  /* 0x000000ffff4f7224 */ /* 0x000fe200078e0054 */
[----:B------:R-:W-:-:S02]  /*110e70*/  MOV R77, R86 ;  /* 0x00000056004d7202 */ /* 0x000fc40000000f00 */
[----:B------:R1:W-:Y:S01]  /*110e80*/  STL.64 [R1+0x26d8], R250 ;  /* 0x0026d8fa01007387 */ /* 0x0003e20000100a00 */
[----:B------:R-:W-:-:S03]  /*110e90*/  IMAD.MOV.U32 R76, RZ, RZ, R85 ;  /* 0x000000ffff4c7224 */ /* 0x000fc600078e0055 */
[----:B------:R1:W-:Y:S01]  /*110ea0*/  STL.64 [R1+0x2500], R248 ;  /* 0x002500f801007387 */ /* 0x0003e20000100a00 */
[----:B------:R-:W-:Y:S01]  /*110eb0*/  IMAD.MOV.U32 R74, RZ, RZ, R87 ;  /* 0x000000ffff4a7224 */ /* 0x000fe200078e0057 */
[----:B------:R-:W-:Y:S01]  /*110ec0*/  MOV R72, R89 ;  /* 0x0000005900487202 */ /* 0x000fe20000000f00 */
[----:B------:R-:W-:Y:S01]  /*110ed0*/  IMAD.MOV.U32 R75, RZ, RZ, R88 ;  /* 0x000000ffff4b7224 */ /* 0x000fe200078e0058 */
[----:B------:R1:W-:Y:S01]  /*110ee0*/  STL.64 [R1+0x24f8], R158 ;  /* 0x0024f89e01007387 */ /* 0x0003e20000100a00 */
[----:B------:R-:W-:Y:S01]  /*110ef0*/  IMAD.MOV.U32 R73, RZ, RZ, R90 ;  /* 0x000000ffff497224 */ /* 0x000fe200078e005a */
[----:B------:R-:W-:Y:S02]  /*110f00*/  MOV R185, R92 ;  /* 0x0000005c00b97202 */ /* 0x000fe40000000f00 */
[----:B------:R1:W-:Y:S01]  /*110f10*/  STL.64 [R1+0x24d0], R156 ;  /* 0x0024d09c01007387 */ /* 0x0003e20000100a00 */
[----:B------:R-:W-:-:S03]  /*110f20*/  IMAD.MOV.U32 R184, RZ, RZ, R91 ;  /* 0x000000ffffb87224 */ /* 0x000fc600078e005b */
[----:B------:R1:W-:Y:S01]  /*110f30*/  STL.64 [R1+0x24c8], R142 ;  /* 0x0024c88e01007387 */ /* 0x0003e20000100a00 */
[----:B------:R-:W-:Y:S01]  /*110f40*/  IMAD.MOV.U32 R164, RZ, RZ, R93 ;  /* 0x000000ffffa47224 */ /* 0x000fe200078e005d */
[----:B------:R-:W-:Y:S01]  /*110f50*/  MOV R160, R95 ;  /* 0x0000005f00a07202 */ /* 0x000fe20000000f00 */
[----:B------:R-:W-:Y:S01]  /*110f60*/  IMAD.MOV.U32 R165, RZ, RZ, R94 ;  /* 0x000000ffffa57224 */ /* 0x000fe200078e005e */
[----:B------:R-:W-:Y:S01]  /*110f70*/  STL.64 [R1+0x24a0], R80 ;  /* 0x0024a05001007387 */ /* 0x000fe20000100a00 */
[----:B------:R-:W-:Y:S01]  /*110f80*/  IMAD.MOV.U32 R161, RZ, RZ, R96 ;  /* 0x000000ffffa17224 */ /* 0x000fe200078e0060 */
[----:B------:R-:W-:Y:S02]  /*110f90*/  MOV R153, R98 ;  /* 0x0000006200997202 */ /* 0x000fe40000000f00 */
[----:B------:R-:W-:Y:S01]  /*110fa0*/  STL.64 [R1+0x2498], R78 ;  /* 0x0024984e01007387 */ /* 0x000fe20000100a00 */
[----:B------:R-:W-:-:S03]  /*110fb0*/  IMAD.MOV.U32 R152, RZ, RZ, R97 ;  /* 0x000000ffff987224 */ /* 0x000fc600078e0061 */
[----:B------:R-:W-:Y:S01]  /*110fc0*/  STL.64 [R1+0x2470], R76 ;  /* 0x0024704c01007387 */ /* 0x000fe20000100a00 */
        /* <DEDUP_REMOVED lines=17> */
[----:B------:R1:W-:Y:S01]  /*1110e0*/  STL.64 [R1+0x22a0], R152 ;  /* 0x0022a09801007387 */ /* 0x0003e20000100a00 */
[----:B------:R-:W-:Y:S02]  /*1110f0*/  IMAD.MOV.U32 R132, RZ, RZ, R111 ;  /* 0x000000ffff847224 */ /* 0x000fe400078e006f */
[----:B------:R-:W-:Y:S01]  /*111100*/  IMAD.MOV.U32 R133, RZ, RZ, R112 ;  /* 0x000000ffff857224 */ /* 0x000fe200078e0070 */
[----:B------:R1:W-:Y:S04]  /*111110*/  STL.64 [R1+0x2298], R148 ;  /* 0x0022989401007387 */ /* 0x0003e80000100a00 */
[----:B------:R1:W-:Y:S04]  /*111120*/  STL.64 [R1+0x2280], R144 ;  /* 0x0022809001007387 */ /* 0x0003e80000100a00 */
        /* <DEDUP_REMOVED lines=30> */
[----:B------:R-:W-:Y:S04]  /*111310*/  LDGSTS.E [R0+0x20a00], desc[UR74][R154.64], P0 ;  /* 0x20a000009a007fae */ /* 0x000fe800081a104a */
        /* <DEDUP_REMOVED lines=22> */
[----:B------:R1:W-:Y:S04]  /*111480*/  STL.64 [R1+0x1f38], R70 ;  /* 0x001f384601007387 */ /* 0x0003e80000100a00 */
        /* <DEDUP_REMOVED lines=13> */
[----:B------:R-:W5:Y:S04]  /*111560*/  LDL.LU.64 R250, [R1+0x4ef0] ;  /* 0x004ef00001fa7983 */ /* 0x000f680000300a00 */
        /* <DEDUP_REMOVED lines=9> */
[----:B------:R-:W2:Y:S04]  /*111600*/  LDL R152, [R1+0x2a08] ;  /* 0x002a080001987983 */ /* 0x000ea80000100800 */
[----:B------:R-:W-:Y:S04]  /*111610*/  LDGSTS.E [R0+0x2ca00], desc[UR74][R144.64], P0 ;  /* 0x2ca0000090007fae */ /* 0x000fe800081a104a */
        /* <DEDUP_REMOVED lines=22> */
[----:B------:R2:W-:Y:S04]  /*111780*/  LDGSTS.E [R0+0x2fa00], desc[UR74][R4.64], P0 ;  /* 0x2fa0000004007fae */ /* 0x0005e800081a104a */
        /* <DEDUP_REMOVED lines=27> */
[----:B------:R-:W-:-:S03]  /*111940*/  LOP3.LUT R3, R116, 0x60, RZ, 0x3c, !PT ;  /* 0x0000006074037812 */ /* 0x000fc600078e3cff */
[----:B------:R-:W-:Y:S04]  /*111950*/  LDGSTS.E [R0+0x3aa00], desc[UR74][R48.64], P0 ;  /* 0x3aa0000030007fae */ /* 0x000fe800081a104a */
[----:B------:R-:W-:Y:S04]  /*111960*/  LDGSTS.E [R0+0x3ab00], desc[UR74][R50.64], P1 ;  /* 0x3ab0000032007fae */ /* 0x000fe800089a104a */
[----:B------:R-:W-:Y:S04]  /*111970*/  LDGSTS.E [R0+0x3ba00], desc[UR74][R52.64], P0 ;  /* 0x3ba0000034007fae */ /* 0x000fe800081a104a */
[----:B------:R-:W-:Y:S01]  /*111980*/  LDGSTS.E [R0+0x3bb00], desc[UR74][R54.64], P1 ;  /* 0x3bb0000036007fae */ /* 0x000fe200089a104a */
[----:B------:R-:W-:-:S03]  /*111990*/  IADD3 R3, PT, PT, R3, UR12, RZ ;  /* 0x0000000c03037c10 */ /* 0x000fc6000fffe0ff */
        /* <DEDUP_REMOVED lines=8> */
[----:B--2---:R-:W-:-:S03]  /*111a20*/  IMAD.MOV.U32 R5, RZ, RZ, R152 ;  /* 0x000000ffff057224 */ /* 0x004fc600078e0098 */
[----:B------:R-:W2:Y:S01]  /*111a30*/  LDL R152, [R1+0x2d08] ;  /* 0x002d080001987983 */ /* 0x000ea20000100800 */
[----:B---3--:R-:W-:-:S03]  /*111a40*/  IMAD.MOV.U32 R4, RZ, RZ, R149 ;  /* 0x000000ffff047224 */ /* 0x008fc600078e0095 */
[----:B------:R-:W3:Y:S04]  /*111a50*/  LDL R149, [R1+0x2d0c] ;  /* 0x002d0c0001957983 */ /* 0x000ee80000100800 */
[----:B------:R4:W-:Y:S02]  /*111a60*/  LDGSTS.E [R3+0xc00], desc[UR74][R4.64], P0 ;  /* 0x00c0000004037fae */ /* 0x0009e400081a104a */
[----:B----4-:R-:W-:Y:S01]  /*111a70*/  MOV R4, R145 ;  /* 0x0000009100047202 */ /* 0x010fe20000000f00 */
        /* <DEDUP_REMOVED lines=139> */
[----:B--2---:R-:W-:-:S02]  /*112330*/  MOV R5, R152 ;  /* 0x0000009800057202 */ /* 0x004fc40000000f00 */
[----:B------:R-:W2:Y:S01]  /*112340*/  LDL R152, [R1+0x32f8] ;  /* 0x0032f80001987983 */ /* 0x000ea20000100800 */
[----:B---3--:R-:W-:-:S03]  /*112350*/  IMAD.MOV.U32 R4, RZ, RZ, R149 ;  /* 0x000000ffff047224 */ /* 0x008fc600078e0095 */
        /* <DEDUP_REMOVED lines=37> */
[----:B--2---:R-:W-:-:S03]  /*1125b0*/  IMAD.MOV.U32 R5, RZ, RZ, R152 ;  /* 0x000000ffff057224 */ /* 0x004fc600078e0098 */
        /* <DEDUP_REMOVED lines=9> */
[----:B----4-:R-:W-:-:S03]  /*112650*/  IMAD.MOV.U32 R4, RZ, RZ, R145 ;  /* 0x000000ffff047224 */ /* 0x010fc600078e0091 */
        /* <DEDUP_REMOVED lines=24> */
[----:B-1----:R-:W-:-:S03]  /*1127e0*/  IMAD.MOV.U32 R4, RZ, RZ, R153 ;  /* 0x000000ffff047224 */ /* 0x002fc600078e0099 */
        /* <DEDUP_REMOVED lines=23> */
[----:B------:R1:W-:Y:S02]  /*112960*/  LDGSTS.E [R3+0x18c00], desc[UR74][R4.64], P0 ;  /* 0x18c0000004037fae */ /* 0x0003e400081a104a */
[----:B-1----:R-:W-:Y:S02]  /*112970*/  MOV R4, R153 ;  /* 0x0000009900047202 */ /* 0x002fe40000000f00 */
[----:B------:R-:W2:Y:S01]  /*112980*/  LDL R153, [R1+0x394c] ;  /* 0x00394c0001997983 */ /* 0x000ea20000100800 */
[----:B------:R-:W-:-:S03]  /*112990*/  IMAD.MOV.U32 R5, RZ, RZ, R184 ;  /* 0x000000ffff057224 */ /* 0x000fc600078e00b8 */
[----:B------:R-:W2:Y:S04]  /*1129a0*/  LDL R184, [R1+0x3948] ;  /* 0x0039480001b87983 */ /* 0x000ea80000100800 */
[----:B------:R-:W2:Y:S04]  /*1129b0*/  LDL.LU.64 R6, [R1+0x2110] ;  /* 0x0021100001067983 */ /* 0x000ea80000300a00 */
[----:B------:R-:W2:Y:S04]  /*1129c0*/  LDL.LU.64 R8, [R1+0x2108] ;  /* 0x0021080001087983 */ /* 0x000ea80000300a00 */
[----:B------:R-:W2:Y:S04]  /*1129d0*/  LDL.LU.64 R10, [R1+0x2100] ;  /* 0x00210000010a7983 */ /* 0x000ea80000300a00 */
        /* <DEDUP_REMOVED lines=31> */
[----:B-1----:R-:W-:-:S02]  /*112bd0*/  MOV R5, R72 ;  /* 0x0000004800057202 */ /* 0x002fc40000000f00 */
[----:B------:R-:W4:Y:S04]  /*112be0*/  LDL.LU.64 R72, [R1+0x1ef8] ;  /* 0x001ef80001487983 */ /* 0x000f280000300a00 */
[----:B------:R-:W4:Y:S01]  /*112bf0*/  LDL.LU.64 R74, [R1+0x1ef0] ;  /* 0x001ef000014a7983 */ /* 0x000f220000300a00 */
[----:B------:R-:W-:-:S03]  /*112c00*/  IMAD.MOV.U32 R4, RZ, RZ, R165 ;  /* 0x000000ffff047224 */ /* 0x000fc600078e00a5 */
        /* <DEDUP_REMOVED lines=24> */
[----:B-1----:R-:W-:-:S02]  /*112d90*/  IMAD.MOV.U32 R4, RZ, RZ, R135 ;  /* 0x000000ffff047224 */ /* 0x002fc400078e0087 */
        /* <DEDUP_REMOVED lines=11> */
[----:B---3--:R-:W-:Y:S01]  /*112e50*/  MOV R4, R149 ;  /* 0x0000009500047202 */ /* 0x008fe20000000f00 */
[----:B--2---:R-:W-:Y:S01]  /*112e60*/  IMAD.MOV.U32 R5, RZ, RZ, R152 ;  /* 0x000000ffff057224 */ /* 0x004fe200078e0098 */
[----:B------:R-:W2:Y:S04]  /*112e70*/  LDL.LU R149, [R1+0xd14] ;  /* 0x000d140001957983 */ /* 0x000ea80000300800 */
[----:B------:R4:W-:Y:S02]  /*112e80*/  LDGSTS.E [R3+0x1dc00], desc[UR74][R4.64], P0 ;  /* 0x1dc0000004037fae */ /* 0x0009e400081a104a */
[----:B----4-:R-:W-:Y:S01]  /*112e90*/  IMAD.MOV.U32 R4, RZ, RZ, R145 ;  /* 0x000000ffff047224 */ /* 0x010fe200078e0091 */
[----:B------:R-:W-:-:S02]  /*112ea0*/  MOV R5, R148 ;  /* 0x0000009400057202 */ /* 0x000fc40000000f00 */
[----:B------:R-:W2:Y:S04]  /*112eb0*/  LDL.LU R148, [R1+0xd18] ;  /* 0x000d180001947983 */ /* 0x000ea80000300800 */
[----:B------:R1:W-:Y:S04]  /*112ec0*/  LDGSTS.E [R3+0x1dd00], desc[UR74][R4.64], P1 ;  /* 0x1dd0000004037fae */ /* 0x0003e800089a104a */
[----:B------:R-:W3:Y:S01]  /*112ed0*/  LDL.LU R145, [R1+0xd1c] ;  /* 0x000d1c0001917983 */ /* 0x000ee20000300800 */
[----:B-1----:R-:W-:-:S03]  /*112ee0*/  IMAD.MOV.U32 R5, RZ, RZ, R144 ;  /* 0x000000ffff057224 */ /* 0x002fc600078e0090 */
[----:B------:R-:W3:Y:S04]  /*112ef0*/  LDL.LU R144, [R1+0xd20] ;  /* 0x000d200001907983 */ /* 0x000ee80000300800 */
[----:B------:R-:W4:Y:S04]  /*112f00*/  LDL.LU R140, [R1+0xd24] ;  /* 0x000d2400018c7983 */ /* 0x000f280000300800 */
[----:B------:R-:W4:Y:S04]  /*112f10*/  LDL.LU R141, [R1+0xd28] ;  /* 0x000d2800018d7983 */ /* 0x000f280000300800 */
[----:B------:R-:W3:Y:S04]  /*112f20*/  LDL.LU R138, [R1+0xd2c] ;  /* 0x000d2c00018a7983 */ /* 0x000ee80000300800 */
[----:B------:R-:W3:Y:S01]  /*112f30*/  LDL.LU R139, [R1+0xd30] ;  /* 0x000d3000018b7983 */ /* 0x000ee20000300800 */
[----:B------:R-:W-:-:S03]  /*112f40*/  IMAD.MOV.U32 R4, RZ, RZ, R185 ;  /* 0x000000ffff047224 */ /* 0x000fc600078e00b9 */
[----:B------:R-:W3:Y:S04]  /*112f50*/  LDL.LU R136, [R1+0xd34] ;  /* 0x000d340001887983 */ /* 0x000ee80000300800 */
[----:B------:R-:W3:Y:S04]  /*112f60*/  LDL.LU R137, [R1+0xd38] ;  /* 0x000d380001897983 */ /* 0x000ee80000300800 */
[----:B------:R-:W3:Y:S04]  /*112f70*/  LDL.LU.64 R104, [R1+0x1e78] ;  /* 0x001e780001687983 */ /* 0x000ee80000300a00 */
[----:B------:R-:W3:Y:S04]  /*112f80*/  LDL.LU.64 R106, [R1+0x1e70] ;  /* 0x001e7000016a7983 */ /* 0x000ee80000300a00 */
[----:B------:R1:W-:Y:S04]  /*112f90*/  LDGSTS.E [R3+0x1ec00], desc[UR74][R4.64], P0 ;  /* 0x1ec0000004037fae */ /* 0x0003e800081a104a */
[----:B------:R-:W3:Y:S04]  /*112fa0*/  LDL.LU.64 R108, [R1+0x1e68] ;  /* 0x001e6800016c7983 */ /* 0x000ee80000300a00 */
[----:B------:R-:W3:Y:S01]  /*112fb0*/  LDL.LU.64 R110, [R1+0x1e60] ;  /* 0x001e6000016e7983 */ /* 0x000ee20000300a00 */
[----:B-1----:R-:W-:Y:S01]  /*112fc0*/  MOV R4, R153 ;  /* 0x0000009900047202 */ /* 0x002fe20000000f00 */
[----:B------:R-:W-:-:S05]  /*112fd0*/  IMAD.MOV.U32 R5, RZ, RZ, R184 ;  /* 0x000000ffff057224 */ /* 0x000fca00078e00b8 */
[----:B------:R1:W-:Y:S02]  /*112fe0*/  LDGSTS.E [R3+0x1ed00], desc[UR74][R4.64], P1 ;  /* 0x1ed0000004037fae */ /* 0x0003e400089a104a */
[----:B-1----:R-:W-:Y:S01]  /*112ff0*/  IMAD.MOV.U32 R4, RZ, RZ, R115 ;  /* 0x000000ffff047224 */ /* 0x002fe200078e0073 */
[----:B------:R-:W-:-:S05]  /*113000*/  MOV R5, R129 ;  /* 0x0000008100057202 */ /* 0x000fca0000000f00 */
[----:B------:R1:W-:Y:S02]  /*113010*/  LDGSTS.E [R3+0x1fc00], desc[UR74][R4.64], P0 ;  /* 0x1fc0000004037fae */ /* 0x0003e400081a104a */
[----:B-1----:R-:W-:Y:S02]  /*113020*/  IMAD.MOV.U32 R4, RZ, RZ, R113 ;  /* 0x000000ffff047224 */ /* 0x002fe400078e0071 */
[----:B------:R-:W3:Y:S01]  /*113030*/  LDL.LU.64 R112, [R1+0x1e58] ;  /* 0x001e580001707983 */ /* 0x000ee20000300a00 */
[----:B------:R-:W-:-:S03]  /*113040*/  IMAD.MOV.U32 R5, RZ, RZ, R114 ;  /* 0x000000ffff057224 */ /* 0x000fc600078e0072 */
[----:B------:R-:W3:Y:S04]  /*113050*/  LDL.LU.64 R114, [R1+0x1e50] ;  /* 0x001e500001727983 */ /* 0x000ee80000300a00 */
[----:B------:R-:W3:Y:S04]  /*113060*/  LDL.LU.64 R132, [R1+0x1e48] ;  /* 0x001e480001847983 */ /* 0x000ee80000300a00 */
[----:B------:R-:W3:Y:S04]  /*113070*/  LDL.LU R135, [R1+0xd3c] ;  /* 0x000d3c0001877983 */ /* 0x000ee80000300800 */
[----:B------:R-:W3:Y:S04]  /*113080*/  LDL.LU R152, [R1+0xd40] ;  /* 0x000d400001987983 */ /* 0x000ee80000300800 */
[----:B------:R-:W3:Y:S04]  /*113090*/  LDL.LU R129, [R1+0xd04] ;  /* 0x000d040001817983 */ /* 0x000ee80000300800 */
[----:B------:R-:W3:Y:S04]  /*1130a0*/  LDL.LU R185, [R1+0xd08] ;  /* 0x000d080001b97983 */ /* 0x000ee80000300800 */
[----:B------:R-:W3:Y:S04]  /*1130b0*/  LDL.LU R184, [R1+0xd0c] ;  /* 0x000d0c0001b87983 */ /* 0x000ee80000300800 */
[----:B------:R-:W3:Y:S04]  /*1130c0*/  LDL.LU R153, [R1+0xd10] ;  /* 0x000d100001997983 */ /* 0x000ee80000300800 */
        /* <DEDUP_REMOVED lines=50> */
[----:B------:R-:W-:Y:S01]  /*1133f0*/  IADD3.X R53, PT, PT, R55, UR9, RZ, P2, !PT ;  /* 0x0000000937357c10 */ /* 0x000fe200097fe4ff */
[----:B--2---:R-:W-:Y:S01]  /*113400*/  STL.64 [R1+0x1a20], R148 ;  /* 0x001a209401007387 */ /* 0x004fe20000100a00 */
[----:B------:R-:W-:-:S03]  /*113410*/  IADD3 R54, P2, PT, R56, UR15, RZ ;  /* 0x0000000f38367c10 */ /* 0x000fc6000ff5e0ff */
[----:B------:R-:W-:Y:S01]  /*113420*/  LDGSTS.E [R3+0x20c00], desc[UR74][R148.64], P0 ;  /* 0x20c0000094037fae */ /* 0x000fe200081a104a */
[----:B------:R-:W-:Y:S02]  /*113430*/  IADD3.X R55, PT, PT, R57, UR9, RZ, P2, !PT ;  /* 0x0000000939377c10 */ /* 0x000fe400097fe4ff */
[----:B------:R-:W-:-:S04]  /*113440*/  IADD3 R56, P2, PT, R58, UR15, RZ ;  /* 0x0000000f3a387c10 */ /* 0x000fc8000ff5e0ff */
[----:B------:R-:W-:Y:S02]  /*113450*/  IADD3.X R57, PT, PT, R59, UR9, RZ, P2, !PT ;  /* 0x000000093b397c10 */ /* 0x000fe400097fe4ff */
[----:B------:R-:W-:-:S04]  /*113460*/  IADD3 R58, P2, PT, R60, UR15, RZ ;  /* 0x0000000f3c3a7c10 */ /* 0x000fc8000ff5e0ff */
[----:B------:R-:W-:Y:S02]  /*113470*/  IADD3.X R59, PT, PT, R61, UR9, RZ, P2, !PT ;  /* 0x000000093d3b7c10 */ /* 0x000fe400097fe4ff */
[----:B----4-:R-:W-:Y:S02]  /*113480*/  LOP3.LUT R141, R141, R140, RZ, 0x3c, !PT ;  /* 0x0000008c8d8d7212 */ /* 0x010fe400078e3cff */
[----:B---3--:R-:W-:Y:S02]  /*113490*/  LOP3.LUT R139, R139, R138, RZ, 0x3c, !PT ;  /* 0x0000008a8b8b7212 */ /* 0x008fe400078e3cff */
[----:B------:R-:W-:Y:S01]  /*1134a0*/  LOP3.LUT R137, R137, R136, RZ, 0x3c, !PT ;  /* 0x0000008889897212 */ /* 0x000fe200078e3cff */
[----:B------:R-:W-:Y:S01]  /*1134b0*/  STL.64 [R1+0x1a18], R144 ;  /* 0x001a189001007387 */ /* 0x000fe20000100a00 */
[----:B------:R-:W-:-:S03]  /*1134c0*/  IADD3 R60, P2, PT, R62, UR15, RZ ;  /* 0x0000000f3e3c7c10 */ /* 0x000fc6000ff5e0ff */
[----:B------:R-:W-:Y:S01]  /*1134d0*/  LDGSTS.E [R3+0x20d00], desc[UR74][R144.64], P1 ;  /* 0x20d0000090037fae */ /* 0x000fe200089a104a */
        /* <DEDUP_REMOVED lines=55> */
[----:B------:R-:W-:-:S02]  /*113850*/  LOP3.LUT R136, R137, R136, RZ, 0x3c, !PT ;  /* 0x0000008889887212 */ /* 0x000fc400078e3cff */
[----:B------:R-:W-:Y:S02]  /*113860*/  IADD3 R114, P2, PT, R132, UR15, RZ ;  /* 0x0000000f84727c10 */ /* 0x000fe4000ff5e0ff */
[----:B------:R-:W-:Y:S02]  /*113870*/  LOP3.LUT R141, R141, R140, RZ, 0x3c, !PT ;  /* 0x0000008c8d8d7212 */ /* 0x000fe400078e3cff */
[----:B------:R-:W-:Y:S02]  /*113880*/  LOP3.LUT R139, R139, R138, RZ, 0x3c, !PT ;  /* 0x0000008a8b8b7212 */ /* 0x000fe400078e3cff */
[----:B------:R-:W-:Y:S01]  /*113890*/  LOP3.LUT R137, R137, R136, RZ, 0x3c, !PT ;  /* 0x0000008889897212 */ /* 0x000fe200078e3cff */
[----:B------:R-:W-:Y:S01]  /*1138a0*/  IMAD.MOV.U32 R132, RZ, RZ, R185 ;  /* 0x000000ffff847224 */ /* 0x000fe200078e00b9 */
[----:B------:R-:W-:Y:S01]  /*1138b0*/  IADD3.X R115, PT, PT, R133, UR9, RZ, P2, !PT ;  /* 0x0000000985737c10 */ /* 0x000fe200097fe4ff */
[----:B------:R-:W-:Y:S01]  /*1138c0*/  IMAD.MOV.U32 R133, RZ, RZ, R129 ;  /* 0x000000ffff857224 */ /* 0x000fe200078e0081 */
[----:B------:R-:W-:Y:S01]  /*1138d0*/  MOV R134, R152 ;  /* 0x0000009800867202 */ /* 0x000fe20000000f00 */
[----:B------:R-:W-:Y:S01]  /*1138e0*/  STL.64 [R1+0x1a30], R140 ;  /* 0x001a308c01007387 */ /* 0x000fe20000100a00 */
[----:B------:R-:W-:Y:S01]  /*1138f0*/  MOV R128, R153 ;  /* 0x0000009900807202 */ /* 0x000fe20000000f00 */
[----:B------:R-:W-:-:S02]  /*113900*/  IMAD.MOV.U32 R129, RZ, RZ, R184 ;  /* 0x000000ffff817224 */ /* 0x000fc400078e00b8 */
        /* <DEDUP_REMOVED lines=67> */
[----:B------:R1:W-:Y:S01]  /*113d40*/  LDGSTS.E [R3+0x24c00], desc[UR74][R4.64], P0 ;  /* 0x24c0000004037fae */ /* 0x0003e200081a104a */
[----:B------:R-:W-:-:S03]  /*113d50*/  LOP3.LUT R0, R116, 0x70, RZ, 0x3c, !PT ;  /* 0x0000007074007812 */ /* 0x000fc600078e3cff */
[----:B------:R-:W2:Y:S04]  /*113d60*/  LDL R116, [R1+0x2a20] ;  /* 0x002a200001747983 */ /* 0x000ea80000100800 */
[----:B------:R-:W2:Y:S04]  /*113d70*/  LDL R165, [R1+0x2a24] ;  /* 0x002a240001a57983 */ /* 0x000ea80000100800 */
[----:B-1----:R-:W2:Y:S04]  /*113d80*/  LDL R4, [R1+0x2a18] ;  /* 0x002a180001047983 */ /* 0x002ea80000100800 */
        /* <DEDUP_REMOVED lines=71> */
[----:B------:R-:W-:-:S03]  /*114200*/  VIADD R0, R0, UR12 ;  /* 0x0000000c00007c36 */ /* 0x000fc60008000000 */
[----:B------:R-:W-:Y:S04]  /*114210*/  LDGSTS.E [R3+0x3cc00], desc[UR74][R100.64], P0 ;  /* 0x3cc0000064037fae */ /* 0x000fe800081a104a */
[----:B------:R-:W-:Y:S04]  /*114220*/  LDGSTS.E [R3+0x3cd00], desc[UR74][R102.64], P1 ;  /* 0x3cd0000066037fae */ /* 0x000fe800089a104a */
[----:B------:R-:W-:Y:S04]  /*114230*/  LDGSTS.E [R3+0x3dc00], desc[UR74][R104.64], P0 ;  /* 0x3dc0000068037fae */ /* 0x000fe800081a104a */
[----:B------:R-:W-:Y:S01]  /*114240*/  LDGSTS.E [R3+0x3dd00], desc[UR74][R106.64], P1 ;  /* 0x3dd000006a037fae */ /* 0x000fe200089a104a */
[----:B--2---:R-:W-:-:S03]  /*114250*/  LOP3.LUT R5, R5, R4, RZ, 0x3c, !PT ;  /* 0x0000000405057212 */ /* 0x004fc600078e3cff */
[----:B------:R-:W-:Y:S01]  /*114260*/  LDGSTS.E [R3+0x3ec00], desc[UR74][R108.64], P0 ;  /* 0x3ec000006c037fae */ /* 0x000fe200081a104a */
[----:B------:R-:W-:-:S03]  /*114270*/  LOP3.LUT R4, R5, R4, RZ, 0x3c, !PT ;  /* 0x0000000405047212 */ /* 0x000fc600078e3cff */
[----:B------:R-:W-:Y:S01]  /*114280*/  LDGSTS.E [R3+0x3ed00], desc[UR74][R110.64], P1 ;  /* 0x3ed000006e037fae */ /* 0x000fe200089a104a */
[----:B------:R-:W-:-:S03]  /*114290*/  LOP3.LUT R5, R5, R4, RZ, 0x3c, !PT ;  /* 0x0000000405057212 */ /* 0x000fc600078e3cff */
[----:B------:R-:W-:Y:S04]  /*1142a0*/  LDGSTS.E [R3+0x3fc00], desc[UR74][R112.64], P0 ;  /* 0x3fc0000070037fae */ /* 0x000fe800081a104a */
[----:B------:R-:W-:Y:S04]  /*1142b0*/  LDGSTS.E [R3+0x3fd00], desc[UR74][R114.64], P1 ;  /* 0x3fd0000072037fae */ /* 0x000fe800089a104a */
[----:B------:R1:W-:Y:S04]  /*1142c0*/  LDGSTS.E [R0+0xe00], desc[UR74][R4.64], P0 ;  /* 0x00e0000004007fae */ /* 0x0003e800081a104a */
[----:B------:R-:W2:Y:S04]  /*1142d0*/  LDL.LU.64 R24, [R1+0x26d0] ;  /* 0x0026d00001187983 */ /* 0x000ea80000300a00 */
[----:B------:R-:W2:Y:S01]  /*1142e0*/  LDL.LU.64 R6, [R1+0x26c8] ;  /* 0x0026c80001067983 */ /* 0x000ea20000300a00 */
[----:B-1----:R-:W-:Y:S01]  /*1142f0*/  MOV R4, R165 ;  /* 0x000000a500047202 */ /* 0x002fe20000000f00 */
[----:B------:R-:W-:-:S02]  /*114300*/  IMAD.MOV.U32 R5, RZ, RZ, R116 ;  /* 0x000000ffff057224 */ /* 0x000fc400078e0074 */
[----:B------:R-:W2:Y:S04]  /*114310*/  LDL.LU.64 R8, [R1+0x24f0] ;  /* 0x0024f00001087983 */ /* 0x000ea80000300a00 */
[----:B------:R3:W-:Y:S04]  /*114320*/  LDGSTS.E [R0+0xf00], desc[UR74][R4.64], P1 ;  /* 0x00f0000004007fae */ /* 0x0007e800089a104a */
[----:B------:R-:W2:Y:S04]  /*114330*/  LDL.LU.64 R10, [R1+0x24e8] ;  /* 0x0024e800010a7983 */ /* 0x000ea80000300a00 */
[----:B------:R-:W2:Y:S01]  /*114340*/  LDL.LU.64 R12, [R1+0x24c0] ;  /* 0x0024c000010c7983 */ /* 0x000ea20000300a00 */
[----:B---3--:R-:W-:Y:S01]  /*114350*/  IMAD.MOV.U32 R4, RZ, RZ, R128 ;  /* 0x000000ffff047224 */ /* 0x008fe200078e0080 */
[----:B------:R-:W-:-:S02]  /*114360*/  MOV R5, R161 ;  /* 0x000000a100057202 */ /* 0x000fc40000000f00 */
[----:B------:R-:W3:Y:S04]  /*114370*/  LDL.LU.64 R14, [R1+0x24b8] ;  /* 0x0024b800010e7983 */ /* 0x000ee80000300a00 */
[----:B------:R1:W-:Y:S04]  /*114380*/  LDGSTS.E [R0+0x1e00], desc[UR74][R4.64], P0 ;  /* 0x01e0000004007fae */ /* 0x0003e800081a104a */
[----:B------:R-:W2:Y:S04]  /*114390*/  LDL.LU.64 R16, [R1+0x2490] ;  /* 0x0024900001107983 */ /* 0x000ea80000300a00 */
[----:B------:R-:W2:Y:S01]  /*1143a0*/  LDL.LU.64 R18, [R1+0x2488] ;  /* 0x0024880001127983 */ /* 0x000ea20000300a00 */
[----:B-1----:R-:W-:-:S03]  /*1143b0*/  IMAD.MOV.U32 R4, RZ, RZ, R160 ;  /* 0x000000ffff047224 */ /* 0x002fc600078e00a0 */
[----:B------:R-:W2:Y:S01]  /*1143c0*/  LDL.LU.64 R20, [R1+0x2460] ;  /* 0x0024600001147983 */ /* 0x000ea20000300a00 */
[----:B------:R-:W-:-:S03]  /*1143d0*/  IMAD.MOV.U32 R5, RZ, RZ, R164 ;  /* 0x000000ffff057224 */ /* 0x000fc600078e00a4 */
[----:B------:R-:W2:Y:S04]  /*1143e0*/  LDL.LU.64 R22, [R1+0x2458] ;  /* 0x0024580001167983 */ /* 0x000ea80000300a00 */
        /* <DEDUP_REMOVED lines=174> */
[----:B------:R1:W-:Y:S01]  /*114ed0*/  LDGSTS.E [R0+0x1ef00], desc[UR74][R4.64], P1 ;  /* 0x1ef0000004007fae */ /* 0x0003e200089a104a */
[----:B--2---:R-:W-:Y:S01]  /*114ee0*/  IADD3 R3, P2, PT, R24, UR15, RZ ;  /* 0x0000000f18037c10 */ /* 0x004fe2000ff5e0ff */
[----:B-1----:R-:W-:Y:S01]  /*114ef0*/  IMAD.MOV.U32 R4, RZ, RZ, R119 ;  /* 0x000000ffff047224 */ /* 0x002fe200078e0077 */
[----:B------:R-:W-:-:S05]  /*114f00*/  MOV R5, R120 ;  /* 0x0000007800057202 */ /* 0x000fca0000000f00 */
[----:B------:R1:W-:Y:S02]  /*114f10*/  LDGSTS.E [R0+0x1fe00], desc[UR74][R4.64], P0 ;  /* 0x1fe0000004007fae */ /* 0x0003e400081a104a */
[----:B-1----:R-:W-:Y:S02]  /*114f20*/  IMAD.MOV.U32 R4, RZ, RZ, R117 ;  /* 0x000000ffff047224 */ /* 0x002fe400078e0075 */
[----:B------:R-:W-:-:S05]  /*114f30*/  IMAD.MOV.U32 R5, RZ, RZ, R118 ;  /* 0x000000ffff057224 */ /* 0x000fca00078e0076 */
[----:B------:R1:W-:Y:S02]  /*114f40*/  LDGSTS.E [R0+0x1ff00], desc[UR74][R4.64], P1 ;  /* 0x1ff0000004007fae */ /* 0x0003e400089a104a */
[----:B-1----:R-:W-:Y:S02]  /*114f50*/  IADD3.X R4, PT, PT, R25, UR9, RZ, P2, !PT ;  /* 0x0000000919047c10 */ /* 0x002fe400097fe4ff */
        /* <DEDUP_REMOVED lines=156> */
[----:B------:R1:W-:Y:S01]  /*115920*/  STL.64 [R1+0x19e0], R140 ;  /* 0x0019e08c01007387 */ /* 0x0003e20000100a00 */
[----:B------:R-:W-:-:S03]  /*115930*/  MOV R134, R239 ;  /* 0x000000ef00867202 */ /* 0x000fc60000000f00 */
[----:B------:R2:W-:Y:S01]  /*115940*/  STL.64 [R1+0x19d8], R138 ;  /* 0x0019d88a01007387 */ /* 0x0005e20000100a00 */
[----:B------:R-:W-:Y:S02]  /*115950*/  IADD3.X R92, PT, PT, R93, UR9, RZ, P2, !PT ;  /* 0x000000095d5c7c10 */ /* 0x000fe400097fe4ff */
[----:B------:R-:W-:Y:S01]  /*115960*/  MOV R133, R180 ;  /* 0x000000b400857202 */ /* 0x000fe20000000f00 */
[----:B------:R3:W-:Y:S01]  /*115970*/  STL.64 [R1+0x19f0], R136 ;  /* 0x0019f08801007387 */ /* 0x0007e20000100a00 */
[----:B------:R-:W-:Y:S01]  /*115980*/  IMAD.MOV.U32 R132, RZ, RZ, R181 ;  /* 0x000000ffff847224 */ /* 0x000fe200078e00b5 */
[----:B------:R-:W-:Y:S01]  /*115990*/  IADD3 R93, P2, PT, R94, UR15, RZ ;  /* 0x0000000f5e5d7c10 */ /* 0x000fe2000ff5e0ff */
[----:B------:R-:W-:Y:S01]  /*1159a0*/  IMAD.MOV.U32 R247, RZ, RZ, R176 ;  /* 0x000000fffff77224 */ /* 0x000fe200078e00b0 */
[----:B------:R4:W-:Y:S01]  /*1159b0*/  STL.64 [R1+0x19e8], R134 ;  /* 0x0019e88601007387 */ /* 0x0009e20000100a00 */
[----:B------:R-:W-:-:S03]  /*1159c0*/  IMAD.MOV.U32 R246, RZ, RZ, R177 ;  /* 0x000000fffff67224 */ /* 0x000fc600078e00b1 */
[----:B------:R1:W-:Y:S01]  /*1159d0*/  STL.64 [R1+0x1a00], R132 ;  /* 0x001a008401007387 */ /* 0x0003e20000100a00 */
[----:B------:R-:W-:Y:S02]  /*1159e0*/  IMAD.MOV.U32 R240, RZ, RZ, R3 ;  /* 0x000000fffff07224 */ /* 0x000fe400078e0003 */
[----:B------:R-:W-:Y:S01]  /*1159f0*/  IMAD.MOV.U32 R245, RZ, RZ, R168 ;  /* 0x000000fffff57224 */ /* 0x000fe200078e00a8 */
[----:B------:R-:W-:Y:S01]  /*115a00*/  MOV R238, R5 ;  /* 0x0000000500ee7202 */ /* 0x000fe20000000f00 */
[----:B------:R-:W-:Y:S01]  /*115a10*/  IMAD.MOV.U32 R241, RZ, RZ, R4 ;  /* 0x000000fffff17224 */ /* 0x000fe200078e0004 */
[----:B------:R-:W-:Y:S01]  /*115a20*/  MOV R244, R169 ;  /* 0x000000a900f47202 */ /* 0x000fe20000000f00 */
[----:B------:R-:W-:Y:S01]  /*115a30*/  IMAD.MOV.U32 R239, RZ, RZ, R6 ;  /* 0x000000ffffef7224 */ /* 0x000fe200078e0006 */
[----:B------:R-:W-:Y:S01]  /*115a40*/  MOV R243, R172 ;  /* 0x000000ac00f37202 */ /* 0x000fe20000000f00 */
[----:B------:R1:W-:Y:S01]  /*115a50*/  STL.64 [R1+0x19f8], R246 ;  /* 0x0019f8f601007387 */ /* 0x0003e20000100a00 */
[----:B------:R-:W-:Y:S01]  /*115a60*/  IMAD.MOV.U32 R242, RZ, RZ, R173 ;  /* 0x000000fffff27224 */ /* 0x000fe200078e00ad */
[----:B------:R-:W-:Y:S01]  /*115a70*/  MOV R237, R8 ;  /* 0x0000000800ed7202 */ /* 0x000fe20000000f00 */
[----:B------:R-:W-:Y:S01]  /*115a80*/  IMAD.MOV.U32 R236, RZ, RZ, R7 ;  /* 0x000000ffffec7224 */ /* 0x000fe200078e0007 */
[----:B------:R-:W-:Y:S01]  /*115a90*/  IADD3.X R94, PT, PT, R95, UR9, RZ, P2, !PT ;  /* 0x000000095f5e7c10 */ /* 0x000fe200097fe4ff */
[----:B------:R1:W-:Y:S01]  /*115aa0*/  STL.64 [R1+0x1a08], R244 ;  /* 0x001a08f401007387 */ /* 0x0003e20000100a00 */
[----:B------:R-:W-:Y:S01]  /*115ab0*/  IMAD.MOV.U32 R234, RZ, RZ, R9 ;  /* 0x000000ffffea7224 */ /* 0x000fe200078e0009 */
[----:B------:R-:W-:Y:S01]  /*115ac0*/  IADD3 R95, P2, PT, R96, UR15, RZ ;  /* 0x0000000f605f7c10 */ /* 0x000fe2000ff5e0ff */
[----:B------:R-:W-:Y:S01]  /*115ad0*/  IMAD.MOV.U32 R235, RZ, RZ, R10 ;  /* 0x000000ffffeb7224 */ /* 0x000fe200078e000a */
[----:B------:R1:W-:Y:S01]  /*115ae0*/  STL.64 [R1+0x1a10], R242 ;  /* 0x001a10f201007387 */ /* 0x0003e20000100a00 */
[----:B------:R-:W-:Y:S01]  /*115af0*/  MOV R232, R11 ;  /* 0x0000000b00e87202 */ /* 0x000fe20000000f00 */
        /* <DEDUP_REMOVED lines=8> */
[----:B------:R-:W-:Y:S01]  /*115b80*/  IADD3.X R96, PT, PT, R97, UR9, RZ, P2, !PT ;  /* 0x0000000961607c10 */ /* 0x000fe200097fe4ff */
[----:B------:R-:W-:Y:S01]  /*115b90*/  IMAD.MOV.U32 R227, RZ, RZ, R18 ;  /* 0x000000ffffe37224 */ /* 0x000fe200078e0012 */
[----:B------:R1:W-:Y:S01]  /*115ba0*/  STL.64 [R1+0x24f0], R236 ;  /* 0x0024f0ec01007387 */ /* 0x0003e20000100a00 */
[----:B------:R-:W-:Y:S01]  /*115bb0*/  IMAD.MOV.U32 R224, RZ, RZ, R19 ;  /* 0x000000ffffe07224 */ /* 0x000fe200078e0013 */
[----:B------:R-:W-:Y:S01]  /*115bc0*/  MOV R225, R20 ;  /* 0x0000001400e17202 */ /* 0x000fe20000000f00 */
[----:B------:R-:W-:Y:S01]  /*115bd0*/  IMAD.MOV.U32 R222, RZ, RZ, R21 ;  /* 0x000000ffffde7224 */ /* 0x000fe200078e0015 */
        /* <DEDUP_REMOVED lines=45> */
[----:B------:R-:W-:-:S02]  /*115eb0*/  IADD3.X R102, PT, PT, R103, UR9, RZ, P2, !PT ;  /* 0x0000000967667c10 */ /* 0x000fc400097fe4ff */
[----:B------:R1:W-:Y:S01]  /*115ec0*/  STL.64 [R1+0x2270], R208 ;  /* 0x002270d001007387 */ /* 0x0003e20000100a00 */
[----:B------:R-:W-:Y:S01]  /*115ed0*/  IMAD.MOV.U32 R194, RZ, RZ, R49 ;  /* 0x000000ffffc27224 */ /* 0x000fe200078e0031 */
[----:B------:R-:W-:Y:S02]  /*115ee0*/  MOV R195, R50 ;  /* 0x0000003200c37202 */ /* 0x000fe40000000f00 */
[----:B------:R1:W-:Y:S01]  /*115ef0*/  STL.64 [R1+0x2268], R206 ;  /* 0x002268ce01007387 */ /* 0x0003e20000100a00 */
[----:B------:R-:W-:Y:S01]  /*115f00*/  IADD3 R103, P2, PT, R104, UR15, RZ ;  /* 0x0000000f68677c10 */ /* 0x000fe2000ff5e0ff */
[----:B------:R-:W-:Y:S02]  /*115f10*/  IMAD.MOV.U32 R192, RZ, RZ, R51 ;  /* 0x000000ffffc07224 */ /* 0x000fe400078e0033 */
        /* <DEDUP_REMOVED lines=9> */
[----:B------:R-:W-:Y:S01]  /*115fb0*/  IADD3.X R104, PT, PT, R105, UR9, RZ, P2, !PT ;  /* 0x0000000969687c10 */ /* 0x000fe200097fe4ff */
[----:B------:R-:W-:Y:S01]  /*115fc0*/  IMAD.MOV.U32 R187, RZ, RZ, R58 ;  /* 0x000000ffffbb7224 */ /* 0x000fe200078e003a */
[----:B------:R1:W-:Y:S01]  /*115fd0*/  STL.64 [R1+0x2228], R198 ;  /* 0x002228c601007387 */ /* 0x0003e20000100a00 */
[----:B------:R-:W-:Y:S01]  /*115fe0*/  MOV R184, R59 ;  /* 0x0000003b00b87202 */ /* 0x000fe20000000f00 */
[----:B------:R-:W-:Y:S02]  /*115ff0*/  IMAD.MOV.U32 R185, RZ, RZ, R60 ;  /* 0x000000ffffb97224 */ /* 0x000fe400078e003c */
        /* <DEDUP_REMOVED lines=86> */
[----:B------:R-:W-:-:S03]  /*116560*/  IMAD.MOV.U32 R116, RZ, RZ, R111 ;  /* 0x000000ffff747224 */ /* 0x000fc600078e006f */
[----:B------:R1:W-:Y:S01]  /*116570*/  STL.64 [R1+0x2150], R128 ;  /* 0x0021508001007387 */ /* 0x0003e20000100a00 */
[----:B------:R-:W-:-:S03]  /*116580*/  IMAD.MOV.U32 R117, RZ, RZ, R112 ;  /* 0x000000ffff757224 */ /* 0x000fc600078e0070 */
[----:B------:R1:W-:Y:S01]  /*116590*/  STL.64 [R1+0x2148], R126 ;  /* 0x0021487e01007387 */ /* 0x0003e20000100a00 */
[----:B------:R-:W-:-:S03]  /*1165a0*/  MOV R115, R114 ;  /* 0x0000007200737202 */ /* 0x000fc60000000f00 */
[----:B------:R1:W-:Y:S01]  /*1165b0*/  STL.64 [R1+0x2140], R124 ;  /* 0x0021407c01007387 */ /* 0x0003e20000100a00 */
[----:B------:R-:W-:-:S03]  /*1165c0*/  IMAD.MOV.U32 R114, RZ, RZ, R113 ;  /* 0x000000ffff727224 */ /* 0x000fc600078e0071 */
[----:B------:R1:W-:Y:S04]  /*1165d0*/  STL.64 [R1+0x2138], R122 ;  /* 0x0021387a01007387 */ /* 0x0003e80000100a00 */
[----:B------:R1:W-:Y:S04]  /*1165e0*/  STL.64 [R1+0x2130], R120 ;  /* 0x0021307801007387 */ /* 0x0003e80000100a00 */
[----:B------:R1:W-:Y:S04]  /*1165f0*/  LDGSTS.E [R0+0x20e00], desc[UR74][R140.64], P0 ;  /* 0x20e000008c007fae */ /* 0x0003e800081a104a */
[----:B------:R2:W-:Y:S04]  /*116600*/  LDGSTS.E [R0+0x20f00], desc[UR74][R138.64], P1 ;  /* 0x20f000008a007fae */ /* 0x0005e800089a104a */
[----:B------:R2:W-:Y:S04]  /*116610*/  LDGSTS.E [R0+0x21e00], desc[UR74][R136.64], P0 ;  /* 0x21e0000088007fae */ /* 0x0005e800081a104a */
[----:B-1----:R1:W5:Y:S04]  /*116620*/  LDL.LU.64 R140, [R1+0x4ec8] ;  /* 0x004ec800018c7983 */ /* 0x0023680000300a00 */
[----:B------:R1:W-:Y:S04]  /*116630*/  STL.64 [R1+0x2128], R118 ;  /* 0x0021287601007387 */ /* 0x0003e80000100a00 */
[----:B--2---:R1:W5:Y:S04]  /*116640*/  LDL.LU.64 R138, [R1+0x4ec0] ;  /* 0x004ec000018a7983 */ /* 0x0043680000300a00 */
[----:B------:R1:W-:Y:S04]  /*116650*/  STL.64 [R1+0x2120], R116 ;  /* 0x0021207401007387 */ /* 0x0003e80000100a00 */
[----:B---3--:R1:W5:Y:S04]  /*116660*/  LDL.LU.64 R136, [R1+0x4eb8] ;  /* 0x004eb80001887983 */ /* 0x0083680000300a00 */
[----:B------:R1:W-:Y:S04]  /*116670*/  STL.64 [R1+0x2118], R114 ;  /* 0x0021187201007387 */ /* 0x0003e80000100a00 */
[----:B------:R1:W-:Y:S04]  /*116680*/  LDGSTS.E [R0+0x21f00], desc[UR74][R134.64], P1 ;  /* 0x21f0000086007fae */ /* 0x0003e800089a104a */
[----:B------:R1:W-:Y:S04]  /*116690*/  LDGSTS.E [R0+0x22e00], desc[UR74][R132.64], P0 ;  /* 0x22e0000084007fae */ /* 0x0003e800081a104a */
[----:B------:R1:W-:Y:S04]  /*1166a0*/  LDGSTS.E [R0+0x22f00], desc[UR74][R246.64], P1 ;  /* 0x22f00000f6007fae */ /* 0x0003e800089a104a */
[----:B----4-:R1:W5:Y:S04]  /*1166b0*/  LDL.LU.64 R134, [R1+0x4eb0] ;  /* 0x004eb00001867983 */ /* 0x0103680000300a00 */
[----:B------:R1:W5:Y:S04]  /*1166c0*/  LDL.LU.64 R132, [R1+0x4ea8] ;  /* 0x004ea80001847983 */ /* 0x0003680000300a00 */
[----:B------:R1:W-:Y:S04]  /*1166d0*/  LDGSTS.E [R0+0x23e00], desc[UR74][R244.64], P0 ;  /* 0x23e00000f4007fae */ /* 0x0003e800081a104a */
        /* <DEDUP_REMOVED lines=57> */
[----:B------:R-:W0:Y:S01]  /*116a70*/  LDGDEPBAR ;  /* 0x00000000000079af */ /* 0x000e220000000000 */
[----:B------:R-:W-:-:S04]  /*116a80*/  UIADD3 UR6, UPT, UPT, UR6, 0x1, URZ ;  /* 0x0000000106067890 */ /* 0x000fc8000fffe0ff */
[----:B------:R-:W-:-:S09]  /*116a90*/  UISETP.NE.U32.AND UP0, UPT, UR6, UR10, UPT ;  /* 0x0000000a0600728c */ /* 0x000fd2000bf05070 */
[----:B-1----:R-:W-:Y:S05]  /*116aa0*/  BRA.U UP0, `(.L_x_1) ;  /* 0xfffff54d00507547 */ /* 0x002fea000b83ffff */
.L_x_0:
[----:B-----5:R-:W-:Y:S01]  /*116ab0*/  STL [R1+0x4ef0], R251 ;  /* 0x004ef0fb01007387 */ /* 0x020fe20000100800 */
[----:B------:R-:W1:Y:S01]  /*116ac0*/  LDCU.64 UR6, c[0x0][0x398] ;  /* 0x00007300ff0677ac */ /* 0x000e620008000a00 */
[----:B------:R-:W2:Y:S02]  /*116ad0*/  LDCU UR10, c[0x0][0x3b4] ;  /* 0x00007680ff0a77ac */ /* 0x000ea40008000800 */
[----:B------:R-:W-:Y:S01]  /*116ae0*/  STL [R1+0x4eec], R250 ;  /* 0x004eecfa01007387 */ /* 0x000fe20000100800 */
[----:B------:R-:W3:Y:S03]  /*116af0*/  LDCU.64 UR20, c[0x0][0x390] ;  /* 0x00007200ff1477ac */ /* 0x000ee60008000a00 */
[----:B------:R-:W-:Y:S01]  /*116b00*/  STL [R1+0x4ee8], R249 ;  /* 0x004ee8f901007387 */ /* 0x000fe20000100800 */
[----:B------:R-:W-:Y:S01]  /*116b10*/  MOV.SPILL R26, UR75 ;  /* 0x0000004b001a7c02 */ /* 0x000fe20009000f00 */
[----:B------:R-:W4:Y:S02]  /*116b20*/  LDCU.64 UR46, c[0x0][0x398] ;  /* 0x00007300ff2e77ac */ /* 0x000f240008000a00 */
[----:B------:R-:W-:Y:S01]  /*116b30*/  STL [R1+0x4ee4], R248 ;  /* 0x004ee4f801007387 */ /* 0x000fe20000100800 */
[----:B------:R-:W-:Y:S01]  /*116b40*/  VIADD R29, R252, 0xdc ;  /* 0x000000dcfc1d7836 */ /* 0x000fe20000000000 */
[----:B------:R-:W1:Y:S02]  /*116b50*/  LDCU UR5, c[0x0][0x3b4] ;  /* 0x00007680ff0577ac */ /* 0x000e640008000800 */
[----:B------:R-:W-:Y:S01]  /*116b60*/  STL [R1+0x4ee0], R159 ;  /* 0x004ee09f01007387 */ /* 0x000fe20000100800 */
[----:B------:R-:W1:Y:S03]  /*116b70*/  LDCU.64 UR26, c[0x0][0x390] ;  /* 0x00007200ff1a77ac */ /* 0x000e660008000a00 */
[----:B------:R-:W-:Y:S01]  /*116b80*/  STL [R1+0x4edc], R158 ;  /* 0x004edc9e01007387 */ /* 0x000fe20000100800 */
[----:B------:R-:W-:-:S02]  /*116b90*/  LOP3.LUT R0, R0, 0xffffefff, RZ, 0xc0, !PT ;  /* 0xffffefff00007812 */ /* 0x000fc400078ec0ff */
[C---:B------:R-:W-:Y:S01]  /*116ba0*/  IADD3 R30, PT, PT, R252.reuse, 0xd6, RZ ;  /* 0x000000d6fc1e7810 */ /* 0x040fe20007ffe0ff */
[----:B------:R-:W-:Y:S01]  /*116bb0*/  STL [R1+0x4ed8], R157 ;  /* 0x004ed89d01007387 */ /* 0x000fe20000100800 */
[----:B------:R-:W1:Y:S01]  /*116bc0*/  LDCU.64 UR12, c[0x0][0x398] ;  /* 0x00007300ff0c77ac */ /* 0x000e620008000a00 */
[----:B------:R-:W1:Y:S02]  /*116bd0*/  LDCU.64 UR8, c[0x0][0x398] ;  /* 0x00007300ff0877ac */ /* 0x000e640008000a00 */
[----:B------:R-:W-:Y:S01]  /*116be0*/  STL [R1+0x4ed4], R156 ;  /* 0x004ed49c01007387 */ /* 0x000fe20000100800 */
[----:B------:R-:W1:Y:S03]  /*116bf0*/  LDCU.64 UR24, c[0x0][0x398] ;  /* 0x00007300ff1877ac */ /* 0x000e660008000a00 */
[----:B------:R-:W-:Y:S01]  /*116c00*/  STL [R1+0x4ed0], R143 ;  /* 0x004ed08f01007387 */ /* 0x000fe20000100800 */
[----:B------:R-:W1:Y:S03]  /*116c10*/  LDCU.64 UR44, c[0x0][0x398] ;  /* 0x00007300ff2c77ac */ /* 0x000e660008000a00 */
[----:B------:R-:W-:Y:S01]  /*116c20*/  STL [R1+0x4ecc], R142 ;  /* 0x004ecc8e01007387 */ /* 0x000fe20000100800 */
[----:B------:R-:W1:Y:S03]  /*116c30*/  LDCU.64 UR18, c[0x0][0x398] ;  /* 0x00007300ff1277ac */ /* 0x000e660008000a00 */
[----:B------:R-:W-:Y:S01]  /*116c40*/  STL [R1+0x4ec8], R141 ;  /* 0x004ec88d01007387 */ /* 0x000fe20000100800 */
[----:B------:R-:W1:Y:S03]  /*116c50*/  LDCU.64 UR32, c[0x0][0x398] ;  /* 0x00007300ff2077ac */ /* 0x000e660008000a00 */
[----:B------:R-:W-:Y:S01]  /*116c60*/  STL [R1+0x4ec4], R140 ;  /* 0x004ec48c01007387 */ /* 0x000fe20000100800 */
[----:B------:R-:W-:Y:S01]  /*116c70*/  VIADD R31, R252, 0xb8 ;  /* 0x000000b8fc1f7836 */ /* 0x000fe20000000000 */
[----:B------:R-:W1:Y:S02]  /*116c80*/  LDCU.64 UR40, c[0x0][0x398] ;  /* 0x00007300ff2877ac */ /* 0x000e640008000a00 */
[----:B------:R-:W-:Y:S01]  /*116c90*/  STL [R1+0x4ec0], R139 ;  /* 0x004ec08b01007387 */ /* 0x000fe20000100800 */
[----:B------:R-:W-:Y:S01]  /*116ca0*/  LOP3.LUT R22, R22, 0x7fffffff, RZ, 0xc0, !PT ;  /* 0x7fffffff16167812 */ /* 0x000fe200078ec0ff */
[----:B------:R-:W-:-:S04]  /*116cb0*/  DEPBAR.LE SB0, 0x0 ;  /* 0x000080000000791a */ /* 0x000fc80000000000 */
        /* <DEDUP_REMOVED lines=8> */
[----:B------:R2:W-:Y:S01]  /*116d40*/  STL [R1+0x4eac], R134 ;  /* 0x004eac8601007387 */ /* 0x0005e20000100800 */
[----:B------:R-:W1:Y:S01]  /*116d50*/  LDCU.64 UR36, c[0x0][0x398] ;  /* 0x00007300ff2477ac */ /* 0x000e620008000a00 */
[----:B------:R-:W1:Y:S01]  /*116d60*/  LDCU.64 UR34, c[0x0][0x398] ;  /* 0x00007300ff2277ac */ /* 0x000e620008000a00 */
[----:B------:R-:W1:Y:S01]  /*116d70*/  LDCU.64 UR64, c[0x0][0x398] ;  /* 0x00007300ff4077ac */ /* 0x000e620008000a00 */
[----:B--2---:R-:W2:Y:S01]  /*116d80*/  LDL R134, [R1+0x19d0] ;  /* 0x0019d00001867983 */ /* 0x004ea20000100800 */
[----:B------:R-:W1:Y:S03]  /*116d90*/  LDCU.64 UR28, c[0x0][0x398] ;  /* 0x00007300ff1c77ac */ /* 0x000e660008000a00 */
[----:B------:R-:W-:Y:S01]  /*116da0*/  STL [R1+0x4ea8], R133 ;  /* 0x004ea88501007387 */ /* 0x000fe20000100800 */
[----:B------:R-:W3:Y:S03]  /*116db0*/  LDCU.64 UR52, c[0x0][0x398] ;  /* 0x00007300ff3477ac */ /* 0x000ee60008000a00 */
[----:B------:R4:W-:Y:S01]  /*116dc0*/  STL [R1+0x4ea4], R132 ;  /* 0x004ea48401007387 */ /* 0x0009e20000100800 */
[----:B------:R-:W-:Y:S01]  /*116dd0*/  LOP3.LUT R23, R23, 0xfffbffff, RZ, 0xc0, !PT ;  /* 0xfffbffff17177812 */ /* 0x000fe200078ec0ff */
[----:B------:R-:W3:Y:S01]  /*116de0*/  LDCU.64 UR38, c[0x0][0x398] ;  /* 0x00007300ff2677ac */ /* 0x000ee20008000a00 */
[----:B------:R-:W-:Y:S01]  /*116df0*/  LOP3.LUT R19, R19, 0xfffeffff, RZ, 0xc0, !PT ;  /* 0xfffeffff13137812 */ /* 0x000fe200078ec0ff */
[----:B------:R-:W2:Y:S01]  /*116e00*/  LDCU.64 UR22, c[0x0][0x398] ;  /* 0x00007300ff1677ac */ /* 0x000ea20008000a00 */
[----:B----4-:R-:W4:Y:S01]  /*116e10*/  LDL R132, [R1+0x19d4] ;  /* 0x0019d40001847983 */ /* 0x010f220000100800 */
[----:B-1----:R-:W-:Y:S01]  /*116e20*/  IMAD.U32 R99, RZ, RZ, UR6 ;  /* 0x00000006ff637e24 */ /* 0x002fe2000f8e00ff */
[----:B------:R-:W-:Y:S01]  /*116e30*/  UMOV UR57, UR7 ;  /* 0x0000000700397c82 */ /* 0x000fe20008000000 */
[----:B------:R-:W1:Y:S01]  /*116e40*/  LDCU.64 UR6, c[0x0][0x398] ;  /* 0x00007300ff0677ac */ /* 0x000e620008000a00 */
[----:B------:R-:W-:Y:S01]  /*116e50*/  MOV.SPILL R135, UR74 ;  /* 0x0000004a00877c02 */ /* 0x000fe20009000f00 */
[----:B------:R-:W-:Y:S01]  /*116e60*/  IMAD.U32 R95, RZ, RZ, UR9 ;  /* 0x00000009ff5f7e24 */ /* 0x000fe2000f8e00ff */
[----:B------:R-:W-:Y:S01]  /*116e70*/  ISETP.GE.AND P0, PT, R29, UR57, PT ;  /* 0x000000391d007c0c */ /* 0x000fe2000bf06270 */
[----:B------:R-:W-:Y:S01]  /*116e80*/  UMOV UR56, UR8 ;  /* 0x0000000800387c82 */ /* 0x000fe20008000000 */
[----:B------:R-:W3:Y:S01]  /*116e90*/  LDCU.64 UR8, c[0x0][0x398] ;  /* 0x00007300ff0877ac */ /* 0x000ee20008000a00 */
[----:B------:R-:W-:Y:S01]  /*116ea0*/  STL [R1+0x4ef4], R135 ;  /* 0x004ef48701007387 */ /* 0x000fe20000100800 */
[----:B------:R-:W-:Y:S01]  /*116eb0*/  MOV.SPILL R133, UR4 ;  /* 0x0000000400857c02 */ /* 0x000fe20009000f00 */
[----:B------:R-:W-:Y:S01]  /*116ec0*/  VIADD R247, R252, 0x12b ;  /* 0x0000012bfcf77836 */ /* 0x000fe20000000000 */
[----:B------:R-:W-:Y:S01]  /*116ed0*/  UMOV UR4, UR14 ;  /* 0x0000000e00047c82 */ /* 0x000fe20008000000 */
[----:B------:R2:W-:Y:S01]  /*116ee0*/  STL [R1+0xc80], R26 ;  /* 0x000c801a01007387 */ /* 0x0005e20000100800 */
[----:B------:R-:W-:Y:S01]  /*116ef0*/  UMOV UR50, UR15 ;  /* 0x0000000f00327c82 */ /* 0x000fe20008000000 */
[----:B------:R-:W2:Y:S01]  /*116f00*/  LDCU.64 UR14, c[0x0][0x398] ;  /* 0x00007300ff0e77ac */ /* 0x000ea20008000a00 */
[----:B------:R-:W-:Y:S01]  /*116f10*/  LOP3.LUT R24, R24, 0xbfffffff, RZ, 0xc0, !PT ;  /* 0xbfffffff18187812 */ /* 0x000fe200078ec0ff */
[----:B------:R-:W-:Y:S01]  /*116f20*/  STL [R1+0x4ef8], R133 ;  /* 0x004ef88501007387 */ /* 0x000fe20000100800 */
[----:B------:R-:W-:Y:S01]  /*116f30*/  LOP3.LUT R18, R18, 0xfffffffe, RZ, 0xc0, !PT ;  /* 0xfffffffe12127812 */ /* 0x000fe200078ec0ff */
[----:B------:R-:W3:Y:S01]  /*116f40*/  LDCU.64 UR66, c[0x0][0x398] ;  /* 0x00007300ff4277ac */ /* 0x000ee20008000a00 */
[----:B------:R-:W-:Y:S01]  /*116f50*/  LOP3.LUT R20, R20, 0x7fffffff, RZ, 0xc0, !PT ;  /* 0x7fffffff14147812 */ /* 0x000fe200078ec0ff */
[C---:B------:R-:W-:Y:S01]  /*116f60*/  VIADD R246, R252.reuse, 0x12c ;  /* 0x0000012cfcf67836 */ /* 0x040fe20000000000 */
[----:B-1----:R-:W-:Y:S01]  /*116f70*/  MOV R98, UR7 ;  /* 0x0000000700627c02 */ /* 0x002fe20008000f00 */
[----:B------:R-:W-:Y:S01]  /*116f80*/  UMOV UR55, UR6 ;  /* 0x0000000600377c82 */ /* 0x000fe20008000000 */
[----:B------:R-:W1:Y:S01]  /*116f90*/  LDCU.64 UR6, c[0x0][0x398] ;  /* 0x00007300ff0677ac */ /* 0x000e620008000a00 */
[----:B------:R-:W-:Y:S01]  /*116fa0*/  LOP3.LUT R21, R21, 0x7fffffff, RZ, 0xc0, !PT ;  /* 0x7fffffff15157812 */ /* 0x000fe200078ec0ff */
[C---:B------:R-:W-:Y:S01]  /*116fb0*/  VIADD R244, R252.reuse, 0x12e ;  /* 0x0000012efcf47836 */ /* 0x040fe20000000000 */
[----:B---3--:R-:W-:Y:S01]  /*116fc0*/  MOV R92, UR9 ;  /* 0x00000009005c7c02 */ /* 0x008fe20008000f00 */
[----:B------:R-:W-:Y:S01]  /*116fd0*/  UMOV UR62, UR8 ;  /* 0x00000008003e7c82 */ /* 0x000fe20008000000 */
[----:B------:R-:W3:Y:S01]  /*116fe0*/  LDCU.64 UR8, c[0x0][0x398] ;  /* 0x00007300ff0877ac */ /* 0x000ee20008000a00 */
[----:B------:R-:W-:Y:S01]  /*116ff0*/  MOV.SPILL R35, UR53 ;  /* 0x0000003500237c02 */ /* 0x000fe20009000f00 */
[C---:B------:R-:W-:Y:S01]  /*117000*/  VIADD R243, R252.reuse, 0x12f ;  /* 0x0000012ffcf37836 */ /* 0x040fe20000000000 */
[----:B------:R-:W-:Y:S01]  /*117010*/  MOV.SPILL R37, UR39 ;  /* 0x0000002700257c02 */ /* 0x000fe20009000f00 */
[----:B------:R-:W3:Y:S01]  /*117020*/  LDCU.64 UR68, c[0x0][0x398] ;  /* 0x00007300ff4477ac */ /* 0x000ee20008000a00 */
[----:B------:R-:W-:Y:S01]  /*117030*/  LOP3.LUT R7, R7, 0x7fffffff, RZ, 0xc0, !PT ;  /* 0x7fffffff07077812 */ /* 0x000fe200078ec0ff */
[----:B------:R-:W-:Y:S01]  /*117040*/  VIADD R240, R252, 0x132 ;  /* 0x00000132fcf07836 */ /* 0x000fe20000000000 */
[----:B------:R-:W-:Y:S01]  /*117050*/  LOP3.LUT R6, R6, 0xbfffffff, RZ, 0xc0, !PT ;  /* 0xbfffffff06067812 */ /* 0x000fe200078ec0ff */
[----:B------:R-:W-:Y:S01]  /*117060*/  UMOV UR57, UR67 ;  /* 0x0000004300397c82 */ /* 0x000fe20008000000 */
[----:B------:R-:W-:Y:S01]  /*117070*/  IMAD.U32 R100, RZ, RZ, UR66 ;  /* 0x00000042ff647e24 */ /* 0x000fe2000f8e00ff */
[----:B------:R-:W2:Y:S01]  /*117080*/  LDCU.64 UR66, c[0x0][0x398] ;  /* 0x00007300ff4277ac */ /* 0x000ea20008000a00 */
[----:B------:R-:W-:Y:S01]  /*117090*/  LOP3.LUT R5, R5, 0x7fffffff, RZ, 0xc0, !PT ;  /* 0x7fffffff05057812 */ /* 0x000fe200078ec0ff */
[----:B------:R-:W-:Y:S01]  /*1170a0*/  VIADD R241, R252, 0x131 ;  /* 0x00000131fcf17836 */ /* 0x000fe20000000000 */
[----:B------:R-:W-:Y:S01]  /*1170b0*/  LOP3.LUT R8, R8, 0xbfffffff, RZ, 0xc0, !PT ;  /* 0xbfffffff08087812 */ /* 0x000fe200078ec0ff */
[----:B-1----:R-:W-:Y:S01]  /*1170c0*/  IMAD.U32 R96, RZ, RZ, UR7 ;  /* 0x00000007ff607e24 */ /* 0x002fe2000f8e00ff */
[----:B------:R-:W-:Y:S01]  /*1170d0*/  UMOV UR54, UR6 ;  /* 0x0000000600367c82 */ /* 0x000fe20008000000 */
[----:B------:R-:W1:Y:S01]  /*1170e0*/  LDCU.64 UR6, c[0x0][0x398] ;  /* 0x00007300ff0677ac */ /* 0x000e620008000a00 */
[----:B------:R-:W-:Y:S01]  /*1170f0*/  LOP3.LUT R4, R4, 0x7fffffff, RZ, 0xc0, !PT ;  /* 0x7fffffff04047812 */ /* 0x000fe200078ec0ff */
[----:B---3--:R-:W-:Y:S01]  /*117100*/  IMAD.U32 R90, RZ, RZ, UR9 ;  /* 0x00000009ff5a7e24 */ /* 0x008fe2000f8e00ff */
[----:B------:R-:W-:Y:S01]  /*117110*/  LOP3.LUT R25, R25, 0x7fffffff, RZ, 0xc0, !PT ;  /* 0x7fffffff19197812 */ /* 0x000fe200078ec0ff */
[----:B------:R-:W-:Y:S01]  /*117120*/  UMOV UR51, UR8 ;  /* 0x0000000800337c82 */ /* 0x000fe20008000000 */
[----:B------:R-:W3:Y:S01]  /*117130*/  LDCU.64 UR8, c[0x0][0x398] ;  /* 0x00007300ff0877ac */ /* 0x000ee20008000a00 */
[----:B------:R-:W-:Y:S01]  /*117140*/  MOV.SPILL R33, UR69 ;  /* 0x0000004500217c02 */ /* 0x000fe20009000f00 */
[----:B------:R-:W-:Y:S01]  /*117150*/  VIADD R238, R252, 0x134 ;  /* 0x00000134fcee7836 */ /* 0x000fe20000000000 */
[----:B------:R-:W-:Y:S01]  /*117160*/  LOP3.LUT R9, R9, 0x7fffffff, RZ, 0xc0, !PT ;  /* 0x7fffffff09097812 */ /* 0x000fe200078ec0ff */
[----:B------:R-:W1:Y:S01]  /*117170*/  LDCU.64 UR70, c[0x0][0x398] ;  /* 0x00007300ff4677ac */ /* 0x000e620008000a00 */
[----:B------:R-:W-:Y:S01]  /*117180*/  LOP3.LUT R10, R10, 0x7fffffff, RZ, 0xc0, !PT ;  /* 0x7fffffff0a0a7812 */ /* 0x000fe200078ec0ff */
        /* <DEDUP_REMOVED lines=8> */
[C---:B------:R-:W-:Y:S01]  /*117210*/  VIADD R234, R252.reuse, 0x138 ;  /* 0x00000138fcea7836 */ /* 0x040fe20000000000 */
[----:B------:R-:W-:Y:S01]  /*117220*/  LOP3.LUT R17, R17, 0xfffff7ff, RZ, 0xc0, !PT ;  /* 0xfffff7ff11117812 */ /* 0x000fe200078ec0ff */
[----:B------:R-:W-:Y:S01]  /*117230*/  VIADD R232, R252, 0x13a ;  /* 0x0000013afce87836 */ /* 0x000fe20000000000 */
[----:B------:R-:W-:Y:S01]  /*117240*/  LOP3.LUT R15, R15, 0xbfffffff, RZ, 0xc0, !PT ;  /* 0xbfffffff0f0f7812 */ /* 0x000fe200078ec0ff */
[----:B---3--:R-:W-:Y:S01]  /*117250*/  IMAD.U32 R89, RZ, RZ, UR9 ;  /* 0x00000009ff597e24 */ /* 0x008fe2000f8e00ff */
[----:B------:R-:W-:Y:S01]  /*117260*/  UMOV UR49, UR8 ;  /* 0x0000000800317c82 */ /* 0x000fe20008000000 */
[----:B------:R-:W3:Y:S01]  /*117270*/  LDCU.64 UR8, c[0x0][0x398] ;  /* 0x00007300ff0877ac */ /* 0x000ee20008000a00 */
[----:B------:R-:W-:Y:S01]  /*117280*/  LOP3.LUT R16, R16, 0x7fffffff, RZ, 0xc0, !PT ;  /* 0x7fffffff10107812 */ /* 0x000fe200078ec0ff */
[C---:B------:R-:W-:Y:S01]  /*117290*/  VIADD R231, R252.reuse, 0x13b ;  /* 0x0000013bfce77836 */ /* 0x040fe20000000000 */
[----:B------:R-:W-:Y:S01]  /*1172a0*/  LOP3.LUT R3, R3, 0xbfffffff, RZ, 0xc0, !PT ;  /* 0xbfffffff03037812 */ /* 0x000fe200078ec0ff */
[C---:B------:R-:W-:Y:S01]  /*1172b0*/  VIADD R229, R252.reuse, 0x13d ;  /* 0x0000013dfce57836 */ /* 0x040fe20000000000 */
[C---:B------:R-:W-:Y:S01]  /*1172c0*/  IADD3 R245, PT, PT, R252.reuse, 0x12d, RZ ;  /* 0x0000012dfcf57810 */ /* 0x040fe20007ffe0ff */
        /* <DEDUP_REMOVED lines=12> */
[----:B---3--:R-:W-:Y:S01]  /*117390*/  UMOV UR61, UR8 ;  /* 0x00000008003d7c82 */ /* 0x008fe20008000000 */
[----:B------:R-:W-:Y:S01]  /*1173a0*/  MOV R87, UR9 ;  /* 0x0000000900577c02 */ /* 0x000fe20008000f00 */
[----:B------:R-:W3:Y:S01]  /*1173b0*/  LDCU.64 UR8, c[0x0][0x398] ;  /* 0x00007300ff0877ac */ /* 0x000ee20008000a00 */
        /* <DEDUP_REMOVED lines=17> */
[----:B---3--:R-:W-:Y:S01]  /*1174d0*/  IMAD.U32 R85, RZ, RZ, UR9 ;  /* 0x00000009ff557e24 */ /* 0x008fe2000f8e00ff */
[----:B------:R-:W-:Y:S01]  /*1174e0*/  UMOV UR60, UR8 ;  /* 0x00000008003c7c82 */ /* 0x000fe20008000000 */
[----:B------:R-:W3:Y:S01]  /*1174f0*/  LDCU.64 UR8, c[0x0][0x398] ;  /* 0x00007300ff0877ac */ /* 0x000ee20008000a00 */
        /* <DEDUP_REMOVED lines=17> */
[----:B---3--:R-:W-:Y:S01]  /*117610*/  UMOV UR48, UR8 ;  /* 0x0000000800307c82 */ /* 0x008fe20008000000 */
[----:B------:R-:W-:Y:S01]  /*117620*/  IMAD.U32 R82, RZ, RZ, UR9 ;  /* 0x00000009ff527e24 */ /* 0x000fe2000f8e00ff */
        /* <DEDUP_REMOVED lines=18> */
[----:B---3--:R-:W-:Y:S01]  /*117750*/  MOV R73, UR9 ;  /* 0x0000000900497c02 */ /* 0x008fe20008000f00 */
        /* <DEDUP_REMOVED lines=26> */
[----:B------:R-:W-:-:S02]  /*117900*/  VIADD R163, R252, 0x17f ;  /* 0x0000017ffca37836 */ /* 0x000fc40000000000 */
[C---:B------:R-:W-:Y:S02]  /*117910*/  VIADD R162, R252.reuse, 0x180 ;  /* 0x00000180fca27836 */ /* 0x040fe40000000000 */
[C---:B------:R-:W-:Y:S02]  /*117920*/  VIADD R160, R252.reuse, 0x182 ;  /* 0x00000182fca07836 */ /* 0x040fe40000000000 */
[C---:B------:R-:W-:Y:S02]  /*117930*/  VIADD R155, R252.reuse, 0x183 ;  /* 0x00000183fc9b7836 */ /* 0x040fe40000000000 */
[C---:B------:R-:W-:Y:S02]  /*117940*/  VIADD R153, R252.reuse, 0x185 ;  /* 0x00000185fc997836 */ /* 0x040fe40000000000 */
[C---:B------:R-:W-:Y:S02]  /*117950*/  VIADD R152, R252.reuse, 0x186 ;  /* 0x00000186fc987836 */ /* 0x040fe40000000000 */
        /* <DEDUP_REMOVED lines=22> */
[----:B------:R-:W-:Y:S02]  /*117ac0*/  VIADD R105, R252, 0x1a9 ;  /* 0x000001a9fc697836 */ /* 0x000fe40000000000 */
[----:B--2---:R-:W-:Y:S01]  /*117ad0*/  IMAD R26, R134, UR10, RZ ;  /* 0x0000000a861a7c24 */ /* 0x004fe2000f8e02ff */
[----:B------:R-:W2:Y:S01]  /*117ae0*/  LDCU.64 UR10, c[0x0][0x398] ;  /* 0x00007300ff0a77ac */ /* 0x000ea20008000a00 */
[----:B------:R-:W-:Y:S03]  /*117af0*/  BAR.SYNC.DEFER_BLOCKING 0x0 ;  /* 0x0000000000007b1d */ /* 0x000fe60000010000 */
[----:B------:R-:W-:-:S04]  /*117b00*/  LEA R28, P1, R26, UR20, 0x2 ;  /* 0x000000141a1c7c11 */ /* 0x000fc8000f8210ff */
[----:B------:R-:W-:Y:S01]  /*117b10*/  LEA.HI.X.SX32 R29, R26, UR21, 0x2, P1 ;  /* 0x000000151a1d7c11 */ /* 0x000fe200088f16ff */
[----:B------:R-:W1:Y:S01]  /*117b20*/  LDCU.64 UR20, c[0x0][0x398] ;  /* 0x00007300ff1477ac */ /* 0x000e620008000a00 */
[----:B------:R-:W-:Y:S04]  /*117b30*/  STL [R1+0x4f00], R28 ;  /* 0x004f001c01007387 */ /* 0x000fe80000100800 */
[----:B------:R-:W-:Y:S01]  /*117b40*/  STL [R1+0x4efc], R29 ;  /* 0x004efc1d01007387 */ /* 0x000fe20000100800 */
[C---:B----4-:R-:W-:Y:S01]  /*117b50*/  ISETP.LT.AND P1, PT, R132.reuse, UR46, !P0 ;  /* 0x0000002e84007c0c */ /* 0x050fe2000c721270 */
[----:B------:R-:W-:Y:S01]  /*117b60*/  IMAD R27, R132, UR5, RZ ;  /* 0x00000005841b7c24 */ /* 0x000fe2000f8e02ff */
[----:B------:R-:W-:-:S04]  /*117b70*/  ISETP.LT.AND P0, PT, R134, UR55, !P0 ;  /* 0x0000003786007c0c */ /* 0x000fc8000c701270 */
[----:B------:R-:W-:-:S04]  /*117b80*/  LEA R26, P2, R27, UR26, 0x2 ;  /* 0x0000001a1b1a7c11 */ /* 0x000fc8000f8410ff */
[----:B------:R-:W-:Y:S01]  /*117b90*/  LEA.HI.X.SX32 R27, R27, UR27, 0x2, P2 ;  /* 0x0000001b1b1b7c11 */ /* 0x000fe200090f16ff */
[----:B------:R-:W4:Y:S01]  /*117ba0*/  LDCU.64 UR26, c[0x0][0x398] ;  /* 0x00007300ff1a77ac */ /* 0x000f220008000a00 */
[----:B------:R-:W-:Y:S01]  /*117bb0*/  STL [R1+0x4f08], R26 ;  /* 0x004f081a01007387 */ /* 0x000fe20000100800 */
[----:B------:R-:W-:Y:S02]  /*117bc0*/  @P1 LOP3.LUT R0, R0, 0x1000, RZ, 0xfc, !PT ;  /* 0x0000100000001812 */ /* 0x000fe400078efcff */
[----:B------:R-:W-:Y:S01]  /*117bd0*/  ISETP.GE.AND P1, PT, R30, UR47, PT ;  /* 0x0000002f1e007c0c */ /* 0x000fe2000bf26270 */
[----:B------:R-:W2:Y:S01]  /*117be0*/  LDCU.64 UR46, c[0x0][0x398] ;  /* 0x00007300ff2e77ac */ /* 0x000ea20008000a00 */
[----:B------:R-:W-:Y:S01]  /*117bf0*/  LOP3.LUT R0, R0, 0xfffff7ff, RZ, 0xc0, !PT ;  /* 0xfffff7ff00007812 */ /* 0x000fe200078ec0ff */
[----:B------:R-:W-:Y:S01]  /*117c00*/  STL [R1+0x4f04], R27 ;  /* 0x004f041b01007387 */ /* 0x000fe20000100800 */
[----:B-1----:R-:W-:Y:S02]  /*117c10*/  ISETP.LT.AND P2, PT, R132, UR6, !P1 ;  /* 0x0000000684007c0c */ /* 0x002fe4000cf41270 */
[----:B------:R-:W-:-:S02]  /*117c20*/  @P0 LOP3.LUT R0, R0, 0x800, RZ, 0xfc, !PT ;  /* 0x0000080000000812 */ /* 0x000fc400078efcff */
[----:B------:R-:W-:Y:S02]  /*117c30*/  IADD3 R30, PT, PT, R252, 0xd0, RZ ;  /* 0x000000d0fc1e7810 */ /* 0x000fe40007ffe0ff */
[----:B------:R-:W-:Y:S02]  /*117c40*/  ISETP.LT.AND P1, PT, R134, UR54, !P1 ;  /* 0x0000003686007c0c */ /* 0x000fe4000cf21270 */
[----:B------:R-:W-:Y:S02]  /*117c50*/  LOP3.LUT R0, R0, 0xfffffbff, RZ, 0xc0, !PT ;  /* 0xfffffbff00007812 */ /* 0x000fe400078ec0ff */
[----:B------:R-:W-:Y:S01]  /*117c60*/  ISETP.GE.AND P0, PT, R30, UR7, PT ;  /* 0x000000071e007c0c */ /* 0x000fe2000bf06270 */
[----:B------:R-:W-:Y:S01]  /*117c70*/  VIADD R30, R252, 0xca ;  /* 0x000000cafc1e7836 */ /* 0x000fe20000000000 */
[----:B----4-:R-:W-:Y:S01]  /*117c80*/  UMOV UR55, UR26 ;  /* 0x0000001a00377c82 */ /* 0x010fe20008000000 */
[----:B------:R-:W-:Y:S01]  /*117c90*/  @P2 LOP3.LUT R0, R0, 0x400, RZ, 0xfc, !PT ;  /* 0x0000040000002812 */ /* 0x000fe200078efcff */
[----:B------:R-:W-:Y:S01]  /*117ca0*/  IMAD.U32 R97, RZ, RZ, UR27 ;  /* 0x0000001bff617e24 */ /* 0x000fe2000f8e00ff */
[----:B------:R-:W-:Y:S01]  /*117cb0*/  ISETP.LT.AND P2, PT, R132, UR12, !P0 ;  /* 0x0000000c84007c0c */ /* 0x000fe2000c741270 */
[----:B------:R-:W1:Y:S01]  /*117cc0*/  LDCU.64 UR26, c[0x0][0x398] ;  /* 0x00007300ff1a77ac */ /* 0x000e620008000a00 */
[----:B------:R-:W-:-:S02]  /*117cd0*/  LOP3.LUT R0, R0, 0xfffffdff, RZ, 0xc0, !PT ;  /* 0xfffffdff00007812 */ /* 0x000fc400078ec0ff */
[----:B--2---:R-:W-:Y:S01]  /*117ce0*/  MOV R93, UR47 ;  /* 0x0000002f005d7c02 */ /* 0x004fe20008000f00 */
[----:B------:R-:W2:Y:S01]  /*117cf0*/  LDCU.64 UR6, c[0x0][0x398] ;  /* 0x00007300ff0677ac */ /* 0x000ea20008000a00 */
[----:B------:R-:W-:Y:S02]  /*117d00*/  @P1 LOP3.LUT R0, R0, 0x200, RZ, 0xfc, !PT ;  /* 0x0000020000001812 */ /* 0x000fe400078efcff */
[----:B------:R-:W-:Y:S01]  /*117d10*/  ISETP.LT.AND P1, PT, R134, UR56, !P0 ;  /* 0x0000003886007c0c */ /* 0x000fe2000c721270 */
[----:B------:R-:W-:Y:S01]  /*117d20*/  UMOV UR56, UR46 ;  /* 0x0000002e00387c82 */ /* 0x000fe20008000000 */
[----:B------:R-:W-:Y:S02]  /*117d30*/  LOP3.LUT R0, R0, 0xfffffeff, RZ, 0xc0, !PT ;  /* 0xfffffeff00007812 */ /* 0x000fe400078ec0ff */
[----:B------:R-:W-:Y:S01]  /*117d40*/  ISETP.GE.AND P0, PT, R30, UR13, PT ;  /* 0x0000000d1e007c0c */ /* 0x000fe2000bf06270 */
[----:B------:R-:W-:Y:S01]  /*117d50*/  VIADD R30, R252, 0xc4 ;  /* 0x000000c4fc1e7836 */ /* 0x000fe20000000000 */
[----:B------:R-:W-:Y:S01]  /*117d60*/  @P2 LOP3.LUT R0, R0, 0x100, RZ, 0xfc, !PT ;  /* 0x0000010000002812 */ /* 0x000fe200078efcff */
[----:B------:R-:W4:Y:S01]  /*117d70*/  LDCU.64 UR12, c[0x0][0x398] ;  /* 0x00007300ff0c77ac */ /* 0x000f220008000a00 */
[----:B------:R-:W-:-:S02]  /*117d80*/  ISETP.LT.AND P2, PT, R132, UR24, !P0 ;  /* 0x0000001884007c0c */ /* 0x000fc4000c741270 */
[----:B------:R-:W-:-:S04]  /*117d90*/  LOP3.LUT R0, R0, 0xffffff7f, RZ, 0xc0, !PT ;  /* 0xffffff7f00007812 */ /* 0x000fc800078ec0ff */
[----:B------:R-:W-:Y:S01]  /*117da0*/  @P1 LOP3.LUT R0, R0, 0x80, RZ, 0xfc, !PT ;  /* 0x0000008000001812 */ /* 0x000fe200078efcff */
[----:B--2---:R-:W-:Y:S01]  /*117db0*/  UMOV UR54, UR6 ;  /* 0x0000000600367c82 */ /* 0x004fe20008000000 */
[----:B------:R-:W-:Y:S01]  /*117dc0*/  ISETP.LT.AND P1, PT, R134, UR62, !P0 ;  /* 0x0000003e86007c0c */ /* 0x000fe2000c721270 */
[----:B------:R-:W-:Y:S01]  /*117dd0*/  UMOV UR75, UR7 ;  /* 0x00000007004b7c82 */ /* 0x000fe20008000000 */
[----:B------:R-:W-:Y:S01]  /*117de0*/  LOP3.LUT R0, R0, 0xffffffbf, RZ, 0xc0, !PT ;  /* 0xffffffbf00007812 */ /* 0x000fe200078ec0ff */
[----:B------:R-:W2:Y:S01]  /*117df0*/  LDCU.64 UR6, c[0x0][0x398] ;  /* 0x00007300ff0677ac */ /* 0x000ea20008000a00 */
[----:B------:R-:W-:Y:S01]  /*117e00*/  ISETP.GE.AND P0, PT, R30, UR25, PT ;  /* 0x000000191e007c0c */ /* 0x000fe2000bf06270 */
[----:B------:R-:W-:Y:S01]  /*117e10*/  VIADD R30, R252, 0xbe ;  /* 0x000000befc1e7836 */ /* 0x000fe20000000000 */
[----:B------:R-:W-:Y:S01]  /*117e20*/  @P2 LOP3.LUT R0, R0, 0x40, RZ, 0xfc, !PT ;  /* 0x0000004000002812 */ /* 0x000fe200078efcff */
[----:B------:R-:W1:Y:S01]  /*117e30*/  LDCU.64 UR24, c[0x0][0x398] ;  /* 0x00007300ff1877ac */ /* 0x000e620008000a00 */
[----:B------:R-:W-:-:S02]  /*117e40*/  MOV.SPILL R94, UR75 ;  /* 0x0000004b005e7c02 */ /* 0x000fc40009000f00 */
[----:B------:R-:W-:Y:S01]  /*117e50*/  LOP3.LUT R0, R0, 0xffffffdf, RZ, 0xc0, !PT ;  /* 0xffffffdf00007812 */ /* 0x000fe200078ec0ff */
[----:B------:R-:W2:Y:S03]  /*117e60*/  LDCU.64 UR62, c[0x0][0x398] ;  /* 0x00007300ff3e77ac */ /* 0x000ea60008000a00 */
[----:B------:R-:W-:Y:S02]  /*117e70*/  @P1 LOP3.LUT R0, R0, 0x20, RZ, 0xfc, !PT ;  /* 0x0000002000001812 */ /* 0x000fe400078efcff */
[----:B------:R-:W-:Y:S02]  /*117e80*/  ISETP.LT.AND P1, PT, R132, UR44, !P0 ;  /* 0x0000002c84007c0c */ /* 0x000fe4000c721270 */
[----:B------:R-:W-:Y:S02]  /*117e90*/  ISETP.LT.AND P0, PT, R134, UR51, !P0 ;  /* 0x0000003386007c0c */ /* 0x000fe4000c701270 */
[----:B------:R-:W-:Y:S01]  /*117ea0*/  LOP3.LUT R0, R0, 0xffffffef, RZ, 0xc0, !PT ;  /* 0xffffffef00007812 */ /* 0x000fe200078ec0ff */
[----:B-1----:R-:W-:Y:S01]  /*117eb0*/  UMOV UR51, UR24 ;  /* 0x0000001800337c82 */ /* 0x002fe20008000000 */
[----:B------:R-:W-:Y:S01]  /*117ec0*/  UMOV UR75, UR25 ;  /* 0x00000019004b7c82 */ /* 0x000fe20008000000 */
[----:B------:R-:W1:Y:S01]  /*117ed0*/  LDCU.64 UR24, c[0x0][0x398] ;  /* 0x00007300ff1877ac */ /* 0x000e620008000a00 */
[----:B------:R-:W-:-:S05]  /*117ee0*/  MOV.SPILL R91, UR75 ;  /* 0x0000004b005b7c02 */ /* 0x000fca0009000f00 */
[----:B------:R-:W-:-:S04]  /*117ef0*/  @P1 LOP3.LUT R0, R0, 0x10, RZ, 0xfc, !PT ;  /* 0x0000001000001812 */ /* 0x000fc800078efcff */
[----:B------:R-:W-:-:S04]  /*117f00*/  LOP3.LUT R0, R0, 0xfffffff7, RZ, 0xc0, !PT ;  /* 0xfffffff700007812 */ /* 0x000fc800078ec0ff */
[----:B------:R-:W-:Y:S02]  /*117f10*/  @P0 LOP3.LUT R0, R0, 0x8, RZ, 0xfc, !PT ;  /* 0x0000000800000812 */ /* 0x000fe400078efcff */
[----:B------:R-:W-:Y:S01]  /*117f20*/  ISETP.GE.AND P0, PT, R30, UR45, PT ;  /* 0x0000002d1e007c0c */ /* 0x000fe2000bf06270 */
[----:B------:R-:W-:Y:S01]  /*117f30*/  VIADD R30, R252, 0xb2 ;  /* 0x000000b2fc1e7836 */ /* 0x000fe20000000000 */
[----:B------:R-:W-:Y:S01]  /*117f40*/  LOP3.LUT R0, R0, 0xfffffffb, RZ, 0xc0, !PT ;  /* 0xfffffffb00007812 */ /* 0x000fe200078ec0ff */
[----:B------:R-:W1:Y:S01]  /*117f50*/  LDCU.64 UR44, c[0x0][0x398] ;  /* 0x00007300ff2c77ac */ /* 0x000e620008000a00 */
[----:B------:R-:W-:Y:S02]  /*117f60*/  ISETP.LT.AND P1, PT, R132, UR18, !P0 ;  /* 0x0000001284007c0c */ /* 0x000fe4000c721270 */
[----:B------:R-:W-:-:S11]  /*117f70*/  ISETP.LT.AND P0, PT, R134, UR49, !P0 ;  /* 0x0000003186007c0c */ /* 0x000fd6000c701270 */
[----:B------:R-:W-:-:S04]  /*117f80*/  @P1 LOP3.LUT R0, R0, 0x4, RZ, 0xfc, !PT ;  /* 0x0000000400001812 */ /* 0x000fc800078efcff */
[----:B------:R-:W-:Y:S01]  /*117f90*/  LOP3.LUT R0, R0, 0xfffffffd, RZ, 0xc0, !PT ;  /* 0xfffffffd00007812 */ /* 0x000fe200078ec0ff */
[----:B-1----:R-:W-:Y:S01]  /*117fa0*/  UMOV UR49, UR44 ;  /* 0x0000002c00317c82 */ /* 0x002fe20008000000 */
[----:B------:R-:W-:Y:S01]  /*117fb0*/  MOV R88, UR45 ;  /* 0x0000002d00587c02 */ /* 0x000fe20008000f00 */
[----:B------:R-:W1:Y:S01]  /*117fc0*/  LDCU.64 UR44, c[0x0][0x398] ;  /* 0x00007300ff2c77ac */ /* 0x000e620008000a00 */
[----:B------:R-:W-:Y:S02]  /*117fd0*/  @P0 LOP3.LUT R0, R0, 0x2, RZ, 0xfc, !PT ;  /* 0x0000000200000812 */ /* 0x000fe400078efcff */
[----:B------:R-:W-:Y:S01]  /*117fe0*/  ISETP.GE.AND P0, PT, R31, UR19, PT ;  /* 0x000000131f007c0c */ /* 0x000fe2000bf06270 */
[----:B------:R-:W-:Y:S01]  /*117ff0*/  VIADD R31, R252, 0xac ;  /* 0x000000acfc1f7836 */ /* 0x000fe20000000000 */
[----:B------:R-:W-:Y:S01]  /*118000*/  LOP3.LUT R0, R0, 0xfffffffe, RZ, 0xc0, !PT ;  /* 0xfffffffe00007812 */ /* 0x000fe200078ec0ff */
[----:B------:R-:W2:Y:S01]  /*118010*/  LDCU.64 UR18, c[0x0][0x398] ;  /* 0x00007300ff1277ac */ /* 0x000ea20008000a00 */
[----:B------:R-:W-:-:S02]  /*118020*/  ISETP.LT.AND P1, PT, R132, UR32, !P0 ;  /* 0x0000002084007c0c */ /* 0x000fc4000c721270 */
[----:B------:R-:W-:Y:S02]  /*118030*/  ISETP.LT.AND P0, PT, R134, UR61, !P0 ;  /* 0x0000003d86007c0c */ /* 0x000fe4000c701270 */
[----:B-1----:R-:W-:-:S09]  /*118040*/  MOV R86, UR45 ;  /* 0x0000002d00567c02 */ /* 0x002fd20008000f00 */
[----:B------:R-:W-:Y:S02]  /*118050*/  @P1 LOP3.LUT R0, R0, 0x1, RZ, 0xfc, !PT ;  /* 0x0000000100001812 */ /* 0x000fe400078efcff */
[----:B------:R-:W-:Y:S02]  /*118060*/  @P0 LOP3.LUT R22, R22, 0x80000000, RZ, 0xfc, !PT ;  /* 0x8000000016160812 */ /* 0x000fe400078efcff */
[----:B------:R-:W-:Y:S01]  /*118070*/  ISETP.GE.AND P0, PT, R30, UR33, PT ;  /* 0x000000211e007c0c */ /* 0x000fe2000bf06270 */
[----:B------:R-:W-:Y:S01]  /*118080*/  VIADD R30, R252, 0xa6 ;  /* 0x000000a6fc1e7836 */ /* 0x000fe20000000000 */
[----:B------:R-:W-:Y:S01]  /*118090*/  LOP3.LUT R22, R22, 0xbfffffff, RZ, 0xc0, !PT ;  /* 0xbfffffff16167812 */ /* 0x000fe200078ec0ff */
[----:B------:R-:W1:Y:S01]  /*1180a0*/  LDCU.64 UR32, c[0x0][0x398] ;  /* 0x00007300ff2077ac */ /* 0x000e620008000a00 */
[----:B------:R-:W-:Y:S01]  /*1180b0*/  ISETP.LT.AND P2, PT, R132, UR40, !P0 ;  /* 0x0000002884007c0c */ /* 0x000fe2000c741270 */
[----:B------:R1:W-:Y:S01]  /*1180c0*/  STL [R1+0x4f0c], R0 ;  /* 0x004f0c0001007387 */ /* 0x0003e20000100800 */
[----:B------:R-:W-:Y:S01]  /*1180d0*/  ISETP.LT.AND P1, PT, R134, UR60, !P0 ;  /* 0x0000003c86007c0c */ /* 0x000fe2000c721270 */
[----:B------:R-:W1:Y:S01]  /*1180e0*/  LDCU.64 UR60, c[0x0][0x398] ;  /* 0x00007300ff3c77ac */ /* 0x000e620008000a00 */
[----:B------:R-:W-:-:S02]  /*1180f0*/  ISETP.GE.AND P0, PT, R31, UR41, PT ;  /* 0x000000291f007c0c */ /* 0x000fc4000bf06270 */
[----:B------:R-:W-:Y:S01]  /*118100*/  IADD3 R31, PT, PT, R252, 0xa0, RZ ;  /* 0x000000a0fc1f7810 */ /* 0x000fe20007ffe0ff */
[----:B------:R-:W1:Y:S06]  /*118110*/  LDCU.64 UR40, c[0x0][0x398] ;  /* 0x00007300ff2877ac */ /* 0x000e6c0008000a00 */
[----:B------:R-:W-:-:S04]  /*118120*/  @P2 LOP3.LUT R22, R22, 0x40000000, RZ, 0xfc, !PT ;  /* 0x4000000016162812 */ /* 0x000fc800078efcff */
[----:B------:R-:W-:-:S04]  /*118130*/  LOP3.LUT R22, R22, 0xdfffffff, RZ, 0xc0, !PT ;  /* 0xdfffffff16167812 */ /* 0x000fc800078ec0ff */
[----:B------:R-:W-:Y:S02]  /*118140*/  @P1 LOP3.LUT R22, R22, 0x20000000, RZ, 0xfc, !PT ;  /* 0x2000000016161812 */ /* 0x000fe400078efcff */
[----:B------:R-:W-:Y:S02]  /*118150*/  ISETP.LT.AND P1, PT, R132, UR42, !P0 ;  /* 0x0000002a84007c0c */ /* 0x000fe4000c721270 */
[----:B------:R-:W-:Y:S01]  /*118160*/  ISETP.LT.AND P0, PT, R134, UR48, !P0 ;  /* 0x0000003086007c0c */ /* 0x000fe2000c701270 */
[----:B-1----:R-:W-:Y:S01]  /*118170*/  IMAD.U32 R84, RZ, RZ, UR41 ;  /* 0x00000029ff547e24 */ /* 0x002fe2000f8e00ff */
[----:B------:R-:W-:Y:S01]  /*118180*/  LOP3.LUT R22, R22, 0xefffffff, RZ, 0xc0, !PT ;  /* 0xefffffff16167812 */ /* 0x000fe200078ec0ff */
[----:B------:R-:W-:Y:S01]  /*118190*/  UMOV UR48, UR40 ;  /* 0x0000002800307c82 */ /* 0x000fe20008000000 */
[----:B------:R-:W1:Y:S07]  /*1181a0*/  LDCU.64 UR40, c[0x0][0x398] ;  /* 0x00007300ff2877ac */ /* 0x000e6e0008000a00 */
        /* <DEDUP_REMOVED lines=11> */
[----:B-1----:R-:W-:Y:S01]  /*118260*/  IMAD.U32 R76, RZ, RZ, UR43 ;  /* 0x0000002bff4c7e24 */ /* 0x002fe2000f8e00ff */
[----:B------:R-:W-:Y:S01]  /*118270*/  UMOV UR5, UR42 ;  /* 0x0000002a00057c82 */ /* 0x000fe20008000000 */
[----:B------:R-:W1:Y:S01]  /*118280*/  LDCU.64 UR42, c[0x0][0x398] ;  /* 0x00007300ff2a77ac */ /* 0x000e620008000a00 */
[----:B------:R-:W-:Y:S02]  /*118290*/  @P0 LOP3.LUT R22, R22, 0x2000000, RZ, 0xfc, !PT ;  /* 0x0200000016160812 */ /* 0x000fe400078efcff */
[----:B------:R-:W-:Y:S01]  /*1182a0*/  ISETP.GE.AND P0, PT, R31, UR17, PT ;  /* 0x000000111f007c0c */ /* 0x000fe2000bf06270 */
[----:B------:R-:W2:Y:S01]  /*1182b0*/  LDCU.64 UR16, c[0x0][0x398] ;  /* 0x00007300ff1077ac */ /* 0x000ea20008000a00 */
[----:B------:R-:W-:Y:S02]  /*1182c0*/  LOP3.LUT R22, R22, 0xfeffffff, RZ, 0xc0, !PT ;  /* 0xfeffffff16167812 */ /* 0x000fe400078ec0ff */
[----:B---3--:R-:W-:-:S02]  /*1182d0*/  ISETP.LT.AND P1, PT, R132, UR8, !P0 ;  /* 0x0000000884007c0c */ /* 0x008fc4000c721270 */
[----:B------:R-:W-:Y:S01]  /*1182e0*/  ISETP.LT.AND P0, PT, R134, UR58, !P0 ;  /* 0x0000003a86007c0c */ /* 0x000fe2000c701270 */
[----:B------:R-:W3:Y:S01]  /*1182f0*/  LDCU.64 UR58, c[0x0][0x398] ;  /* 0x00007300ff3a77ac */ /* 0x000ee20008000a00 */
[----:B------:R-:W-:Y:S01]  /*118300*/  IADD3 R31, PT, PT, R252, 0x94, RZ ;  /* 0x00000094fc1f7810 */ /* 0x000fe20007ffe0ff */
[----:B-1----:R-:W-:Y:S01]  /*118310*/  UMOV UR47, UR42 ;  /* 0x0000002a002f7c82 */ /* 0x002fe20008000000 */
[----:B------:R-:W-:-:S07]  /*118320*/  IMAD.U32 R60, RZ, RZ, UR43 ;  /* 0x0000002bff3c7e24 */ /* 0x000fce000f8e00ff */
[----:B------:R-:W-:Y:S01]  /*118330*/  @P1 LOP3.LUT R22, R22, 0x1000000, RZ, 0xfc, !PT ;  /* 0x0100000016161812 */ /* 0x000fe200078efcff */
[----:B------:R-:W1:Y:S03]  /*118340*/  LDCU.64 UR42, c[0x0][0x398] ;  /* 0x00007300ff2a77ac */ /* 0x000e660008000a00 */
[----:B------:R-:W-:-:S04]  /*118350*/  LOP3.LUT R22, R22, 0xff7fffff, RZ, 0xc0, !PT ;  /* 0xff7fffff16167812 */ /* 0x000fc800078ec0ff */
[----:B------:R-:W-:Y:S02]  /*118360*/  @P0 LOP3.LUT R22, R22, 0x800000, RZ, 0xfc, !PT ;  /* 0x0080000016160812 */ /* 0x000fe400078efcff */
[----:B------:R-:W-:Y:S01]  /*118370*/  ISETP.GE.AND P0, PT, R30, UR9, PT ;  /* 0x000000091e007c0c */ /* 0x000fe2000bf06270 */
[----:B------:R-:W2:Y:S01]  /*118380*/  LDCU.64 UR8, c[0x0][0x398] ;  /* 0x00007300ff0877ac */ /* 0x000ea20008000a00 */
[----:B------:R-:W-:Y:S02]  /*118390*/  LOP3.LUT R22, R22, 0xffbfffff, RZ, 0xc0, !PT ;  /* 0xffbfffff16167812 */ /* 0x000fe400078ec0ff */
[----:B------:R-:W-:Y:S02]  /*1183a0*/  ISETP.LT.AND P2, PT, R132, UR30, !P0 ;  /* 0x0000001e84007c0c */ /* 0x000fe4000c741270 */
[----:B------:R-:W-:Y:S02]  /*1183b0*/  ISETP.LT.AND P1, PT, R134, UR4, !P0 ;  /* 0x0000000486007c0c */ /* 0x000fe4000c721270 */
[----:B------:R-:W-:Y:S01]  /*1183c0*/  ISETP.GE.AND P0, PT, R31, UR31, PT ;  /* 0x0000001f1f007c0c */ /* 0x000fe2000bf06270 */
[C---:B------:R-:W-:Y:S01]  /*1183d0*/  VIADD R31, R252.reuse, 0x88 ;  /* 0x00000088fc1f7836 */ /* 0x040fe20000000000 */
[----:B------:R-:W-:Y:S01]  /*1183e0*/  IADD3 R30, PT, PT, R252, 0x8e, RZ ;  /* 0x0000008efc1e7810 */ /* 0x000fe20007ffe0ff */
[----:B------:R-:W2:Y:S01]  /*1183f0*/  LDCU.64 UR30, c[0x0][0x398] ;  /* 0x00007300ff1e77ac */ /* 0x000ea20008000a00 */
[----:B-1----:R-:W-:Y:S01]  /*118400*/  IMAD.U32 R52, RZ, RZ, UR43 ;  /* 0x0000002bff347e24 */ /* 0x002fe2000f8e00ff */
[----:B------:R-:W-:Y:S01]  /*118410*/  UMOV UR4, UR42 ;  /* 0x0000002a00047c82 */ /* 0x000fe20008000000 */
[----:B------:R-:W1:Y:S03]  /*118420*/  LDCU.64 UR42, c[0x0][0x398] ;  /* 0x00007300ff2a77ac */ /* 0x000e660008000a00 */
[----:B------:R-:W-:-:S04]  /*118430*/  @P2 LOP3.LUT R22, R22, 0x400000, RZ, 0xfc, !PT ;  /* 0x0040000016162812 */ /* 0x000fc800078efcff */
[----:B------:R-:W-:-:S04]  /*118440*/  LOP3.LUT R22, R22, 0xffdfffff, RZ, 0xc0, !PT ;  /* 0xffdfffff16167812 */ /* 0x000fc800078ec0ff */
[----:B------:R-:W-:Y:S02]  /*118450*/  @P1 LOP3.LUT R22, R22, 0x200000, RZ, 0xfc, !PT ;  /* 0x0020000016161812 */ /* 0x000fe400078efcff */
[----:B------:R-:W-:Y:S02]  /*118460*/  ISETP.LT.AND P1, PT, R132, UR36, !P0 ;  /* 0x0000002484007c0c */ /* 0x000fe4000c721270 */
[----:B------:R-:W-:Y:S02]  /*118470*/  ISETP.LT.AND P0, PT, R134, UR14, !P0 ;  /* 0x0000000e86007c0c */ /* 0x000fe4000c701270 */
[----:B------:R-:W-:Y:S01]  /*118480*/  LOP3.LUT R22, R22, 0xffefffff, RZ, 0xc0, !PT ;  /* 0xffefffff16167812 */ /* 0x000fe200078ec0ff */
[----:B-1----:R-:W-:Y:S01]  /*118490*/  UMOV UR46, UR42 ;  /* 0x0000002a002e7c82 */ /* 0x002fe20008000000 */
[----:B------:R-:W-:Y:S01]  /*1184a0*/  IMAD.U32 R48, RZ, RZ, UR43 ;  /* 0x0000002bff307e24 */ /* 0x000fe2000f8e00ff */
[----:B------:R-:W1:Y:S06]  /*1184b0*/  LDCU.64 UR42, c[0x0][0x398] ;  /* 0x00007300ff2a77ac */ /* 0x000e6c0008000a00 */
[----:B------:R-:W-:-:S04]  /*1184c0*/  @P1 LOP3.LUT R22, R22, 0x100000, RZ, 0xfc, !PT ;  /* 0x0010000016161812 */ /* 0x000fc800078efcff */
[----:B------:R-:W-:-:S04]  /*1184d0*/  LOP3.LUT R22, R22, 0xfff7ffff, RZ, 0xc0, !PT ;  /* 0xfff7ffff16167812 */ /* 0x000fc800078ec0ff */
[----:B------:R-:W-:Y:S02]  /*1184e0*/  @P0 LOP3.LUT R22, R22, 0x80000, RZ, 0xfc, !PT ;  /* 0x0008000016160812 */ /* 0x000fe400078efcff */
[----:B------:R-:W-:Y:S01]  /*1184f0*/  ISETP.GE.AND P0, PT, R30, UR37, PT ;  /* 0x000000251e007c0c */ /* 0x000fe2000bf06270 */
[----:B------:R-:W2:Y:S01]  /*118500*/  LDCU.64 UR36, c[0x0][0x398] ;  /* 0x00007300ff2477ac */ /* 0x000ea20008000a00 */
[----:B------:R-:W-:Y:S02]  /*118510*/  LOP3.LUT R22, R22, 0xfffbffff, RZ, 0xc0, !PT ;  /* 0xfffbffff16167812 */ /* 0x000fe400078ec0ff */
[----:B------:R-:W-:Y:S01]  /*118520*/  ISETP.LT.AND P1, PT, R132, UR34, !P0 ;  /* 0x0000002284007c0c */ /* 0x000fe2000c721270 */
[----:B-1----:R-:W-:Y:S01]  /*118530*/  UMOV UR45, UR42 ;  /* 0x0000002a002d7c82 */ /* 0x002fe20008000000 */
[----:B------:R-:W-:Y:S01]  /*118540*/  ISETP.LT.AND P0, PT, R134, UR64, !P0 ;  /* 0x0000004086007c0c */ /* 0x000fe2000c701270 */
[----:B------:R-:W-:Y:S01]  /*118550*/  UMOV UR74, UR43 ;  /* 0x0000002b004a7c82 */ /* 0x000fe20008000000 */
[----:B------:R-:W-:Y:S01]  /*118560*/  IADD3 R30, PT, PT, R252, 0x82, RZ ;  /* 0x00000082fc1e7810 */ /* 0x000fe20007ffe0ff */
[----:B------:R-:W1:Y:S08]  /*118570*/  LDCU.64 UR42, c[0x0][0x398] ;  /* 0x00007300ff2a77ac */ /* 0x000e700008000a00 */
        /* <DEDUP_REMOVED lines=17> */
[----:B------:R-:W-:Y:S02]  /*118690*/  ISETP.LT.AND P1, PT, R134, UR38, !P0 ;  /* 0x0000002686007c0c */ /* 0x000fe4000c721270 */
[----:B------:R-:W-:Y:S01]  /*1186a0*/  ISETP.GE.AND P0, PT, R31, UR11, PT ;  /* 0x0000000b1f007c0c */ /* 0x000fe2000bf06270 */
[----:B------:R-:W1:Y:S01]  /*1186b0*/  LDCU.64 UR10, c[0x0][0x398] ;  /* 0x00007300ff0a77ac */ /* 0x000e620008000a00 */
[----:B------:R-:W-:-:S07]  /*1186c0*/  IADD3 R31, PT, PT, R252, 0xd7, RZ ;  /* 0x000000d7fc1f7810 */ /* 0x000fce0007ffe0ff */
[----:B------:R-:W-:-:S04]  /*1186d0*/  @P2 LOP3.LUT R19, R19, 0x10000, RZ, 0xfc, !PT ;  /* 0x0001000013132812 */ /* 0x000fc800078efcff */
[----:B------:R-:W-:-:S04]  /*1186e0*/  LOP3.LUT R19, R19, 0xffffbfff, RZ, 0xc0, !PT ;  /* 0xffffbfff13137812 */ /* 0x000fc800078ec0ff */
[----:B------:R-:W-:Y:S02]  /*1186f0*/  @P1 LOP3.LUT R19, R19, 0x4000, RZ, 0xfc, !PT ;  /* 0x0000400013131812 */ /* 0x000fe400078efcff */
[----:B------:R-:W-:Y:S02]  /*118700*/  ISETP.LT.AND P1, PT, R132, UR20, !P0 ;  /* 0x0000001484007c0c */ /* 0x000fe4000c721270 */
[----:B------:R-:W-:Y:S02]  /*118710*/  ISETP.LT.AND P0, PT, R134, UR22, !P0 ;  /* 0x0000001686007c0c */ /* 0x000fe4000c701270 */
[----:B------:R-:W-:-:S09]  /*118720*/  LOP3.LUT R19, R19, 0x7fffffff, RZ, 0xc0, !PT ;  /* 0x7fffffff13137812 */ /* 0x000fd200078ec0ff */
[----:B------:R-:W-:-:S04]  /*118730*/  @P1 LOP3.LUT R24, R24, 0x40000000, RZ, 0xfc, !PT ;  /* 0x4000000018181812 */ /* 0x000fc800078efcff */
[----:B------:R-:W-:-:S04]  /*118740*/  LOP3.LUT R24, R24, 0xdfffffff, RZ, 0xc0, !PT ;  /* 0xdfffffff18187812 */ /* 0x000fc800078ec0ff */
[----:B------:R-:W-:Y:S02]  /*118750*/  @P0 LOP3.LUT R24, R24, 0x20000000, RZ, 0xfc, !PT ;  /* 0x2000000018180812 */ /* 0x000fe400078efcff */
[----:B------:R-:W-:Y:S01]  /*118760*/  ISETP.GE.AND P0, PT, R30, UR57, PT ;  /* 0x000000391e007c0c */ /* 0x000fe2000bf06270 */
[----:B------:R-:W-:Y:S01]  /*118770*/  VIADD R30, R252, 0xd1 ;  /* 0x000000d1fc1e7836 */ /* 0x000fe20000000000 */
[----:B------:R-:W-:Y:S02]  /*118780*/  LOP3.LUT R24, R24, 0x7fffffff, RZ, 0xc0, !PT ;  /* 0x7fffffff18187812 */ /* 0x000fe400078ec0ff */
[----:B------:R-:W-:Y:S02]  /*118790*/  ISETP.LT.AND P2, PT, R132, UR26, !P0 ;  /* 0x0000001a84007c0c */ /* 0x000fe4000c741270 */
[----:B------:R-:W-:Y:S02]  /*1187a0*/  ISETP.LT.AND P1, PT, R134, UR55, !P0 ;  /* 0x0000003786007c0c */ /* 0x000fe4000c721270 */
[----:B------:R-:W-:Y:S01]  /*1187b0*/  ISETP.GE.AND P0, PT, R31, UR27, PT ;  /* 0x0000001b1f007c0c */ /* 0x000fe2000bf06270 */
[----:B------:R-:W-:Y:S01]  /*1187c0*/  VIADD R31, R252, 0xcb ;  /* 0x000000cbfc1f7836 */ /* 0x000fe20000000000 */
[----:B------:R-:W1:Y:S07]  /*1187d0*/  LDCU.64 UR26, c[0x0][0x398] ;  /* 0x00007300ff1a77ac */ /* 0x000e6e0008000a00 */
[----:B------:R-:W-:-:S04]  /*1187e0*/  @P2 LOP3.LUT R22, R22, 0x20000, RZ, 0xfc, !PT ;  /* 0x0002000016162812 */ /* 0x000fc800078efcff */
[----:B------:R-:W-:-:S04]  /*1187f0*/  LOP3.LUT R22, R22, 0xffff7fff, RZ, 0xc0, !PT ;  /* 0xffff7fff16167812 */ /* 0x000fc800078ec0ff */
[----:B------:R-:W-:Y:S02]  /*118800*/  @P1 LOP3.LUT R22, R22, 0x8000, RZ, 0xfc, !PT ;  /* 0x0000800016161812 */ /* 0x000fe400078efcff */
[----:B--2---:R-:W-:Y:S02]  /*118810*/  ISETP.LT.AND P1, PT, R132, UR6, !P0 ;  /* 0x0000000684007c0c */ /* 0x004fe4000c721270 */
[----:B------:R-:W-:Y:S01]  /*118820*/  ISETP.LT.AND P0, PT, R134, UR54, !P0 ;  /* 0x0000003686007c0c */ /* 0x000fe2000c701270 */
[----:B------:R-:W2:Y:S01]  /*118830*/  LDCU.64 UR54, c[0x0][0x398] ;  /* 0x00007300ff3677ac */ /* 0x000ea20008000a00 */
[----:B------:R-:W-:-:S09]  /*118840*/  LOP3.LUT R22, R22, 0xffffbfff, RZ, 0xc0, !PT ;  /* 0xffffbfff16167812 */ /* 0x000fd200078ec0ff */
[----:B------:R-:W-:-:S04]  /*118850*/  @P1 LOP3.LUT R22, R22, 0x4000, RZ, 0xfc, !PT ;  /* 0x0000400016161812 */ /* 0x000fc800078efcff */
[----:B------:R-:W-:-:S04]  /*118860*/  LOP3.LUT R22, R22, 0xffffdfff, RZ, 0xc0, !PT ;  /* 0xffffdfff16167812 */ /* 0x000fc800078ec0ff */
[----:B------:R-:W-:Y:S02]  /*118870*/  @P0 LOP3.LUT R22, R22, 0x2000, RZ, 0xfc, !PT ;  /* 0x0000200016160812 */ /* 0x000fe400078efcff */
[----:B------:R-:W-:Y:S01]  /*118880*/  ISETP.GE.AND P0, PT, R30, UR7, PT ;  /* 0x000000071e007c0c */ /* 0x000fe2000bf06270 */
[----:B------:R-:W1:Y:S01]  /*118890*/  LDCU.64 UR6, c[0x0][0x398] ;  /* 0x00007300ff0677ac */ /* 0x000e620008000a00 */
[----:B------:R-:W-:Y:S02]  /*1188a0*/  LOP3.LUT R22, R22, 0xffffefff, RZ, 0xc0, !PT ;  /* 0xffffefff16167812 */ /* 0x000fe400078ec0ff */
[----:B----4-:R-:W-:Y:S02]  /*1188b0*/  ISETP.LT.AND P2, PT, R132, UR12, !P0 ;  /* 0x0000000c84007c0c */ /* 0x010fe4000c741270 */
[----:B------:R-:W-:Y:S01]  /*1188c0*/  ISETP.LT.AND P1, PT, R134, UR56, !P0 ;  /* 0x0000003886007c0c */ /* 0x000fe2000c721270 */
[----:B------:R-:W4:Y:S01]  /*1188d0*/  LDCU.64 UR56, c[0x0][0x398] ;  /* 0x00007300ff3877ac */ /* 0x000f220008000a00 */
[----:B------:R-:W-:Y:S01]  /*1188e0*/  ISETP.GE.AND P0, PT, R31, UR13, PT ;  /* 0x0000000d1f007c0c */ /* 0x000fe2000bf06270 */
[C---:B------:R-:W-:Y:S01]  /*1188f0*/  VIADD R31, R252.reuse, 0xbf ;  /* 0x000000bffc1f7836 */ /* 0x040fe20000000000 */
[----:B------:R-:W-:Y:S01]  /*118900*/  IADD3 R30, PT, PT, R252, 0xc5, RZ ;  /* 0x000000c5fc1e7810 */ /* 0x000fe20007ffe0ff */
[----:B------:R-:W1:Y:S06]  /*118910*/  LDCU.64 UR12, c[0x0][0x398] ;  /* 0x00007300ff0c77ac */ /* 0x000e6c0008000a00 */
[----:B------:R-:W-:-:S04]  /*118920*/  @P2 LOP3.LUT R22, R22, 0x1000, RZ, 0xfc, !PT ;  /* 0x0000100016162812 */ /* 0x000fc800078efcff */
[----:B------:R-:W-:-:S04]  /*118930*/  LOP3.LUT R22, R22, 0xfffff7ff, RZ, 0xc0, !PT ;  /* 0xfffff7ff16167812 */ /* 0x000fc800078ec0ff */
[----:B------:R-:W-:Y:S01]  /*118940*/  @P1 LOP3.LUT R22, R22, 0x800, RZ, 0xfc, !PT ;  /* 0x0000080016161812 */ /* 0x000fe200078efcff */
[----:B----4-:R-:W-:Y:S01]  /*118950*/  UMOV UR20, UR56 ;  /* 0x0000003800147c82 */ /* 0x010fe20008000000 */
[----:B------:R-:W-:Y:S02]  /*118960*/  ISETP.LT.AND P1, PT, R132, UR24, !P0 ;  /* 0x0000001884007c0c */ /* 0x000fe4000c721270 */
[----:B------:R-:W-:Y:S02]  /*118970*/  ISETP.LT.AND P0, PT, R134, UR51, !P0 ;  /* 0x0000003386007c0c */ /* 0x000fe4000c701270 */
[----:B------:R-:W-:Y:S02]  /*118980*/  LOP3.LUT R22, R22, 0xfffffbff, RZ, 0xc0, !PT ;  /* 0xfffffbff16167812 */ /* 0x000fe400078ec0ff */
[----:B------:R-:W-:-:S07]  /*118990*/  MOV.SPILL R83, UR20 ;  /* 0x0000001400537c02 */ /* 0x000fce0009000f00 */
[----:B------:R-:W-:-:S04]  /*1189a0*/  @P1 LOP3.LUT R22, R22, 0x400, RZ, 0xfc, !PT ;  /* 0x0000040016161812 */ /* 0x000fc800078efcff */
[----:B------:R-:W-:-:S04]  /*1189b0*/  LOP3.LUT R22, R22, 0xfffffdff, RZ, 0xc0, !PT ;  /* 0xfffffdff16167812 */ /* 0x000fc800078ec0ff */
[----:B------:R-:W-:Y:S02]  /*1189c0*/  @P0 LOP3.LUT R22, R22, 0x200, RZ, 0xfc, !PT ;  /* 0x0000020016160812 */ /* 0x000fe400078efcff */
[----:B------:R-:W-:Y:S01]  /*1189d0*/  ISETP.GE.AND P0, PT, R30, UR25, PT ;  /* 0x000000191e007c0c */ /* 0x000fe2000bf06270 */
[----:B------:R-:W-:Y:S01]  /*1189e0*/  VIADD R30, R252, 0xb9 ;  /* 0x000000b9fc1e7836 */ /* 0x000fe20000000000 */
[----:B------:R-:W-:Y:S01]  /*1189f0*/  LOP3.LUT R22, R22, 0xfffffeff, RZ, 0xc0, !PT ;  /* 0xfffffeff16167812 */ /* 0x000fe200078ec0ff */
[----:B------:R-:W4:Y:S01]  /*118a00*/  LDCU.64 UR24, c[0x0][0x398] ;  /* 0x00007300ff1877ac */ /* 0x000f220008000a00 */
        /* <DEDUP_REMOVED lines=9> */
[----:B------:R-:W-:Y:S01]  /*118aa0*/  ISETP.LT.AND P0, PT, R134, UR44, !P0 ;  /* 0x0000002c86007c0c */ /* 0x000fe2000c701270 */
[----:B------:R-:W-:Y:S01]  /*118ab0*/  UMOV UR44, UR57 ;  /* 0x00000039002c7c82 */ /* 0x000fe20008000000 */
[----:B------:R-:W-:Y:S01]  /*118ac0*/  LOP3.LUT R22, R22, 0xffffffbf, RZ, 0xc0, !PT ;  /* 0xffffffbf16167812 */ /* 0x000fe200078ec0ff */
        /* <DEDUP_REMOVED lines=9> */
[----:B------:R-:W-:Y:S01]  /*118b60*/  ISETP.LT.AND P0, PT, R134, UR48, !P0 ;  /* 0x0000003086007c0c */ /* 0x000fe2000c701270 */
[----:B------:R-:W2:Y:S10]  /*118b70*/  LDCU.64 UR48, c[0x0][0x398] ;  /* 0x00007300ff3077ac */ /* 0x000eb40008000a00 */
[----:B------:R-:W-:-:S04]  /*118b80*/  @P1 LOP3.LUT R22, R22, 0x10, RZ, 0xfc, !PT ;  /* 0x0000001016161812 */ /* 0x000fc800078efcff */
[----:B------:R-:W-:Y:S01]  /*118b90*/  LOP3.LUT R22, R22, 0xfffffff7, RZ, 0xc0, !PT ;  /* 0xfffffff716167812 */ /* 0x000fe200078ec0ff */
[----:B-1----:R-:W-:Y:S01]  /*118ba0*/  UMOV UR14, UR32 ;  /* 0x00000020000e7c82 */ /* 0x002fe20008000000 */
[----:B------:R-:W-:Y:S01]  /*118bb0*/  UMOV UR52, UR33 ;  /* 0x0000002100347c82 */ /* 0x000fe20008000000 */
[----:B------:R-:W1:Y:S01]  /*118bc0*/  LDCU.64 UR32, c[0x0][0x398] ;  /* 0x00007300ff2077ac */ /* 0x000e620008000a00 */
[----:B------:R-:W-:Y:S02]  /*118bd0*/  @P0 LOP3.LUT R22, R22, 0x8, RZ, 0xfc, !PT ;  /* 0x0000000816160812 */ /* 0x000fe400078efcff */
[----:B------:R-:W-:Y:S01]  /*118be0*/  ISETP.GE.AND P0, PT, R31, UR41, PT ;  /* 0x000000291f007c0c */ /* 0x000fe2000bf06270 */
[----:B------:R-:W-:Y:S01]  /*118bf0*/  VIADD R31, R252, 0xa7 ;  /* 0x000000a7fc1f7836 */ /* 0x000fe20000000000 */
[----:B------:R-:W-:Y:S01]  /*118c00*/  LOP3.LUT R22, R22, 0xfffffffb, RZ, 0xc0, !PT ;  /* 0xfffffffb16167812 */ /* 0x000fe200078ec0ff */
[----:B------:R-:W1:Y:S01]  /*118c10*/  LDCU.64 UR40, c[0x0][0x398] ;  /* 0x00007300ff2877ac */ /* 0x000e620008000a00 */
[----:B------:R-:W-:-:S02]  /*118c20*/  ISETP.LT.AND P1, PT, R132, UR16, !P0 ;  /* 0x0000001084007c0c */ /* 0x000fc4000c721270 */
[----:B------:R-:W-:Y:S02]  /*118c30*/  ISETP.LT.AND P0, PT, R134, UR5, !P0 ;  /* 0x0000000586007c0c */ /* 0x000fe4000c701270 */
[----:B------:R-:W-:-:S09]  /*118c40*/  MOV.SPILL R81, UR52 ;  /* 0x0000003400517c02 */ /* 0x000fd20009000f00 */
[----:B------:R-:W-:-:S04]  /*118c50*/  @P1 LOP3.LUT R22, R22, 0x4, RZ, 0xfc, !PT ;  /* 0x0000000416161812 */ /* 0x000fc800078efcff */
[----:B------:R-:W-:Y:S01]  /*118c60*/  LOP3.LUT R22, R22, 0xfffffffd, RZ, 0xc0, !PT ;  /* 0xfffffffd16167812 */ /* 0x000fe200078ec0ff */
[----:B-1----:R-:W-:Y:S01]  /*118c70*/  UMOV UR5, UR40 ;  /* 0x0000002800057c82 */ /* 0x002fe20008000000 */
[----:B------:R-:W-:Y:S01]  /*118c80*/  UMOV UR38, UR41 ;  /* 0x0000002900267c82 */ /* 0x000fe20008000000 */
[----:B------:R-:W1:Y:S01]  /*118c90*/  LDCU.64 UR40, c[0x0][0x398] ;  /* 0x00007300ff2877ac */ /* 0x000e620008000a00 */
[----:B------:R-:W-:Y:S02]  /*118ca0*/  @P0 LOP3.LUT R22, R22, 0x2, RZ, 0xfc, !PT ;  /* 0x0000000216160812 */ /* 0x000fe400078efcff */
[----:B------:R-:W-:Y:S01]  /*118cb0*/  ISETP.GE.AND P0, PT, R30, UR17, PT ;  /* 0x000000111e007c0c */ /* 0x000fe2000bf06270 */
[----:B------:R-:W2:Y:S01]  /*118cc0*/  LDCU.64 UR16, c[0x0][0x398] ;  /* 0x00007300ff1077ac */ /* 0x000ea20008000a00 */
[----:B------:R-:W-:Y:S02]  /*118cd0*/  IADD3 R30, PT, PT, R252, 0xa1, RZ ;  /* 0x000000a1fc1e7810 */ /* 0x000fe40007ffe0ff */
[----:B------:R-:W-:-:S02]  /*118ce0*/  ISETP.LT.AND P1, PT, R134, UR47, !P0 ;  /* 0x0000002f86007c0c */ /* 0x000fc4000c721270 */
[----:B------:R-:W-:Y:S02]  /*118cf0*/  ISETP.LT.AND P2, PT, R132, UR8, !P0 ;  /* 0x0000000884007c0c */ /* 0x000fe4000c741270 */
[----:B------:R-:W-:Y:S01]  /*118d00*/  ISETP.GE.AND P0, PT, R31, UR9, PT ;  /* 0x000000091f007c0c */ /* 0x000fe2000bf06270 */
[----:B------:R-:W-:Y:S01]  /*118d10*/  VIADD R31, R252, 0x9b ;  /* 0x0000009bfc1f7836 */ /* 0x000fe20000000000 */
[----:B------:R-:W-:Y:S01]  /*118d20*/  LOP3.LUT R22, R22, 0xfffffffe, RZ, 0xc0, !PT ;  /* 0xfffffffe16167812 */ /* 0x000fe200078ec0ff */
[----:B------:R-:W2:Y:S01]  /*118d30*/  LDCU.64 UR8, c[0x0][0x398] ;  /* 0x00007300ff0877ac */ /* 0x000ea20008000a00 */
[----:B------:R-:W-:Y:S01]  /*118d40*/  MOV.SPILL R70, UR38 ;  /* 0x0000002600467c02 */ /* 0x000fe20009000f00 */
[----:B-1----:R-:W-:-:S04]  /*118d50*/  UMOV UR52, UR41 ;  /* 0x0000002900347c82 */ /* 0x002fc80008000000 */
[----:B------:R-:W-:Y:S02]  /*118d60*/  @P1 LOP3.LUT R23, R23, 0x80000000, RZ, 0xfc, !PT ;  /* 0x8000000017171812 */ /* 0x000fe400078efcff */
[----:B------:R-:W-:Y:S02]  /*118d70*/  ISETP.LT.AND P1, PT, R132, UR30, !P0 ;  /* 0x0000001e84007c0c */ /* 0x000fe4000c721270 */
[----:B------:R-:W-:Y:S02]  /*118d80*/  ISETP.LT.AND P0, PT, R134, UR4, !P0 ;  /* 0x0000000486007c0c */ /* 0x000fe4000c701270 */
[----:B------:R-:W-:Y:S02]  /*118d90*/  LOP3.LUT R23, R23, 0xbfffffff, RZ, 0xc0, !PT ;  /* 0xbfffffff17177812 */ /* 0x000fe400078ec0ff */
[----:B------:R-:W-:Y:S02]  /*118da0*/  @P2 LOP3.LUT R22, R22, 0x1, RZ, 0xfc, !PT ;  /* 0x0000000116162812 */ /* 0x000fe400078efcff */
[----:B------:R-:W-:Y:S01]  /*118db0*/  MOV.SPILL R55, UR52 ;  /* 0x0000003400377c02 */ /* 0x000fe20009000f00 */
[----:B--2---:R-:W-:Y:S01]  /*118dc0*/  UMOV UR4, UR8 ;  /* 0x0000000800047c82 */ /* 0x004fe20008000000 */
[----:B------:R-:W-:Y:S01]  /*118dd0*/  UMOV UR64, UR9 ;  /* 0x0000000900407c82 */ /* 0x000fe20008000000 */
[----:B------:R-:W1:Y:S02]  /*118de0*/  LDCU.64 UR8, c[0x0][0x398] ;  /* 0x00007300ff0877ac */ /* 0x000e640008000a00 */
[----:B------:R-:W-:Y:S01]  /*118df0*/  @P1 LOP3.LUT R23, R23, 0x40000000, RZ, 0xfc, !PT ;  /* 0x4000000017171812 */ /* 0x000fe200078efcff */
[----:B------:R-:W-:Y:S01]  /*118e00*/  STL [R1+0x4f10], R22 ;  /* 0x004f101601007387 */ /* 0x000fe20000100800 */
[----:B------:R-:W-:-:S02]  /*118e10*/  MOV.SPILL R58, UR64 ;  /* 0x00000040003a7c02 */ /* 0x000fc40009000f00 */
[----:B------:R-:W-:-:S04]  /*118e20*/  LOP3.LUT R23, R23, 0xdfffffff, RZ, 0xc0, !PT ;  /* 0xdfffffff17177812 */ /* 0x000fc800078ec0ff */
[----:B------:R-:W-:Y:S02]  /*118e30*/  @P0 LOP3.LUT R23, R23, 0x20000000, RZ, 0xfc, !PT ;  /* 0x2000000017170812 */ /* 0x000fe400078efcff */
[----:B------:R-:W-:Y:S01]  /*118e40*/  ISETP.GE.AND P0, PT, R30, UR31, PT ;  /* 0x0000001f1e007c0c */ /* 0x000fe2000bf06270 */
[----:B------:R-:W-:Y:S01]  /*118e50*/  VIADD R30, R252, 0x95 ;  /* 0x00000095fc1e7836 */ /* 0x000fe20000000000 */
[----:B------:R-:W-:Y:S01]  /*118e60*/  LOP3.LUT R23, R23, 0xefffffff, RZ, 0xc0, !PT ;  /* 0xefffffff17177812 */ /* 0x000fe200078ec0ff */
[----:B------:R-:W2:Y:S01]  /*118e70*/  LDCU.64 UR30, c[0x0][0x398] ;  /* 0x00007300ff1e77ac */ /* 0x000ea20008000a00 */
[----:B------:R-:W-:Y:S02]  /*118e80*/  ISETP.LT.AND P1, PT, R132, UR36, !P0 ;  /* 0x0000002484007c0c */ /* 0x000fe4000c721270 */
[----:B------:R-:W-:Y:S01]  /*118e90*/  ISETP.LT.AND P0, PT, R134, UR46, !P0 ;  /* 0x0000002e86007c0c */ /* 0x000fe2000c701270 */
[----:B------:R-:W1:Y:S10]  /*118ea0*/  LDCU.64 UR46, c[0x0][0x398] ;  /* 0x00007300ff2e77ac */ /* 0x000e740008000a00 */
[----:B------:R-:W-:-:S04]  /*118eb0*/  @P1 LOP3.LUT R23, R23, 0x10000000, RZ, 0xfc, !PT ;  /* 0x1000000017171812 */ /* 0x000fc800078efcff */
[----:B------:R-:W-:Y:S01]  /*118ec0*/  LOP3.LUT R23, R23, 0xf7ffffff, RZ, 0xc0, !PT ;  /* 0xf7ffffff17177812 */ /* 0x000fe200078ec0ff */
[----:B--2---:R-:W-:Y:S01]  /*118ed0*/  UMOV UR38, UR30 ;  /* 0x0000001e00267c82 */ /* 0x004fe20008000000 */
[----:B------:R-:W-:Y:S01]  /*118ee0*/  UMOV UR75, UR31 ;  /* 0x0000001f004b7c82 */ /* 0x000fe20008000000 */
[----:B------:R-:W2:Y:S01]  /*118ef0*/  LDCU.64 UR30, c[0x0][0x398] ;  /* 0x00007300ff1e77ac */ /* 0x000ea20008000a00 */
[----:B------:R-:W-:Y:S02]  /*118f00*/  @P0 LOP3.LUT R23, R23, 0x8000000, RZ, 0xfc, !PT ;  /* 0x0800000017170812 */ /* 0x000fe400078efcff */
[----:B------:R-:W-:Y:S01]  /*118f10*/  ISETP.GE.AND P0, PT, R31, UR37, PT ;  /* 0x000000251f007c0c */ /* 0x000fe2000bf06270 */
[----:B------:R-:W-:Y:S01]  /*118f20*/  UMOV UR37, UR40 ;  /* 0x0000002800257c82 */ /* 0x000fe20008000000 */
[----:B------:R-:W-:Y:S01]  /*118f30*/  LOP3.LUT R23, R23, 0xfbffffff, RZ, 0xc0, !PT ;  /* 0xfbffffff17177812 */ /* 0x000fe200078ec0ff */
[----:B------:R-:W1:Y:S01]  /*118f40*/  LDCU.64 UR40, c[0x0][0x398] ;  /* 0x00007300ff2877ac */ /* 0x000e620008000a00 */
[----:B------:R-:W-:-:S02]  /*118f50*/  ISETP.LT.AND P1, PT, R132, UR34, !P0 ;  /* 0x0000002284007c0c */ /* 0x000fc4000c721270 */
[----:B------:R-:W-:Y:S02]  /*118f60*/  ISETP.LT.AND P0, PT, R134, UR45, !P0 ;  /* 0x0000002d86007c0c */ /* 0x000fe4000c701270 */
[----:B------:R-:W-:Y:S02]  /*118f70*/  IADD3 R31, PT, PT, R252, 0x8f, RZ ;  /* 0x0000008ffc1f7810 */ /* 0x000fe40007ffe0ff */
[----:B------:R-:W-:-:S07]  /*118f80*/  MOV.SPILL R56, UR75 ;  /* 0x0000004b00387c02 */ /* 0x000fce0009000f00 */
[----:B------:R-:W-:-:S04]  /*118f90*/  @P1 LOP3.LUT R23, R23, 0x4000000, RZ, 0xfc, !PT ;  /* 0x0400000017171812 */ /* 0x000fc800078efcff */
        /* <DEDUP_REMOVED lines=8> */
[----:B-1----:R-:W-:Y:S01]  /*119020*/  UMOV UR28, UR40 ;  /* 0x00000028001c7c82 */ /* 0x002fe20008000000 */
[----:B------:R-:W-:Y:S01]  /*119030*/  ISETP.GE.AND P0, PT, R31, UR11, PT ;  /* 0x0000000b1f007c0c */ /* 0x000fe2000bf06270 */
[----:B------:R-:W-:Y:S01]  /*119040*/  VIADD R31, R252, 0x83 ;  /* 0x00000083fc1f7836 */ /* 0x000fe20000000000 */
[----:B------:R-:W1:Y:S07]  /*119050*/  LDCU.64 UR10, c[0x0][0x398] ;  /* 0x00007300ff0a77ac */ /* 0x000e6e0008000a00 */
[----:B------:R-:W-:-:S04]  /*119060*/  @P2 LOP3.LUT R23, R23, 0x1000000, RZ, 0xfc, !PT ;  /* 0x0100000017172812 */ /* 0x000fc800078efcff */
[----:B------:R-:W-:-:S04]  /*119070*/  LOP3.LUT R23, R23, 0xff7fffff, RZ, 0xc0, !PT ;  /* 0xff7fffff17177812 */ /* 0x000fc800078ec0ff */
[----:B------:R-:W-:Y:S02]  /*119080*/  @P1 LOP3.LUT R23, R23, 0x800000, RZ, 0xfc, !PT ;  /* 0x0080000017171812 */ /* 0x000fe400078efcff */
[----:B------:R-:W-:Y:S02]  /*119090*/  ISETP.LT.AND P1, PT, R132, UR26, !P0 ;  /* 0x0000001a84007c0c */ /* 0x000fe4000c721270 */
[----:B------:R-:W-:Y:S01]  /*1190a0*/  ISETP.LT.AND P0, PT, R134, UR66, !P0 ;  /* 0x0000004286007c0c */ /* 0x000fe2000c701270 */
[----:B------:R-:W-:Y:S01]  /*1190b0*/  UMOV UR66, UR41 ;  /* 0x0000002900427c82 */ /* 0x000fe20008000000 */
[----:B------:R-:W-:Y:S01]  /*1190c0*/  LOP3.LUT R23, R23, 0xffbfffff, RZ, 0xc0, !PT ;  /* 0xffbfffff17177812 */ /* 0x000fe200078ec0ff */
[----:B------:R-:W1:Y:S01]  /*1190d0*/  LDCU.64 UR40, c[0x0][0x398] ;  /* 0x00007300ff2877ac */ /* 0x000e620008000a00 */
        /* <DEDUP_REMOVED lines=11> */
[----:B------:R-:W-:Y:S01]  /*119190*/  UMOV UR52, UR41 ;  /* 0x0000002900347c82 */ /* 0x000fe20008000000 */
[----:B------:R-:W1:Y:S01]  /*1191a0*/  LDCU.64 UR40, c[0x0][0x398] ;  /* 0x00007300ff2877ac */ /* 0x000e620008000a00 */
[----:B------:R-:W-:-:S07]  /*1191b0*/  MOV.SPILL R49, UR52 ;  /* 0x0000003400317c02 */ /* 0x000fce0009000f00 */
[----:B------:R-:W-:-:S04]  /*1191c0*/  @P1 LOP3.LUT R23, R23, 0x100000, RZ, 0xfc, !PT ;  /* 0x0010000017171812 */ /* 0x000fc800078efcff */
[----:B------:R-:W-:Y:S01]  /*1191d0*/  LOP3.LUT R23, R23, 0xfff7ffff, RZ, 0xc0, !PT ;  /* 0xfff7ffff17177812 */ /* 0x000fe200078ec0ff */
[----:B--2---:R-:W-:Y:S01]  /*1191e0*/  IMAD.U32 R46, RZ, RZ, UR27 ;  /* 0x0000001bff2e7e24 */ /* 0x004fe2000f8e00ff */
[----:B------:R-:W-:Y:S01]  /*1191f0*/  UMOV UR20, UR26 ;  /* 0x0000001a00147c82 */ /* 0x000fe20008000000 */
[----:B------:R-:W2:Y:S01]  /*119200*/  LDCU.64 UR26, c[0x0][0x398] ;  /* 0x00007300ff1a77ac */ /* 0x000ea20008000a00 */
[----:B------:R-:W-:Y:S02]  /*119210*/  @P0 LOP3.LUT R23, R23, 0x80000, RZ, 0xfc, !PT ;  /* 0x0008000017170812 */ /* 0x000fe400078efcff */
[----:B------:R-:W-:Y:S01]  /*119220*/  ISETP.GE.AND P0, PT, R31, UR7, PT ;  /* 0x000000071f007c0c */ /* 0x000fe2000bf06270 */
[----:B------:R-:W1:Y:S01]  /*119230*/  LDCU.64 UR6, c[0x0][0x398] ;  /* 0x00007300ff0677ac */ /* 0x000e620008000a00 */
[----:B------:R-:W-:Y:S02]  /*119240*/  LOP3.LUT R23, R23, 0xfffeffff, RZ, 0xc0, !PT ;  /* 0xfffeffff17177812 */ /* 0x000fe400078ec0ff */
[----:B------:R-:W-:-:S02]  /*119250*/  ISETP.LT.AND P1, PT, R132, UR12, !P0 ;  /* 0x0000000c84007c0c */ /* 0x000fc4000c721270 */
[----:B------:R-:W-:Y:S02]  /*119260*/  ISETP.LT.AND P0, PT, R134, UR42, !P0 ;  /* 0x0000002a86007c0c */ /* 0x000fe4000c701270 */
[----:B------:R-:W-:Y:S02]  /*119270*/  IADD3 R31, PT, PT, R252, 0x7d, RZ ;  /* 0x0000007dfc1f7810 */ /* 0x000fe40007ffe0ff */
[----:B--2---:R-:W-:-:S07]  /*119280*/  MOV R45, UR27 ;  /* 0x0000001b002d7c02 */ /* 0x004fce0008000f00 */
[----:B------:R-:W-:-:S04]  /*119290*/  @P1 LOP3.LUT R23, R23, 0x10000, RZ, 0xfc, !PT ;  /* 0x0001000017171812 */ /* 0x000fc800078efcff */
[----:B------:R-:W-:-:S04]  /*1192a0*/  LOP3.LUT R23, R23, 0xffffbfff, RZ, 0xc0, !PT ;  /* 0xffffbfff17177812 */ /* 0x000fc800078ec0ff */
[----:B------:R-:W-:Y:S02]  /*1192b0*/  @P0 LOP3.LUT R23, R23, 0x4000, RZ, 0xfc, !PT ;  /* 0x0000400017170812 */ /* 0x000fe400078efcff */
[----:B------:R-:W-:Y:S01]  /*1192c0*/  ISETP.GE.AND P0, PT, R31, UR13, PT ;  /* 0x0000000d1f007c0c */ /* 0x000fe2000bf06270 */
[----:B------:R-:W-:Y:S01]  /*1192d0*/  VIADD R31, R252, 0xcc ;  /* 0x000000ccfc1f7836 */ /* 0x000fe20000000000 */
[----:B------:R-:W-:Y:S01]  /*1192e0*/  LOP3.LUT R23, R23, 0xffff7fff, RZ, 0xc0, !PT ;  /* 0xffff7fff17177812 */ /* 0x000fe200078ec0ff */
[----:B------:R-:W2:Y:S01]  /*1192f0*/  LDCU.64 UR12, c[0x0][0x398] ;  /* 0x00007300ff0c77ac */ /* 0x000ea20008000a00 */
[----:B----4-:R-:W-:Y:S02]  /*119300*/  ISETP.LT.AND P1, PT, R134, UR24, !P0 ;  /* 0x0000001886007c0c */ /* 0x010fe4000c721270 */
[----:B------:R-:W-:Y:S02]  /*119310*/  ISETP.LT.AND P2, PT, R132, UR18, !P0 ;  /* 0x0000001284007c0c */ /* 0x000fe4000c741270 */
[----:B------:R-:W-:Y:S01]  /*119320*/  ISETP.GE.AND P0, PT, R30, UR44, PT ;  /* 0x0000002c1e007c0c */ /* 0x000fe2000bf06270 */
[----:B------:R-:W-:Y:S01]  /*119330*/  VIADD R30, R252, 0xd2 ;  /* 0x000000d2fc1e7836 */ /* 0x000fe20000000000 */
[----:B------:R-:W4:Y:S07]  /*119340*/  LDCU.64 UR44, c[0x0][0x398] ;  /* 0x00007300ff2c77ac */ /* 0x000f2e0008000a00 */
[----:B------:R-:W-:-:S02]  /*119350*/  @P1 LOP3.LUT R24, R24, 0x80000000, RZ, 0xfc, !PT ;  /* 0x8000000018181812 */ /* 0x000fc400078efcff */
[----:B------:R-:W-:Y:S02]  /*119360*/  ISETP.LT.AND P1, PT, R132, UR32, !P0 ;  /* 0x0000002084007c0c */ /* 0x000fe4000c721270 */
[----:B------:R-:W-:Y:S01]  /*119370*/  ISETP.LT.AND P0, PT, R134, UR14, !P0 ;  /* 0x0000000e86007c0c */ /* 0x000fe2000c701270 */
[----:B------:R-:W-:Y:S01]  /*119380*/  UMOV UR14, UR26 ;  /* 0x0000001a000e7c82 */ /* 0x000fe20008000000 */
[----:B------:R-:W-:Y:S01]  /*119390*/  @P2 LOP3.LUT R18, R18, 0x1, RZ, 0xfc, !PT ;  /* 0x0000000112122812 */ /* 0x000fe200078efcff */
[----:B------:R-:W1:Y:S01]  /*1193a0*/  LDCU.64 UR26, c[0x0][0x398] ;  /* 0x00007300ff1a77ac */ /* 0x000e620008000a00 */
[----:B------:R-:W-:Y:S02]  /*1193b0*/  LOP3.LUT R24, R24, 0xefffffff, RZ, 0xc0, !PT ;  /* 0xefffffff18187812 */ /* 0x000fe400078ec0ff */
[----:B------:R-:W-:-:S05]  /*1193c0*/  LOP3.LUT R18, R18, 0xfffffffb, RZ, 0xc0, !PT ;  /* 0xfffffffb12127812 */ /* 0x000fca00078ec0ff */
        /* <DEDUP_REMOVED lines=20> */
[----:B------:R-:W-:Y:S01]  /*119510*/  ISETP.LT.AND P0, PT, R134, UR4, !P0 ;  /* 0x0000000486007c0c */ /* 0x000fe2000c701270 */
[----:B-1----:R-:W-:Y:S01]  /*119520*/  UMOV UR4, UR32 ;  /* 0x0000002000047c82 */ /* 0x002fe20008000000 */
[----:B------:R-:W-:-:S09]  /*119530*/  UMOV UR36, UR33 ;  /* 0x0000002100247c82 */ /* 0x000fd20008000000 */
[----:B------:R-:W-:Y:S01]  /*119540*/  @P1 LOP3.LUT R23, R23, 0x400, RZ, 0xfc, !PT ;  /* 0x0000040017171812 */ /* 0x000fe200078efcff */
[----:B------:R-:W1:Y:S03]  /*119550*/  LDCU.64 UR32, c[0x0][0x398] ;  /* 0x00007300ff2077ac */ /* 0x000e660008000a00 */
[----:B------:R-:W-:-:S04]  /*119560*/  LOP3.LUT R23, R23, 0xfffffdff, RZ, 0xc0, !PT ;  /* 0xfffffdff17177812 */ /* 0x000fc800078ec0ff */
[----:B------:R-:W-:Y:S02]  /*119570*/  @P0 LOP3.LUT R23, R23, 0x200, RZ, 0xfc, !PT ;  /* 0x0000020017170812 */ /* 0x000fe400078efcff */
[----:B------:R-:W-:Y:S01]  /*119580*/  ISETP.GE.AND P0, PT, R30, UR9, PT ;  /* 0x000000091e007c0c */ /* 0x000fe2000bf06270 */
[----:B------:R-:W1:Y:S01]  /*119590*/  LDCU.64 UR8, c[0x0][0x398] ;  /* 0x00007300ff0877ac */ /* 0x000e620008000a00 */
[----:B------:R-:W-:Y:S02]  /*1195a0*/  LOP3.LUT R23, R23, 0xfffffeff, RZ, 0xc0, !PT ;  /* 0xfffffeff17177812 */ /* 0x000fe400078ec0ff */
[----:B------:R-:W-:Y:S02]  /*1195b0*/  ISETP.LT.AND P2, PT, R132, UR30, !P0 ;  /* 0x0000001e84007c0c */ /* 0x000fe4000c741270 */
[----:B------:R-:W-:Y:S02]  /*1195c0*/  ISETP.LT.AND P1, PT, R134, UR38, !P0 ;  /* 0x0000002686007c0c */ /* 0x000fe4000c721270 */
[----:B------:R-:W-:Y:S01]  /*1195d0*/  ISETP.GE.AND P0, PT, R31, UR31, PT ;  /* 0x0000001f1f007c0c */ /* 0x000fe2000bf06270 */
[C---:B------:R-:W-:Y:S01]  /*1195e0*/  VIADD R31, R252.reuse, 0xb4 ;  /* 0x000000b4fc1f7836 */ /* 0x040fe20000000000 */
[----:B------:R-:W-:Y:S01]  /*1195f0*/  IADD3 R30, PT, PT, R252, 0xba, RZ ;  /* 0x000000bafc1e7810 */ /* 0x000fe20007ffe0ff */
[----:B------:R-:W1:Y:S06]  /*119600*/  LDCU.64 UR30, c[0x0][0x398] ;  /* 0x00007300ff1e77ac */ /* 0x000e6c0008000a00 */
        /* <DEDUP_REMOVED lines=16> */
[----:B------:R-:W2:Y:S01]  /*119710*/  LDCU.64 UR10, c[0x0][0x398] ;  /* 0x00007300ff0a77ac */ /* 0x000ea20008000a00 */
[----:B------:R-:W-:-:S07]  /*119720*/  IADD3 R31, PT, PT, R252, 0xa8, RZ ;  /* 0x000000a8fc1f7810 */ /* 0x000fce0007ffe0ff */
[----:B------:R-:W-:-:S04]  /*119730*/  @P2 LOP3.LUT R23, R23, 0x10, RZ, 0xfc, !PT ;  /* 0x0000001017172812 */ /* 0x000fc800078efcff */
[----:B------:R-:W-:Y:S01]  /*119740*/  LOP3.LUT R23, R23, 0xfffffff7, RZ, 0xc0, !PT ;  /* 0xfffffff717177812 */ /* 0x000fe200078ec0ff */
[----:B-1----:R-:W-:Y:S02]  /*119750*/  UMOV UR24, UR35 ;  /* 0x0000002300187c82 */ /* 0x002fe40008000000 */
[----:B------:R-:W-:Y:S02]  /*119760*/  MOV.SPILL R43, UR24 ;  /* 0x00000018002b7c02 */ /* 0x000fe40009000f00 */
        /* <DEDUP_REMOVED lines=12> */
[----:B--2---:R-:W-:Y:S02]  /*119830*/  ISETP.LT.AND P2, PT, R132, UR12, !P0 ;  /* 0x0000000c84007c0c */ /* 0x004fe4000c741270 */
[----:B------:R-:W-:Y:S01]  /*119840*/  ISETP.GE.AND P0, PT, R31, UR13, PT ;  /* 0x0000000d1f007c0c */ /* 0x000fe2000bf06270 */
[----:B------:R-:W-:Y:S01]  /*119850*/  VIADD R31, R252, 0x9c ;  /* 0x0000009cfc1f7836 */ /* 0x000fe20000000000 */
[----:B------:R-:W2:Y:S07]  /*119860*/  LDCU.64 UR12, c[0x0][0x398] ;  /* 0x00007300ff0c77ac */ /* 0x000eae0008000a00 */
[----:B------:R-:W-:-:S02]  /*119870*/  @P1 LOP3.LUT R19, R19, 0x80000000, RZ, 0xfc, !PT ;  /* 0x8000000013131812 */ /* 0x000fc400078efcff */
[----:B------:R-:W-:Y:S02]  /*119880*/  ISETP.LT.AND P1, PT, R132, UR26, !P0 ;  /* 0x0000001a84007c0c */ /* 0x000fe4000c721270 */
[----:B------:R-:W-:Y:S02]  /*119890*/  ISETP.LT.AND P0, PT, R134, UR14, !P0 ;  /* 0x0000000e86007c0c */ /* 0x000fe4000c701270 */
[----:B------:R-:W-:Y:S02]  /*1198a0*/  LOP3.LUT R19, R19, 0xbfffffff, RZ, 0xc0, !PT ;  /* 0xbfffffff13137812 */ /* 0x000fe400078ec0ff */
[----:B------:R-:W-:-:S05]  /*1198b0*/  @P2 LOP3.LUT R23, R23, 0x1, RZ, 0xfc, !PT ;  /* 0x0000000117172812 */ /* 0x000fca00078efcff */
[----:B------:R-:W-:Y:S02]  /*1198c0*/  STL [R1+0x4f14], R23 ;  /* 0x004f141701007387 */ /* 0x000fe40000100800 */
[----:B------:R-:W-:-:S04]  /*1198d0*/  @P1 LOP3.LUT R19, R19, 0x40000000, RZ, 0xfc, !PT ;  /* 0x4000000013131812 */ /* 0x000fc800078efcff */
        /* <DEDUP_REMOVED lines=15> */
[----:B------:R-:W-:Y:S01]  /*1199d0*/  ISETP.LT.AND P0, PT, R134, UR4, !P0 ;  /* 0x0000000486007c0c */ /* 0x000fe2000c701270 */
[----:B------:R-:W1:Y:S01]  /*1199e0*/  LDCU.64 UR4, c[0x0][0x398] ;  /* 0x00007300ff0477ac */ /* 0x000e620008000a00 */
[----:B------:R-:W-:-:S09]  /*1199f0*/  LOP3.LUT R19, R19, 0xfbffffff, RZ, 0xc0, !PT ;  /* 0xfbffffff13137812 */ /* 0x000fd200078ec0ff */
[----:B------:R-:W-:-:S04]  /*119a00*/  @P1 LOP3.LUT R19, R19, 0x4000000, RZ, 0xfc, !PT ;  /* 0x0400000013131812 */ /* 0x000fc800078efcff */
[----:B------:R-:W-:-:S04]  /*119a10*/  LOP3.LUT R19, R19, 0xfdffffff, RZ, 0xc0, !PT ;  /* 0xfdffffff13137812 */ /* 0x000fc800078ec0ff */
[----:B------:R-:W-:Y:S01]  /*119a20*/  @P0 LOP3.LUT R19, R19, 0x2000000, RZ, 0xfc, !PT ;  /* 0x0200000013130812 */ /* 0x000fe200078efcff */
[----:B-1----:R-:W-:Y:S01]  /*119a30*/  UMOV UR20, UR5 ;  /* 0x0000000500147c82 */ /* 0x002fe20008000000 */
[----:B------:R-:W-:Y:S01]  /*119a40*/  ISETP.GE.AND P0, PT, R30, UR9, PT ;  /* 0x000000091e007c0c */ /* 0x000fe2000bf06270 */
[----:B------:R-:W-:Y:S01]  /*119a50*/  VIADD R30, R252, 0x8a ;  /* 0x0000008afc1e7836 */ /* 0x000fe20000000000 */
[----:B------:R-:W-:Y:S01]  /*119a60*/  LOP3.LUT R19, R19, 0xfeffffff, RZ, 0xc0, !PT ;  /* 0xfeffffff13137812 */ /* 0x000fe200078ec0ff */
[----:B------:R-:W1:Y:S01]  /*119a70*/  LDCU.64 UR8, c[0x0][0x398] ;  /* 0x00007300ff0877ac */ /* 0x000e620008000a00 */
[----:B------:R-:W-:Y:S02]  /*119a80*/  ISETP.LT.AND P1, PT, R132, UR32, !P0 ;  /* 0x0000002084007c0c */ /* 0x000fe4000c721270 */
[----:B------:R-:W-:Y:S01]  /*119a90*/  ISETP.LT.AND P0, PT, R134, UR30, !P0 ;  /* 0x0000001e86007c0c */ /* 0x000fe2000c701270 */
[----:B------:R-:W-:Y:S01]  /*119aa0*/  UMOV UR14, UR4 ;  /* 0x00000004000e7c82 */ /* 0x000fe20008000000 */
[----:B------:R-:W-:Y:S01]  /*119ab0*/  UMOV UR4, UR34 ;  /* 0x0000002200047c82 */ /* 0x000fe20008000000 */
[----:B------:R-:W1:Y:S01]  /*119ac0*/  LDCU.64 UR34, c[0x0][0x398] ;  /* 0x00007300ff2277ac */ /* 0x000e620008000a00 */
[----:B------:R-:W-:-:S07]  /*119ad0*/  MOV.SPILL R44, UR14 ;  /* 0x0000000e002c7c02 */ /* 0x000fce0009000f00 */
[----:B------:R-:W-:-:S04]  /*119ae0*/  @P1 LOP3.LUT R19, R19, 0x1000000, RZ, 0xfc, !PT ;  /* 0x0100000013131812 */ /* 0x000fc800078efcff */
[----:B------:R-:W-:-:S04]  /*119af0*/  LOP3.LUT R19, R19, 0xff7fffff, RZ, 0xc0, !PT ;  /* 0xff7fffff13137812 */ /* 0x000fc800078ec0ff */
[----:B------:R-:W-:Y:S02]  /*119b00*/  @P0 LOP3.LUT R19, R19, 0x800000, RZ, 0xfc, !PT ;  /* 0x0080000013130812 */ /* 0x000fe400078efcff */
[----:B------:R-:W-:Y:S01]  /*119b10*/  ISETP.GE.AND P0, PT, R31, UR33, PT ;  /* 0x000000211f007c0c */ /* 0x000fe2000bf06270 */
[----:B-1----:R-:W-:Y:S01]  /*119b20*/  UMOV UR18, UR34 ;  /* 0x0000002200127c82 */ /* 0x002fe20008000000 */
[----:B------:R-:W-:Y:S01]  /*119b30*/  LOP3.LUT R19, R19, 0xffbfffff, RZ, 0xc0, !PT ;  /* 0xffbfffff13137812 */ /* 0x000fe200078ec0ff */
[----:B------:R-:W1:Y:S01]  /*119b40*/  LDCU.64 UR32, c[0x0][0x398] ;  /* 0x00007300ff2077ac */ /* 0x000e620008000a00 */
[----:B------:R-:W-:Y:S02]  /*119b50*/  ISETP.LT.AND P1, PT, R132, UR10, !P0 ;  /* 0x0000000a84007c0c */ /* 0x000fe4000c721270 */
[----:B------:R-:W-:Y:S01]  /*119b60*/  ISETP.LT.AND P0, PT, R134, UR68, !P0 ;  /* 0x0000004486007c0c */ /* 0x000fe2000c701270 */
[----:B------:R-:W-:Y:S01]  /*119b70*/  UMOV UR30, UR35 ;  /* 0x00000023001e7c82 */ /* 0x000fe20008000000 */
[----:B------:R-:W-:Y:S01]  /*119b80*/  IADD3 R31, PT, PT, R252, 0x84, RZ ;  /* 0x00000084fc1f7810 */ /* 0x000fe20007ffe0ff */
[----:B------:R-:W2:Y:S01]  /*119b90*/  LDCU.64 UR34, c[0x0][0x398] ;  /* 0x00007300ff2277ac */ /* 0x000ea20008000a00 */
[----:B------:R-:W-:-:S07]  /*119ba0*/  MOV.SPILL R41, UR30 ;  /* 0x0000001e00297c02 */ /* 0x000fce0009000f00 */
        /* <DEDUP_REMOVED lines=12> */
[----:B------:R-:W-:Y:S01]  /*119c70*/  ISETP.GE.AND P0, PT, R31, UR7, PT ;  /* 0x000000071f007c0c */ /* 0x000fe2000bf06270 */
[----:B------:R-:W-:Y:S01]  /*119c80*/  VIADD R31, R252, 0x7e ;  /* 0x0000007efc1f7836 */ /* 0x000fe20000000000 */
[----:B------:R-:W3:Y:S01]  /*119c90*/  LDCU.64 UR6, c[0x0][0x398] ;  /* 0x00007300ff0677ac */ /* 0x000ee20008000a00 */
[----:B------:R-:W-:Y:S01]  /*119ca0*/  MOV.SPILL R40, UR42 ;  /* 0x0000002a00287c02 */ /* 0x000fe20009000f00 */
[----:B-1----:R-:W-:Y:S01]  /*119cb0*/  UMOV UR5, UR32 ;  /* 0x0000002000057c82 */ /* 0x002fe20008000000 */
[----:B------:R-:W-:-:S04]  /*119cc0*/  UMOV UR54, UR33 ;  /* 0x0000002100367c82 */ /* 0x000fc80008000000 */
[----:B------:R-:W-:Y:S01]  /*119cd0*/  @P2 LOP3.LUT R19, R19, 0x100000, RZ, 0xfc, !PT ;  /* 0x0010000013132812 */ /* 0x000fe200078efcff */
[----:B------:R-:W1:Y:S01]  /*119ce0*/  LDCU.64 UR32, c[0x0][0x398] ;  /* 0x00007300ff2077ac */ /* 0x000e620008000a00 */
[----:B------:R-:W-:Y:S02]  /*119cf0*/  MOV.SPILL R39, UR54 ;  /* 0x0000003600277c02 */ /* 0x000fe40009000f00 */
[----:B------:R-:W-:-:S04]  /*119d00*/  LOP3.LUT R19, R19, 0xfff7ffff, RZ, 0xc0, !PT ;  /* 0xfff7ffff13137812 */ /* 0x000fc800078ec0ff */
[----:B------:R-:W-:Y:S02]  /*119d10*/  @P1 LOP3.LUT R19, R19, 0x80000, RZ, 0xfc, !PT ;  /* 0x0008000013131812 */ /* 0x000fe400078efcff */
[----:B--2---:R-:W-:Y:S02]  /*119d20*/  ISETP.LT.AND P1, PT, R132, UR12, !P0 ;  /* 0x0000000c84007c0c */ /* 0x004fe4000c721270 */
[----:B----4-:R-:W-:Y:S02]  /*119d30*/  ISETP.LT.AND P0, PT, R134, UR44, !P0 ;  /* 0x0000002c86007c0c */ /* 0x010fe4000c701270 */
[----:B------:R-:W-:-:S09]  /*119d40*/  LOP3.LUT R19, R19, 0xfffbffff, RZ, 0xc0, !PT ;  /* 0xfffbffff13137812 */ /* 0x000fd200078ec0ff */
        /* <DEDUP_REMOVED lines=8> */
[----:B------:R-:W-:-:S11]  /*119dd0*/  ISETP.LT.AND P0, PT, R134, UR26, !P0 ;  /* 0x0000001a86007c0c */ /* 0x000fd6000c701270 */
[----:B------:R-:W-:-:S04]  /*119de0*/  @P1 LOP3.LUT R18, R18, 0x4, RZ, 0xfc, !PT ;  /* 0x0000000412121812 */ /* 0x000fc800078efcff */
[----:B------:R-:W-:-:S04]  /*119df0*/  LOP3.LUT R18, R18, 0xfffffffd, RZ, 0xc0, !PT ;  /* 0xfffffffd12127812 */ /* 0x000fc800078ec0ff */
[----:B------:R-:W-:Y:S02]  /*119e00*/  @P0 LOP3.LUT R18, R18, 0x2, RZ, 0xfc, !PT ;  /* 0x0000000212120812 */ /* 0x000fe400078efcff */
[----:B------:R-:W-:Y:S01]  /*119e10*/  ISETP.GE.AND P0, PT, R30, UR20, PT ;  /* 0x000000141e007c0c */ /* 0x000fe2000bf06270 */
[----:B-1----:R-:W-:Y:S01]  /*119e20*/  UMOV UR20, UR33 ;  /* 0x0000002100147c82 */ /* 0x002fe20008000000 */
[----:B------:R-:W-:Y:S02]  /*119e30*/  IADD3 R30, PT, PT, R252, 0xd3, RZ ;  /* 0x000000d3fc1e7810 */ /* 0x000fe40007ffe0ff */
[----:B------:R-:W-:Y:S02]  /*119e40*/  ISETP.LT.AND P1, PT, R132, UR8, !P0 ;  /* 0x0000000884007c0c */ /* 0x000fe4000c721270 */
[----:B------:R-:W-:Y:S01]  /*119e50*/  ISETP.LT.AND P0, PT, R134, UR4, !P0 ;  /* 0x0000000486007c0c */ /* 0x000fe2000c701270 */
[----:B------:R-:W-:Y:S01]  /*119e60*/  UMOV UR4, UR32 ;  /* 0x0000002000047c82 */ /* 0x000fe20008000000 */
[----:B------:R-:W1:Y:S01]  /*119e70*/  LDCU.64 UR32, c[0x0][0x398] ;  /* 0x00007300ff2077ac */ /* 0x000e620008000a00 */
[----:B------:R-:W-:-:S02]  /*119e80*/  LOP3.LUT R18, R18, 0x7fffffff, RZ, 0xc0, !PT ;  /* 0x7fffffff12127812 */ /* 0x000fc400078ec0ff */
[----:B------:R-:W-:-:S06]  /*119e90*/  MOV.SPILL R38, UR20 ;  /* 0x0000001400267c02 */ /* 0x000fcc0009000f00 */
        /* <DEDUP_REMOVED lines=15> */
[----:B---3--:R-:W-:Y:S01]  /*119f90*/  ISETP.LT.AND P1, PT, R132, UR6, !P0 ;  /* 0x0000000684007c0c */ /* 0x008fe2000c721270 */
[----:B-1----:R-:W-:Y:S01]  /*119fa0*/  UMOV UR38, UR11 ;  /* 0x0000000b00267c82 */ /* 0x002fe20008000000 */
[----:B------:R-:W-:Y:S01]  /*119fb0*/  ISETP.LT.AND P0, PT, R134, UR14, !P0 ;  /* 0x0000000e86007c0c */ /* 0x000fe2000c701270 */
[----:B------:R-:W-:Y:S01]  /*119fc0*/  UMOV UR14, UR10 ;  /* 0x0000000a000e7c82 */ /* 0x000fe20008000000 */
[----:B------:R-:W-:Y:S01]  /*119fd0*/  LOP3.LUT R19, R19, 0xfffffbff, RZ, 0xc0, !PT ;  /* 0xfffffbff13137812 */ /* 0x000fe200078ec0ff */
[----:B------:R-:W1:Y:S01]  /*119fe0*/  LDCU.64 UR10, c[0x0][0x398] ;  /* 0x00007300ff0a77ac */ /* 0x000e620008000a00 */
[----:B------:R-:W-:Y:S01]  /*119ff0*/  MOV.SPILL R36, UR38 ;  /* 0x0000002600247c02 */ /* 0x000fe20009000f00 */
[----:B------:R-:W3:Y:S06]  /*11a000*/  LDCU.64 UR38, c[0x0][0x398] ;  /* 0x00007300ff2677ac */ /* 0x000eec0008000a00 */
[----:B------:R-:W-:-:S04]  /*11a010*/  @P1 LOP3.LUT R19, R19, 0x400, RZ, 0xfc, !PT ;  /* 0x0000040013131812 */ /* 0x000fc800078efcff */
[----:B------:R-:W-:-:S04]  /*11a020*/  LOP3.LUT R19, R19, 0xfffffdff, RZ, 0xc0, !PT ;  /* 0xfffffdff13137812 */ /* 0x000fc800078ec0ff */
[----:B------:R-:W-:Y:S02]  /*11a030*/  @P0 LOP3.LUT R19, R19, 0x200, RZ, 0xfc, !PT ;  /* 0x0000020013130812 */ /* 0x000fe400078efcff */
[----:B------:R-:W-:Y:S01]  /*11a040*/  ISETP.GE.AND P0, PT, R30, UR7, PT ;  /* 0x000000071e007c0c */ /* 0x000fe2000bf06270 */
[----:B------:R-:W-:Y:S01]  /*11a050*/  VIADD R30, R252, 0xbb ;  /* 0x000000bbfc1e7836 */ /* 0x000fe20000000000 */
[----:B------:R-:W-:Y:S01]  /*11a060*/  LOP3.LUT R19, R19, 0xfffffeff, RZ, 0xc0, !PT ;  /* 0xfffffeff13137812 */ /* 0x000fe200078ec0ff */
[----:B------:R-:W1:Y:S01]  /*11a070*/  LDCU.64 UR6, c[0x0][0x398] ;  /* 0x00007300ff0677ac */ /* 0x000e620008000a00 */
[----:B--2---:R-:W-:Y:S02]  /*11a080*/  ISETP.LT.AND P2, PT, R132, UR12, !P0 ;  /* 0x0000000c84007c0c */ /* 0x004fe4000c741270 */
[----:B------:R-:W-:Y:S01]  /*11a090*/  ISETP.LT.AND P1, PT, R134, UR5, !P0 ;  /* 0x0000000586007c0c */ /* 0x000fe2000c721270 */
[----:B---3--:R-:W-:Y:S01]  /*11a0a0*/  UMOV UR26, UR39 ;  /* 0x00000027001a7c82 */ /* 0x008fe20008000000 */
[----:B------:R-:W-:Y:S01]  /*11a0b0*/  ISETP.GE.AND P0, PT, R31, UR13, PT ;  /* 0x0000000d1f007c0c */ /* 0x000fe2000bf06270 */
[----:B------:R-:W2:Y:S01]  /*11a0c0*/  LDCU.64 UR12, c[0x0][0x398] ;  /* 0x00007300ff0c77ac */ /* 0x000ea20008000a00 */
[----:B------:R-:W-:-:S07]  /*11a0d0*/  VIADD R31, R252, 0xb5 ;  /* 0x000000b5fc1f7836 */ /* 0x000fce0000000000 */
[----:B------:R-:W-:-:S04]  /*11a0e0*/  @P2 LOP3.LUT R19, R19, 0x100, RZ, 0xfc, !PT ;  /* 0x0000010013132812 */ /* 0x000fc800078efcff */
[----:B------:R-:W-:-:S04]  /*11a0f0*/  LOP3.LUT R19, R19, 0xffffff7f, RZ, 0xc0, !PT ;  /* 0xffffff7f13137812 */ /* 0x000fc800078ec0ff */
[----:B------:R-:W-:Y:S02]  /*11a100*/  @P1 LOP3.LUT R19, R19, 0x80, RZ, 0xfc, !PT ;  /* 0x0000008013131812 */ /* 0x000fe400078efcff */
[----:B----4-:R-:W-:Y:S01]  /*11a110*/  ISETP.LT.AND P1, PT, R132, UR8, !P0 ;  /* 0x0000000884007c0c */ /* 0x010fe2000c721270 */
[----:B--2---:R-:W-:Y:S01]  /*11a120*/  UMOV UR75, UR13 ;  /* 0x0000000d004b7c82 */ /* 0x004fe20008000000 */
[----:B------:R-:W-:Y:S01]  /*11a130*/  ISETP.LT.AND P0, PT, R134, UR4, !P0 ;  /* 0x0000000486007c0c */ /* 0x000fe2000c701270 */
[----:B------:R-:W-:Y:S01]  /*11a140*/  UMOV UR4, UR12 ;  /* 0x0000000c00047c82 */ /* 0x000fe20008000000 */
[----:B------:R-:W-:Y:S01]  /*11a150*/  LOP3.LUT R19, R19, 0xffffffbf, RZ, 0xc0, !PT ;  /* 0xffffffbf13137812 */ /* 0x000fe200078ec0ff */
[----:B------:R-:W2:Y:S08]  /*11a160*/  LDCU.64 UR12, c[0x0][0x398] ;  /* 0x00007300ff0c77ac */ /* 0x000eb00008000a00 */
[----:B------:R-:W-:-:S04]  /*11a170*/  @P1 LOP3.LUT R19, R19, 0x40, RZ, 0xfc, !PT ;  /* 0x0000004013131812 */ /* 0x000fc800078efcff */
[----:B------:R-:W-:-:S04]  /*11a180*/  LOP3.LUT R19, R19, 0xffffffdf, RZ, 0xc0, !PT ;  /* 0xffffffdf13137812 */ /* 0x000fc800078ec0ff */
[----:B------:R-:W-:Y:S02]  /*11a190*/  @P0 LOP3.LUT R19, R19, 0x20, RZ, 0xfc, !PT ;  /* 0x0000002013130812 */ /* 0x000fe400078efcff */
[----:B------:R-:W-:Y:S01]  /*11a1a0*/  ISETP.GE.AND P0, PT, R30, UR9, PT ;  /* 0x000000091e007c0c */ /* 0x000fe2000bf06270 */
[----:B------:R-:W3:Y:S01]  /*11a1b0*/  LDCU.64 UR8, c[0x0][0x398] ;  /* 0x00007300ff0877ac */ /* 0x000ee20008000a00 */
[----:B------:R-:W-:Y:S02]  /*11a1c0*/  LOP3.LUT R19, R19, 0xffffffef, RZ, 0xc0, !PT ;  /* 0xffffffef13137812 */ /* 0x000fe400078ec0ff */
[----:B-1----:R-:W-:Y:S01]  /*11a1d0*/  ISETP.LT.AND P2, PT, R132, UR10, !P0 ;  /* 0x0000000a84007c0c */ /* 0x002fe2000c741270 */
[----:B--2---:R-:W-:Y:S01]  /*11a1e0*/  UMOV UR5, UR12 ;  /* 0x0000000c00057c82 */ /* 0x004fe20008000000 */
[----:B------:R-:W-:Y:S01]  /*11a1f0*/  ISETP.LT.AND P1, PT, R134, UR14, !P0 ;  /* 0x0000000e86007c0c */ /* 0x000fe2000c721270 */
[----:B------:R-:W-:Y:S01]  /*11a200*/  UMOV UR52, UR13 ;  /* 0x0000000d00347c82 */ /* 0x000fe20008000000 */
[----:B------:R-:W-:Y:S01]  /*11a210*/  ISETP.GE.AND P0, PT, R31, UR11, PT ;  /* 0x0000000b1f007c0c */ /* 0x000fe2000bf06270 */
[----:B------:R-:W1:Y:S01]  /*11a220*/  LDCU.64 UR10, c[0x0][0x398] ;  /* 0x00007300ff0a77ac */ /* 0x000e620008000a00 */
[C---:B------:R-:W-:Y:S01]  /*11a230*/  IADD3 R30, PT, PT, R252.reuse, 0xaf, RZ ;  /* 0x000000affc1e7810 */ /* 0x040fe20007ffe0ff */
[----:B------:R-:W-:Y:S01]  /*11a240*/  VIADD R31, R252, 0xa9 ;  /* 0x000000a9fc1f7836 */ /* 0x000fe20000000000 */
[----:B------:R-:W-:Y:S01]  /*11a250*/  MOV.SPILL R34, UR52 ;  /* 0x0000003400227c02 */ /* 0x000fe20009000f00 */
[----:B------:R-:W2:Y:S04]  /*11a260*/  LDCU.64 UR12, c[0x0][0x398] ;  /* 0x00007300ff0c77ac */ /* 0x000ea80008000a00 */
[----:B------:R-:W-:-:S04]  /*11a270*/  @P2 LOP3.LUT R19, R19, 0x10, RZ, 0xfc, !PT ;  /* 0x0000001013132812 */ /* 0x000fc800078efcff */
[----:B------:R-:W-:-:S04]  /*11a280*/  LOP3.LUT R19, R19, 0xfffffff7, RZ, 0xc0, !PT ;  /* 0xfffffff713137812 */ /* 0x000fc800078ec0ff */
[----:B------:R-:W-:Y:S02]  /*11a290*/  @P1 LOP3.LUT R19, R19, 0x8, RZ, 0xfc, !PT ;  /* 0x0000000813131812 */ /* 0x000fe400078efcff */
[----:B------:R-:W-:Y:S02]  /*11a2a0*/  ISETP.LT.AND P1, PT, R132, UR6, !P0 ;  /* 0x0000000684007c0c */ /* 0x000fe4000c721270 */
[----:B------:R-:W-:Y:S02]  /*11a2b0*/  ISETP.LT.AND P0, PT, R134, UR4, !P0 ;  /* 0x0000000486007c0c */ /* 0x000fe4000c701270 */
[----:B------:R-:W-:Y:S01]  /*11a2c0*/  LOP3.LUT R19, R19, 0xfffffffb, RZ, 0xc0, !PT ;  /* 0xfffffffb13137812 */ /* 0x000fe200078ec0ff */
[----:B--2---:R-:W-:Y:S01]  /*11a2d0*/  UMOV UR4, UR12 ;  /* 0x0000000c00047c82 */ /* 0x004fe20008000000 */
[----:B------:R-:W-:Y:S01]  /*11a2e0*/  UMOV UR68, UR13 ;  /* 0x0000000d00447c82 */ /* 0x000fe20008000000 */
[----:B------:R-:W2:Y:S01]  /*11a2f0*/  LDCU.64 UR12, c[0x0][0x398] ;  /* 0x00007300ff0c77ac */ /* 0x000ea20008000a00 */
[----:B------:R-:W-:-:S02]  /*11a300*/  MOV.SPILL R32, UR68 ;  /* 0x0000004400207c02 */ /* 0x000fc40009000f00 */
[----:B------:R-:W4:Y:S03]  /*11a310*/  LDCU.64 UR68, c[0x0][0x398] ;  /* 0x00007300ff4477ac */ /* 0x000f260008000a00 */
[----:B------:R-:W-:-:S04]  /*11a320*/  @P1 LOP3.LUT R19, R19, 0x4, RZ, 0xfc, !PT ;  /* 0x0000000413131812 */ /* 0x000fc800078efcff */
[----:B------:R-:W-:-:S04]  /*11a330*/  LOP3.LUT R19, R19, 0xfffffffd, RZ, 0xc0, !PT ;  /* 0xfffffffd13137812 */ /* 0x000fc800078ec0ff */
[----:B------:R-:W-:Y:S02]  /*11a340*/  @P0 LOP3.LUT R19, R19, 0x2, RZ, 0xfc, !PT ;  /* 0x0000000213130812 */ /* 0x000fe400078efcff */
[----:B------:R-:W-:Y:S01]  /*11a350*/  ISETP.GE.AND P0, PT, R30, UR7, PT ;  /* 0x000000071e007c0c */ /* 0x000fe2000bf06270 */
[----:B------:R-:W1:Y:S01]  /*11a360*/  LDCU.64 UR6, c[0x0][0x398] ;  /* 0x00007300ff0677ac */ /* 0x000e620008000a00 */
[----:B------:R-:W-:Y:S01]  /*11a370*/  VIADD R30, R252, 0xa3 ;  /* 0x000000a3fc1e7836 */ /* 0x000fe20000000000 */
[----:B------:R-:W-:Y:S02]  /*11a380*/  LOP3.LUT R19, R19, 0xfffffffe, RZ, 0xc0, !PT ;  /* 0xfffffffe13137812 */ /* 0x000fe400078ec0ff */
[----:B------:R-:W-:Y:S01]  /*11a390*/  ISETP.LT.AND P1, PT, R134, UR5, !P0 ;  /* 0x0000000586007c0c */ /* 0x000fe2000c721270 */
[----:B------:R-:W1:Y:S01]  /*11a3a0*/  LDCU UR5, c[0x0][0x3b8] ;  /* 0x00007700ff0577ac */ /* 0x000e620008000800 */
[----:B---3--:R-:W-:Y:S02]  /*11a3b0*/  ISETP.LT.AND P2, PT, R132, UR8, !P0 ;  /* 0x0000000884007c0c */ /* 0x008fe4000c741270 */
[----:B------:R-:W-:Y:S01]  /*11a3c0*/  ISETP.GE.AND P0, PT, R31, UR9, PT ;  /* 0x000000091f007c0c */ /* 0x000fe2000bf06270 */
[----:B------:R-:W3:Y:S01]  /*11a3d0*/  LDCU.64 UR8, c[0x0][0x398] ;  /* 0x00007300ff0877ac */ /* 0x000ee20008000a00 */
[----:B------:R-:W-:-:S02]  /*11a3e0*/  IADD3 R31, PT, PT, R252, 0x9d, RZ ;  /* 0x0000009dfc1f7810 */ /* 0x000fc40007ffe0ff */
[----:B----4-:R-:W-:Y:S01]  /*11a3f0*/  MOV R63, UR68 ;  /* 0x00000044003f7c02 */ /* 0x010fe20008000f00 */
[----:B--2---:R-:W-:-:S04]  /*11a400*/  UMOV UR28, UR13 ;  /* 0x0000000d001c7c82 */ /* 0x004fc80008000000 */
[----:B------:R-:W-:Y:S02]  /*11a410*/  @P1 LOP3.LUT R20, R20, 0x80000000, RZ, 0xfc, !PT ;  /* 0x8000000014141812 */ /* 0x000fe400078efcff */
[----:B-1----:R-:W-:Y:S02]  /*11a420*/  ISETP.LT.AND P1, PT, R132, UR10, !P0 ;  /* 0x0000000a84007c0c */ /* 0x002fe4000c721270 */
[----:B------:R-:W-:Y:S02]  /*11a430*/  ISETP.LT.AND P0, PT, R134, UR4, !P0 ;  /* 0x0000000486007c0c */ /* 0x000fe4000c701270 */
[----:B------:R-:W-:Y:S01]  /*11a440*/  LOP3.LUT R20, R20, 0xbfffffff, RZ, 0xc0, !PT ;  /* 0xbfffffff14147812 */ /* 0x000fe200078ec0ff */
[----:B------:R-:W-:Y:S01]  /*11a450*/  IMAD R104, R252, UR5, RZ ;  /* 0x00000005fc687c24 */ /* 0x000fe2000f8e02ff */
[----:B------:R-:W-:Y:S01]  /*11a460*/  @P2 LOP3.LUT R19, R19, 0x1, RZ, 0xfc, !PT ;  /* 0x0000000113132812 */ /* 0x000fe200078efcff */
[----:B---3--:R-:W-:Y:S01]  /*11a470*/  UMOV UR4, UR8 ;  /* 0x0000000800047c82 */ /* 0x008fe20008000000 */
[----:B------:R-:W-:Y:S01]  /*11a480*/  UMOV UR54, UR9 ;  /* 0x0000000900367c82 */ /* 0x000fe20008000000 */
[----:B------:R-:W1:Y:S02]  /*11a490*/  LDCU.64 UR8, c[0x0][0x398] ;  /* 0x00007300ff0877ac */ /* 0x000e640008000a00 */
[----:B------:R-:W-:Y:S02]  /*11a4a0*/  STL [R1+0x4f18], R19 ;  /* 0x004f181301007387 */ /* 0x000fe40000100800 */
[----:B------:R-:W-:-:S02]  /*11a4b0*/  @P1 LOP3.LUT R20, R20, 0x40000000, RZ, 0xfc, !PT ;  /* 0x4000000014141812 */ /* 0x000fc400078efcff */
[----:B------:R-:W-:Y:S02]  /*11a4c0*/  STL [R1+0x1ce8], R104 ;  /* 0x001ce86801007387 */ /* 0x000fe40000100800 */
[----:B------:R-:W-:-:S04]  /*11a4d0*/  LOP3.LUT R20, R20, 0xdfffffff, RZ, 0xc0, !PT ;  /* 0xdfffffff14147812 */ /* 0x000fc800078ec0ff */
[----:B------:R-:W-:Y:S02]  /*11a4e0*/  @P0 LOP3.LUT R20, R20, 0x20000000, RZ, 0xfc, !PT ;  /* 0x2000000014140812 */ /* 0x000fe400078efcff */
[----:B------:R-:W-:Y:S01]  /*11a4f0*/  ISETP.GE.AND P0, PT, R30, UR11, PT ;  /* 0x0000000b1e007c0c */ /* 0x000fe2000bf06270 */
[----:B------:R-:W2:Y:S01]  /*11a500*/  LDCU.64 UR10, c[0x0][0x398] ;  /* 0x00007300ff0a77ac */ /* 0x000ea20008000a00 */
[----:B------:R-:W-:Y:S01]  /*11a510*/  LOP3.LUT R20, R20, 0xefffffff, RZ, 0xc0, !PT ;  /* 0xefffffff14147812 */ /* 0x000fe200078ec0ff */
[----:B------:R-:W-:Y:S01]  /*11a520*/  VIADD R30, R252, 0x97 ;  /* 0x00000097fc1e7836 */ /* 0x000fe20000000000 */
[----:B------:R-:W-:Y:S02]  /*11a530*/  ISETP.LT.AND P1, PT, R132, UR6, !P0 ;  /* 0x0000000684007c0c */ /* 0x000fe4000c721270 */
[----:B------:R-:W-:-:S11]  /*11a540*/  ISETP.LT.AND P0, PT, R134, UR4, !P0 ;  /* 0x0000000486007c0c */ /* 0x000fd6000c701270 */
[----:B------:R-:W-:Y:S01]  /*11a550*/  @P1 LOP3.LUT R20, R20, 0x10000000, RZ, 0xfc, !PT ;  /* 0x1000000014141812 */ /* 0x000fe200078efcff */
[----:B--2---:R-:W-:Y:S01]  /*11a560*/  UMOV UR4, UR10 ;  /* 0x0000000a00047c82 */ /* 0x004fe20008000000 */
[----:B------:R-:W-:Y:S02]  /*11a570*/  UMOV UR52, UR11 ;  /* 0x0000000b00347c82 */ /* 0x000fe40008000000 */
[----:B------:R-:W-:Y:S01]  /*11a580*/  LOP3.LUT R20, R20, 0xf7ffffff, RZ, 0xc0, !PT ;  /* 0xf7ffffff14147812 */ /* 0x000fe200078ec0ff */
[----:B------:R-:W2:Y:S03]  /*11a590*/  LDCU.64 UR10, c[0x0][0x398] ;  /* 0x00007300ff0a77ac */ /* 0x000ea60008000a00 */
[----:B------:R-:W-:Y:S02]  /*11a5a0*/  @P0 LOP3.LUT R20, R20, 0x8000000, RZ, 0xfc, !PT ;  /* 0x0800000014140812 */ /* 0x000fe400078efcff */
[----:B------:R-:W-:Y:S01]  /*11a5b0*/  ISETP.GE.AND P0, PT, R31, UR7, PT ;  /* 0x000000071f007c0c */ /* 0x000fe2000bf06270 */
[----:B------:R-:W3:Y:S01]  /*11a5c0*/  LDCU.64 UR6, c[0x0][0x398] ;  /* 0x00007300ff0677ac */ /* 0x000ee20008000a00 */
[----:B------:R-:W-:-:S02]  /*11a5d0*/  LOP3.LUT R20, R20, 0xfbffffff, RZ, 0xc0, !PT ;  /* 0xfbffffff14147812 */ /* 0x000fc400078ec0ff */
[----:B-1----:R-:W-:Y:S02]  /*11a5e0*/  ISETP.LT.AND P1, PT, R132, UR8, !P0 ;  /* 0x0000000884007c0c */ /* 0x002fe4000c721270 */
[----:B------:R-:W-:Y:S01]  /*11a5f0*/  ISETP.LT.AND P0, PT, R134, UR4, !P0 ;  /* 0x0000000486007c0c */ /* 0x000fe2000c701270 */
[----:B--2---:R-:W-:Y:S01]  /*11a600*/  UMOV UR5, UR11 ;  /* 0x0000000b00057c82 */ /* 0x004fe20008000000 */
[----:B------:R-:W-:Y:S01]  /*11a610*/  UMOV UR18, UR10 ;  /* 0x0000000a00127c82 */ /* 0x000fe20008000000 */
[----:B------:R-:W1:Y:S08]  /*11a620*/  LDCU.64 UR10, c[0x0][0x398] ;  /* 0x00007300ff0a77ac */ /* 0x000e700008000a00 */
[----:B------:R-:W-:-:S04]  /*11a630*/  @P1 LOP3.LUT R20, R20, 0x4000000, RZ, 0xfc, !PT ;  /* 0x0400000014141812 */ /* 0x000fc800078efcff */
[----:B------:R-:W-:-:S04]  /*11a640*/  LOP3.LUT R20, R20, 0xfdffffff, RZ, 0xc0, !PT ;  /* 0xfdffffff14147812 */ /* 0x000fc800078ec0ff */
[----:B------:R-:W-:Y:S02]  /*11a650*/  @P0 LOP3.LUT R20, R20, 0x2000000, RZ, 0xfc, !PT ;  /* 0x0200000014140812 */ /* 0x000fe400078efcff */
[----:B------:R-:W-:Y:S01]  /*11a660*/  ISETP.GE.AND P0, PT, R30, UR9, PT ;  /* 0x000000091e007c0c */ /* 0x000fe2000bf06270 */
[----:B------:R-:W2:Y:S01]  /*11a670*/  LDCU.64 UR8, c[0x0][0x398] ;  /* 0x00007300ff0877ac */ /* 0x000ea20008000a00 */
[----:B------:R-:W-:Y:S01]  /*11a680*/  LOP3.LUT R20, R20, 0xfeffffff, RZ, 0xc0, !PT ;  /* 0xfeffffff14147812 */ /* 0x000fe200078ec0ff */
[----:B------:R-:W-:Y:S01]  /*11a690*/  VIADD R30, R252, 0x91 ;  /* 0x00000091fc1e7836 */ /* 0x000fe20000000000 */
[----:B---3--:R-:W-:Y:S02]  /*11a6a0*/  ISETP.LT.AND P1, PT, R132, UR6, !P0 ;  /* 0x0000000684007c0c */ /* 0x008fe4000c721270 */
[----:B------:R-:W-:-:S11]  /*11a6b0*/  ISETP.LT.AND P0, PT, R134, UR40, !P0 ;  /* 0x0000002886007c0c */ /* 0x000fd6000c701270 */
[----:B------:R-:W-:-:S04]  /*11a6c0*/  @P1 LOP3.LUT R20, R20, 0x1000000, RZ, 0xfc, !PT ;  /* 0x0100000014141812 */ /* 0x000fc800078efcff */
[----:B------:R-:W-:-:S04]  /*11a6d0*/  LOP3.LUT R20, R20, 0xff7fffff, RZ, 0xc0, !PT ;  /* 0xff7fffff14147812 */ /* 0x000fc800078ec0ff */
[----:B------:R-:W-:Y:S02]  /*11a6e0*/  @P0 LOP3.LUT R20, R20, 0x800000, RZ, 0xfc, !PT ;  /* 0x0080000014140812 */ /* 0x000fe400078efcff */
[----:B------:R-:W-:Y:S01]  /*11a6f0*/  ISETP.GE.AND P0, PT, R30, UR7, PT ;  /* 0x000000071e007c0c */ /* 0x000fe2000bf06270 */
[----:B------:R-:W3:Y:S01]  /*11a700*/  LDCU.64 UR6, c[0x0][0x398] ;  /* 0x00007300ff0677ac */ /* 0x000ee20008000a00 */
[----:B------:R-:W-:Y:S02]  /*11a710*/  LOP3.LUT R20, R20, 0xffbfffff, RZ, 0xc0, !PT ;  /* 0xffbfffff14147812 */ /* 0x000fe400078ec0ff */
[----:B--2---:R-:W-:Y:S02]  /*11a720*/  ISETP.LT.AND P1, PT, R132, UR8, !P0 ;  /* 0x0000000884007c0c */ /* 0x004fe4000c721270 */
[----:B------:R-:W-:Y:S01]  /*11a730*/  ISETP.LT.AND P0, PT, R134, UR70, !P0 ;  /* 0x0000004686007c0c */ /* 0x000fe2000c701270 */
[----:B------:R-:W-:Y:S01]  /*11a740*/  UMOV UR70, UR52 ;  /* 0x0000003400467c82 */ /* 0x000fe20008000000 */
[----:B------:R-:W-:-:S09]  /*11a750*/  IADD3 R30, PT, PT, R252, 0x8b, RZ ;  /* 0x0000008bfc1e7810 */ /* 0x000fd20007ffe0ff */
        /* <DEDUP_REMOVED lines=14> */
[----:B------:R-:W-:Y:S01]  /*11a840*/  LOP3.LUT R20, R20, 0xfffbffff, RZ, 0xc0, !PT ;  /* 0xfffbffff14147812 */ /* 0x000fe200078ec0ff */
[----:B------:R-:W-:Y:S01]  /*11a850*/  VIADD R30, R252, 0x7f ;  /* 0x0000007ffc1e7836 */ /* 0x000fe20000000000 */
[----:B--2---:R-:W-:Y:S02]  /*11a860*/  ISETP.LT.AND P1, PT, R132, UR8, !P0 ;  /* 0x0000000884007c0c */ /* 0x004fe4000c721270 */
[----:B------:R-:W-:-:S11]  /*11a870*/  ISETP.LT.AND P0, PT, R134, UR46, !P0 ;  /* 0x0000002e86007c0c */ /* 0x000fd6000c701270 */
[----:B------:R-:W-:-:S04]  /*11a880*/  @P1 LOP3.LUT R20, R20, 0x40000, RZ, 0xfc, !PT ;  /* 0x0004000014141812 */ /* 0x000fc800078efcff */
[----:B------:R-:W-:-:S04]  /*11a890*/  LOP3.LUT R20, R20, 0xfffdffff, RZ, 0xc0, !PT ;  /* 0xfffdffff14147812 */ /* 0x000fc800078ec0ff */
[----:B------:R-:W-:Y:S02]  /*11a8a0*/  @P0 LOP3.LUT R20, R20, 0x20000, RZ, 0xfc, !PT ;  /* 0x0002000014140812 */ /* 0x000fe400078efcff */
[----:B------:R-:W-:Y:S01]  /*11a8b0*/  ISETP.GE.AND P0, PT, R30, UR9, PT ;  /* 0x000000091e007c0c */ /* 0x000fe2000bf06270 */
[----:B------:R-:W2:Y:S01]  /*11a8c0*/  LDCU.64 UR8, c[0x0][0x398] ;  /* 0x00007300ff0877ac */ /* 0x000ea20008000a00 */
[----:B------:R-:W-:Y:S02]  /*11a8d0*/  LOP3.LUT R20, R20, 0xfffeffff, RZ, 0xc0, !PT ;  /* 0xfffeffff14147812 */ /* 0x000fe400078ec0ff */
[----:B---3--:R-:W-:Y:S02]  /*11a8e0*/  ISETP.LT.AND P1, PT, R132, UR6, !P0 ;  /* 0x0000000684007c0c */ /* 0x008fe4000c721270 */
[----:B------:R-:W-:Y:S02]  /*11a8f0*/  ISETP.LT.AND P0, PT, R134, UR32, !P0 ;  /* 0x0000002086007c0c */ /* 0x000fe4000c701270 */
[----:B------:R-:W-:-:S09]  /*11a900*/  IADD3 R30, PT, PT, R252, 0xda, RZ ;  /* 0x000000dafc1e7810 */ /* 0x000fd20007ffe0ff */
[----:B------:R-:W-:Y:S01]  /*11a910*/  @P1 LOP3.LUT R20, R20, 0x10000, RZ, 0xfc, !PT ;  /* 0x0001000014141812 */ /* 0x000fe200078efcff */
[----:B--2---:R-:W-:Y:S01]  /*11a920*/  UMOV UR4, UR8 ;  /* 0x0000000800047c82 */ /* 0x004fe20008000000 */
[----:B------:R-:W-:Y:S02]  /*11a930*/  UMOV UR22, UR9 ;  /* 0x0000000900167c82 */ /* 0x000fe40008000000 */
[----:B------:R-:W-:Y:S01]  /*11a940*/  LOP3.LUT R20, R20, 0xffffbfff, RZ, 0xc0, !PT ;  /* 0xffffbfff14147812 */ /* 0x000fe200078ec0ff */
[----:B------:R-:W2:Y:S03]  /*11a950*/  LDCU.64 UR8, c[0x0][0x398] ;  /* 0x00007300ff0877ac */ /* 0x000ea60008000a00 */
[----:B------:R-:W-:Y:S02]  /*11a960*/  @P0 LOP3.LUT R20, R20, 0x4000, RZ, 0xfc, !PT ;  /* 0x0000400014140812 */ /* 0x000fe400078efcff */
[----:B------:R-:W-:Y:S01]  /*11a970*/  ISETP.GE.AND P0, PT, R30, UR5, PT ;  /* 0x000000051e007c0c */ /* 0x000fe2000bf06270 */
[----:B------:R-:W-:Y:S01]  /*11a980*/  VIADD R30, R252, 0xd4 ;  /* 0x000000d4fc1e7836 */ /* 0x000fe20000000000 */
[----:B------:R-:W-:-:S02]  /*11a990*/  LOP3.LUT R20, R20, 0xffff7fff, RZ, 0xc0, !PT ;  /* 0xffff7fff14147812 */ /* 0x000fc400078ec0ff */
[----:B-1----:R-:W-:Y:S02]  /*11a9a0*/  ISETP.LT.AND P1, PT, R132, UR10, !P0 ;  /* 0x0000000a84007c0c */ /* 0x002fe4000c721270 */
[----:B------:R-:W-:Y:S01]  /*11a9b0*/  ISETP.LT.AND P0, PT, R134, UR4, !P0 ;  /* 0x0000000486007c0c */ /* 0x000fe2000c701270 */
[----:B------:R-:W-:Y:S01]  /*11a9c0*/  UMOV UR4, UR12 ;  /* 0x0000000c00047c82 */ /* 0x000fe20008000000 */
[----:B------:R-:W1:Y:S09]  /*11a9d0*/  LDCU.64 UR12, c[0x0][0x398] ;  /* 0x00007300ff0c77ac */ /* 0x000e720008000a00 */
[----:B------:R-:W-:-:S04]  /*11a9e0*/  @P1 LOP3.LUT R20, R20, 0x8000, RZ, 0xfc, !PT ;  /* 0x0000800014141812 */ /* 0x000fc800078efcff */
[----:B------:R-:W-:-:S04]  /*11a9f0*/  LOP3.LUT R20, R20, 0xffffdfff, RZ, 0xc0, !PT ;  /* 0xffffdfff14147812 */ /* 0x000fc800078ec0ff */
[----:B------:R-:W-:Y:S01]  /*11aa00*/  @P0 LOP3.LUT R20, R20, 0x2000, RZ, 0xfc, !PT ;  /* 0x0000200014140812 */ /* 0x000fe200078efcff */
[----:B-1----:R-:W-:Y:S01]  /*11aa10*/  UMOV UR40, UR13 ;  /* 0x0000000d00287c82 */ /* 0x002fe20008000000 */
[----:B------:R-:W-:Y:S01]  /*11aa20*/  ISETP.GE.AND P0, PT, R30, UR11, PT ;  /* 0x0000000b1e007c0c */ /* 0x000fe2000bf06270 */
[----:B------:R-:W1:Y:S01]  /*11aa30*/  LDCU.64 UR10, c[0x0][0x398] ;  /* 0x00007300ff0a77ac */ /* 0x000e620008000a00 */
[----:B------:R-:W-:Y:S01]  /*11aa40*/  LOP3.LUT R20, R20, 0xffffefff, RZ, 0xc0, !PT ;  /* 0xffffefff14147812 */ /* 0x000fe200078ec0ff */
[----:B------:R-:W-:Y:S01]  /*11aa50*/  VIADD R30, R252, 0xce ;  /* 0x000000cefc1e7836 */ /* 0x000fe20000000000 */
[----:B--2---:R-:W-:Y:S02]  /*11aa60*/  ISETP.LT.AND P1, PT, R132, UR8, !P0 ;  /* 0x0000000884007c0c */ /* 0x004fe4000c721270 */
[----:B------:R-:W-:Y:S01]  /*11aa70*/  ISETP.LT.AND P0, PT, R134, UR4, !P0 ;  /* 0x0000000486007c0c */ /* 0x000fe2000c701270 */
[----:B------:R-:W-:Y:S01]  /*11aa80*/  UMOV UR4, UR12 ;  /* 0x0000000c00047c82 */ /* 0x000fe20008000000 */
[----:B------:R-:W2:Y:S09]  /*11aa90*/  LDCU.64 UR12, c[0x0][0x398] ;  /* 0x00007300ff0c77ac */ /* 0x000eb20008000a00 */
[----:B------:R-:W-:-:S04]  /*11aaa0*/  @P1 LOP3.LUT R20, R20, 0x1000, RZ, 0xfc, !PT ;  /* 0x0000100014141812 */ /* 0x000fc800078efcff */
[----:B------:R-:W-:-:S04]  /*11aab0*/  LOP3.LUT R20, R20, 0xfffff7ff, RZ, 0xc0, !PT ;  /* 0xfffff7ff14147812 */ /* 0x000fc800078ec0ff */
[----:B------:R-:W-:Y:S01]  /*11aac0*/  @P0 LOP3.LUT R20, R20, 0x800, RZ, 0xfc, !PT ;  /* 0x0000080014140812 */ /* 0x000fe200078efcff */
[----:B--2---:R-:W-:Y:S01]  /*11aad0*/  UMOV UR44, UR13 ;  /* 0x0000000d002c7c82 */ /* 0x004fe20008000000 */
[----:B------:R-:W-:Y:S01]  /*11aae0*/  ISETP.GE.AND P0, PT, R30, UR9, PT ;  /* 0x000000091e007c0c */ /* 0x000fe2000bf06270 */
[----:B------:R-:W2:Y:S01]  /*11aaf0*/  LDCU.64 UR8, c[0x0][0x398] ;  /* 0x00007300ff0877ac */ /* 0x000ea20008000a00 */
[----:B------:R-:W-:Y:S02]  /*11ab00*/  LOP3.LUT R20, R20, 0xfffffbff, RZ, 0xc0, !PT ;  /* 0xfffffbff14147812 */ /* 0x000fe400078ec0ff */
[----:B-1----:R-:W-:Y:S02]  /*11ab10*/  ISETP.LT.AND P1, PT, R132, UR10, !P0 ;  /* 0x0000000a84007c0c */ /* 0x002fe4000c721270 */
        /* <DEDUP_REMOVED lines=8> */
[----:B------:R-:W3:Y:S01]  /*11aba0*/  LDCU.64 UR10, c[0x0][0x398] ;  /* 0x00007300ff0a77ac */ /* 0x000ee20008000a00 */
[----:B------:R-:W-:Y:S01]  /*11abb0*/  LOP3.LUT R20, R20, 0xfffffeff, RZ, 0xc0, !PT ;  /* 0xfffffeff14147812 */ /* 0x000fe200078ec0ff */
[----:B------:R-:W-:Y:S01]  /*11abc0*/  VIADD R30, R252, 0xc2 ;  /* 0x000000c2fc1e7836 */ /* 0x000fe20000000000 */
[----:B--2---:R-:W-:Y:S01]  /*11abd0*/  ISETP.LT.AND P1, PT, R132, UR8, !P0 ;  /* 0x0000000884007c0c */ /* 0x004fe2000c721270 */
[----:B-1----:R-:W-:Y:S01]  /*11abe0*/  UMOV UR56, UR13 ;  /* 0x0000000d00387c82 */ /* 0x002fe20008000000 */
        /* <DEDUP_REMOVED lines=11> */
[----:B---3--:R-:W-:Y:S02]  /*11aca0*/  ISETP.LT.AND P1, PT, R132, UR10, !P0 ;  /* 0x0000000a84007c0c */ /* 0x008fe4000c721270 */
        /* <DEDUP_REMOVED lines=33> */
[----:B------:R-:W-:Y:S01]  /*11aec0*/  VIADD R30, R252, 0xaa ;  /* 0x000000aafc1e7836 */ /* 0x000fe20000000000 */
[----:B------:R-:W-:Y:S02]  /*11aed0*/  LOP3.LUT R20, R20, 0xfffffffe, RZ, 0xc0, !PT ;  /* 0xfffffffe14147812 */ /* 0x000fe400078ec0ff */
[----:B---3--:R-:W-:Y:S02]  /*11aee0*/  ISETP.LT.AND P1, PT, R132, UR8, !P0 ;  /* 0x0000000884007c0c */ /* 0x008fe4000c721270 */
[----:B------:R-:W-:Y:S01]  /*11aef0*/  ISETP.LT.AND P0, PT, R134, UR4, !P0 ;  /* 0x0000000486007c0c */ /* 0x000fe2000c701270 */
[----:B------:R-:W-:Y:S01]  /*11af00*/  UMOV UR4, UR12 ;  /* 0x0000000c00047c82 */ /* 0x000fe20008000000 */
[----:B------:R-:W2:Y:S09]  /*11af10*/  LDCU.64 UR12, c[0x0][0x398] ;  /* 0x00007300ff0c77ac */ /* 0x000eb20008000a00 */
[----:B------:R-:W-:-:S02]  /*11af20*/  @P1 LOP3.LUT R20, R20, 0x1, RZ, 0xfc, !PT ;  /* 0x0000000114141812 */ /* 0x000fc400078efcff */
[----:B------:R-:W-:Y:S02]  /*11af30*/  @P0 LOP3.LUT R21, R21, 0x80000000, RZ, 0xfc, !PT ;  /* 0x8000000015150812 */ /* 0x000fe400078efcff */
[----:B------:R-:W-:Y:S01]  /*11af40*/  ISETP.GE.AND P0, PT, R30, UR9, PT ;  /* 0x000000091e007c0c */ /* 0x000fe2000bf06270 */
[----:B------:R-:W3:Y:S01]  /*11af50*/  LDCU.64 UR8, c[0x0][0x398] ;  /* 0x00007300ff0877ac */ /* 0x000ee20008000a00 */
[----:B------:R-:W-:Y:S01]  /*11af60*/  LOP3.LUT R21, R21, 0xbfffffff, RZ, 0xc0, !PT ;  /* 0xbfffffff15157812 */ /* 0x000fe200078ec0ff */
[----:B------:R-:W-:Y:S01]  /*11af70*/  STL [R1+0x4f1c], R20 ;  /* 0x004f1c1401007387 */ /* 0x000fe20000100800 */
[----:B-1----:R-:W-:Y:S01]  /*11af80*/  ISETP.LT.AND P1, PT, R132, UR10, !P0 ;  /* 0x0000000a84007c0c */ /* 0x002fe2000c721270 */
[----:B--2---:R-:W-:Y:S01]  /*11af90*/  UMOV UR42, UR13 ;  /* 0x0000000d002a7c82 */ /* 0x004fe20008000000 */
        /* <DEDUP_REMOVED lines=11> */
[----:B---3--:R-:W-:Y:S01]  /*11b050*/  ISETP.LT.AND P1, PT, R132, UR8, !P0 ;  /* 0x0000000884007c0c */ /* 0x008fe2000c721270 */
        /* <DEDUP_REMOVED lines=23> */
[----:B-1----:R-:W-:Y:S01]  /*11b1d0*/  ISETP.LT.AND P1, PT, R132, UR8, !P0 ;  /* 0x0000000884007c0c */ /* 0x002fe2000c721270 */
[----:B------:R-:W-:Y:S01]  /*11b1e0*/  UMOV UR16, UR12 ;  /* 0x0000000c00107c82 */ /* 0x000fe20008000000 */
[----:B------:R-:W-:Y:S01]  /*11b1f0*/  ISETP.LT.AND P0, PT, R134, UR4, !P0 ;  /* 0x0000000486007c0c */ /* 0x000fe2000c701270 */
[----:B------:R-:W1:Y:S01]  /*11b200*/  LDCU.64 UR12, c[0x0][0x398] ;  /* 0x00007300ff0c77ac */ /* 0x000e620008000a00 */
[----:B------:R-:W-:-:S09]  /*11b210*/  IADD3 R30, PT, PT, R252, 0x92, RZ ;  /* 0x00000092fc1e7810 */ /* 0x000fd20007ffe0ff */
        /* <DEDUP_REMOVED lines=25> */
[----:B------:R-:W-:Y:S02]  /*11b3b0*/  ISETP.LT.AND P0, PT, R134, UR48, !P0 ;  /* 0x0000003086007c0c */ /* 0x000fe4000c701270 */
        /* <DEDUP_REMOVED lines=29> */
[----:B------:R-:W-:Y:S02]  /*11b590*/  LOP3.LUT R21, R21, 0xffffefff, RZ, 0xc0, !PT ;  /* 0xffffefff15157812 */ /* 0x000fe400078ec0ff */
[----:B--2---:R-:W-:Y:S02]  /*11b5a0*/  ISETP.LT.AND P1, PT, R132, UR10, !P0 ;  /* 0x0000000a84007c0c */ /* 0x004fe4000c721270 */
[----:B------:R-:W-:Y:S01]  /*11b5b0*/  ISETP.LT.AND P0, PT, R134, UR4, !P0 ;  /* 0x0000000486007c0c */ /* 0x000fe2000c701270 */
[----:B------:R-:W-:Y:S01]  /*11b5c0*/  UMOV UR4, UR38 ;  /* 0x0000002600047c82 */ /* 0x000fe20008000000 */
[----:B------:R-:W-:Y:S01]  /*11b5d0*/  IADD3 R30, PT, PT, R252, 0xcf, RZ ;  /* 0x000000cffc1e7810 */ /* 0x000fe20007ffe0ff */
[----:B------:R-:W2:Y:S08]  /*11b5e0*/  LDCU.64 UR38, c[0x0][0x398] ;  /* 0x00007300ff2677ac */ /* 0x000eb00008000a00 */
[----:B------:R-:W-:-:S04]  /*11b5f0*/  @P1 LOP3.LUT R21, R21, 0x1000, RZ, 0xfc, !PT ;  /* 0x0000100015151812 */ /* 0x000fc800078efcff */
[----:B------:R-:W-:-:S04]  /*11b600*/  LOP3.LUT R21, R21, 0xfffff7ff, RZ, 0xc0, !PT ;  /* 0xfffff7ff15157812 */ /* 0x000fc800078ec0ff */
[----:B------:R-:W-:Y:S02]  /*11b610*/  @P0 LOP3.LUT R21, R21, 0x800, RZ, 0xfc, !PT ;  /* 0x0000080015150812 */ /* 0x000fe400078efcff */
[----:B------:R-:W-:Y:S01]  /*11b620*/  ISETP.GE.AND P0, PT, R30, UR11, PT ;  /* 0x0000000b1e007c0c */ /* 0x000fe2000bf06270 */
[----:B------:R-:W3:Y:S01]  /*11b630*/  LDCU.64 UR10, c[0x0][0x398] ;  /* 0x00007300ff0a77ac */ /* 0x000ee20008000a00 */
[----:B------:R-:W-:Y:S01]  /*11b640*/  LOP3.LUT R21, R21, 0xfffffbff, RZ, 0xc0, !PT ;  /* 0xfffffbff15157812 */ /* 0x000fe200078ec0ff */
[----:B------:R-:W-:Y:S01]  /*11b650*/  VIADD R30, R252, 0xc9 ;  /* 0x000000c9fc1e7836 */ /* 0x000fe20000000000 */
[----:B-1----:R-:W-:Y:S01]  /*11b660*/  ISETP.LT.AND P1, PT, R132, UR12, !P0 ;  /* 0x0000000c84007c0c */ /* 0x002fe2000c721270 */
[----:B--2---:R-:W-:Y:S01]  /*11b670*/  UMOV UR34, UR39 ;  /* 0x0000002700227c82 */ /* 0x004fe20008000000 */
        /* <DEDUP_REMOVED lines=57> */
[----:B------:R-:W-:Y:S02]  /*11ba10*/  IADD3 R30, PT, PT, R252, 0xab, RZ ;  /* 0x000000abfc1e7810 */ /* 0x000fe40007ffe0ff */
[----:B-1----:R-:W-:Y:S02]  /*11ba20*/  ISETP.LT.AND P1, PT, R132, UR10, !P0 ;  /* 0x0000000a84007c0c */ /* 0x002fe4000c721270 */
[----:B------:R-:W-:Y:S01]  /*11ba30*/  ISETP.LT.AND P0, PT, R134, UR4, !P0 ;  /* 0x0000000486007c0c */ /* 0x000fe2000c701270 */
[----:B------:R-:W-:Y:S01]  /*11ba40*/  UMOV UR4, UR38 ;  /* 0x0000002600047c82 */ /* 0x000fe20008000000 */
[----:B------:R-:W-:Y:S01]  /*11ba50*/  LOP3.LUT R21, R21, 0xfffffffe, RZ, 0xc0, !PT ;  /* 0xfffffffe15157812 */ /* 0x000fe200078ec0ff */
[----:B------:R-:W1:Y:S08]  /*11ba60*/  LDCU.64 UR38, c[0x0][0x398] ;  /* 0x00007300ff2677ac */ /* 0x000e700008000a00 */
[----:B------:R-:W-:-:S02]  /*11ba70*/  @P1 LOP3.LUT R21, R21, 0x1, RZ, 0xfc, !PT ;  /* 0x0000000115151812 */ /* 0x000fc400078efcff */
[----:B------:R-:W-:Y:S02]  /*11ba80*/  @P0 LOP3.LUT R18, R18, 0x80000000, RZ, 0xfc, !PT ;  /* 0x8000000012120812 */ /* 0x000fe400078efcff */
[----:B------:R-:W-:Y:S01]  /*11ba90*/  ISETP.GE.AND P0, PT, R30, UR11, PT ;  /* 0x0000000b1e007c0c */ /* 0x000fe2000bf06270 */
[----:B------:R-:W3:Y:S01]  /*11baa0*/  LDCU.64 UR10, c[0x0][0x398] ;  /* 0x00007300ff0a77ac */ /* 0x000ee20008000a00 */
[----:B------:R-:W-:Y:S01]  /*11bab0*/  LOP3.LUT R18, R18, 0xbfffffff, RZ, 0xc0, !PT ;  /* 0xbfffffff12127812 */ /* 0x000fe200078ec0ff */
[----:B------:R-:W-:Y:S01]  /*11bac0*/  VIADD R30, R252, 0xa5 ;  /* 0x000000a5fc1e7836 */ /* 0x000fe20000000000 */
[----:B--2---:R-:W-:Y:S01]  /*11bad0*/  ISETP.LT.AND P1, PT, R132, UR12, !P0 ;  /* 0x0000000c84007c0c */ /* 0x004fe2000c721270 */
[----:B------:R-:W-:Y:S01]  /*11bae0*/  STL [R1+0x4f20], R21 ;  /* 0x004f201501007387 */ /* 0x000fe20000100800 */
[----:B------:R-:W-:Y:S01]  /*11baf0*/  ISETP.LT.AND P0, PT, R134, UR4, !P0 ;  /* 0x0000000486007c0c */ /* 0x000fe2000c701270 */
[----:B-1----:R-:W-:Y:S01]  /*11bb00*/  UMOV UR4, UR38 ;  /* 0x0000002600047c82 */ /* 0x002fe20008000000 */
        /* <DEDUP_REMOVED lines=21> */
[----:B--2---:R-:W-:Y:S01]  /*11bc60*/  ISETP.LT.AND P1, PT, R132, UR12, !P0 ;  /* 0x0000000c84007c0c */ /* 0x004fe2000c721270 */
[----:B------:R-:W-:Y:S01]  /*11bc70*/  UMOV UR38, UR50 ;  /* 0x0000003200267c82 */ /* 0x000fe20008000000 */
[----:B------:R-:W-:Y:S01]  /*11bc80*/  ISETP.LT.AND P0, PT, R134, UR4, !P0 ;  /* 0x0000000486007c0c */ /* 0x000fe2000c701270 */
[----:B------:R-:W-:Y:S01]  /*11bc90*/  UMOV UR4, UR39 ;  /* 0x0000002700047c82 */ /* 0x000fe20008000000 */
[----:B------:R-:W-:Y:S01]  /*11bca0*/  IADD3 R30, PT, PT, R252, 0x99, RZ ;  /* 0x00000099fc1e7810 */ /* 0x000fe20007ffe0ff */
[----:B------:R-:W-:Y:S01]  /*11bcb0*/  UMOV UR39, UR36 ;  /* 0x0000002400277c82 */ /* 0x000fe20008000000 */
[----:B------:R-:W2:Y:S01]  /*11bcc0*/  LDCU.64 UR36, c[0x0][0x398] ;  /* 0x00007300ff2477ac */ /* 0x000ea20008000a00 */
[----:B------:R-:W3:Y:S06]  /*11bcd0*/  LDCU.64 UR50, c[0x0][0x398] ;  /* 0x00007300ff3277ac */ /* 0x000eec0008000a00 */
[----:B------:R-:W-:-:S04]  /*11bce0*/  @P1 LOP3.LUT R18, R18, 0x4000000, RZ, 0xfc, !PT ;  /* 0x0400000012121812 */ /* 0x000fc800078efcff */
[----:B------:R-:W-:-:S04]  /*11bcf0*/  LOP3.LUT R18, R18, 0xfdffffff, RZ, 0xc0, !PT ;  /* 0xfdffffff12127812 */ /* 0x000fc800078ec0ff */
[----:B------:R-:W-:Y:S02]  /*11bd00*/  @P0 LOP3.LUT R18, R18, 0x2000000, RZ, 0xfc, !PT ;  /* 0x0200000012120812 */ /* 0x000fe400078efcff */
[----:B------:R-:W-:Y:S01]  /*11bd10*/  ISETP.GE.AND P0, PT, R30, UR13, PT ;  /* 0x0000000d1e007c0c */ /* 0x000fe2000bf06270 */
[----:B------:R-:W4:Y:S01]  /*11bd20*/  LDCU.64 UR12, c[0x0][0x398] ;  /* 0x00007300ff0c77ac */ /* 0x000f220008000a00 */
[----:B------:R-:W-:Y:S01]  /*11bd30*/  LOP3.LUT R18, R18, 0xfeffffff, RZ, 0xc0, !PT ;  /* 0xfeffffff12127812 */ /* 0x000fe200078ec0ff */
[----:B------:R-:W-:Y:S01]  /*11bd40*/  VIADD R30, R252, 0x93 ;  /* 0x00000093fc1e7836 */ /* 0x000fe20000000000 */
[----:B-1----:R-:W-:Y:S02]  /*11bd50*/  ISETP.LT.AND P1, PT, R132, UR10, !P0 ;  /* 0x0000000a84007c0c */ /* 0x002fe4000c721270 */
[----:B------:R-:W-:-:S11]  /*11bd60*/  ISETP.LT.AND P0, PT, R134, UR5, !P0 ;  /* 0x0000000586007c0c */ /* 0x000fd6000c701270 */
[----:B------:R-:W-:-:S04]  /*11bd70*/  @P1 LOP3.LUT R18, R18, 0x1000000, RZ, 0xfc, !PT ;  /* 0x0100000012121812 */ /* 0x000fc800078efcff */
[----:B------:R-:W-:-:S04]  /*11bd80*/  LOP3.LUT R18, R18, 0xff7fffff, RZ, 0xc0, !PT ;  /* 0xff7fffff12127812 */ /* 0x000fc800078ec0ff */
[----:B------:R-:W-:Y:S02]  /*11bd90*/  @P0 LOP3.LUT R18, R18, 0x800000, RZ, 0xfc, !PT ;  /* 0x0080000012120812 */ /* 0x000fe400078efcff */
[----:B------:R-:W-:Y:S01]  /*11bda0*/  ISETP.GE.AND P0, PT, R30, UR11, PT ;  /* 0x0000000b1e007c0c */ /* 0x000fe2000bf06270 */
[----:B------:R-:W1:Y:S01]  /*11bdb0*/  LDCU.64 UR10, c[0x0][0x398] ;  /* 0x00007300ff0a77ac */ /* 0x000e620008000a00 */
[----:B------:R-:W-:Y:S01]  /*11bdc0*/  LOP3.LUT R18, R18, 0xffbfffff, RZ, 0xc0, !PT ;  /* 0xffbfffff12127812 */ /* 0x000fe200078ec0ff */
[----:B------:R-:W-:Y:S01]  /*11bdd0*/  VIADD R30, R252, 0x8d ;  /* 0x0000008dfc1e7836 */ /* 0x000fe20000000000 */
[----:B--2---:R-:W-:Y:S02]  /*11bde0*/  ISETP.LT.AND P1, PT, R132, UR36, !P0 ;  /* 0x0000002484007c0c */ /* 0x004fe4000c721270 */
[----:B----4-:R-:W-:-:S11]  /*11bdf0*/  ISETP.LT.AND P0, PT, R134, UR12, !P0 ;  /* 0x0000000c86007c0c */ /* 0x010fd6000c701270 */
[----:B------:R-:W-:-:S04]  /*11be00*/  @P1 LOP3.LUT R18, R18, 0x400000, RZ, 0xfc, !PT ;  /* 0x0040000012121812 */ /* 0x000fc800078efcff */
[----:B------:R-:W-:-:S04]  /*11be10*/  LOP3.LUT R18, R18, 0xffdfffff, RZ, 0xc0, !PT ;  /* 0xffdfffff12127812 */ /* 0x000fc800078ec0ff */
[----:B------:R-:W-:Y:S02]  /*11be20*/  @P0 LOP3.LUT R18, R18, 0x200000, RZ, 0xfc, !PT ;  /* 0x0020000012120812 */ /* 0x000fe400078efcff */
[----:B------:R-:W-:Y:S01]  /*11be30*/  ISETP.GE.AND P0, PT, R30, UR37, PT ;  /* 0x000000251e007c0c */ /* 0x000fe2000bf06270 */
[----:B------:R-:W2:Y:S01]  /*11be40*/  LDCU.64 UR36, c[0x0][0x398] ;  /* 0x00007300ff2477ac */ /* 0x000ea20008000a00 */
[----:B------:R-:W-:Y:S02]  /*11be50*/  LOP3.LUT R18, R18, 0xffefffff, RZ, 0xc0, !PT ;  /* 0xffefffff12127812 */ /* 0x000fe400078ec0ff */
[----:B-1----:R-:W-:Y:S02]  /*11be60*/  ISETP.LT.AND P1, PT, R132, UR10, !P0 ;  /* 0x0000000a84007c0c */ /* 0x002fe4000c721270 */
[----:B------:R-:W-:Y:S01]  /*11be70*/  ISETP.LT.AND P0, PT, R134, UR62, !P0 ;  /* 0x0000003e86007c0c */ /* 0x000fe2000c701270 */
[----:B------:R-:W-:Y:S01]  /*11be80*/  UMOV UR62, UR74 ;  /* 0x0000004a003e7c82 */ /* 0x000fe20008000000 */
[----:B------:R-:W-:-:S09]  /*11be90*/  IADD3 R30, PT, PT, R252, 0x87, RZ ;  /* 0x00000087fc1e7810 */ /* 0x000fd20007ffe0ff */
[----:B------:R-:W-:-:S04]  /*11bea0*/  @P1 LOP3.LUT R18, R18, 0x100000, RZ, 0xfc, !PT ;  /* 0x0010000012121812 */ /* 0x000fc800078efcff */
[----:B------:R-:W-:-:S04]  /*11beb0*/  LOP3.LUT R18, R18, 0xfff7ffff, RZ, 0xc0, !PT ;  /* 0xfff7ffff12127812 */ /* 0x000fc800078ec0ff */
[----:B------:R-:W-:Y:S02]  /*11bec0*/  @P0 LOP3.LUT R18, R18, 0x80000, RZ, 0xfc, !PT ;  /* 0x0008000012120812 */ /* 0x000fe400078efcff */
[----:B------:R-:W-:Y:S01]  /*11bed0*/  ISETP.GE.AND P0, PT, R30, UR11, PT ;  /* 0x0000000b1e007c0c */ /* 0x000fe2000bf06270 */
[----:B------:R-:W1:Y:S01]  /*11bee0*/  LDCU.64 UR10, c[0x0][0x398] ;  /* 0x00007300ff0a77ac */ /* 0x000e620008000a00 */
[----:B------:R-:W-:Y:S01]  /*11bef0*/  LOP3.LUT R18, R18, 0xfffbffff, RZ, 0xc0, !PT ;  /* 0xfffbffff12127812 */ /* 0x000fe200078ec0ff */
[----:B------:R-:W-:Y:S01]  /*11bf00*/  VIADD R30, R252, 0x81 ;  /* 0x00000081fc1e7836 */ /* 0x000fe20000000000 */
[----:B------:R-:W-:Y:S02]  /*11bf10*/  ISETP.LT.AND P1, PT, R132, UR76, !P0 ;  /* 0x0000004c84007c0c */ /* 0x000fe4000c721270 */
[----:B---3--:R-:W-:-:S11]  /*11bf20*/  ISETP.LT.AND P0, PT, R134, UR50, !P0 ;  /* 0x0000003286007c0c */ /* 0x008fd6000c701270 */
[----:B------:R-:W-:-:S04]  /*11bf30*/  @P1 LOP3.LUT R18, R18, 0x40000, RZ, 0xfc, !PT ;  /* 0x0004000012121812 */ /* 0x000fc800078efcff */
[----:B------:R-:W-:-:S04]  /*11bf40*/  LOP3.LUT R18, R18, 0xfffdffff, RZ, 0xc0, !PT ;  /* 0xfffdffff12127812 */ /* 0x000fc800078ec0ff */
[----:B------:R-:W-:Y:S02]  /*11bf50*/  @P0 LOP3.LUT R18, R18, 0x20000, RZ, 0xfc, !PT ;  /* 0x0002000012120812 */ /* 0x000fe400078efcff */
[----:B------:R-:W-:Y:S01]  /*11bf60*/  ISETP.GE.AND P0, PT, R30, UR77, PT ;  /* 0x0000004d1e007c0c */ /* 0x000fe2000bf06270 */
[----:B------:R-:W-:Y:S01]  /*11bf70*/  VIADD R30, R252, 0xf3 ;  /* 0x000000f3fc1e7836 */ /* 0x000fe20000000000 */
[----:B------:R-:W-:Y:S01]  /*11bf80*/  LOP3.LUT R18, R18, 0xfffeffff, RZ, 0xc0, !PT ;  /* 0xfffeffff12127812 */ /* 0x000fe200078ec0ff */
[----:B------:R-:W3:Y:S01]  /*11bf90*/  LDCU.64 UR76, c[0x0][0x398] ;  /* 0x00007300ff4c77ac */ /* 0x000ee20008000a00 */
[----:B-1----:R-:W-:Y:S02]  /*11bfa0*/  ISETP.LT.AND P1, PT, R132, UR10, !P0 ;  /* 0x0000000a84007c0c */ /* 0x002fe4000c721270 */
[----:B--2---:R-:W-:Y:S01]  /*11bfb0*/  ISETP.LT.AND P0, PT, R134, UR36, !P0 ;  /* 0x0000002486007c0c */ /* 0x004fe2000c701270 */
[----:B------:R-:W-:Y:S01]  /*11bfc0*/  UMOV UR36, UR69 ;  /* 0x0000004500247c82 */ /* 0x000fe20008000000 */
[----:B------:R-:W1:Y:S09]  /*11bfd0*/  LDCU.64 UR68, c[0x0][0x398] ;  /* 0x00007300ff4477ac */ /* 0x000e720008000a00 */
[----:B------:R-:W-:-:S04]  /*11bfe0*/  @P1 LOP3.LUT R18, R18, 0x10000, RZ, 0xfc, !PT ;  /* 0x0001000012121812 */ /* 0x000fc800078efcff */
[----:B------:R-:W-:-:S04]  /*11bff0*/  LOP3.LUT R18, R18, 0xffffbfff, RZ, 0xc0, !PT ;  /* 0xffffbfff12127812 */ /* 0x000fc800078ec0ff */
[----:B------:R-:W-:Y:S01]  /*11c000*/  @P0 LOP3.LUT R18, R18, 0x4000, RZ, 0xfc, !PT ;  /* 0x0000400012120812 */ /* 0x000fe200078efcff */
[----:B-1----:R-:W-:Y:S01]  /*11c010*/  IMAD.U32 R47, RZ, RZ, UR69 ;  /* 0x00000045ff2f7e24 */ /* 0x002fe2000f8e00ff */
[----:B------:R-:W-:Y:S01]  /*11c020*/  UMOV UR12, UR68 ;  /* 0x00000044000c7c82 */ /* 0x000fe20008000000 */
[----:B------:R-:W1:Y:S01]  /*11c030*/  LDCU.64 UR68, c[0x0][0x398] ;  /* 0x00007300ff4477ac */ /* 0x000e620008000a00 */
[----:B------:R-:W-:Y:S01]  /*11c040*/  ISETP.GE.AND P0, PT, R30, UR36, PT ;  /* 0x000000241e007c0c */ /* 0x000fe2000bf06270 */
[----:B------:R-:W-:Y:S01]  /*11c050*/  VIADD R30, R252, 0x100 ;  /* 0x00000100fc1e7836 */ /* 0x000fe20000000000 */
[----:B------:R-:W-:Y:S02]  /*11c060*/  LOP3.LUT R18, R18, 0xffff7fff, RZ, 0xc0, !PT ;  /* 0xffff7fff12127812 */ /* 0x000fe400078ec0ff */
[----:B------:R-:W-:Y:S01]  /*11c070*/  ISETP.LT.AND P1, PT, R132, UR12, !P0 ;  /* 0x0000000c84007c0c */ /* 0x000fe2000c721270 */
[----:B-1----:R-:W-:Y:S01]  /*11c080*/  UMOV UR10, UR68 ;  /* 0x00000044000a7c82 */ /* 0x002fe20008000000 */
[----:B------:R-:W-:Y:S01]  /*11c090*/  UMOV UR5, UR69 ;  /* 0x0000004500057c82 */ /* 0x000fe20008000000 */
[----:B------:R-:W1:Y:S01]  /*11c0a0*/  LDCU.64 UR68, c[0x0][0x398] ;  /* 0x00007300ff4477ac */ /* 0x000e620008000a00 */
[----:B------:R-:W-:-:S09]  /*11c0b0*/  ISETP.LT.AND P0, PT, R134, UR10, !P0 ;  /* 0x0000000a86007c0c */ /* 0x000fd2000c701270 */
[----:B------:R-:W-:-:S04]  /*11c0c0*/  @P1 LOP3.LUT R18, R18, 0x8000, RZ, 0xfc, !PT ;  /* 0x0000800012121812 */ /* 0x000fc800078efcff */
[----:B------:R-:W-:-:S04]  /*11c0d0*/  LOP3.LUT R18, R18, 0xffffefff, RZ, 0xc0, !PT ;  /* 0xffffefff12127812 */ /* 0x000fc800078ec0ff */
[----:B------:R-:W-:Y:S02]  /*11c0e0*/  @P0 LOP3.LUT R18, R18, 0x1000, RZ, 0xfc, !PT ;  /* 0x0000100012120812 */ /* 0x000fe400078efcff */
[----:B---3--:R-:W-:Y:S01]  /*11c0f0*/  ISETP.GE.AND P0, PT, R30, UR77, PT ;  /* 0x0000004d1e007c0c */ /* 0x008fe2000bf06270 */
[----:B------:R-:W-:Y:S01]  /*11c100*/  VIADD R30, R252, 0x101 ;  /* 0x00000101fc1e7836 */ /* 0x000fe20000000000 */
[----:B-1----:R-:W-:Y:S01]  /*11c110*/  MOV R62, UR69 ;  /* 0x00000045003e7c02 */ /* 0x002fe20008000f00 */
[----:B------:R-:W-:Y:S01]  /*11c120*/  UMOV UR12, UR68 ;  /* 0x00000044000c7c82 */ /* 0x000fe20008000000 */
[----:B------:R-:W1:Y:S01]  /*11c130*/  LDCU.64 UR68, c[0x0][0x398] ;  /* 0x00007300ff4477ac */ /* 0x000e620008000a00 */
[----:B------:R-:W-:Y:S02]  /*11c140*/  ISETP.LT.AND P1, PT, R132, UR12, !P0 ;  /* 0x0000000c84007c0c */ /* 0x000fe4000c721270 */
[----:B------:R-:W-:-:S11]  /*11c150*/  LOP3.LUT R18, R18, 0xffffdfff, RZ, 0xc0, !PT ;  /* 0xffffdfff12127812 */ /* 0x000fd600078ec0ff */
[----:B------:R-:W-:Y:S01]  /*11c160*/  @P1 LOP3.LUT R18, R18, 0x2000, RZ, 0xfc, !PT ;  /* 0x0000200012121812 */ /* 0x000fe200078efcff */
[----:B-1----:R-:W-:Y:S01]  /*11c170*/  IMAD.U32 R64, RZ, RZ, UR69 ;  /* 0x00000045ff407e24 */ /* 0x002fe2000f8e00ff */
[----:B------:R-:W-:Y:S01]  /*11c180*/  UMOV UR10, UR68 ;  /* 0x00000044000a7c82 */ /* 0x000fe20008000000 */
[----:B------:R-:W1:Y:S01]  /*11c190*/  LDCU.64 UR68, c[0x0][0x398] ;  /* 0x00007300ff4477ac */ /* 0x000e620008000a00 */
[----:B------:R-:W-:Y:S02]  /*11c1a0*/  ISETP.LT.AND P0, PT, R134, UR10, !P0 ;  /* 0x0000000a86007c0c */ /* 0x000fe4000c701270 */
[----:B------:R-:W-:Y:S01]  /*11c1b0*/  LOP3.LUT R18, R18, 0xfffffbff, RZ, 0xc0, !PT ;  /* 0xfffffbff12127812 */ /* 0x000fe200078ec0ff */
[----:B------:R-:W-:-:S10]  /*11c1c0*/  UMOV UR10, UR38 ;  /* 0x00000026000a7c82 */ /* 0x000fd40008000000 */
[----:B------:R-:W-:Y:S01]  /*11c1d0*/  @P0 LOP3.LUT R18, R18, 0x400, RZ, 0xfc, !PT ;  /* 0x0000040012120812 */ /* 0x000fe200078efcff */
[----:B-1----:R-:W-:Y:S01]  /*11c1e0*/  UMOV UR50, UR69 ;  /* 0x0000004500327c82 */ /* 0x002fe20008000000 */
[----:B------:R-:W-:Y:S01]  /*11c1f0*/  UMOV UR12, UR68 ;  /* 0x00000044000c7c82 */ /* 0x000fe20008000000 */
[----:B------:R-:W1:Y:S01]  /*11c200*/  LDCU.64 UR68, c[0x0][0x398] ;  /* 0x00007300ff4477ac */ /* 0x000e620008000a00 */
[----:B------:R-:W-:Y:S01]  /*11c210*/  ISETP.GE.AND P0, PT, R30, UR50, PT ;  /* 0x000000321e007c0c */ /* 0x000fe2000bf06270 */
[----:B------:R-:W-:Y:S01]  /*11c220*/  VIADD R30, R252, 0x104 ;  /* 0x00000104fc1e7836 */ /* 0x000fe20000000000 */
[----:B------:R-:W-:Y:S02]  /*11c230*/  LOP3.LUT R18, R18, 0xfffff7ff, RZ, 0xc0, !PT ;  /* 0xfffff7ff12127812 */ /* 0x000fe400078ec0ff */
[----:B-1----:R-:W-:Y:S01]  /*11c240*/  MOV R57, UR69 ;  /* 0x0000004500397c02 */ /* 0x002fe20008000f00 */
[----:B------:R-:W-:Y:S01]  /*11c250*/  UMOV UR38, UR68 ;  /* 0x0000004400267c82 */ /* 0x000fe20008000000 */
[----:B------:R-:W1:Y:S01]  /*11c260*/  LDCU.64 UR68, c[0x0][0x398] ;  /* 0x00007300ff4477ac */ /* 0x000e620008000a00 */
[----:B------:R-:W-:-:S13]  /*11c270*/  ISETP.LT.AND P1, PT, R132, UR38, !P0 ;  /* 0x0000002684007c0c */ /* 0x000fda000c721270 */
[----:B------:R-:W-:Y:S01]  /*11c280*/  @P1 LOP3.LUT R18, R18, 0x800, RZ, 0xfc, !PT ;  /* 0x0000080012121812 */ /* 0x000fe200078efcff */
[----:B-1----:R-:W-:Y:S01]  /*11c290*/  IMAD.U32 R61, RZ, RZ, UR69 ;  /* 0x00000045ff3d7e24 */ /* 0x002fe2000f8e00ff */
[----:B------:R-:W-:Y:S01]  /*11c2a0*/  UMOV UR36, UR68 ;  /* 0x0000004400247c82 */ /* 0x000fe20008000000 */
[----:B------:R-:W1:Y:S01]  /*11c2b0*/  LDCU.64 UR68, c[0x0][0x398] ;  /* 0x00007300ff4477ac */ /* 0x000e620008000a00 */
[----:B------:R-:W-:Y:S02]  /*11c2c0*/  ISETP.LT.AND P0, PT, R134, UR36, !P0 ;  /* 0x0000002486007c0c */ /* 0x000fe4000c701270 */
[----:B------:R-:W-:-:S11]  /*11c2d0*/  LOP3.LUT R18, R18, 0xfffffeff, RZ, 0xc0, !PT ;  /* 0xfffffeff12127812 */ /* 0x000fd600078ec0ff */
[----:B------:R-:W-:Y:S01]  /*11c2e0*/  @P0 LOP3.LUT R18, R18, 0x100, RZ, 0xfc, !PT ;  /* 0x0000010012120812 */ /* 0x000fe200078efcff */
[----:B-1----:R-:W-:Y:S01]  /*11c2f0*/  UMOV UR36, UR69 ;  /* 0x0000004500247c82 */ /* 0x002fe20008000000 */
[----:B------:R-:W-:Y:S01]  /*11c300*/  UMOV UR74, UR68 ;  /* 0x00000044004a7c82 */ /* 0x000fe20008000000 */
[----:B------:R-:W1:Y:S01]  /*11c310*/  LDCU.64 UR68, c[0x0][0x398] ;  /* 0x00007300ff4477ac */ /* 0x000e620008000a00 */
[----:B------:R-:W-:Y:S02]  /*11c320*/  ISETP.GE.AND P0, PT, R30, UR36, PT ;  /* 0x000000241e007c0c */ /* 0x000fe4000bf06270 */
[----:B------:R-:W-:Y:S01]  /*11c330*/  LOP3.LUT R18, R18, 0xfffffdff, RZ, 0xc0, !PT ;  /* 0xfffffdff12127812 */ /* 0x000fe200078ec0ff */
[----:B------:R-:W-:Y:S01]  /*11c340*/  UMOV UR36, UR53 ;  /* 0x0000003500247c82 */ /* 0x000fe20008000000 */
[----:B------:R-:W-:Y:S01]  /*11c350*/  ISETP.LT.AND P1, PT, R134, UR12, !P0 ;  /* 0x0000000c86007c0c */ /* 0x000fe2000c721270 */
[----:B------:R-:W-:Y:S01]  /*11c360*/  UMOV UR12, UR39 ;  /* 0x00000027000c7c82 */ /* 0x000fe20008000000 */
[----:B------:R-:W2:Y:S01]  /*11c370*/  LDCU.64 UR52, c[0x0][0x398] ;  /* 0x00007300ff3477ac */ /* 0x000ea20008000a00 */
[----:B------:R-:W-:-:S02]  /*11c380*/  IADD3 R30, PT, PT, R252, 0x102, RZ ;  /* 0x00000102fc1e7810 */ /* 0x000fc40007ffe0ff */
[----:B------:R-:W-:-:S05]  /*11c390*/  MOV.SPILL R136, UR74 ;  /* 0x0000004a00887c02 */ /* 0x000fca0009000f00 */
[----:B------:R-:W-:Y:S01]  /*11c3a0*/  STL [R1+0x4f24], R136 ;  /* 0x004f248801007387 */ /* 0x000fe20000100800 */
[----:B-1----:R-:W-:Y:S02]  /*11c3b0*/  UMOV UR38, UR68 ;  /* 0x0000004400267c82 */ /* 0x002fe40008000000 */
[----:B------:R-:W-:Y:S01]  /*11c3c0*/  @P1 LOP3.LUT R18, R18, 0x200, RZ, 0xfc, !PT ;  /* 0x0000020012121812 */ /* 0x000fe200078efcff */
[----:B------:R-:W-:Y:S01]  /*11c3d0*/  UMOV UR50, UR69 ;  /* 0x0000004500327c82 */ /* 0x000fe20008000000 */
[----:B------:R-:W-:Y:S01]  /*11c3e0*/  ISETP.LT.AND P0, PT, R132, UR38, !P0 ;  /* 0x0000002684007c0c */ /* 0x000fe2000c701270 */
[----:B------:R-:W1:Y:S01]  /*11c3f0*/  LDCU.64 UR38, c[0x0][0x398] ;  /* 0x00007300ff2677ac */ /* 0x000e620008000a00 */
[----:B------:R-:W-:Y:S01]  /*11c400*/  LOP3.LUT R18, R18, 0xffffff7f, RZ, 0xc0, !PT ;  /* 0xffffff7f12127812 */ /* 0x000fe200078ec0ff */
[----:B--2---:R-:W-:Y:S01]  /*11c410*/  IMAD.U32 R53, RZ, RZ, UR53 ;  /* 0x00000035ff357e24 */ /* 0x004fe2000f8e00ff */
[----:B------:R-:W-:Y:S02]  /*11c420*/  R2UR.FILL UR53, R35 ;  /* 0x00000000233572ca */ /* 0x000fe400004e0000 */
[----:B------:R-:W-:-:S02]  /*11c430*/  R2UR.FILL UR69, R33 ;  /* 0x00000000214572ca */ /* 0x000fc400004e0000 */
[----:B------:R-:W-:-:S05]  /*11c440*/  R2UR.FILL UR68, R32 ;  /* 0x00000000204472ca */ /* 0x000fca00004e0000 */
[----:B------:R-:W-:Y:S02]  /*11c450*/  @P0 LOP3.LUT R18, R18, 0x80, RZ, 0xfc, !PT ;  /* 0x0000008012120812 */ /* 0x000fe400078efcff */
[----:B------:R-:W-:Y:S01]  /*11c460*/  ISETP.GE.AND P0, PT, R30, UR50, PT ;  /* 0x000000321e007c0c */ /* 0x000fe2000bf06270 */
[----:B------:R-:W-:Y:S01]  /*11c470*/  UMOV UR50, UR4 ;  /* 0x0000000400327c82 */ /* 0x000fe20008000000 */
[----:B------:R-:W-:Y:S01]  /*11c480*/  LOP3.LUT R18, R18, 0xffffffbf, RZ, 0xc0, !PT ;  /* 0xffffffbf12127812 */ /* 0x000fe200078ec0ff */
[----:B-1----:R-:W-:Y:S01]  /*11c490*/  IMAD.U32 R54, RZ, RZ, UR39 ;  /* 0x00000027ff367e24 */ /* 0x002fe2000f8e00ff */
[----:B------:R-:W-:Y:S01]  /*11c4a0*/  UMOV UR39, UR38 ;  /* 0x0000002600277c82 */ /* 0x000fe20008000000 */
[----:B------:R-:W-:Y:S01]  /*11c4b0*/  UMOV UR38, UR52 ;  /* 0x0000003400267c82 */ /* 0x000fe20008000000 */
[----:B------:R-:W-:Y:S02]  /*11c4c0*/  ISETP.LT.AND P1, PT, R132, UR39, !P0 ;  /* 0x0000002784007c0c */ /* 0x000fe4000c721270 */
[----:B------:R-:W-:Y:S01]  /*11c4d0*/  ISETP.LT.AND P0, PT, R134, UR38, !P0 ;  /* 0x0000002686007c0c */ /* 0x000fe2000c701270 */
[----:B------:R-:W1:Y:S01]  /*11c4e0*/  LDCU.64 UR38, c[0x0][0x398] ;  /* 0x00007300ff2677ac */ /* 0x000e620008000a00 */
[----:B------:R-:W-:-:S02]  /*11c4f0*/  IADD3 R30, PT, PT, R252, 0x103, RZ ;  /* 0x00000103fc1e7810 */ /* 0x000fc40007ffe0ff */
[----:B------:R-:W-:-:S07]  /*11c500*/  R2UR.FILL UR52, R34 ;  /* 0x00000000223472ca */ /* 0x000fce00004e0000 */
[----:B------:R-:W-:-:S04]  /*11c510*/  @P1 LOP3.LUT R18, R18, 0x40, RZ, 0xfc, !PT ;  /* 0x0000004012121812 */ /* 0x000fc800078efcff */
[----:B------:R-:W-:Y:S01]  /*11c520*/  LOP3.LUT R18, R18, 0xffffffef, RZ, 0xc0, !PT ;  /* 0xffffffef12127812 */ /* 0x000fe200078ec0ff */
[----:B-1----:R-:W-:-:S03]  /*11c530*/  UMOV UR74, UR39 ;  /* 0x00000027004a7c82 */ /* 0x002fc60008000000 */
[----:B------:R-:W-:Y:S01]  /*11c540*/  @P0 LOP3.LUT R18, R18, 0x10, RZ, 0xfc, !PT ;  /* 0x0000001012120812 */ /* 0x000fe200078efcff */
[----:B------:R-:W-:Y:S01]  /*11c550*/  UMOV UR4, UR38 ;  /* 0x0000002600047c82 */ /* 0x000fe20008000000 */
[----:B------:R-:W-:Y:S01]  /*11c560*/  ISETP.GE.AND P0, PT, R30, UR74, PT ;  /* 0x0000004a1e007c0c */ /* 0x000fe2000bf06270 */
[----:B------:R-:W1:Y:S01]  /*11c570*/  LDCU.64 UR38, c[0x0][0x398] ;  /* 0x00007300ff2677ac */ /* 0x000e620008000a00 */
[----:B------:R-:W-:Y:S01]  /*11c580*/  MOV.SPILL R137, UR4 ;  /* 0x0000000400897c02 */ /* 0x000fe20009000f00 */
[----:B------:R-:W-:Y:S01]  /*11c590*/  VIADD R30, R252, 0x7b ;  /* 0x0000007bfc1e7836 */ /* 0x000fe20000000000 */
[----:B------:R-:W-:Y:S01]  /*11c5a0*/  ISETP.LT.AND P1, PT, R132, UR76, !P0 ;  /* 0x0000004c84007c0c */ /* 0x000fe2000c721270 */
[----:B------:R-:W2:Y:S01]  /*11c5b0*/  LDCU.64 UR76, c[0x0][0x398] ;  /* 0x00007300ff4c77ac */ /* 0x000ea20008000a00 */
[----:B------:R-:W-:Y:S01]  /*11c5c0*/  LOP3.LUT R18, R18, 0xffffffdf, RZ, 0xc0, !PT ;  /* 0xffffffdf12127812 */ /* 0x000fe200078ec0ff */
[----:B------:R-:W-:Y:S10]  /*11c5d0*/  STL [R1+0x4f28], R137 ;  /* 0x004f288901007387 */ /* 0x000ff40000100800 */
[----:B------:R-:W-:Y:S01]  /*11c5e0*/  @P1 LOP3.LUT R18, R18, 0x20, RZ, 0xfc, !PT ;  /* 0x0000002012121812 */ /* 0x000fe200078efcff */
[----:B-1----:R-:W-:Y:S01]  /*11c5f0*/  UMOV UR4, UR38 ;  /* 0x0000002600047c82 */ /* 0x002fe20008000000 */
[----:B------:R-:W-:Y:S01]  /*11c600*/  IMAD.U32 R50, RZ, RZ, UR39 ;  /* 0x00000027ff327e24 */ /* 0x000fe2000f8e00ff */
[----:B------:R-:W-:-:S02]  /*11c610*/  ISETP.LT.AND P0, PT, R134, UR4, !P0 ;  /* 0x0000000486007c0c */ /* 0x000fc4000c701270 */
[----:B--2---:R-:W-:Y:S01]  /*11c620*/  MOV R80, UR77 ;  /* 0x0000004d00507c02 */ /* 0x004fe20008000f00 */
[----:B------:R-:W-:Y:S01]  /*11c630*/  UMOV UR74, UR76 ;  /* 0x0000004c004a7c82 */ /* 0x000fe20008000000 */
[----:B------:R-:W1:Y:S01]  /*11c640*/  LDCU.64 UR76, c[0x0][0x398] ;  /* 0x00007300ff4c77ac */ /* 0x000e620008000a00 */
[----:B------:R-:W-:Y:S02]  /*11c650*/  LOP3.LUT R18, R18, 0xfffffff7, RZ, 0xc0, !PT ;  /* 0xfffffff712127812 */ /* 0x000fe400078ec0ff */
[----:B------:R-:W-:Y:S02]  /*11c660*/  R2UR.FILL UR39, R37 ;  /* 0x00000000252772ca */ /* 0x000fe400004e0000 */
[----:B------:R-:W-:-:S04]  /*11c670*/  R2UR.FILL UR38, R36 ;  /* 0x00000000242672ca */ /* 0x000fc800004e0000 */
[----:B------:R-:W-:Y:S02]  /*11c680*/  @P0 LOP3.LUT R18, R18, 0x8, RZ, 0xfc, !PT ;  /* 0x0000000812120812 */ /* 0x000fe400078efcff */
[----:B------:R-:W-:Y:S01]  /*11c690*/  ISETP.GE.AND P0, PT, R30, UR11, PT ;  /* 0x0000000b1e007c0c */ /* 0x000fe2000bf06270 */
[----:B------:R-:W-:Y:S02]  /*11c6a0*/  VIADD R30, R252, 0x7a ;  /* 0x0000007afc1e7836 */ /* 0x000fe40000000000 */
[----:B------:R-:W-:Y:S01]  /*11c6b0*/  STL [R1+0x4f2c], R18 ;  /* 0x004f2c1201007387 */ /* 0x000fe20000100800 */
[----:B------:R-:W-:Y:S01]  /*11c6c0*/  ISETP.LT.AND P1, PT, R132, UR74, !P0 ;  /* 0x0000004a84007c0c */ /* 0x000fe2000c721270 */
[----:B-1----:R-:W-:Y:S01]  /*11c6d0*/  IMAD.U32 R79, RZ, RZ, UR77 ;  /* 0x0000004dff4f7e24 */ /* 0x002fe2000f8e00ff */
[----:B------:R-:W-:Y:S01]  /*11c6e0*/  UMOV UR4, UR76 ;  /* 0x0000004c00047c82 */ /* 0x000fe20008000000 */
[----:B------:R-:W1:Y:S01]  /*11c6f0*/  LDCU.64 UR76, c[0x0][0x398] ;  /* 0x00007300ff4c77ac */ /* 0x000e620008000a00 */
[----:B------:R-:W-:-:S09]  /*11c700*/  ISETP.LT.AND P0, PT, R134, UR4, !P0 ;  /* 0x0000000486007c0c */ /* 0x000fd2000c701270 */
[----:B------:R-:W-:-:S04]  /*11c710*/  @P1 LOP3.LUT R24, R24, 0x10000000, RZ, 0xfc, !PT ;  /* 0x1000000018181812 */ /* 0x000fc800078efcff */
[----:B------:R-:W-:-:S04]  /*11c720*/  LOP3.LUT R24, R24, 0xf7ffffff, RZ, 0xc0, !PT ;  /* 0xf7ffffff18187812 */ /* 0x000fc800078ec0ff */
[----:B------:R-:W-:Y:S02]  /*11c730*/  @P0 LOP3.LUT R24, R24, 0x8000000, RZ, 0xfc, !PT ;  /* 0x0800000018180812 */ /* 0x000fe400078efcff */
[----:B-1----:R-:W-:Y:S01]  /*11c740*/  MOV R78, UR77 ;  /* 0x0000004d004e7c02 */ /* 0x002fe20008000f00 */
[----:B------:R-:W-:Y:S01]  /*11c750*/  UMOV UR11, UR76 ;  /* 0x0000004c000b7c82 */ /* 0x000fe20008000000 */
[----:B------:R-:W1:Y:S01]  /*11c760*/  LDCU.64 UR76, c[0x0][0x398] ;  /* 0x00007300ff4c77ac */ /* 0x000e620008000a00 */
[----:B------:R-:W-:Y:S01]  /*11c770*/  ISETP.GE.AND P0, PT, R30, UR9, PT ;  /* 0x000000091e007c0c */ /* 0x000fe2000bf06270 */
[----:B------:R-:W-:Y:S01]  /*11c780*/  VIADD R30, R252, 0x79 ;  /* 0x00000079fc1e7836 */ /* 0x000fe20000000000 */
[----:B------:R-:W-:Y:S02]  /*11c790*/  LOP3.LUT R24, R24, 0xfbffffff, RZ, 0xc0, !PT ;  /* 0xfbffffff18187812 */ /* 0x000fe400078ec0ff */
        /* <DEDUP_REMOVED lines=8> */
[----:B------:R-:W-:Y:S01]  /*11c820*/  ISETP.GE.AND P0, PT, R30, UR7, PT ;  /* 0x000000071e007c0c */ /* 0x000fe2000bf06270 */
        /* <DEDUP_REMOVED lines=11> */
[----:B------:R-:W-:-:S11]  /*11c8e0*/  LOP3.LUT R24, R24, 0xff7fffff, RZ, 0xc0, !PT ;  /* 0xff7fffff18187812 */ /* 0x000fd600078ec0ff */
        /* <DEDUP_REMOVED lines=91> */
[----:B------:R1:W-:Y:S01]  /*11cea0*/  STL [R1+0xc60], R0 ;  /* 0x000c600001007387 */ /* 0x0003e20000100800 */
[----:B------:R-:W-:-:S10]  /*11ceb0*/  LOP3.LUT R24, R24, 0xfffffbff, RZ, 0xc0, !PT ;  /* 0xfffffbff18187812 */ /* 0x000fd400078ec0ff */
[----:B------:R-:W-:Y:S01]  /*11cec0*/  @P1 LOP3.LUT R24, R24, 0x400, RZ, 0xfc, !PT ;  /* 0x0000040018181812 */ /* 0x000fe200078efcff */
[----:B-1----:R-:W-:Y:S01]  /*11ced0*/  IMAD.U32 R0, RZ, RZ, UR77 ;  /* 0x0000004dff007e24 */ /* 0x002fe2000f8e00ff */
[----:B------:R-:W-:Y:S01]  /*11cee0*/  UMOV UR4, UR76 ;  /* 0x0000004c00047c82 */ /* 0x000fe20008000000 */
[----:B------:R-:W1:Y:S01]  /*11cef0*/  LDCU.64 UR76, c[0x0][0x398] ;  /* 0x00007300ff4c77ac */ /* 0x000e620008000a00 */
[----:B------:R-:W-:Y:S02]  /*11cf00*/  ISETP.LT.AND P0, PT, R134, UR4, !P0 ;  /* 0x0000000486007c0c */ /* 0x000fe4000c701270 */
[----:B------:R1:W-:Y:S01]  /*11cf10*/  STL [R1+0xc5c], R0 ;  /* 0x000c5c0001007387 */ /* 0x0003e20000100800 */
[----:B------:R-:W-:-:S10]  /*11cf20*/  LOP3.LUT R24, R24, 0xfffffdff, RZ, 0xc0, !PT ;  /* 0xfffffdff18187812 */ /* 0x000fd400078ec0ff */
        /* <DEDUP_REMOVED lines=78> */
[----:B------:R1:W-:Y:S04]  /*11d410*/  STL [R1+0xc24], R0 ;  /* 0x000c240001007387 */ /* 0x0003e80000100800 */
[----:B------:R-:W-:Y:S07]  /*11d420*/  STL [R1+0x4f30], R24 ;  /* 0x004f301801007387 */ /* 0x000fee0000100800 */
[----:B------:R-:W-:-:S02]  /*11d430*/  @P0 LOP3.LUT R7, R7, 0x80000000, RZ, 0xfc, !PT ;  /* 0x8000000007070812 */ /* 0x000fc400078efcff */
        /* <DEDUP_REMOVED lines=305> */
[----:B------:R-:W2:Y:S01]  /*11e750*/  LDCU.64 UR36, c[0x0][0x398] ;  /* 0x00007300ff2477ac */ /* 0x000ea20008000a00 */
[----:B-1----:R-:W-:Y:S01]  /*11e760*/  MOV R0, UR77 ;  /* 0x0000004d00007c02 */ /* 0x002fe20008000f00 */
[----:B------:R-:W-:Y:S01]  /*11e770*/  STL [R1+0x4f38], R6 ;  /* 0x004f380601007387 */ /* 0x000fe20000100800 */
[----:B------:R-:W-:Y:S01]  /*11e780*/  VIADD R30, R252, 0x58 ;  /* 0x00000058fc1e7836 */ /* 0x000fe20000000000 */
[----:B------:R-:W-:Y:S01]  /*11e790*/  UMOV UR7, UR76 ;  /* 0x0000004c00077c82 */ /* 0x000fe20008000000 */
[----:B------:R-:W1:Y:S01]  /*11e7a0*/  LDCU.64 UR76, c[0x0][0x398] ;  /* 0x00007300ff4c77ac */ /* 0x000e620008000a00 */
[----:B------:R-:W-:Y:S01]  /*11e7b0*/  ISETP.LT.AND P1, PT, R132, UR7, !P0 ;  /* 0x0000000784007c0c */ /* 0x000fe2000c721270 */
[----:B------:R3:W-:Y:S01]  /*11e7c0*/  STL [R1+0x408], R0 ;  /* 0x0004080001007387 */ /* 0x0007e20000100800 */
[----:B--2---:R-:W-:-:S11]  /*11e7d0*/  UMOV UR7, UR36 ;  /* 0x0000002400077c82 */ /* 0x004fd60008000000 */
[----:B------:R-:W-:Y:S01]  /*11e7e0*/  @P1 LOP3.LUT R5, R5, 0x80000000, RZ, 0xfc, !PT ;  /* 0x8000000005051812 */ /* 0x000fe200078efcff */
[----:B-1----:R-:W-:Y:S01]  /*11e7f0*/  UMOV UR4, UR76 ;  /* 0x0000004c00047c82 */ /* 0x002fe20008000000 */
[----:B---3--:R-:W-:Y:S01]  /*11e800*/  IMAD.U32 R0, RZ, RZ, UR77 ;  /* 0x0000004dff007e24 */ /* 0x008fe2000f8e00ff */
[----:B------:R-:W-:Y:S01]  /*11e810*/  ISETP.LT.AND P0, PT, R134, UR4, !P0 ;  /* 0x0000000486007c0c */ /* 0x000fe2000c701270 */
[----:B------:R-:W1:Y:S01]  /*11e820*/  LDCU.64 UR76, c[0x0][0x398] ;  /* 0x00007300ff4c77ac */ /* 0x000e620008000a00 */
[----:B------:R-:W-:Y:S02]  /*11e830*/  LOP3.LUT R5, R5, 0xdfffffff, RZ, 0xc0, !PT ;  /* 0xdfffffff05057812 */ /* 0x000fe400078ec0ff */
[----:B------:R2:W-:Y:S09]  /*11e840*/  STL [R1+0x404], R0 ;  /* 0x0004040001007387 */ /* 0x0005f20000100800 */
[----:B------:R-:W-:-:S02]  /*11e850*/  @P0 LOP3.LUT R5, R5, 0x20000000, RZ, 0xfc, !PT ;  /* 0x2000000005050812 */ /* 0x000fc400078efcff */
[----:B--2---:R-:W-:Y:S01]  /*11e860*/  MOV R0, UR37 ;  /* 0x0000002500007c02 */ /* 0x004fe20008000f00 */
[----:B------:R-:W2:Y:S01]  /*11e870*/  LDCU.64 UR36, c[0x0][0x398] ;  /* 0x00007300ff2477ac */ /* 0x000ea20008000a00 */
[----:B------:R-:W-:Y:S01]  /*11e880*/  ISETP.GE.AND P0, PT, R30, UR50, PT ;  /* 0x000000321e007c0c */ /* 0x000fe2000bf06270 */
[----:B------:R-:W-:Y:S01]  /*11e890*/  VIADD R30, R252, 0x57 ;  /* 0x00000057fc1e7836 */ /* 0x000fe20000000000 */
[----:B------:R-:W-:Y:S01]  /*11e8a0*/  LOP3.LUT R5, R5, 0xefffffff, RZ, 0xc0, !PT ;  /* 0xefffffff05057812 */ /* 0x000fe200078ec0ff */
[----:B------:R-:W-:Y:S01]  /*11e8b0*/  UMOV UR50, UR6 ;  /* 0x0000000600327c82 */ /* 0x000fe20008000000 */
[----:B------:R-:W-:Y:S01]  /*11e8c0*/  ISETP.LT.AND P1, PT, R132, UR7, !P0 ;  /* 0x0000000784007c0c */ /* 0x000fe2000c721270 */
[----:B------:R-:W3:Y:S01]  /*11e8d0*/  LDCU.64 UR6, c[0x0][0x398] ;  /* 0x00007300ff0677ac */ /* 0x000ee20008000a00 */
[----:B------:R4:W-:Y:S01]  /*11e8e0*/  STL [R1+0x400], R0 ;  /* 0x0004000001007387 */ /* 0x0009e20000100800 */
[----:B--2---:R-:W-:Y:S01]  /*11e8f0*/  UMOV UR4, UR36 ;  /* 0x0000002400047c82 */ /* 0x004fe20008000000 */
[----:B----4-:R-:W-:Y:S01]  /*11e900*/  IMAD.U32 R0, RZ, RZ, UR37 ;  /* 0x00000025ff007e24 */ /* 0x010fe2000f8e00ff */
[----:B------:R-:W-:Y:S01]  /*11e910*/  ISETP.LT.AND P0, PT, R134, UR4, !P0 ;  /* 0x0000000486007c0c */ /* 0x000fe2000c701270 */
[----:B------:R-:W2:Y:S07]  /*11e920*/  LDCU.64 UR36, c[0x0][0x398] ;  /* 0x00007300ff2477ac */ /* 0x000eae0008000a00 */
[----:B------:R-:W-:Y:S01]  /*11e930*/  @P1 LOP3.LUT R5, R5, 0x10000000, RZ, 0xfc, !PT ;  /* 0x1000000005051812 */ /* 0x000fe200078efcff */
[----:B------:R3:W-:Y:S03]  /*11e940*/  STL [R1+0x3fc], R0 ;  /* 0x0003fc0001007387 */ /* 0x0007e60000100800 */
[----:B------:R-:W-:-:S04]  /*11e950*/  LOP3.LUT R5, R5, 0xfdffffff, RZ, 0xc0, !PT ;  /* 0xfdffffff05057812 */ /* 0x000fc800078ec0ff */
[----:B------:R-:W-:Y:S02]  /*11e960*/  @P0 LOP3.LUT R5, R5, 0x2000000, RZ, 0xfc, !PT ;  /* 0x0200000005050812 */ /* 0x000fe400078efcff */
[----:B------:R-:W-:Y:S01]  /*11e970*/  ISETP.GE.AND P0, PT, R30, UR10, PT ;  /* 0x0000000a1e007c0c */ /* 0x000fe2000bf06270 */
[----:B------:R-:W4:Y:S01]  /*11e980*/  LDCU.64 UR10, c[0x0][0x398] ;  /* 0x00007300ff0a77ac */ /* 0x000f220008000a00 */
[----:B---3--:R-:W-:Y:S01]  /*11e990*/  MOV R0, UR7 ;  /* 0x0000000700007c02 */ /* 0x008fe20008000f00 */
[----:B------:R-:W-:Y:S01]  /*11e9a0*/  VIADD R30, R252, 0x56 ;  /* 0x00000056fc1e7836 */ /* 0x000fe20000000000 */
[----:B------:R-:W-:Y:S01]  /*11e9b0*/  ISETP.LT.AND P1, PT, R132, UR6, !P0 ;  /* 0x0000000684007c0c */ /* 0x000fe2000c721270 */
[----:B--2---:R-:W-:Y:S01]  /*11e9c0*/  UMOV UR4, UR36 ;  /* 0x0000002400047c82 */ /* 0x004fe20008000000 */
[----:B------:R-:W2:Y:S01]  /*11e9d0*/  LDCU.64 UR6, c[0x0][0x398] ;  /* 0x00007300ff0677ac */ /* 0x000ea20008000a00 */
[----:B------:R-:W-:Y:S01]  /*11e9e0*/  ISETP.LT.AND P0, PT, R134, UR4, !P0 ;  /* 0x0000000486007c0c */ /* 0x000fe2000c701270 */
[----:B------:R3:W-:Y:S01]  /*11e9f0*/  STL [R1+0x3f8], R0 ;  /* 0x0003f80001007387 */ /* 0x0007e20000100800 */
[----:B------:R-:W-:-:S08]  /*11ea00*/  LOP3.LUT R5, R5, 0xfeffffff, RZ, 0xc0, !PT ;  /* 0xfeffffff05057812 */ /* 0x000fd000078ec0ff */
[----:B------:R-:W-:Y:S01]  /*11ea10*/  @P1 LOP3.LUT R5, R5, 0x1000000, RZ, 0xfc, !PT ;  /* 0x0100000005051812 */ /* 0x000fe200078efcff */
[----:B---3--:R-:W-:Y:S01]  /*11ea20*/  IMAD.U32 R0, RZ, RZ, UR37 ;  /* 0x00000025ff007e24 */ /* 0x008fe2000f8e00ff */
[----:B----4-:R-:W-:Y:S01]  /*11ea30*/  UMOV UR4, UR10 ;  /* 0x0000000a00047c82 */ /* 0x010fe20008000000 */
[----:B------:R-:W3:Y:S01]  /*11ea40*/  LDCU.64 UR36, c[0x0][0x398] ;  /* 0x00007300ff2477ac */ /* 0x000ee20008000a00 */
[----:B------:R-:W-:Y:S02]  /*11ea50*/  LOP3.LUT R5, R5, 0xffbfffff, RZ, 0xc0, !PT ;  /* 0xffbfffff05057812 */ /* 0x000fe400078ec0ff */
[----:B------:R4:W-:Y:S02]  /*11ea60*/  STL [R1+0x3f4], R0 ;  /* 0x0003f40001007387 */ /* 0x0009e40000100800 */
[----:B------:R-:W-:Y:S02]  /*11ea70*/  @P0 LOP3.LUT R5, R5, 0x400000, RZ, 0xfc, !PT ;  /* 0x0040000005050812 */ /* 0x000fe400078efcff */
[----:B------:R-:W-:Y:S01]  /*11ea80*/  ISETP.GE.AND P0, PT, R30, UR62, PT ;  /* 0x0000003e1e007c0c */ /* 0x000fe2000bf06270 */
[----:B------:R-:W-:Y:S01]  /*11ea90*/  VIADD R30, R252, 0x55 ;  /* 0x00000055fc1e7836 */ /* 0x000fe20000000000 */
[----:B------:R-:W-:-:S02]  /*11eaa0*/  LOP3.LUT R5, R5, 0xffefffff, RZ, 0xc0, !PT ;  /* 0xffefffff05057812 */ /* 0x000fc400078ec0ff */
[----:B--2---:R-:W-:Y:S02]  /*11eab0*/  ISETP.LT.AND P1, PT, R132, UR6, !P0 ;  /* 0x0000000684007c0c */ /* 0x004fe4000c721270 */
[----:B----4-:R-:W-:Y:S01]  /*11eac0*/  MOV R0, UR7 ;  /* 0x0000000700007c02 */ /* 0x010fe20008000f00 */
[----:B------:R-:W2:Y:S01]  /*11ead0*/  LDCU.64 UR6, c[0x0][0x398] ;  /* 0x00007300ff0677ac */ /* 0x000ea20008000a00 */
[----:B------:R-:W-:Y:S02]  /*11eae0*/  ISETP.LT.AND P0, PT, R134, UR4, !P0 ;  /* 0x0000000486007c0c */ /* 0x000fe4000c701270 */
[----:B------:R-:W-:Y:S01]  /*11eaf0*/  R2UR UR62, R59 ;  /* 0x000000003b3e72ca */ /* 0x000fe200000e0000 */
[----:B------:R4:W-:Y:S01]  /*11eb00*/  STL [R1+0x3f0], R0 ;  /* 0x0003f00001007387 */ /* 0x0009e20000100800 */
[----:B------:R-:W-:Y:S01]  /*11eb10*/  LOP3.LUT R2, R2, 0xffffdfff, RZ, 0xc0, !PT ;  /* 0xffffdfff02027812 */ /* 0x000fe200078ec0ff */
[----:B------:R-:W-:-:S04]  /*11eb20*/  VIADD R59, R252, 0x1d7 ;  /* 0x000001d7fc3b7836 */ /* 0x000fc80000000000 */
[----:B------:R-:W-:Y:S01]  /*11eb30*/  @P1 LOP3.LUT R5, R5, 0x100000, RZ, 0xfc, !PT ;  /* 0x0010000005051812 */ /* 0x000fe200078efcff */
[----:B----4-:R-:W-:Y:S01]  /*11eb40*/  IMAD.U32 R0, RZ, RZ, UR11 ;  /* 0x0000000bff007e24 */ /* 0x010fe2000f8e00ff */
[----:B------:R-:W4:Y:S02]  /*11eb50*/  LDCU.64 UR10, c[0x0][0x398] ;  /* 0x00007300ff0a77ac */ /* 0x000f240008000a00 */
[----:B------:R-:W-:Y:S02]  /*11eb60*/  LOP3.LUT R5, R5, 0xfffbffff, RZ, 0xc0, !PT ;  /* 0xfffbffff05057812 */ /* 0x000fe400078ec0ff */
[----:B------:R1:W-:Y:S02]  /*11eb70*/  STL [R1+0x3ec], R0 ;  /* 0x0003ec0001007387 */ /* 0x0003e40000100800 */
[----:B------:R-:W-:Y:S02]  /*11eb80*/  @P0 LOP3.LUT R5, R5, 0x40000, RZ, 0xfc, !PT ;  /* 0x0004000005050812 */ /* 0x000fe400078efcff */
[----:B------:R-:W-:Y:S01]  /*11eb90*/  ISETP.GE.AND P0, PT, R30, UR12, PT ;  /* 0x0000000c1e007c0c */ /* 0x000fe2000bf06270 */
[----:B------:R-:W-:Y:S01]  /*11eba0*/  VIADD R30, R252, 0x54 ;  /* 0x00000054fc1e7836 */ /* 0x000fe20000000000 */
[----:B------:R-:W-:-:S02]  /*11ebb0*/  LOP3.LUT R5, R5, 0xfffdffff, RZ, 0xc0, !PT ;  /* 0xfffdffff05057812 */ /* 0x000fc400078ec0ff */
[----:B--2---:R-:W-:Y:S02]  /*11ebc0*/  ISETP.LT.AND P1, PT, R132, UR6, !P0 ;  /* 0x0000000684007c0c */ /* 0x004fe4000c721270 */
[----:B------:R-:W-:Y:S01]  /*11ebd0*/  R2UR UR12, R48 ;  /* 0x00000000300c72ca */ /* 0x000fe200000e0000 */
[----:B------:R-:W-:Y:S01]  /*11ebe0*/  VIADD R48, R252, 0x1e2 ;  /* 0x000001e2fc307836 */ /* 0x000fe20000000000 */
[----:B-1----:R-:W-:Y:S01]  /*11ebf0*/  MOV R0, UR7 ;  /* 0x0000000700007c02 */ /* 0x002fe20008000f00 */
[----:B------:R-:W1:Y:S01]  /*11ec00*/  LDCU.64 UR6, c[0x0][0x398] ;  /* 0x00007300ff0677ac */ /* 0x000e620008000a00 */
[----:B----4-:R-:W-:-:S03]  /*11ec10*/  UMOV UR4, UR10 ;  /* 0x0000000a00047c82 */ /* 0x010fc60008000000 */
[----:B------:R2:W-:Y:S01]  /*11ec20*/  STL [R1+0x3e8], R0 ;  /* 0x0003e80001007387 */ /* 0x0005e20000100800 */
[----:B------:R-:W-:-:S03]  /*11ec30*/  ISETP.LT.AND P0, PT, R134, UR4, !P0 ;  /* 0x0000000486007c0c */ /* 0x000fc6000c701270 */
[----:B------:R-:W-:-:S04]  /*11ec40*/  @P1 LOP3.LUT R5, R5, 0x20000, RZ, 0xfc, !PT ;  /* 0x0002000005051812 */ /* 0x000fc800078efcff */
[----:B------:R-:W-:Y:S01]  /*11ec50*/  LOP3.LUT R5, R5, 0xffffbfff, RZ, 0xc0, !PT ;  /* 0xffffbfff05057812 */ /* 0x000fe200078ec0ff */
[----:B--2---:R-:W-:Y:S01]  /*11ec60*/  IMAD.U32 R0, RZ, RZ, UR11 ;  /* 0x0000000bff007e24 */ /* 0x004fe2000f8e00ff */
[----:B------:R-:W2:Y:S04]  /*11ec70*/  LDCU.64 UR10, c[0x0][0x398] ;  /* 0x00007300ff0a77ac */ /* 0x000ea80008000a00 */
[----:B------:R-:W-:Y:S01]  /*11ec80*/  @P0 LOP3.LUT R5, R5, 0x4000, RZ, 0xfc, !PT ;  /* 0x0000400005050812 */ /* 0x000fe200078efcff */
[----:B------:R4:W-:Y:S01]  /*11ec90*/  STL [R1+0x3e4], R0 ;  /* 0x0003e40001007387 */ /* 0x0009e20000100800 */
[----:B------:R-:W-:Y:S01]  /*11eca0*/  ISETP.GE.AND P0, PT, R30, UR70, PT ;  /* 0x000000461e007c0c */ /* 0x000fe2000bf06270 */
[----:B------:R-:W-:Y:S01]  /*11ecb0*/  VIADD R30, R252, 0x53 ;  /* 0x00000053fc1e7836 */ /* 0x000fe20000000000 */
[----:B------:R-:W-:-:S02]  /*11ecc0*/  LOP3.LUT R5, R5, 0xffffdfff, RZ, 0xc0, !PT ;  /* 0xffffdfff05057812 */ /* 0x000fc400078ec0ff */
[----:B-1----:R-:W-:Y:S02]  /*11ecd0*/  ISETP.LT.AND P1, PT, R132, UR6, !P0 ;  /* 0x0000000684007c0c */ /* 0x002fe4000c721270 */
[----:B------:R-:W-:Y:S01]  /*11ece0*/  R2UR UR70, R42 ;  /* 0x000000002a4672ca */ /* 0x000fe200000e0000 */
[----:B------:R-:W-:Y:S01]  /*11ecf0*/  VIADD R42, R252, 0x1e8 ;  /* 0x000001e8fc2a7836 */ /* 0x000fe20000000000 */
[----:B----4-:R-:W-:Y:S01]  /*11ed00*/  MOV R0, UR7 ;  /* 0x0000000700007c02 */ /* 0x010fe20008000f00 */
[----:B------:R-:W1:Y:S01]  /*11ed10*/  LDCU.64 UR6, c[0x0][0x398] ;  /* 0x00007300ff0677ac */ /* 0x000e620008000a00 */
[----:B--2---:R-:W-:-:S03]  /*11ed20*/  UMOV UR4, UR10 ;  /* 0x0000000a00047c82 */ /* 0x004fc60008000000 */
        /* <DEDUP_REMOVED lines=10> */
[----:B------:R-:W-:Y:S01]  /*11edd0*/  LOP3.LUT R5, R5, 0xfffffdff, RZ, 0xc0, !PT ;  /* 0xfffffdff05057812 */ /* 0x000fe200078ec0ff */
[----:B------:R-:W3:Y:S01]  /*11ede0*/  LDCU.64 UR50, c[0x0][0x398] ;  /* 0x00007300ff3277ac */ /* 0x000ee20008000a00 */
[----:B-1----:R-:W-:-:S02]  /*11edf0*/  ISETP.LT.AND P1, PT, R132, UR6, !P0 ;  /* 0x0000000684007c0c */ /* 0x002fc4000c721270 */
[----:B----4-:R-:W-:Y:S01]  /*11ee00*/  MOV R0, UR7 ;  /* 0x0000000700007c02 */ /* 0x010fe20008000f00 */
[----:B------:R-:W1:Y:S01]  /*11ee10*/  LDCU.64 UR6, c[0x0][0x398] ;  /* 0x00007300ff0677ac */ /* 0x000e620008000a00 */
[----:B--2---:R-:W-:-:S03]  /*11ee20*/  UMOV UR4, UR10 ;  /* 0x0000000a00047c82 */ /* 0x004fc60008000000 */
[----:B------:R2:W-:Y:S01]  /*11ee30*/  STL [R1+0x3d8], R0 ;  /* 0x0003d80001007387 */ /* 0x0005e20000100800 */
[----:B------:R-:W-:-:S05]  /*11ee40*/  ISETP.LT.AND P0, PT, R134, UR4, !P0 ;  /* 0x0000000486007c0c */ /* 0x000fca000c701270 */
[----:B------:R-:W-:-:S04]  /*11ee50*/  @P1 LOP3.LUT R5, R5, 0x200, RZ, 0xfc, !PT ;  /* 0x0000020005051812 */ /* 0x000fc800078efcff */
[----:B------:R-:W-:Y:S01]  /*11ee60*/  LOP3.LUT R5, R5, 0xffffff7f, RZ, 0xc0, !PT ;  /* 0xffffff7f05057812 */ /* 0x000fe200078ec0ff */
[----:B--2---:R-:W-:Y:S01]  /*11ee70*/  IMAD.U32 R0, RZ, RZ, UR11 ;  /* 0x0000000bff007e24 */ /* 0x004fe2000f8e00ff */
[----:B------:R-:W2:Y:S02]  /*11ee80*/  LDCU.64 UR10, c[0x0][0x398] ;  /* 0x00007300ff0a77ac */ /* 0x000ea40008000a00 */
[----:B------:R-:W-:Y:S02]  /*11ee90*/  @P0 LOP3.LUT R5, R5, 0x80, RZ, 0xfc, !PT ;  /* 0x0000008005050812 */ /* 0x000fe400078efcff */
[----:B------:R4:W-:Y:S01]  /*11eea0*/  STL [R1+0x3d4], R0 ;  /* 0x0003d40001007387 */ /* 0x0009e20000100800 */
[----:B------:R-:W-:Y:S01]  /*11eeb0*/  ISETP.GE.AND P0, PT, R30, UR20, PT ;  /* 0x000000141e007c0c */ /* 0x000fe2000bf06270 */
[----:B------:R-:W-:Y:S01]  /*11eec0*/  VIADD R30, R252, 0x51 ;  /* 0x00000051fc1e7836 */ /* 0x000fe20000000000 */
[----:B------:R-:W-:Y:S02]  /*11eed0*/  LOP3.LUT R5, R5, 0xffffffbf, RZ, 0xc0, !PT ;  /* 0xffffffbf05057812 */ /* 0x000fe400078ec0ff */
[----:B-1----:R-:W-:-:S02]  /*11eee0*/  ISETP.LT.AND P1, PT, R132, UR6, !P0 ;  /* 0x0000000684007c0c */ /* 0x002fc4000c721270 */
[----:B------:R-:W-:Y:S02]  /*11eef0*/  R2UR.FILL UR20, R38 ;  /* 0x00000000261472ca */ /* 0x000fe400004e0000 */
        /* <DEDUP_REMOVED lines=15> */
[----:B------:R-:W-:Y:S02]  /*11eff0*/  R2UR UR62, R73 ;  /* 0x00000000493e72ca */ /* 0x000fe400000e0000 */
[----:B------:R-:W-:Y:S02]  /*11f000*/  IADD3 R73, PT, PT, R252, 0x1c9, RZ ;  /* 0x000001c9fc497810 */ /* 0x000fe40007ffe0ff */
[----:B----4-:R-:W-:Y:S01]  /*11f010*/  MOV R0, UR7 ;  /* 0x0000000700007c02 */ /* 0x010fe20008000f00 */
[----:B------:R-:W1:Y:S01]  /*11f020*/  LDCU.64 UR6, c[0x0][0x398] ;  /* 0x00007300ff0677ac */ /* 0x000e620008000a00 */
[----:B--2---:R-:W-:-:S03]  /*11f030*/  UMOV UR4, UR10 ;  /* 0x0000000a00047c82 */ /* 0x004fc60008000000 */
[----:B------:R2:W-:Y:S01]  /*11f040*/  STL [R1+0x3c8], R0 ;  /* 0x0003c80001007387 */ /* 0x0005e20000100800 */
[----:B------:R-:W-:Y:S02]  /*11f050*/  ISETP.LT.AND P0, PT, R134, UR4, !P0 ;  /* 0x0000000486007c0c */ /* 0x000fe4000c701270 */
[----:B------:R-:W-:-:S04]  /*11f060*/  @P1 LOP3.LUT R5, R5, 0x4, RZ, 0xfc, !PT ;  /* 0x0000000405051812 */ /* 0x000fc800078efcff */
[----:B------:R-:W-:Y:S01]  /*11f070*/  LOP3.LUT R5, R5, 0xfffffffe, RZ, 0xc0, !PT ;  /* 0xfffffffe05057812 */ /* 0x000fe200078ec0ff */
[----:B--2---:R-:W-:Y:S01]  /*11f080*/  IMAD.U32 R0, RZ, RZ, UR11 ;  /* 0x0000000bff007e24 */ /* 0x004fe2000f8e00ff */
[----:B------:R-:W2:Y:S05]  /*11f090*/  LDCU.64 UR10, c[0x0][0x398] ;  /* 0x00007300ff0a77ac */ /* 0x000eaa0008000a00 */
[----:B------:R-:W-:Y:S01]  /*11f0a0*/  @P0 LOP3.LUT R5, R5, 0x1, RZ, 0xfc, !PT ;  /* 0x0000000105050812 */ /* 0x000fe200078efcff */
[----:B------:R4:W-:Y:S01]  /*11f0b0*/  STL [R1+0x3c4], R0 ;  /* 0x0003c40001007387 */ /* 0x0009e20000100800 */
[----:B------:R-:W-:Y:S01]  /*11f0c0*/  ISETP.GE.AND P0, PT, R30, UR12, PT ;  /* 0x0000000c1e007c0c */ /* 0x000fe2000bf06270 */
[----:B------:R-:W-:Y:S01]  /*11f0d0*/  VIADD R30, R252, 0x4f ;  /* 0x0000004ffc1e7836 */ /* 0x000fe20000000000 */
[----:B------:R-:W-:Y:S01]  /*11f0e0*/  R2UR UR12, R52 ;  /* 0x00000000340c72ca */ /* 0x000fe200000e0000 */
[----:B------:R-:W-:Y:S01]  /*11f0f0*/  STL [R1+0x4f3c], R5 ;  /* 0x004f3c0501007387 */ /* 0x000fe20000100800 */
[----:B-1----:R-:W-:-:S02]  /*11f100*/  ISETP.LT.AND P1, PT, R132, UR6, !P0 ;  /* 0x0000000684007c0c */ /* 0x002fc4000c721270 */
[----:B------:R-:W-:Y:S02]  /*11f110*/  IADD3 R52, PT, PT, R252, 0x1de, RZ ;  /* 0x000001defc347810 */ /* 0x000fe40007ffe0ff */
        /* <DEDUP_REMOVED lines=32> */
[----:B------:R-:W-:Y:S01]  /*11f320*/  R2UR.FILL UR54, R39 ;  /* 0x00000000273672ca */ /* 0x000fe200004e0000 */
        /* <DEDUP_REMOVED lines=16> */
[----:B------:R-:W-:Y:S02]  /*11f430*/  R2UR.FILL UR42, R40 ;  /* 0x00000000282a72ca */ /* 0x000fe400004e0000 */
        /* <DEDUP_REMOVED lines=39> */
[----:B------:R-:W-:Y:S02]  /*11f6b0*/  @P1 LOP3.LUT R8, R8, 0x1000, RZ, 0xfc, !PT ;  /* 0x0000100008081812 */ /* 0x000fe400078efcff */
[----:B---3--:R-:W-:Y:S02]  /*11f6c0*/  MOV.SPILL R31, UR63 ;  /* 0x0000003f001f7c02 */ /* 0x008fe40009000f00 */
[----:B------:R-:W-:Y:S01]  /*11f6d0*/  LOP3.LUT R8, R8, 0xfffffbff, RZ, 0xc0, !PT ;  /* 0xfffffbff08087812 */ /* 0x000fe200078ec0ff */
[----:B--2---:R-:W-:Y:S01]  /*11f6e0*/  IMAD.U32 R0, RZ, RZ, UR11 ;  /* 0x0000000bff007e24 */ /* 0x004fe2000f8e00ff */
[----:B------:R-:W2:Y:S02]  /*11f6f0*/  LDCU.64 UR10, c[0x0][0x398] ;  /* 0x00007300ff0a77ac */ /* 0x000ea40008000a00 */
[----:B------:R-:W-:Y:S02]  /*11f700*/  @P0 LOP3.LUT R8, R8, 0x400, RZ, 0xfc, !PT ;  /* 0x0000040008080812 */ /* 0x000fe400078efcff */
[----:B------:R3:W-:Y:S01]  /*11f710*/  STL [R1+0x394], R0 ;  /* 0x0003940001007387 */ /* 0x0007e20000100800 */
[----:B------:R-:W-:Y:S01]  /*11f720*/  ISETP.GE.AND P0, PT, R30, UR12, PT ;  /* 0x0000000c1e007c0c */ /* 0x000fe2000bf06270 */
[----:B------:R-:W-:Y:S01]  /*11f730*/  VIADD R30, R252, 0x49 ;  /* 0x00000049fc1e7836 */ /* 0x000fe20000000000 */
[----:B------:R-:W-:-:S02]  /*11f740*/  LOP3.LUT R8, R8, 0xfffffeff, RZ, 0xc0, !PT ;  /* 0xfffffeff08087812 */ /* 0x000fc400078ec0ff */
[----:B-1----:R-:W-:Y:S02]  /*11f750*/  ISETP.LT.AND P1, PT, R132, UR6, !P0 ;  /* 0x0000000684007c0c */ /* 0x002fe4000c721270 */
[----:B------:R-:W-:Y:S02]  /*11f760*/  R2UR UR12, R82 ;  /* 0x00000000520c72ca */ /* 0x000fe400000e0000 */
[----:B------:R-:W-:Y:S02]  /*11f770*/  IADD3 R82, PT, PT, R252, 0x1c0, RZ ;  /* 0x000001c0fc527810 */ /* 0x000fe40007ffe0ff */
[----:B---3--:R-:W-:Y:S01]  /*11f780*/  MOV R0, UR7 ;  /* 0x0000000700007c02 */ /* 0x008fe20008000f00 */
        /* <DEDUP_REMOVED lines=16> */
[----:B---3--:R-:W-:Y:S01]  /*11f890*/  MOV R0, UR7 ;  /* 0x0000000700007c02 */ /* 0x008fe20008000f00 */
[----:B------:R-:W1:Y:S04]  /*11f8a0*/  LDCU.64 UR6, c[0x0][0x398] ;  /* 0x00007300ff0677ac */ /* 0x000e680008000a00 */
[----:B------:R3:W-:Y:S01]  /*11f8b0*/  STL [R1+0x388], R0 ;  /* 0x0003880001007387 */ /* 0x0007e20000100800 */
[----:B--2---:R-:W-:-:S02]  /*11f8c0*/  UMOV UR4, UR10 ;  /* 0x0000000a00047c82 */ /* 0x004fc40008000000 */
[----:B------:R-:W-:Y:S02]  /*11f8d0*/  ISETP.LT.AND P0, PT, R134, UR4, !P0 ;  /* 0x0000000486007c0c */ /* 0x000fe4000c701270 */
[----:B------:R-:W-:-:S04]  /*11f8e0*/  @P1 LOP3.LUT R8, R8, 0x20, RZ, 0xfc, !PT ;  /* 0x0000002008081812 */ /* 0x000fc800078efcff */
[----:B------:R-:W-:Y:S01]  /*11f8f0*/  LOP3.LUT R8, R8, 0xfffffffb, RZ, 0xc0, !PT ;  /* 0xfffffffb08087812 */ /* 0x000fe200078ec0ff */
[----:B---3--:R-:W-:Y:S01]  /*11f900*/  IMAD.U32 R0, RZ, RZ, UR11 ;  /* 0x0000000bff007e24 */ /* 0x008fe2000f8e00ff */
[----:B------:R-:W2:Y:S04]  /*11f910*/  LDCU.64 UR10, c[0x0][0x398] ;  /* 0x00007300ff0a77ac */ /* 0x000ea80008000a00 */
[----:B------:R3:W-:Y:S01]  /*11f920*/  STL [R1+0x384], R0 ;  /* 0x0003840001007387 */ /* 0x0007e20000100800 */
[----:B------:R-:W-:Y:S02]  /*11f930*/  @P0 LOP3.LUT R8, R8, 0x4, RZ, 0xfc, !PT ;  /* 0x0000000408080812 */ /* 0x000fe400078efcff */
[----:B------:R-:W-:Y:S01]  /*11f940*/  ISETP.GE.AND P0, PT, R30, UR68, PT ;  /* 0x000000441e007c0c */ /* 0x000fe2000bf06270 */
[----:B------:R-:W-:Y:S01]  /*11f950*/  VIADD R30, R252, 0x47 ;  /* 0x00000047fc1e7836 */ /* 0x000fe20000000000 */
[----:B------:R-:W-:-:S02]  /*11f960*/  LOP3.LUT R8, R8, 0xfffffffd, RZ, 0xc0, !PT ;  /* 0xfffffffd08087812 */ /* 0x000fc400078ec0ff */
[----:B-1----:R-:W-:Y:S02]  /*11f970*/  ISETP.LT.AND P1, PT, R132, UR6, !P0 ;  /* 0x0000000684007c0c */ /* 0x002fe4000c721270 */
[----:B------:R-:W-:Y:S02]  /*11f980*/  R2UR UR68, R46 ;  /* 0x000000002e4472ca */ /* 0x000fe400000e0000 */
[----:B---3--:R-:W-:Y:S01]  /*11f990*/  MOV R0, UR7 ;  /* 0x0000000700007c02 */ /* 0x008fe20008000f00 */
[----:B------:R-:W1:Y:S01]  /*11f9a0*/  LDCU.64 UR6, c[0x0][0x398] ;  /* 0x00007300ff0677ac */ /* 0x000e620008000a00 */
[----:B------:R-:W-:Y:S01]  /*11f9b0*/  IADD3 R46, PT, PT, R252, 0x1e4, RZ ;  /* 0x000001e4fc2e7810 */ /* 0x000fe20007ffe0ff */
[----:B--2---:R-:W-:Y:S02]  /*11f9c0*/  UMOV UR4, UR10 ;  /* 0x0000000a00047c82 */ /* 0x004fe40008000000 */
[----:B------:R2:W-:Y:S01]  /*11f9d0*/  STL [R1+0x380], R0 ;  /* 0x0003800001007387 */ /* 0x0005e20000100800 */
[----:B------:R-:W-:-:S03]  /*11f9e0*/  ISETP.LT.AND P0, PT, R134, UR4, !P0 ;  /* 0x0000000486007c0c */ /* 0x000fc6000c701270 */
[----:B------:R-:W-:Y:S01]  /*11f9f0*/  @P1 LOP3.LUT R8, R8, 0x2, RZ, 0xfc, !PT ;  /* 0x0000000208081812 */ /* 0x000fe200078efcff */
[----:B--2---:R-:W-:Y:S01]  /*11fa00*/  IMAD.U32 R0, RZ, RZ, UR11 ;  /* 0x0000000bff007e24 */ /* 0x004fe2000f8e00ff */
[----:B------:R-:W2:Y:S08]  /*11fa10*/  LDCU.64 UR10, c[0x0][0x398] ;  /* 0x00007300ff0a77ac */ /* 0x000eb00008000a00 */
[----:B------:R-:W-:Y:S01]  /*11fa20*/  @P0 LOP3.LUT R4, R4, 0x80000000, RZ, 0xfc, !PT ;  /* 0x8000000004040812 */ /* 0x000fe200078efcff */
[----:B------:R3:W-:Y:S01]  /*11fa30*/  STL [R1+0x37c], R0 ;  /* 0x00037c0001007387 */ /* 0x0007e20000100800 */
[----:B------:R-:W-:Y:S01]  /*11fa40*/  ISETP.GE.AND P0, PT, R30, UR24, PT ;  /* 0x000000181e007c0c */ /* 0x000fe2000bf06270 */
[----:B------:R-:W-:Y:S01]  /*11fa50*/  VIADD R30, R252, 0x46 ;  /* 0x00000046fc1e7836 */ /* 0x000fe20000000000 */
[----:B------:R-:W-:Y:S01]  /*11fa60*/  LOP3.LUT R4, R4, 0xdfffffff, RZ, 0xc0, !PT ;  /* 0xdfffffff04047812 */ /* 0x000fe200078ec0ff */
[----:B------:R-:W-:Y:S01]  /*11fa70*/  STL [R1+0x4f40], R8 ;  /* 0x004f400801007387 */ /* 0x000fe20000100800 */
[----:B-1----:R-:W-:-:S02]  /*11fa80*/  ISETP.LT.AND P1, PT, R132, UR6, !P0 ;  /* 0x0000000684007c0c */ /* 0x002fc4000c721270 */
[----:B------:R-:W-:Y:S02]  /*11fa90*/  R2UR.FILL UR24, R43 ;  /* 0x000000002b1872ca */ /* 0x000fe400004e0000 */
        /* <DEDUP_REMOVED lines=18> */
[----:B---3--:R-:W-:Y:S01]  /*11fbc0*/  MOV R0, UR7 ;  /* 0x0000000700007c02 */ /* 0x008fe20008000f00 */
        /* <DEDUP_REMOVED lines=13> */
[----:B------:R-:W4:Y:S01]  /*11fca0*/  LDCU.64 UR12, c[0x0][0x398] ;  /* 0x00007300ff0c77ac */ /* 0x000f220008000a00 */
[----:B-1----:R-:W-:-:S02]  /*11fcb0*/  ISETP.LT.AND P1, PT, R132, UR6, !P0 ;  /* 0x0000000684007c0c */ /* 0x002fc4000c721270 */
[----:B---3--:R-:W-:Y:S01]  /*11fcc0*/  MOV R0, UR7 ;  /* 0x0000000700007c02 */ /* 0x008fe20008000f00 */
        /* <DEDUP_REMOVED lines=98> */
[----:B------:R-:W-:Y:S01]  /*1202f0*/  R2UR UR70, R87 ;  /* 0x00000000574672ca */ /* 0x000fe200000e0000 */
        /* <DEDUP_REMOVED lines=67> */
[----:B------:R-:W-:Y:S02]  /*120730*/  R2UR.FILL UR64, R58 ;  /* 0x000000003a4072ca */ /* 0x000fe400004e0000 */
        /* <DEDUP_REMOVED lines=15> */
[----:B-1----:R-:W-:Y:S01]  /*120830*/  ISETP.LT.AND P1, PT, R132, UR6, !P0 ;  /* 0x0000000684007c0c */ /* 0x002fe2000c721270 */
[----:B------:R-:W1:Y:S01]  /*120840*/  LDCU.64 UR60, c[0x0][0x398] ;  /* 0x00007300ff3c77ac */ /* 0x000e620008000a00 */
[----:B---3--:R-:W-:Y:S01]  /*120850*/  MOV R0, UR7 ;  /* 0x0000000700007c02 */ /* 0x008fe20008000f00 */
[----:B------:R-:W3:Y:S01]  /*120860*/  LDCU.64 UR6, c[0x0][0x398] ;  /* 0x00007300ff0677ac */ /* 0x000ee20008000a00 */
        /* <DEDUP_REMOVED lines=11> */
[----:B------:R-:W-:Y:S01]  /*120920*/  LOP3.LUT R25, R25, 0xefffffff, RZ, 0xc0, !PT ;  /* 0xefffffff19197812 */ /* 0x000fe200078ec0ff */
[----:B------:R-:W4:Y:S01]  /*120930*/  LDCU.64 UR70, c[0x0][0x398] ;  /* 0x00007300ff4677ac */ /* 0x000f220008000a00 */
[----:B---3--:R-:W-:-:S02]  /*120940*/  ISETP.LT.AND P1, PT, R132, UR6, !P0 ;  /* 0x0000000684007c0c */ /* 0x008fc4000c721270 */
[----:B-1----:R-:W-:Y:S01]  /*120950*/  MOV R0, UR7 ;  /* 0x0000000700007c02 */ /* 0x002fe20008000f00 */
        /* <DEDUP_REMOVED lines=216> */
[----:B------:R-:W1:Y:S04]  /*1216e0*/  LDCU.64 UR6, c[0x0][0x398] ;  /* 0x00007300ff0677ac */ /* 0x000e680008000a00 */
[----:B------:R3:W-:Y:S01]  /*1216f0*/  STL [R1+0x1e0], R0 ;  /* 0x0001e00001007387 */ /* 0x0007e20000100800 */
[----:B--2---:R-:W-:Y:S02]  /*121700*/  UMOV UR4, UR10 ;  /* 0x0000000a00047c82 */ /* 0x004fe40008000000 */
[----:B------:R-:W-:-:S02]  /*121710*/  ISETP.LT.AND P0, PT, R134, UR4, !P0 ;  /* 0x0000000486007c0c */ /* 0x000fc4000c701270 */
        /* <DEDUP_REMOVED lines=46> */
[----:B--2---:R-:W-:Y:S01]  /*121a00*/  IMAD.U32 R25, RZ, RZ, UR11 ;  /* 0x0000000bff197e24 */ /* 0x004fe2000f8e00ff */
[----:B------:R-:W-:Y:S01]  /*121a10*/  UMOV UR4, UR10 ;  /* 0x0000000a00047c82 */ /* 0x000fe20008000000 */
[----:B------:R-:W2:Y:S01]  /*121a20*/  LDCU.64 UR10, c[0x0][0x398] ;  /* 0x00007300ff0a77ac */ /* 0x000ea20008000a00 */
[----:B------:R-:W-:Y:S01]  /*121a30*/  ISETP.LT.AND P0, PT, R134, UR4, !P0 ;  /* 0x0000000486007c0c */ /* 0x000fe2000c701270 */
[----:B------:R-:W-:Y:S05]  /*121a40*/  STL [R1+0x1c8], R0 ;  /* 0x0001c80001007387 */ /* 0x000fea0000100800 */
[----:B------:R-:W-:Y:S01]  /*121a50*/  @P1 LOP3.LUT R9, R9, 0x8000000, RZ, 0xfc, !PT ;  /* 0x0800000009091812 */ /* 0x000fe200078efcff */
[----:B------:R3:W-:Y:S03]  /*121a60*/  STL [R1+0x4f4c], R25 ;  /* 0x004f4c1901007387 */ /* 0x0007e60000100800 */
[----:B------:R-:W-:-:S02]  /*121a70*/  LOP3.LUT R9, R9, 0xfeffffff, RZ, 0xc0, !PT ;  /* 0xfeffffff09097812 */ /* 0x000fc400078ec0ff */
[----:B-1----:R-:W-:Y:S02]  /*121a80*/  MOV R4, UR7 ;  /* 0x0000000700047c02 */ /* 0x002fe40008000f00 */
[----:B------:R-:W-:Y:S01]  /*121a90*/  @P0 LOP3.LUT R9, R9, 0x1000000, RZ, 0xfc, !PT ;  /* 0x0100000009090812 */ /* 0x000fe200078efcff */
[----:B---3--:R-:W-:Y:S01]  /*121aa0*/  VIADD R25, R252, 0x11c ;  /* 0x0000011cfc197836 */ /* 0x008fe20000000000 */
[----:B------:R-:W-:Y:S01]  /*121ab0*/  ISETP.GE.AND P0, PT, R30, UR34, PT ;  /* 0x000000221e007c0c */ /* 0x000fe2000bf06270 */
[----:B--2---:R-:W-:Y:S01]  /*121ac0*/  UMOV UR4, UR10 ;  /* 0x0000000a00047c82 */ /* 0x004fe20008000000 */
[----:B------:R-:W-:Y:S01]  /*121ad0*/  LOP3.LUT R9, R9, 0xff7fffff, RZ, 0xc0, !PT ;  /* 0xff7fffff09097812 */ /* 0x000fe200078ec0ff */
[----:B------:R-:W-:Y:S01]  /*121ae0*/  IMAD.U32 R8, RZ, RZ, UR11 ;  /* 0x0000000bff087e24 */ /* 0x000fe2000f8e00ff */
[----:B------:R-:W-:Y:S01]  /*121af0*/  ISETP.LT.AND P1, PT, R132, UR6, !P0 ;  /* 0x0000000684007c0c */ /* 0x000fe2000c721270 */
[----:B------:R-:W1:Y:S01]  /*121b00*/  LDCU.64 UR6, c[0x0][0x398] ;  /* 0x00007300ff0677ac */ /* 0x000e620008000a00 */
[----:B------:R-:W-:Y:S01]  /*121b10*/  ISETP.LT.AND P0, PT, R134, UR4, !P0 ;  /* 0x0000000486007c0c */ /* 0x000fe2000c701270 */
[C---:B------:R-:W-:Y:S01]  /*121b20*/  VIADD R30, R252.reuse, 0x27 ;  /* 0x00000027fc1e7836 */ /* 0x040fe20000000000 */
[----:B------:R2:W-:Y:S01]  /*121b30*/  STL [R1+0x4f50], R4 ;  /* 0x004f500401007387 */ /* 0x0005e20000100800 */
[----:B------:R-:W3:Y:S03]  /*121b40*/  LDCU.64 UR10, c[0x0][0x398] ;  /* 0x00007300ff0a77ac */ /* 0x000ee60008000a00 */
[----:B------:R4:W-:Y:S01]  /*121b50*/  STL [R1+0x4f54], R8 ;  /* 0x004f540801007387 */ /* 0x0009e20000100800 */
[----:B------:R-:W3:Y:S04]  /*121b60*/  LDCU.64 UR34, c[0x0][0x398] ;  /* 0x00007300ff2277ac */ /* 0x000ee80008000a00 */
[----:B------:R-:W-:Y:S01]  /*121b70*/  @P1 LOP3.LUT R9, R9, 0x800000, RZ, 0xfc, !PT ;  /* 0x0080000009091812 */ /* 0x000fe200078efcff */
[----:B--2---:R-:W-:-:S03]  /*121b80*/  VIADD R4, R252, 0x129 ;  /* 0x00000129fc047836 */ /* 0x004fc60000000000 */
[----:B------:R-:W-:Y:S01]  /*121b90*/  LOP3.LUT R9, R9, 0xffdfffff, RZ, 0xc0, !PT ;  /* 0xffdfffff09097812 */ /* 0x000fe200078ec0ff */
[----:B----4-:R-:W-:Y:S01]  /*121ba0*/  VIADD R8, R252, 0x125 ;  /* 0x00000125fc087836 */ /* 0x010fe20000000000 */
[----:B-1----:R-:W-:Y:S02]  /*121bb0*/  MOV R5, UR7 ;  /* 0x0000000700057c02 */ /* 0x002fe40008000f00 */
[----:B------:R-:W-:Y:S02]  /*121bc0*/  @P0 LOP3.LUT R9, R9, 0x200000, RZ, 0xfc, !PT ;  /* 0x0020000009090812 */ /* 0x000fe400078efcff */
[----:B------:R-:W-:Y:S01]  /*121bd0*/  ISETP.GE.AND P0, PT, R30, UR66, PT ;  /* 0x000000421e007c0c */ /* 0x000fe2000bf06270 */
[----:B---3--:R-:W-:Y:S01]  /*121be0*/  UMOV UR4, UR10 ;  /* 0x0000000a00047c82 */ /* 0x008fe20008000000 */
[----:B------:R-:W-:Y:S01]  /*121bf0*/  LOP3.LUT R9, R9, 0xfff7ffff, RZ, 0xc0, !PT ;  /* 0xfff7ffff09097812 */ /* 0x000fe200078ec0ff */
[----:B------:R-:W-:Y:S01]  /*121c00*/  IMAD.U32 R6, RZ, RZ, UR11 ;  /* 0x0000000bff067e24 */ /* 0x000fe2000f8e00ff */
[----:B------:R-:W-:Y:S01]  /*121c10*/  ISETP.LT.AND P1, PT, R132, UR6, !P0 ;  /* 0x0000000684007c0c */ /* 0x000fe2000c721270 */
[----:B------:R-:W1:Y:S01]  /*121c20*/  LDCU.64 UR6, c[0x0][0x398] ;  /* 0x00007300ff0677ac */ /* 0x000e620008000a00 */
[----:B------:R-:W-:Y:S01]  /*121c30*/  ISETP.LT.AND P0, PT, R134, UR4, !P0 ;  /* 0x0000000486007c0c */ /* 0x000fe2000c701270 */
[C---:B------:R-:W-:Y:S01]  /*121c40*/  VIADD R30, R252.reuse, 0x26 ;  /* 0x00000026fc1e7836 */ /* 0x040fe20000000000 */
[----:B------:R-:W-:Y:S01]  /*121c50*/  R2UR UR66, R95 ;  /* 0x000000005f4272ca */ /* 0x000fe200000e0000 */
[----:B------:R-:W2:Y:S01]  /*121c60*/  LDCU.64 UR10, c[0x0][0x398] ;  /* 0x00007300ff0a77ac */ /* 0x000ea20008000a00 */
[----:B------:R3:W-:Y:S01]  /*121c70*/  STL [R1+0x4f58], R5 ;  /* 0x004f580501007387 */ /* 0x0007e20000100800 */
[----:B------:R-:W-:-:S03]  /*121c80*/  VIADD R95, R252, 0x1b3 ;  /* 0x000001b3fc5f7836 */ /* 0x000fc60000000000 */
[----:B------:R4:W-:Y:S03]  /*121c90*/  STL [R1+0x4f5c], R6 ;  /* 0x004f5c0601007387 */ /* 0x0009e60000100800 */
[----:B------:R-:W-:Y:S01]  /*121ca0*/  @P1 LOP3.LUT R9, R9, 0x80000, RZ, 0xfc, !PT ;  /* 0x0008000009091812 */ /* 0x000fe200078efcff */
[----:B---3--:R-:W-:-:S03]  /*121cb0*/  VIADD R5, R252, 0x128 ;  /* 0x00000128fc057836 */ /* 0x008fc60000000000 */
[----:B------:R-:W-:Y:S02]  /*121cc0*/  LOP3.LUT R9, R9, 0xfffeffff, RZ, 0xc0, !PT ;  /* 0xfffeffff09097812 */ /* 0x000fe400078ec0ff */
[----:B-1----:R-:W-:Y:S02]  /*121cd0*/  MOV R7, UR7 ;  /* 0x0000000700077c02 */ /* 0x002fe40008000f00 */
[----:B------:R-:W-:Y:S02]  /*121ce0*/  @P0 LOP3.LUT R9, R9, 0x10000, RZ, 0xfc, !PT ;  /* 0x0001000009090812 */ /* 0x000fe400078efcff */
[----:B------:R-:W-:Y:S01]  /*121cf0*/  ISETP.GE.AND P0, PT, R30, UR75, PT ;  /* 0x0000004b1e007c0c */ /* 0x000fe2000bf06270 */
[----:B--2---:R-:W-:Y:S01]  /*121d00*/  UMOV UR4, UR10 ;  /* 0x0000000a00047c82 */ /* 0x004fe20008000000 */
[----:B------:R-:W-:Y:S01]  /*121d10*/  LOP3.LUT R9, R9, 0xffffbfff, RZ, 0xc0, !PT ;  /* 0xffffbfff09097812 */ /* 0x000fe200078ec0ff */
[----:B------:R-:W-:Y:S01]  /*121d20*/  IMAD.U32 R24, RZ, RZ, UR11 ;  /* 0x0000000bff187e24 */ /* 0x000fe2000f8e00ff */
[----:B------:R-:W-:Y:S01]  /*121d30*/  ISETP.LT.AND P1, PT, R132, UR6, !P0 ;  /* 0x0000000684007c0c */ /* 0x000fe2000c721270 */
[----:B------:R-:W1:Y:S01]  /*121d40*/  LDCU.64 UR6, c[0x0][0x398] ;  /* 0x00007300ff0677ac */ /* 0x000e620008000a00 */
[----:B------:R-:W-:Y:S01]  /*121d50*/  ISETP.LT.AND P0, PT, R134, UR4, !P0 ;  /* 0x0000000486007c0c */ /* 0x000fe2000c701270 */
[----:B------:R-:W-:Y:S01]  /*121d60*/  VIADD R30, R252, 0x25 ;  /* 0x00000025fc1e7836 */ /* 0x000fe20000000000 */
[----:B------:R-:W-:Y:S01]  /*121d70*/  R2UR.FILL UR75, R94 ;  /* 0x000000005e4b72ca */ /* 0x000fe200004e0000 */
[----:B------:R-:W2:Y:S01]  /*121d80*/  LDCU.64 UR10, c[0x0][0x398] ;  /* 0x00007300ff0a77ac */ /* 0x000ea20008000a00 */
[----:B------:R3:W-:Y:S01]  /*121d90*/  STL [R1+0x4f60], R7 ;  /* 0x004f600701007387 */ /* 0x0007e20000100800 */
[----:B----4-:R-:W-:-:S02]  /*121da0*/  IADD3 R6, PT, PT, R252, 0x127, RZ ;  /* 0x00000127fc067810 */ /* 0x010fc40007ffe0ff */
[C---:B------:R-:W-:Y:S01]  /*121db0*/  IADD3 R94, PT, PT, R252.reuse, 0x1b4, RZ ;  /* 0x000001b4fc5e7810 */ /* 0x040fe20007ffe0ff */
[----:B------:R4:W-:Y:S03]  /*121dc0*/  STL [R1+0x4f64], R24 ;  /* 0x004f641801007387 */ /* 0x0009e60000100800 */
[----:B------:R-:W-:Y:S01]  /*121dd0*/  @P1 LOP3.LUT R9, R9, 0x4000, RZ, 0xfc, !PT ;  /* 0x0000400009091812 */ /* 0x000fe200078efcff */
[----:B---3--:R-:W-:-:S03]  /*121de0*/  VIADD R7, R252, 0x126 ;  /* 0x00000126fc077836 */ /* 0x008fc60000000000 */
[----:B------:R-:W-:Y:S02]  /*121df0*/  LOP3.LUT R9, R9, 0xfffff7ff, RZ, 0xc0, !PT ;  /* 0xfffff7ff09097812 */ /* 0x000fe400078ec0ff */
[----:B-1----:R-:W-:Y:S01]  /*121e00*/  MOV R18, UR7 ;  /* 0x0000000700127c02 */ /* 0x002fe20008000f00 */
[----:B----4-:R-:W-:Y:S01]  /*121e10*/  VIADD R24, R252, 0x11d ;  /* 0x0000011dfc187836 */ /* 0x010fe20000000000 */
        /* <DEDUP_REMOVED lines=21> */
[----:B--2---:R-:W-:Y:S01]  /*121f70*/  IMAD.U32 R21, RZ, RZ, UR11 ;  /* 0x0000000bff157e24 */ /* 0x004fe2000f8e00ff */
[----:B------:R-:W-:Y:S01]  /*121f80*/  UMOV UR4, UR10 ;  /* 0x0000000a00047c82 */ /* 0x000fe20008000000 */
[----:B------:R-:W1:Y:S01]  /*121f90*/  LDCU.64 UR10, c[0x0][0x398] ;  /* 0x00007300ff0a77ac */ /* 0x000e620008000a00 */
[----:B------:R-:W-:Y:S01]  /*121fa0*/  ISETP.LT.AND P1, PT, R132, UR6, !P0 ;  /* 0x0000000684007c0c */ /* 0x000fe2000c721270 */
[----:B------:R-:W-:Y:S01]  /*121fb0*/  VIADD R30, R252, 0x23 ;  /* 0x00000023fc1e7836 */ /* 0x000fe20000000000 */
[----:B------:R-:W-:Y:S01]  /*121fc0*/  ISETP.LT.AND P0, PT, R134, UR4, !P0 ;  /* 0x0000000486007c0c */ /* 0x000fe2000c701270 */
[----:B------:R-:W2:Y:S01]  /*121fd0*/  LDCU.64 UR6, c[0x0][0x398] ;  /* 0x00007300ff0677ac */ /* 0x000ea20008000a00 */
[----:B------:R-:W-:Y:S01]  /*121fe0*/  LOP3.LUT R9, R9, 0xffffffbf, RZ, 0xc0, !PT ;  /* 0xffffffbf09097812 */ /* 0x000fe200078ec0ff */
[----:B------:R3:W-:Y:S01]  /*121ff0*/  STL [R1+0x4f70], R136 ;  /* 0x004f708801007387 */ /* 0x0007e20000100800 */
[----:B------:R-:W4:Y:S03]  /*122000*/  LDCU.64 UR42, c[0x0][0x398] ;  /* 0x00007300ff2a77ac */ /* 0x000f260008000a00 */
[----:B------:R2:W-:Y:S04]  /*122010*/  STL [R1+0x4f74], R21 ;  /* 0x004f741501007387 */ /* 0x0005e80000100800 */
[----:B------:R-:W-:-:S02]  /*122020*/  @P1 LOP3.LUT R9, R9, 0x40, RZ, 0xfc, !PT ;  /* 0x0000004009091812 */ /* 0x000fc400078efcff */
[C---:B---3--:R-:W-:Y:S02]  /*122030*/  IADD3 R136, PT, PT, R252.reuse, 0x118, RZ ;  /* 0x00000118fc887810 */ /* 0x048fe40007ffe0ff */
[----:B------:R-:W-:Y:S01]  /*122040*/  LOP3.LUT R9, R9, 0xfffffff7, RZ, 0xc0, !PT ;  /* 0xfffffff709097812 */ /* 0x000fe200078ec0ff */
[----:B-1----:R-:W-:Y:S01]  /*122050*/  UMOV UR4, UR10 ;  /* 0x0000000a00047c82 */ /* 0x002fe20008000000 */
[----:B------:R-:W-:Y:S01]  /*122060*/  IMAD.U32 R19, RZ, RZ, UR11 ;  /* 0x0000000bff137e24 */ /* 0x000fe2000f8e00ff */
[----:B------:R-:W1:Y:S01]  /*122070*/  LDCU.64 UR10, c[0x0][0x398] ;  /* 0x00007300ff0a77ac */ /* 0x000e620008000a00 */
[----:B------:R-:W-:Y:S01]  /*122080*/  @P0 LOP3.LUT R9, R9, 0x8, RZ, 0xfc, !PT ;  /* 0x0000000809090812 */ /* 0x000fe200078efcff */
[----:B--2---:R-:W-:Y:S01]  /*122090*/  VIADD R21, R252, 0x120 ;  /* 0x00000120fc157836 */ /* 0x004fe20000000000 */
[----:B------:R-:W-:Y:S01]  /*1220a0*/  ISETP.GE.AND P0, PT, R30, UR40, PT ;  /* 0x000000281e007c0c */ /* 0x000fe2000bf06270 */
[----:B------:R-:W-:Y:S01]  /*1220b0*/  VIADD R30, R252, 0x22 ;  /* 0x00000022fc1e7836 */ /* 0x000fe20000000000 */
[----:B------:R-:W-:Y:S01]  /*1220c0*/  MOV R20, UR7 ;  /* 0x0000000700147c02 */ /* 0x000fe20008000f00 */
[----:B------:R-:W2:Y:S01]  /*1220d0*/  LDCU.64 UR40, c[0x0][0x398] ;  /* 0x00007300ff2877ac */ /* 0x000ea20008000a00 */
[----:B------:R-:W-:-:S02]  /*1220e0*/  ISETP.LT.AND P1, PT, R132, UR6, !P0 ;  /* 0x0000000684007c0c */ /* 0x000fc4000c721270 */
[----:B------:R-:W-:Y:S01]  /*1220f0*/  ISETP.LT.AND P0, PT, R134, UR4, !P0 ;  /* 0x0000000486007c0c */ /* 0x000fe2000c701270 */
[----:B------:R-:W3:Y:S01]  /*122100*/  LDCU.64 UR6, c[0x0][0x398] ;  /* 0x00007300ff0677ac */ /* 0x000ee20008000a00 */
[----:B------:R-:W-:Y:S01]  /*122110*/  LOP3.LUT R9, R9, 0xfffffffd, RZ, 0xc0, !PT ;  /* 0xfffffffd09097812 */ /* 0x000fe200078ec0ff */
[----:B------:R-:W-:Y:S04]  /*122120*/  STL [R1+0x4f78], R20 ;  /* 0x004f781401007387 */ /* 0x000fe80000100800 */
[----:B------:R2:W-:Y:S01]  /*122130*/  STL [R1+0x4f7c], R19 ;  /* 0x004f7c1301007387 */ /* 0x0005e20000100800 */
[----:B-1----:R-:W-:Y:S01]  /*122140*/  UMOV UR4, UR10 ;  /* 0x0000000a00047c82 */ /* 0x002fe20008000000 */
[----:B------:R-:W-:Y:S02]  /*122150*/  IMAD.U32 R22, RZ, RZ, UR11 ;  /* 0x0000000bff167e24 */ /* 0x000fe4000f8e00ff */
[----:B------:R-:W-:Y:S01]  /*122160*/  @P1 LOP3.LUT R9, R9, 0x2, RZ, 0xfc, !PT ;  /* 0x0000000209091812 */ /* 0x000fe200078efcff */
[----:B------:R-:W1:Y:S01]  /*122170*/  LDCU.64 UR10, c[0x0][0x398] ;  /* 0x00007300ff0a77ac */ /* 0x000e620008000a00 */
[----:B------:R-:W-:-:S02]  /*122180*/  @P0 LOP3.LUT R10, R10, 0x80000000, RZ, 0xfc, !PT ;  /* 0x800000000a0a0812 */ /* 0x000fc400078efcff */
[----:B------:R-:W-:Y:S01]  /*122190*/  ISETP.GE.AND P0, PT, R30, UR32, PT ;  /* 0x000000201e007c0c */ /* 0x000fe2000bf06270 */
[----:B------:R-:W-:Y:S01]  /*1221a0*/  VIADD R30, R252, 0x21 ;  /* 0x00000021fc1e7836 */ /* 0x000fe20000000000 */
[----:B------:R-:W-:Y:S01]  /*1221b0*/  LOP3.LUT R10, R10, 0xdfffffff, RZ, 0xc0, !PT ;  /* 0xdfffffff0a0a7812 */ /* 0x000fe200078ec0ff */
[----:B------:R-:W4:Y:S01]  /*1221c0*/  LDCU.64 UR32, c[0x0][0x398] ;  /* 0x00007300ff2077ac */ /* 0x000f220008000a00 */
[----:B---3--:R-:W-:Y:S01]  /*1221d0*/  ISETP.LT.AND P1, PT, R132, UR6, !P0 ;  /* 0x0000000684007c0c */ /* 0x008fe2000c721270 */
[----:B------:R3:W-:Y:S01]  /*1221e0*/  STL [R1+0x4f80], R9 ;  /* 0x004f800901007387 */ /* 0x0007e20000100800 */
[----:B------:R-:W-:Y:S01]  /*1221f0*/  MOV R23, UR7 ;  /* 0x0000000700177c02 */ /* 0x000fe20008000f00 */
[----:B------:R-:W4:Y:S01]  /*122200*/  LDCU.64 UR6, c[0x0][0x398] ;  /* 0x00007300ff0677ac */ /* 0x000f220008000a00 */
[----:B------:R-:W-:Y:S01]  /*122210*/  ISETP.LT.AND P0, PT, R134, UR4, !P0 ;  /* 0x0000000486007c0c */ /* 0x000fe2000c701270 */
[C---:B--2---:R-:W-:Y:S01]  /*122220*/  VIADD R19, R252.reuse, 0x122 ;  /* 0x00000122fc137836 */ /* 0x044fe20000000000 */
[----:B------:R-:W-:Y:S01]  /*122230*/  IADD3 R20, PT, PT, R252, 0x121, RZ ;  /* 0x00000121fc147810 */ /* 0x000fe20007ffe0ff */
[----:B------:R2:W-:Y:S01]  /*122240*/  STL [R1+0x4f84], R23 ;  /* 0x004f841701007387 */ /* 0x0005e20000100800 */
[----:B-1----:R-:W-:Y:S01]  /*122250*/  UMOV UR4, UR10 ;  /* 0x0000000a00047c82 */ /* 0x002fe20008000000 */
[----:B------:R-:W-:-:S04]  /*122260*/  IMAD.U32 R26, RZ, RZ, UR11 ;  /* 0x0000000bff1a7e24 */ /* 0x000fc8000f8e00ff */
[----:B------:R-:W-:Y:S01]  /*122270*/  @P1 LOP3.LUT R10, R10, 0x20000000, RZ, 0xfc, !PT ;  /* 0x200000000a0a1812 */ /* 0x000fe200078efcff */
[----:B------:R-:W1:Y:S01]  /*122280*/  LDCU.64 UR10, c[0x0][0x398] ;  /* 0x00007300ff0a77ac */ /* 0x000e620008000a00 */
[----:B------:R4:W-:Y:S01]  /*122290*/  STL [R1+0x4f88], R22 ;  /* 0x004f881601007387 */ /* 0x0009e20000100800 */
[----:B---3--:R-:W-:Y:S02]  /*1222a0*/  IADD3 R9, PT, PT, R252, 0x124, RZ ;  /* 0x00000124fc097810 */ /* 0x008fe40007ffe0ff */
[----:B------:R-:W-:Y:S02]  /*1222b0*/  LOP3.LUT R10, R10, 0xf7ffffff, RZ, 0xc0, !PT ;  /* 0xf7ffffff0a0a7812 */ /* 0x000fe400078ec0ff */
[----:B--2---:R-:W-:Y:S02]  /*1222c0*/  IADD3 R23, PT, PT, R252, 0x11e, RZ ;  /* 0x0000011efc177810 */ /* 0x004fe40007ffe0ff */
[----:B------:R-:W-:Y:S02]  /*1222d0*/  @P0 LOP3.LUT R10, R10, 0x8000000, RZ, 0xfc, !PT ;  /* 0x080000000a0a0812 */ /* 0x000fe400078efcff */
[----:B------:R-:W-:Y:S01]  /*1222e0*/  ISETP.GE.AND P0, PT, R30, UR66, PT ;  /* 0x000000421e007c0c */ /* 0x000fe2000bf06270 */
[----:B------:R-:W-:Y:S01]  /*1222f0*/  VIADD R30, R252, 0x20 ;  /* 0x00000020fc1e7836 */ /* 0x000fe20000000000 */
[----:B----4-:R-:W-:Y:S01]  /*122300*/  MOV R0, UR7 ;  /* 0x0000000700007c02 */ /* 0x010fe20008000f00 */
[----:B------:R-:W2:Y:S01]  /*122310*/  LDCU.64 UR66, c[0x0][0x398] ;  /* 0x00007300ff4277ac */ /* 0x000ea20008000a00 */
[----:B------:R-:W-:Y:S01]  /*122320*/  ISETP.LT.AND P1, PT, R132, UR6, !P0 ;  /* 0x0000000684007c0c */ /* 0x000fe2000c721270 */
[----:B------:R-:W-:Y:S01]  /*122330*/  VIADD R22, R252, 0x11f ;  /* 0x0000011ffc167836 */ /* 0x000fe20000000000 */
[----:B------:R-:W-:Y:S01]  /*122340*/  ISETP.LT.AND P0, PT, R134, UR4, !P0 ;  /* 0x0000000486007c0c */ /* 0x000fe2000c701270 */
[----:B------:R-:W3:Y:S01]  /*122350*/  LDCU.64 UR6, c[0x0][0x398] ;  /* 0x00007300ff0677ac */ /* 0x000ee20008000a00 */
[----:B------:R-:W-:Y:S01]  /*122360*/  LOP3.LUT R10, R10, 0xfdffffff, RZ, 0xc0, !PT ;  /* 0xfdffffff0a0a7812 */ /* 0x000fe200078ec0ff */
[----:B-1----:R-:W-:Y:S01]  /*122370*/  IMAD.U32 R28, RZ, RZ, UR11 ;  /* 0x0000000bff1c7e24 */ /* 0x002fe2000f8e00ff */
[----:B------:R-:W-:Y:S01]  /*122380*/  STL [R1+0x4f8c], R0 ;  /* 0x004f8c0001007387 */ /* 0x000fe20000100800 */
[----:B------:R-:W-:Y:S01]  /*122390*/  UMOV UR4, UR10 ;  /* 0x0000000a00047c82 */ /* 0x000fe20008000000 */
[----:B------:R-:W1:Y:S02]  /*1223a0*/  LDCU.64 UR10, c[0x0][0x398] ;  /* 0x00007300ff0a77ac */ /* 0x000e640008000a00 */
[----:B------:R4:W-:Y:S03]  /*1223b0*/  STL [R1+0x4f90], R26 ;  /* 0x004f901a01007387 */ /* 0x0009e60000100800 */
[----:B------:R-:W-:-:S04]  /*1223c0*/  @P1 LOP3.LUT R10, R10, 0x2000000, RZ, 0xfc, !PT ;  /* 0x020000000a0a1812 */ /* 0x000fc800078efcff */
[----:B------:R-:W-:Y:S02]  /*1223d0*/  LOP3.LUT R10, R10, 0xffbfffff, RZ, 0xc0, !PT ;  /* 0xffbfffff0a0a7812 */ /* 0x000fe400078ec0ff */
[----:B--2---:R-:W-:Y:S02]  /*1223e0*/  MOV.SPILL R33, UR67 ;  /* 0x0000004300217c02 */ /* 0x004fe40009000f00 */
[----:B------:R-:W-:Y:S02]  /*1223f0*/  @P0 LOP3.LUT R10, R10, 0x400000, RZ, 0xfc, !PT ;  /* 0x004000000a0a0812 */ /* 0x000fe400078efcff */
[----:B------:R-:W-:Y:S01]  /*122400*/  ISETP.GE.AND P0, PT, R30, UR64, PT ;  /* 0x000000401e007c0c */ /* 0x000fe2000bf06270 */
[----:B------:R-:W-:Y:S01]  /*122410*/  VIADD R30, R252, 0x1f ;  /* 0x0000001ffc1e7836 */ /* 0x000fe20000000000 */
[----:B---3--:R-:W-:Y:S01]  /*122420*/  MOV R27, UR7 ;  /* 0x00000007001b7c02 */ /* 0x008fe20008000f00 */
[----:B-1----:R-:W-:Y:S01]  /*122430*/  IMAD.U32 R133, RZ, RZ, UR11 ;  /* 0x0000000bff857e24 */ /* 0x002fe2000f8e00ff */
[----:B------:R-:W-:Y:S01]  /*122440*/  ISETP.LT.AND P1, PT, R132, UR6, !P0 ;  /* 0x0000000684007c0c */ /* 0x000fe2000c721270 */
[----:B------:R-:W1:Y:S01]  /*122450*/  LDCU.64 UR6, c[0x0][0x398] ;  /* 0x00007300ff0677ac */ /* 0x000e620008000a00 */
[----:B------:R-:W-:Y:S01]  /*122460*/  ISETP.LT.AND P0, PT, R134, UR4, !P0 ;  /* 0x0000000486007c0c */ /* 0x000fe2000c701270 */
[----:B------:R2:W-:Y:S01]  /*122470*/  STL [R1+0x4f94], R27 ;  /* 0x004f941b01007387 */ /* 0x0005e20000100800 */
[----:B------:R-:W-:Y:S01]  /*122480*/  LOP3.LUT R10, R10, 0xffdfffff, RZ, 0xc0, !PT ;  /* 0xffdfffff0a0a7812 */ /* 0x000fe200078ec0ff */
[----:B------:R-:W-:Y:S01]  /*122490*/  UMOV UR4, UR10 ;  /* 0x0000000a00047c82 */ /* 0x000fe20008000000 */
[----:B------:R-:W3:Y:S01]  /*1224a0*/  LDCU.64 UR10, c[0x0][0x398] ;  /* 0x00007300ff0a77ac */ /* 0x000ee20008000a00 */
[----:B------:R-:W-:Y:S01]  /*1224b0*/  R2UR UR64, R96 ;  /* 0x00000000604072ca */ /* 0x000fe200000e0000 */
[----:B------:R1:W-:Y:S01]  /*1224c0*/  STL [R1+0x4f98], R28 ;  /* 0x004f981c01007387 */ /* 0x0003e20000100800 */
[----:B------:R-:W-:Y:S01]  /*1224d0*/  R2UR UR67, R61 ;  /* 0x000000003d4372ca */ /* 0x000fe200000e0000 */
[C---:B------:R-:W-:Y:S01]  /*1224e0*/  VIADD R96, R252.reuse, 0x1b2 ;  /* 0x000001b2fc607836 */ /* 0x040fe20000000000 */
[----:B----4-:R-:W-:-:S02]  /*1224f0*/  IADD3 R26, PT, PT, R252, 0x11b, RZ ;  /* 0x0000011bfc1a7810 */ /* 0x010fc40007ffe0ff */
[----:B------:R-:W-:Y:S01]  /*122500*/  @P1 LOP3.LUT R10, R10, 0x200000, RZ, 0xfc, !PT ;  /* 0x002000000a0a1812 */ /* 0x000fe200078efcff */
[C---:B--2---:R-:W-:Y:S01]  /*122510*/  VIADD R27, R252.reuse, 0x11a ;  /* 0x0000011afc1b7836 */ /* 0x044fe20000000000 */
[----:B------:R-:W-:Y:S02]  /*122520*/  IADD3 R61, PT, PT, R252, 0x1d5, RZ ;  /* 0x000001d5fc3d7810 */ /* 0x000fe40007ffe0ff */
[----:B------:R-:W-:Y:S01]  /*122530*/  LOP3.LUT R10, R10, 0xfffbffff, RZ, 0xc0, !PT ;  /* 0xfffbffff0a0a7812 */ /* 0x000fe200078ec0ff */
[----:B-1----:R-:W-:Y:S01]  /*122540*/  VIADD R28, R252, 0x119 ;  /* 0x00000119fc1c7836 */ /* 0x002fe20000000000 */
[----:B------:R-:W-:Y:S02]  /*122550*/  MOV R29, UR7 ;  /* 0x00000007001d7c02 */ /* 0x000fe40008000f00 */
[----:B------:R-:W-:Y:S02]  /*122560*/  @P0 LOP3.LUT R10, R10, 0x40000, RZ, 0xfc, !PT ;  /* 0x000400000a0a0812 */ /* 0x000fe400078efcff */
[----:B------:R-:W-:Y:S01]  /*122570*/  ISETP.GE.AND P0, PT, R30, UR38, PT ;  /* 0x000000261e007c0c */ /* 0x000fe2000bf06270 */
[----:B------:R-:W-:Y:S01]  /*122580*/  VIADD R30, R252, 0x1e ;  /* 0x0000001efc1e7836 */ /* 0x000fe20000000000 */
[----:B------:R-:W-:Y:S01]  /*122590*/  LOP3.LUT R10, R10, 0xfffdffff, RZ, 0xc0, !PT ;  /* 0xfffdffff0a0a7812 */ /* 0x000fe200078ec0ff */
[----:B---3--:R-:W-:Y:S01]  /*1225a0*/  IMAD.U32 R251, RZ, RZ, UR11 ;  /* 0x0000000bfffb7e24 */ /* 0x008fe2000f8e00ff */
[----:B------:R-:W-:Y:S01]  /*1225b0*/  ISETP.LT.AND P1, PT, R132, UR6, !P0 ;  /* 0x0000000684007c0c */ /* 0x000fe2000c721270 */
[----:B------:R-:W1:Y:S01]  /*1225c0*/  LDCU.64 UR6, c[0x0][0x398] ;  /* 0x00007300ff0677ac */ /* 0x000e620008000a00 */
[----:B------:R-:W-:Y:S01]  /*1225d0*/  ISETP.LT.AND P0, PT, R134, UR4, !P0 ;  /* 0x0000000486007c0c */ /* 0x000fe2000c701270 */
[----:B------:R2:W-:Y:S01]  /*1225e0*/  STL [R1+0x4f9c], R29 ;  /* 0x004f9c1d01007387 */ /* 0x0005e20000100800 */
[----:B------:R-:W-:Y:S01]  /*1225f0*/  R2UR UR38, R98 ;  /* 0x00000000622672ca */ /* 0x000fe200000e0000 */
[----:B------:R-:W-:Y:S01]  /*122600*/  UMOV UR4, UR10 ;  /* 0x0000000a00047c82 */ /* 0x000fe20008000000 */
[----:B------:R-:W3:Y:S01]  /*122610*/  LDCU.64 UR10, c[0x0][0x398] ;  /* 0x00007300ff0a77ac */ /* 0x000ee20008000a00 */
[----:B------:R4:W-:Y:S01]  /*122620*/  STL [R1+0x4fa0], R133 ;  /* 0x004fa08501007387 */ /* 0x0009e20000100800 */
[----:B------:R-:W-:-:S05]  /*122630*/  VIADD R98, R252, 0x1b0 ;  /* 0x000001b0fc627836 */ /* 0x000fca0000000000 */
[----:B------:R-:W-:Y:S01]  /*122640*/  @P1 LOP3.LUT R10, R10, 0x20000, RZ, 0xfc, !PT ;  /* 0x000200000a0a1812 */ /* 0x000fe200078efcff */
[----:B--2---:R-:W-:-:S03]  /*122650*/  VIADD R29, R252, 0x116 ;  /* 0x00000116fc1d7836 */ /* 0x004fc60000000000 */
[----:B------:R-:W-:Y:S02]  /*122660*/  LOP3.LUT R10, R10, 0xffffbfff, RZ, 0xc0, !PT ;  /* 0xffffbfff0a0a7812 */ /* 0x000fe400078ec0ff */
[----:B-1----:R-:W-:Y:S02]  /*122670*/  MOV R135, UR7 ;  /* 0x0000000700877c02 */ /* 0x002fe40008000f00 */
        /* <DEDUP_REMOVED lines=9> */
[----:B----4-:R-:W-:Y:S01]  /*122710*/  IADD3 R133, PT, PT, R252, 0x115, RZ ;  /* 0x00000115fc857810 */ /* 0x010fe20007ffe0ff */
[----:B------:R-:W-:Y:S01]  /*122720*/  UMOV UR4, UR10 ;  /* 0x0000000a00047c82 */ /* 0x000fe20008000000 */
[----:B------:R-:W3:Y:S01]  /*122730*/  LDCU.64 UR10, c[0x0][0x398] ;  /* 0x00007300ff0a77ac */ /* 0x000ee20008000a00 */
[----:B------:R4:W-:Y:S01]  /*122740*/  STL [R1+0x4fa8], R251 ;  /* 0x004fa8fb01007387 */ /* 0x0009e20000100800 */
[----:B------:R-:W3:Y:S05]  /*122750*/  LDCU.64 UR30, c[0x0][0x398] ;  /* 0x00007300ff1e77ac */ /* 0x000eea0008000a00 */
[----:B------:R-:W-:-:S02]  /*122760*/  @P1 LOP3.LUT R10, R10, 0x1000, RZ, 0xfc, !PT ;  /* 0x000010000a0a1812 */ /* 0x000fc400078efcff */
[----:B--2---:R-:W-:Y:S02]  /*122770*/  MOV R135, R103 ;  /* 0x0000006700877202 */ /* 0x004fe40000000f00 */
[----:B------:R-:W-:Y:S01]  /*122780*/  LOP3.LUT R10, R10, 0xfffffdff, RZ, 0xc0, !PT ;  /* 0xfffffdff0a0a7812 */ /* 0x000fe200078ec0ff */
[----:B----4-:R-:W-:Y:S01]  /*122790*/  IMAD.MOV.U32 R251, RZ, RZ, R102 ;  /* 0x000000fffffb7224 */ /* 0x010fe200078e0066 */
[----:B-1----:R-:W-:Y:S01]  /*1227a0*/  MOV R250, UR7 ;  /* 0x0000000700fa7c02 */ /* 0x002fe20008000f00 */
[----:B------:R-:W-:Y:S01]  /*1227b0*/  VIADD R102, R252, 0x1ac ;  /* 0x000001acfc667836 */ /* 0x000fe20000000000 */
        /* <DEDUP_REMOVED lines=9> */
[----:B------:R-:W-:Y:S01]  /*122850*/  IADD3 R103, PT, PT, R252, 0x1ab, RZ ;  /* 0x000001abfc677810 */ /* 0x000fe20007ffe0ff */
[----:B------:R-:W-:Y:S01]  /*122860*/  UMOV UR4, UR10 ;  /* 0x0000000a00047c82 */ /* 0x000fe20008000000 */
[----:B------:R-:W3:Y:S01]  /*122870*/  LDCU.64 UR10, c[0x0][0x398] ;  /* 0x00007300ff0a77ac */ /* 0x000ee20008000a00 */
[----:B------:R-:W-:Y:S01]  /*122880*/  STL [R1+0x4fb0], R249 ;  /* 0x004fb0f901007387 */ /* 0x000fe20000100800 */
[----:B------:R-:W4:Y:S05]  /*122890*/  LDCU.64 UR28, c[0x0][0x398] ;  /* 0x00007300ff1c77ac */ /* 0x000f2a0008000a00 */
[----:B------:R-:W-:Y:S01]  /*1228a0*/  @P1 LOP3.LUT R10, R10, 0x100, RZ, 0xfc, !PT ;  /* 0x000001000a0a1812 */ /* 0x000fe200078efcff */
[----:B--2---:R-:W-:-:S02]  /*1228b0*/  IMAD.MOV.U32 R250, RZ, RZ, R101 ;  /* 0x000000fffffa7224 */ /* 0x004fc400078e0065 */
[----:B------:R-:W-:Y:S01]  /*1228c0*/  VIADD R101, R252, 0x1ad ;  /* 0x000001adfc657836 */ /* 0x000fe20000000000 */
        /* <DEDUP_REMOVED lines=10> */
[----:B------:R-:W-:Y:S01]  /*122970*/  STL [R1+0x4fb4], R248 ;  /* 0x004fb4f801007387 */ /* 0x000fe20000100800 */
[----:B------:R-:W-:Y:S01]  /*122980*/  UMOV UR4, UR10 ;  /* 0x0000000a00047c82 */ /* 0x000fe20008000000 */
[----:B------:R-:W2:Y:S02]  /*122990*/  LDCU.64 UR10, c[0x0][0x398] ;  /* 0x00007300ff0a77ac */ /* 0x000ea40008000a00 */
[----:B------:R-:W-:Y:S01]  /*1229a0*/  STL [R1+0x4fb8], R159 ;  /* 0x004fb89f01007387 */ /* 0x000fe20000100800 */
[----:B------:R-:W3:Y:S05]  /*1229b0*/  LDCU.64 UR26, c[0x0][0x398] ;  /* 0x00007300ff1a77ac */ /* 0x000eea0008000a00 */
[----:B------:R-:W-:-:S04]  /*1229c0*/  @P1 LOP3.LUT R10, R10, 0x10, RZ, 0xfc, !PT ;  /* 0x000000100a0a1812 */ /* 0x000fc800078efcff */
[----:B------:R-:W-:Y:S02]  /*1229d0*/  LOP3.LUT R10, R10, 0xfffffffd, RZ, 0xc0, !PT ;  /* 0xfffffffd0a0a7812 */ /* 0x000fe400078ec0ff */
[----:B-1----:R-:W-:Y:S02]  /*1229e0*/  MOV R158, UR7 ;  /* 0x00000007009e7c02 */ /* 0x002fe40008000f00 */
[----:B------:R-:W-:Y:S02]  /*1229f0*/  @P0 LOP3.LUT R10, R10, 0x2, RZ, 0xfc, !PT ;  /* 0x000000020a0a0812 */ /* 0x000fe400078efcff */
[----:B------:R-:W-:Y:S01]  /*122a00*/  ISETP.GE.AND P0, PT, R30, UR64, PT ;  /* 0x000000401e007c0c */ /* 0x000fe2000bf06270 */
[----:B------:R-:W-:Y:S01]  /*122a10*/  VIADD R30, R252, 0x1a ;  /* 0x0000001afc1e7836 */ /* 0x000fe20000000000 */
[----:B------:R-:W1:Y:S01]  /*122a20*/  LDCU.64 UR64, c[0x0][0x398] ;  /* 0x00007300ff4077ac */ /* 0x000e620008000a00 */
[----:B--2---:R-:W-:Y:S01]  /*122a30*/  IMAD.U32 R143, RZ, RZ, UR11 ;  /* 0x0000000bff8f7e24 */ /* 0x004fe2000f8e00ff */
[----:B------:R-:W-:Y:S01]  /*122a40*/  ISETP.LT.AND P1, PT, R132, UR6, !P0 ;  /* 0x0000000684007c0c */ /* 0x000fe2000c721270 */
[----:B------:R2:W-:Y:S01]  /*122a50*/  STL [R1+0x4fbc], R10 ;  /* 0x004fbc0a01007387 */ /* 0x0005e20000100800 */
[----:B------:R-:W-:Y:S01]  /*122a60*/  ISETP.LT.AND P0, PT, R134, UR4, !P0 ;  /* 0x0000000486007c0c */ /* 0x000fe2000c701270 */
[----:B------:R-:W3:Y:S02]  /*122a70*/  LDCU.64 UR6, c[0x0][0x398] ;  /* 0x00007300ff0677ac */ /* 0x000ee40008000a00 */
[----:B------:R-:W-:Y:S01]  /*122a80*/  STL [R1+0x4fc0], R158 ;  /* 0x004fc09e01007387 */ /* 0x000fe20000100800 */
[----:B------:R-:W-:Y:S01]  /*122a90*/  UMOV UR4, UR10 ;  /* 0x0000000a00047c82 */ /* 0x000fe20008000000 */
[----:B------:R-:W3:Y:S02]  /*122aa0*/  LDCU.64 UR10, c[0x0][0x398] ;  /* 0x00007300ff0a77ac */ /* 0x000ee40008000a00 */
[----:B------:R-:W-:Y:S01]  /*122ab0*/  STL [R1+0x4fc4], R157 ;  /* 0x004fc49d01007387 */ /* 0x000fe20000100800 */
[----:B--2---:R-:W-:-:S03]  /*122ac0*/  VIADD R10, R252, 0x114 ;  /* 0x00000114fc0a7836 */ /* 0x004fc60000000000 */
[----:B------:R-:W-:Y:S02]  /*122ad0*/  @P1 LOP3.LUT R11, R11, 0x80000000, RZ, 0xfc, !PT ;  /* 0x800000000b0b1812 */ /* 0x000fe400078efcff */
[----:B-1----:R-:W-:Y:S02]  /*122ae0*/  MOV.SPILL R32, UR65 ;  /* 0x0000004100207c02 */ /* 0x002fe40009000f00 */
[----:B------:R-:W-:Y:S02]  /*122af0*/  LOP3.LUT R11, R11, 0xdfffffff, RZ, 0xc0, !PT ;  /* 0xdfffffff0b0b7812 */ /* 0x000fe400078ec0ff */
[----:B------:R-:W-:Y:S01]  /*122b00*/  R2UR UR65, R53 ;  /* 0x00000000354172ca */ /* 0x000fe200000e0000 */
[----:B------:R-:W-:Y:S01]  /*122b10*/  VIADD R53, R252, 0x1dd ;  /* 0x000001ddfc357836 */ /* 0x000fe20000000000 */
[----:B------:R-:W-:Y:S02]  /*122b20*/  @P0 LOP3.LUT R11, R11, 0x20000000, RZ, 0xfc, !PT ;  /* 0x200000000b0b0812 */ /* 0x000fe400078efcff */
[----:B------:R-:W-:Y:S01]  /*122b30*/  ISETP.GE.AND P0, PT, R30, UR75, PT ;  /* 0x0000004b1e007c0c */ /* 0x000fe2000bf06270 */
[----:B------:R-:W-:Y:S01]  /*122b40*/  VIADD R30, R252, 0x19 ;  /* 0x00000019fc1e7836 */ /* 0x000fe20000000000 */
[----:B---3--:R-:W-:Y:S01]  /*122b50*/  MOV R156, UR7 ;  /* 0x00000007009c7c02 */ /* 0x008fe20008000f00 */
[----:B------:R-:W-:Y:S01]  /*122b60*/  IMAD.U32 R141, RZ, RZ, UR11 ;  /* 0x0000000bff8d7e24 */ /* 0x000fe2000f8e00ff */
[----:B------:R-:W-:Y:S01]  /*122b70*/  ISETP.LT.AND P1, PT, R132, UR6, !P0 ;  /* 0x0000000684007c0c */ /* 0x000fe2000c721270 */
[----:B------:R-:W1:Y:S01]  /*122b80*/  LDCU.64 UR6, c[0x0][0x398] ;  /* 0x00007300ff0677ac */ /* 0x000e620008000a00 */
[----:B------:R-:W-:Y:S01]  /*122b90*/  ISETP.LT.AND P0, PT, R134, UR4, !P0 ;  /* 0x0000000486007c0c */ /* 0x000fe2000c701270 */
[----:B------:R-:W-:Y:S01]  /*122ba0*/  STL [R1+0x4fc8], R156 ;  /* 0x004fc89c01007387 */ /* 0x000fe20000100800 */
[----:B------:R-:W-:Y:S01]  /*122bb0*/  LOP3.LUT R11, R11, 0xf7ffffff, RZ, 0xc0, !PT ;  /* 0xf7ffffff0b0b7812 */ /* 0x000fe200078ec0ff */
[----:B------:R-:W-:Y:S01]  /*122bc0*/  UMOV UR4, UR10 ;  /* 0x0000000a00047c82 */ /* 0x000fe20008000000 */
[----:B------:R-:W2:Y:S01]  /*122bd0*/  LDCU.64 UR10, c[0x0][0x398] ;  /* 0x00007300ff0a77ac */ /* 0x000ea20008000a00 */
[----:B------:R-:W-:Y:S06]  /*122be0*/  STL [R1+0x4fcc], R143 ;  /* 0x004fcc8f01007387 */ /* 0x000fec0000100800 */
[----:B------:R-:W-:-:S04]  /*122bf0*/  @P1 LOP3.LUT R11, R11, 0x8000000, RZ, 0xfc, !PT ;  /* 0x080000000b0b1812 */ /* 0x000fc800078efcff */
[----:B------:R-:W-:Y:S02]  /*122c00*/  LOP3.LUT R11, R11, 0xfdffffff, RZ, 0xc0, !PT ;  /* 0xfdffffff0b0b7812 */ /* 0x000fe400078ec0ff */
[----:B-1----:R-:W-:Y:S02]  /*122c10*/  MOV R142, UR7 ;  /* 0x00000007008e7c02 */ /* 0x002fe40008000f00 */
[----:B------:R-:W-:Y:S02]  /*122c20*/  @P0 LOP3.LUT R11, R11, 0x2000000, RZ, 0xfc, !PT ;  /* 0x020000000b0b0812 */ /* 0x000fe400078efcff */
[----:B------:R-:W-:Y:S01]  /*122c30*/  ISETP.GE.AND P0, PT, R30, UR52, PT ;  /* 0x000000341e007c0c */ /* 0x000fe2000bf06270 */
[----:B------:R-:W-:Y:S01]  /*122c40*/  VIADD R30, R252, 0x18 ;  /* 0x00000018fc1e7836 */ /* 0x000fe20000000000 */
[----:B------:R-:W-:Y:S01]  /*122c50*/  LOP3.LUT R11, R11, 0xff7fffff, RZ, 0xc0, !PT ;  /* 0xff7fffff0b0b7812 */ /* 0x000fe200078ec0ff */
[----:B--2---:R-:W-:Y:S01]  /*122c60*/  IMAD.U32 R139, RZ, RZ, UR11 ;  /* 0x0000000bff8b7e24 */ /* 0x004fe2000f8e00ff */
        /* <DEDUP_REMOVED lines=8> */
[----:B------:R-:W-:-:S05]  /*122cf0*/  IADD3 R97, PT, PT, R252, 0x1b1, RZ ;  /* 0x000001b1fc617810 */ /* 0x000fca0007ffe0ff */
[----:B------:R-:W-:Y:S02]  /*122d00*/  @P1 LOP3.LUT R11, R11, 0x800000, RZ, 0xfc, !PT ;  /* 0x008000000b0b1812 */ /* 0x000fe400078efcff */
[C---:B--2---:R-:W-:Y:S02]  /*122d10*/  IADD3 R142, PT, PT, R252.reuse, 0x106, RZ ;  /* 0x00000106fc8e7810 */ /* 0x044fe40007ffe0ff */
[----:B------:R-:W-:Y:S01]  /*122d20*/  LOP3.LUT R11, R11, 0xffefffff, RZ, 0xc0, !PT ;  /* 0xffefffff0b0b7812 */ /* 0x000fe200078ec0ff */
[----:B----4-:R-:W-:Y:S01]  /*122d30*/  VIADD R141, R252, 0x107 ;  /* 0x00000107fc8d7836 */ /* 0x010fe20000000000 */
[----:B-1----:R-:W-:Y:S02]  /*122d40*/  MOV R140, UR7 ;  /* 0x00000007008c7c02 */ /* 0x002fe40008000f00 */
        /* <DEDUP_REMOVED lines=8> */
[----:B------:R-:W4:Y:S02]  /*122dd0*/  LDCU.64 UR6, c[0x0][0x398] ;  /* 0x00007300ff0677ac */ /* 0x000f240008000a00 */
[----:B------:R1:W-:Y:S01]  /*122de0*/  STL [R1+0x4fdc], R139 ;  /* 0x004fdc8b01007387 */ /* 0x0003e20000100800 */
[----:B---3--:R-:W-:Y:S01]  /*122df0*/  UMOV UR4, UR11 ;  /* 0x0000000b00047c82 */ /* 0x008fe20008000000 */
[----:B--2---:R-:W-:-:S06]  /*122e00*/  VIADD R140, R252, 0x108 ;  /* 0x00000108fc8c7836 */ /* 0x004fcc0000000000 */
[----:B------:R-:W-:Y:S02]  /*122e10*/  @P1 LOP3.LUT R11, R11, 0x80000, RZ, 0xfc, !PT ;  /* 0x000800000b0b1812 */ /* 0x000fe400078efcff */
[----:B-1----:R-:W-:Y:S02]  /*122e20*/  IADD3 R139, PT, PT, R252, 0x109, RZ ;  /* 0x00000109fc8b7810 */ /* 0x002fe40007ffe0ff */
[----:B------:R-:W-:Y:S02]  /*122e30*/  LOP3.LUT R11, R11, 0xfffeffff, RZ, 0xc0, !PT ;  /* 0xfffeffff0b0b7812 */ /* 0x000fe400078ec0ff */
[----:B----4-:R-:W-:Y:S01]  /*122e40*/  MOV R138, UR7 ;  /* 0x00000007008a7c02 */ /* 0x010fe20008000f00 */
[----:B------:R-:W-:Y:S01]  /*122e50*/  UMOV UR7, UR6 ;  /* 0x0000000600077c82 */ /* 0x000fe20008000000 */
[----:B------:R-:W-:Y:S01]  /*122e60*/  UMOV UR6, UR10 ;  /* 0x0000000a00067c82 */ /* 0x000fe20008000000 */
[----:B------:R-:W-:Y:S01]  /*122e70*/  @P0 LOP3.LUT R11, R11, 0x10000, RZ, 0xfc, !PT ;  /* 0x000100000b0b0812 */ /* 0x000fe200078efcff */
[----:B------:R-:W1:Y:S01]  /*122e80*/  LDCU.64 UR10, c[0x0][0x398] ;  /* 0x00007300ff0a77ac */ /* 0x000e620008000a00 */
[----:B------:R-:W-:Y:S01]  /*122e90*/  ISETP.GE.AND P0, PT, R30, UR22, PT ;  /* 0x000000161e007c0c */ /* 0x000fe2000bf06270 */
[----:B------:R-:W-:Y:S01]  /*122ea0*/  VIADD R30, R252, 0x16 ;  /* 0x00000016fc1e7836 */ /* 0x000fe20000000000 */
[----:B------:R-:W-:Y:S01]  /*122eb0*/  LOP3.LUT R11, R11, 0xffff7fff, RZ, 0xc0, !PT ;  /* 0xffff7fff0b0b7812 */ /* 0x000fe200078ec0ff */
[----:B------:R-:W2:Y:S01]  /*122ec0*/  LDCU.64 UR22, c[0x0][0x398] ;  /* 0x00007300ff1677ac */ /* 0x000ea20008000a00 */
[----:B------:R-:W-:Y:S01]  /*122ed0*/  ISETP.LT.AND P1, PT, R132, UR7, !P0 ;  /* 0x0000000784007c0c */ /* 0x000fe2000c721270 */
[----:B------:R3:W-:Y:S01]  /*122ee0*/  STL [R1+0x4fe0], R138 ;  /* 0x004fe08a01007387 */ /* 0x0007e20000100800 */
[----:B------:R-:W-:Y:S01]  /*122ef0*/  ISETP.LT.AND P0, PT, R134, UR6, !P0 ;  /* 0x0000000686007c0c */ /* 0x000fe2000c701270 */
[----:B---3--:R-:W-:-:S10]  /*122f00*/  VIADD R138, R252, 0x10a ;  /* 0x0000010afc8a7836 */ /* 0x008fd40000000000 */
[----:B------:R-:W-:Y:S01]  /*122f10*/  @P1 LOP3.LUT R11, R11, 0x8000, RZ, 0xfc, !PT ;  /* 0x000080000b0b1812 */ /* 0x000fe200078efcff */
[----:B-1----:R-:W-:Y:S01]  /*122f20*/  UMOV UR7, UR10 ;  /* 0x0000000a00077c82 */ /* 0x002fe20008000000 */
[----:B------:R-:W-:Y:S01]  /*122f30*/  UMOV UR74, UR11 ;  /* 0x0000000b004a7c82 */ /* 0x000fe20008000000 */
[----:B------:R-:W1:Y:S01]  /*122f40*/  LDCU.64 UR10, c[0x0][0x398] ;  /* 0x00007300ff0a77ac */ /* 0x000e620008000a00 */
[----:B------:R-:W-:Y:S02]  /*122f50*/  LOP3.LUT R11, R11, 0xfffffbff, RZ, 0xc0, !PT ;  /* 0xfffffbff0b0b7812 */ /* 0x000fe400078ec0ff */
[----:B------:R-:W-:Y:S02]  /*122f60*/  MOV.SPILL R34, UR74 ;  /* 0x0000004a00227c02 */ /* 0x000fe40009000f00 */
[----:B------:R-:W-:Y:S02]  /*122f70*/  @P0 LOP3.LUT R11, R11, 0x400, RZ, 0xfc, !PT ;  /* 0x000004000b0b0812 */ /* 0x000fe400078efcff */
[----:B------:R-:W-:Y:S01]  /*122f80*/  ISETP.GE.AND P0, PT, R30, UR8, PT ;  /* 0x000000081e007c0c */ /* 0x000fe2000bf06270 */
[----:B------:R-:W-:Y:S01]  /*122f90*/  VIADD R30, R252, 0x15 ;  /* 0x00000015fc1e7836 */ /* 0x000fe20000000000 */
[----:B------:R-:W-:Y:S01]  /*122fa0*/  LOP3.LUT R11, R11, 0xffffffbf, RZ, 0xc0, !PT ;  /* 0xffffffbf0b0b7812 */ /* 0x000fe200078ec0ff */
[----:B------:R-:W3:Y:S01]  /*122fb0*/  LDCU.64 UR8, c[0x0][0x398] ;  /* 0x00007300ff0877ac */ /* 0x000ee20008000a00 */
[----:B------:R-:W-:-:S02]  /*122fc0*/  ISETP.LT.AND P1, PT, R132, UR7, !P0 ;  /* 0x0000000784007c0c */ /* 0x000fc4000c721270 */
[----:B------:R-:W-:Y:S01]  /*122fd0*/  R2UR UR74, R50 ;  /* 0x00000000324a72ca */ /* 0x000fe200000e0000 */
[----:B------:R-:W-:Y:S01]  /*122fe0*/  VIADD R50, R252, 0x1e0 ;  /* 0x000001e0fc327836 */ /* 0x000fe20000000000 */
[----:B-1----:R-:W-:Y:S01]  /*122ff0*/  UMOV UR6, UR10 ;  /* 0x0000000a00067c82 */ /* 0x002fe20008000000 */
[----:B------:R-:W-:Y:S01]  /*123000*/  UMOV UR75, UR11 ;  /* 0x0000000b004b7c82 */ /* 0x000fe20008000000 */
[----:B------:R-:W-:Y:S01]  /*123010*/  ISETP.LT.AND P0, PT, R134, UR6, !P0 ;  /* 0x0000000686007c0c */ /* 0x000fe2000c701270 */
[----:B------:R-:W1:Y:S01]  /*123020*/  LDCU.64 UR10, c[0x0][0x398] ;  /* 0x00007300ff0a77ac */ /* 0x000e620008000a00 */
[----:B------:R-:W-:-:S05]  /*123030*/  MOV.SPILL R35, UR75 ;  /* 0x0000004b00237c02 */ /* 0x000fca0009000f00 */
[----:B------:R-:W-:Y:S01]  /*123040*/  @P1 LOP3.LUT R11, R11, 0x40, RZ, 0xfc, !PT ;  /* 0x000000400b0b1812 */ /* 0x000fe200078efcff */
[----:B------:R-:W4:Y:S01]  /*123050*/  LDCU.64 UR6, c[0x0][0x398] ;  /* 0x00007300ff0677ac */ /* 0x000f220008000a00 */
[----:B------:R-:W-:Y:S01]  /*123060*/  R2UR UR75, R47 ;  /* 0x000000002f4b72ca */ /* 0x000fe200000e0000 */
[----:B------:R-:W-:Y:S01]  /*123070*/  VIADD R47, R252, 0x1e3 ;  /* 0x000001e3fc2f7836 */ /* 0x000fe20000000000 */
[----:B------:R-:W-:-:S04]  /*123080*/  LOP3.LUT R11, R11, 0xfffffffb, RZ, 0xc0, !PT ;  /* 0xfffffffb0b0b7812 */ /* 0x000fc800078ec0ff */
[----:B------:R-:W-:Y:S02]  /*123090*/  @P0 LOP3.LUT R11, R11, 0x4, RZ, 0xfc, !PT ;  /* 0x000000040b0b0812 */ /* 0x000fe400078efcff */
[----:B------:R-:W-:Y:S02]  /*1230a0*/  ISETP.GE.AND P0, PT, R30, UR38, PT ;  /* 0x000000261e007c0c */ /* 0x000fe4000bf06270 */
[----:B------:R-:W-:Y:S02]  /*1230b0*/  IADD3 R30, PT, PT, R252, 0x14, RZ ;  /* 0x00000014fc1e7810 */ /* 0x000fe40007ffe0ff */
[----:B------:R-:W-:Y:S02]  /*1230c0*/  ISETP.LT.AND P1, PT, R132, UR66, !P0 ;  /* 0x0000004284007c0c */ /* 0x000fe4000c721270 */
[----:B------:R-:W-:Y:S02]  /*1230d0*/  ISETP.LT.AND P0, PT, R134, UR64, !P0 ;  /* 0x0000004086007c0c */ /* 0x000fe4000c701270 */
[----:B------:R-:W-:-:S02]  /*1230e0*/  LOP3.LUT R11, R11, 0xffffefff, RZ, 0xc0, !PT ;  /* 0xffffefff0b0b7812 */ /* 0x000fc400078ec0ff */
[----:B------:R-:W-:Y:S02]  /*1230f0*/  R2UR UR38, R100 ;  /* 0x00000000642672ca */ /* 0x000fe400000e0000 */
[----:B------:R-:W-:Y:S01]  /*123100*/  R2UR UR64, R57 ;  /* 0x00000000394072ca */ /* 0x000fe200000e0000 */
[----:B------:R-:W-:Y:S01]  /*123110*/  VIADD R57, R252, 0x1d9 ;  /* 0x000001d9fc397836 */ /* 0x000fe20000000000 */
[----:B------:R-:W-:Y:S01]  /*123120*/  R2UR UR66, R62 ;  /* 0x000000003e4272ca */ /* 0x000fe200000e0000 */
[C---:B------:R-:W-:Y:S01]  /*123130*/  VIADD R62, R252.reuse, 0x1d4 ;  /* 0x000001d4fc3e7836 */ /* 0x040fe20000000000 */
[----:B------:R-:W-:Y:S02]  /*123140*/  IADD3 R100, PT, PT, R252, 0x1ae, RZ ;  /* 0x000001aefc647810 */ /* 0x000fe40007ffe0ff */
        /* <DEDUP_REMOVED lines=9> */
[----:B------:R-:W1:Y:S01]  /*1231e0*/  LDCU.64 UR62, c[0x0][0x398] ;  /* 0x00007300ff3e77ac */ /* 0x000e620008000a00 */
[----:B------:R-:W-:Y:S01]  /*1231f0*/  R2UR UR60, R66 ;  /* 0x00000000423c72ca */ /* 0x000fe200000e0000 */
[----:B------:R-:W-:-:S08]  /*123200*/  VIADD R66, R252, 0x1d0 ;  /* 0x000001d0fc427836 */ /* 0x000fd00000000000 */
[----:B------:R-:W-:-:S04]  /*123210*/  @P1 LOP3.LUT R12, R12, 0x200000, RZ, 0xfc, !PT ;  /* 0x002000000c0c1812 */ /* 0x000fc800078efcff */
[----:B------:R-:W-:-:S04]  /*123220*/  LOP3.LUT R12, R12, 0xfffdffff, RZ, 0xc0, !PT ;  /* 0xfffdffff0c0c7812 */ /* 0x000fc800078ec0ff */
[----:B------:R-:W-:Y:S02]  /*123230*/  @P0 LOP3.LUT R12, R12, 0x20000, RZ, 0xfc, !PT ;  /* 0x000200000c0c0812 */ /* 0x000fe400078efcff */
[----:B---3--:R-:W-:Y:S01]  /*123240*/  ISETP.GE.AND P0, PT, R30, UR9, PT ;  /* 0x000000091e007c0c */ /* 0x008fe2000bf06270 */
[----:B------:R-:W-:Y:S01]  /*123250*/  VIADD R30, R252, 0x13 ;  /* 0x00000013fc1e7836 */ /* 0x000fe20000000000 */
[----:B------:R-:W-:Y:S02]  /*123260*/  LOP3.LUT R12, R12, 0xffffdfff, RZ, 0xc0, !PT ;  /* 0xffffdfff0c0c7812 */ /* 0x000fe400078ec0ff */
[----:B------:R-:W-:Y:S02]  /*123270*/  ISETP.LT.AND P1, PT, R132, UR20, !P0 ;  /* 0x0000001484007c0c */ /* 0x000fe4000c721270 */
[----:B----4-:R-:W-:Y:S02]  /*123280*/  ISETP.LT.AND P0, PT, R134, UR6, !P0 ;  /* 0x0000000686007c0c */ /* 0x010fe4000c701270 */
[----:B------:R-:W-:Y:S01]  /*123290*/  R2UR UR20, R99 ;  /* 0x00000000631472ca */ /* 0x000fe200000e0000 */
[----:B------:R-:W-:-:S08]  /*1232a0*/  VIADD R99, R252, 0x1af ;  /* 0x000001affc637836 */ /* 0x000fd00000000000 */
[----:B------:R-:W-:-:S04]  /*1232b0*/  @P1 LOP3.LUT R11, R11, 0x1000, RZ, 0xfc, !PT ;  /* 0x000010000b0b1812 */ /* 0x000fc800078efcff */
[----:B------:R-:W-:-:S04]  /*1232c0*/  LOP3.LUT R11, R11, 0xffffff7f, RZ, 0xc0, !PT ;  /* 0xffffff7f0b0b7812 */ /* 0x000fc800078ec0ff */
[----:B------:R-:W-:Y:S02]  /*1232d0*/  @P0 LOP3.LUT R11, R11, 0x80, RZ, 0xfc, !PT ;  /* 0x000000800b0b0812 */ /* 0x000fe400078efcff */
[----:B------:R-:W-:Y:S01]  /*1232e0*/  ISETP.GE.AND P0, PT, R30, UR7, PT ;  /* 0x000000071e007c0c */ /* 0x000fe2000bf06270 */
[----:B------:R-:W3:Y:S01]  /*1232f0*/  LDCU.64 UR6, c[0x0][0x398] ;  /* 0x00007300ff0677ac */ /* 0x000ee20008000a00 */
[----:B------:R-:W-:Y:S02]  /*123300*/  IADD3 R30, PT, PT, R252, 0xdf, RZ ;  /* 0x000000dffc1e7810 */ /* 0x000fe40007ffe0ff */
[----:B------:R-:W-:Y:S02]  /*123310*/  ISETP.LT.AND P1, PT, R132, UR58, !P0 ;  /* 0x0000003a84007c0c */ /* 0x000fe4000c721270 */
[----:B------:R-:W-:Y:S02]  /*123320*/  ISETP.LT.AND P0, PT, R134, UR56, !P0 ;  /* 0x0000003886007c0c */ /* 0x000fe4000c701270 */
[----:B------:R-:W-:-:S02]  /*123330*/  LOP3.LUT R11, R11, 0xffffffef, RZ, 0xc0, !PT ;  /* 0xffffffef0b0b7812 */ /* 0x000fc400078ec0ff */
[----:B------:R-:W-:Y:S01]  /*123340*/  R2UR UR56, R68 ;  /* 0x00000000443872ca */ /* 0x000fe200000e0000 */
[C---:B------:R-:W-:Y:S01]  /*123350*/  VIADD R68, R252.reuse, 0x1ce ;  /* 0x000001cefc447836 */ /* 0x040fe20000000000 */
[----:B------:R-:W-:Y:S02]  /*123360*/  R2UR UR58, R67 ;  /* 0x00000000433a72ca */ /* 0x000fe400000e0000 */
[----:B------:R-:W-:-:S03]  /*123370*/  IADD3 R67, PT, PT, R252, 0x1cf, RZ ;  /* 0x000001cffc437810 */ /* 0x000fc60007ffe0ff */
[----:B------:R-:W-:-:S04]  /*123380*/  @P1 LOP3.LUT R12, R12, 0x2000, RZ, 0xfc, !PT ;  /* 0x000020000c0c1812 */ /* 0x000fc800078efcff */
[----:B------:R-:W-:-:S04]  /*123390*/  LOP3.LUT R12, R12, 0xfffffeff, RZ, 0xc0, !PT ;  /* 0xfffffeff0c0c7812 */ /* 0x000fc800078ec0ff */
[----:B------:R-:W-:Y:S02]  /*1233a0*/  @P0 LOP3.LUT R12, R12, 0x100, RZ, 0xfc, !PT ;  /* 0x000001000c0c0812 */ /* 0x000fe400078efcff */
[----:B-1----:R-:W-:Y:S01]  /*1233b0*/  ISETP.GE.AND P0, PT, R30, UR11, PT ;  /* 0x0000000b1e007c0c */ /* 0x002fe2000bf06270 */
[----:B------:R-:W-:Y:S01]  /*1233c0*/  VIADD R30, R252, 0x12 ;  /* 0x00000012fc1e7836 */ /* 0x000fe20000000000 */
[----:B------:R-:W-:Y:S02]  /*1233d0*/  LOP3.LUT R12, R12, 0x7fffffff, RZ, 0xc0, !PT ;  /* 0x7fffffff0c0c7812 */ /* 0x000fe400078ec0ff */
[----:B------:R-:W-:Y:S01]  /*1233e0*/  ISETP.LT.AND P1, PT, R132, UR14, !P0 ;  /* 0x0000000e84007c0c */ /* 0x000fe2000c721270 */
[----:B------:R-:W1:Y:S01]  /*1233f0*/  LDCU.64 UR14, c[0x0][0x398] ;  /* 0x00007300ff0e77ac */ /* 0x000e620008000a00 */
[----:B---3--:R-:W-:-:S11]  /*123400*/  ISETP.LT.AND P0, PT, R134, UR6, !P0 ;  /* 0x0000000686007c0c */ /* 0x008fd6000c701270 */
[----:B------:R-:W-:Y:S02]  /*123410*/  @P1 LOP3.LUT R11, R11, 0x10, RZ, 0xfc, !PT ;  /* 0x000000100b0b1812 */ /* 0x000fe400078efcff */
[----:B------:R-:W-:Y:S02]  /*123420*/  @P0 LOP3.LUT R12, R12, 0x80000000, RZ, 0xfc, !PT ;  /* 0x800000000c0c0812 */ /* 0x000fe400078efcff */
[----:B------:R-:W-:Y:S01]  /*123430*/  ISETP.GE.AND P0, PT, R30, UR7, PT ;  /* 0x000000071e007c0c */ /* 0x000fe2000bf06270 */
[----:B------:R-:W3:Y:S01]  /*123440*/  LDCU.64 UR6, c[0x0][0x398] ;  /* 0x00007300ff0677ac */ /* 0x000ee20008000a00 */
[----:B------:R-:W-:Y:S01]  /*123450*/  LOP3.LUT R12, R12, 0xffffffef, RZ, 0xc0, !PT ;  /* 0xffffffef0c0c7812 */ /* 0x000fe200078ec0ff */
[----:B------:R-:W-:Y:S01]  /*123460*/  VIADD R30, R252, 0xe0 ;  /* 0x000000e0fc1e7836 */ /* 0x000fe20000000000 */
[----:B------:R-:W-:Y:S01]  /*123470*/  ISETP.LT.AND P1, PT, R132, UR54, !P0 ;  /* 0x0000003684007c0c */ /* 0x000fe2000c721270 */
[----:B------:R4:W-:Y:S01]  /*123480*/  STL [R1+0x4fe4], R11 ;  /* 0x004fe40b01007387 */ /* 0x0009e20000100800 */
[----:B------:R-:W-:-:S02]  /*123490*/  ISETP.LT.AND P0, PT, R134, UR52, !P0 ;  /* 0x0000003486007c0c */ /* 0x000fc4000c701270 */
[----:B------:R-:W-:Y:S01]  /*1234a0*/  R2UR UR52, R71 ;  /* 0x00000000473472ca */ /* 0x000fe200000e0000 */
[C---:B------:R-:W-:Y:S01]  /*1234b0*/  VIADD R71, R252.reuse, 0x1cb ;  /* 0x000001cbfc477836 */ /* 0x040fe20000000000 */
[----:B------:R-:W-:Y:S01]  /*1234c0*/  R2UR UR54, R69 ;  /* 0x00000000453672ca */ /* 0x000fe200000e0000 */
[C---:B------:R-:W-:Y:S02]  /*1234d0*/  VIADD R69, R252.reuse, 0x1cd ;  /* 0x000001cdfc457836 */ /* 0x040fe40000000000 */
[----:B----4-:R-:W-:-:S04]  /*1234e0*/  VIADD R11, R252, 0x113 ;  /* 0x00000113fc0b7836 */ /* 0x010fc80000000000 */
[----:B------:R-:W-:-:S04]  /*1234f0*/  @P1 LOP3.LUT R12, R12, 0x10, RZ, 0xfc, !PT ;  /* 0x000000100c0c1812 */ /* 0x000fc800078efcff */
[----:B------:R-:W-:-:S04]  /*123500*/  LOP3.LUT R12, R12, 0xfffffffe, RZ, 0xc0, !PT ;  /* 0xfffffffe0c0c7812 */ /* 0x000fc800078ec0ff */
[----:B------:R-:W-:Y:S02]  /*123510*/  @P0 LOP3.LUT R12, R12, 0x1, RZ, 0xfc, !PT ;  /* 0x000000010c0c0812 */ /* 0x000fe400078efcff */
[----:B-1----:R-:W-:Y:S02]  /*123520*/  ISETP.GE.AND P0, PT, R30, UR15, PT ;  /* 0x0000000f1e007c0c */ /* 0x002fe4000bf06270 */
[----:B------:R-:W-:Y:S02]  /*123530*/  LOP3.LUT R12, R12, 0xf7ffffff, RZ, 0xc0, !PT ;  /* 0xf7ffffff0c0c7812 */ /* 0x000fe400078ec0ff */
[----:B------:R-:W-:Y:S01]  /*123540*/  ISETP.LT.AND P1, PT, R132, UR18, !P0 ;  /* 0x0000001284007c0c */ /* 0x000fe2000c721270 */
[----:B------:R-:W1:Y:S01]  /*123550*/  LDCU.64 UR18, c[0x0][0x398] ;  /* 0x00007300ff1277ac */ /* 0x000e620008000a00 */
[----:B---3--:R-:W-:Y:S02]  /*123560*/  ISETP.LT.AND P0, PT, R134, UR6, !P0 ;  /* 0x0000000686007c0c */ /* 0x008fe4000c701270 */
[----:B------:R-:W-:-:S09]  /*123570*/  IADD3 R30, PT, PT, R252, 0x11, RZ ;  /* 0x00000011fc1e7810 */ /* 0x000fd20007ffe0ff */
[----:B------:R-:W-:-:S04]  /*123580*/  @P1 LOP3.LUT R12, R12, 0x8000000, RZ, 0xfc, !PT ;  /* 0x080000000c0c1812 */ /* 0x000fc800078efcff */
[----:B------:R-:W-:-:S04]  /*123590*/  LOP3.LUT R12, R12, 0xff7fffff, RZ, 0xc0, !PT ;  /* 0xff7fffff0c0c7812 */ /* 0x000fc800078ec0ff */
[----:B------:R-:W-:Y:S02]  /*1235a0*/  @P0 LOP3.LUT R12, R12, 0x800000, RZ, 0xfc, !PT ;  /* 0x008000000c0c0812 */ /* 0x000fe400078efcff */
[----:B------:R-:W-:Y:S01]  /*1235b0*/  ISETP.GE.AND P0, PT, R30, UR7, PT ;  /* 0x000000071e007c0c */ /* 0x000fe2000bf06270 */
[----:B------:R-:W3:Y:S01]  /*1235c0*/  LDCU.64 UR6, c[0x0][0x398] ;  /* 0x00007300ff0677ac */ /* 0x000ee20008000a00 */
[----:B------:R-:W-:Y:S01]  /*1235d0*/  VIADD R30, R252, 0xe1 ;  /* 0x000000e1fc1e7836 */ /* 0x000fe20000000000 */
[----:B------:R-:W-:Y:S02]  /*1235e0*/  LOP3.LUT R12, R12, 0xfffbffff, RZ, 0xc0, !PT ;  /* 0xfffbffff0c0c7812 */ /* 0x000fe400078ec0ff */
[----:B------:R-:W-:Y:S02]  /*1235f0*/  ISETP.LT.AND P1, PT, R132, UR50, !P0 ;  /* 0x0000003284007c0c */ /* 0x000fe4000c721270 */
[----:B------:R-:W-:Y:S02]  /*123600*/  ISETP.LT.AND P0, PT, R134, UR48, !P0 ;  /* 0x0000003086007c0c */ /* 0x000fe4000c701270 */
[----:B------:R-:W-:Y:S01]  /*123610*/  R2UR UR48, R74 ;  /* 0x000000004a3072ca */ /* 0x000fe200000e0000 */
[----:B------:R-:W-:Y:S01]  /*123620*/  VIADD R74, R252, 0x1c8 ;  /* 0x000001c8fc4a7836 */ /* 0x000fe20000000000 */
[----:B------:R-:W-:Y:S01]  /*123630*/  R2UR UR50, R72 ;  /* 0x00000000483272ca */ /* 0x000fe200000e0000 */
[----:B------:R-:W-:-:S06]  /*123640*/  VIADD R72, R252, 0x1ca ;  /* 0x000001cafc487836 */ /* 0x000fcc0000000000 */
        /* <DEDUP_REMOVED lines=20> */
[----:B------:R-:W-:Y:S01]  /*123790*/  R2UR UR46, R75 ;  /* 0x000000004b2e72ca */ /* 0x000fe200000e0000 */
[----:B------:R-:W-:-:S04]  /*1237a0*/  VIADD R75, R252, 0x1c7 ;  /* 0x000001c7fc4b7836 */ /* 0x000fc80000000000 */
        /* <DEDUP_REMOVED lines=18> */
[----:B------:R-:W-:-:S02]  /*1238d0*/  R2UR UR40, R79 ;  /* 0x000000004f2872ca */ /* 0x000fc400000e0000 */
[----:B------:R-:W-:Y:S01]  /*1238e0*/  R2UR UR42, R78 ;  /* 0x000000004e2a72ca */ /* 0x000fe200000e0000 */
[C---:B------:R-:W-:Y:S01]  /*1238f0*/  VIADD R78, R252.reuse, 0x1c4 ;  /* 0x000001c4fc4e7836 */ /* 0x040fe20000000000 */
[----:B------:R-:W-:Y:S02]  /*123900*/  ISETP.GE.AND P2, PT, R139, UR44, PT ;  /* 0x0000002c8b007c0c */ /* 0x000fe4000bf46270 */
[----:B------:R-:W-:-:S03]  /*123910*/  IADD3 R79, PT, PT, R252, 0x1c3, RZ ;  /* 0x000001c3fc4f7810 */ /* 0x000fc60007ffe0ff */
[----:B------:R-:W-:-:S04]  /*123920*/  @P1 LOP3.LUT R13, R13, 0x800, RZ, 0xfc, !PT ;  /* 0x000008000d0d1812 */ /* 0x000fc800078efcff */
[----:B------:R-:W-:-:S04]  /*123930*/  LOP3.LUT R13, R13, 0xffffffbf, RZ, 0xc0, !PT ;  /* 0xffffffbf0d0d7812 */ /* 0x000fc800078ec0ff */
[----:B------:R-:W-:Y:S02]  /*123940*/  @P0 LOP3.LUT R13, R13, 0x40, RZ, 0xfc, !PT ;  /* 0x000000400d0d0812 */ /* 0x000fe400078efcff */
[----:B------:R-:W-:Y:S02]  /*123950*/  ISETP.GE.AND P0, PT, R30, UR13, PT ;  /* 0x0000000d1e007c0c */ /* 0x000fe4000bf06270 */
[----:B------:R-:W-:Y:S02]  /*123960*/  LOP3.LUT R13, R13, 0xdfffffff, RZ, 0xc0, !PT ;  /* 0xdfffffff0d0d7812 */ /* 0x000fe400078ec0ff */
[----:B------:R-:W-:Y:S01]  /*123970*/  ISETP.LT.AND P1, PT, R132, UR38, !P0 ;  /* 0x0000002684007c0c */ /* 0x000fe2000c721270 */
[----:B------:R-:W4:Y:S01]  /*123980*/  LDCU.64 UR38, c[0x0][0x398] ;  /* 0x00007300ff2677ac */ /* 0x000f220008000a00 */
[----:B---3--:R-:W-:Y:S02]  /*123990*/  ISETP.LT.AND P0, PT, R134, UR6, !P0 ;  /* 0x0000000686007c0c */ /* 0x008fe4000c701270 */
[----:B------:R-:W-:-:S09]  /*1239a0*/  IADD3 R30, PT, PT, R252, 0xe, RZ ;  /* 0x0000000efc1e7810 */ /* 0x000fd20007ffe0ff */
[----:B------:R-:W-:Y:S02]  /*1239b0*/  @P1 LOP3.LUT R12, R12, 0x4, RZ, 0xfc, !PT ;  /* 0x000000040c0c1812 */ /* 0x000fe400078efcff */
[----:B------:R-:W-:Y:S02]  /*1239c0*/  @P0 LOP3.LUT R13, R13, 0x20000000, RZ, 0xfc, !PT ;  /* 0x200000000d0d0812 */ /* 0x000fe400078efcff */
[----:B------:R-:W-:Y:S01]  /*1239d0*/  ISETP.GE.AND P0, PT, R30, UR7, PT ;  /* 0x000000071e007c0c */ /* 0x000fe2000bf06270 */
[----:B------:R-:W3:Y:S01]  /*1239e0*/  LDCU.64 UR6, c[0x0][0x398] ;  /* 0x00007300ff0677ac */ /* 0x000ee20008000a00 */
[----:B------:R-:W-:Y:S01]  /*1239f0*/  VIADD R30, R252, 0xe4 ;  /* 0x000000e4fc1e7836 */ /* 0x000fe20000000000 */
[----:B------:R-:W-:Y:S01]  /*123a00*/  LOP3.LUT R13, R13, 0xfffffffb, RZ, 0xc0, !PT ;  /* 0xfffffffb0d0d7812 */ /* 0x000fe200078ec0ff */
[----:B------:R1:W-:Y:S01]  /*123a10*/  STL [R1+0x4fe8], R12 ;  /* 0x004fe80c01007387 */ /* 0x0003e20000100800 */
[----:B----4-:R-:W-:Y:S02]  /*123a20*/  ISETP.LT.AND P1, PT, R132, UR38, !P0 ;  /* 0x0000002684007c0c */ /* 0x010fe4000c721270 */
[----:B------:R-:W-:-:S02]  /*123a30*/  ISETP.LT.AND P0, PT, R134, UR36, !P0 ;  /* 0x0000002486007c0c */ /* 0x000fc4000c701270 */
[----:B------:R-:W-:Y:S01]  /*123a40*/  R2UR UR38, R80 ;  /* 0x00000000502672ca */ /* 0x000fe200000e0000 */
[C---:B------:R-:W-:Y:S01]  /*123a50*/  VIADD R80, R252.reuse, 0x1c2 ;  /* 0x000001c2fc507836 */ /* 0x040fe20000000000 */
[----:B-1----:R-:W-:-:S07]  /*123a60*/  IADD3 R12, PT, PT, R252, 0x112, RZ ;  /* 0x00000112fc0c7810 */ /* 0x002fce0007ffe0ff */
[----:B------:R-:W-:Y:S02]  /*123a70*/  @P1 LOP3.LUT R13, R13, 0x4, RZ, 0xfc, !PT ;  /* 0x000000040d0d1812 */ /* 0x000fe400078efcff */
[----:B------:R-:W-:Y:S02]  /*123a80*/  @P0 LOP3.LUT R14, R14, 0x40000000, RZ, 0xfc, !PT ;  /* 0x400000000e0e0812 */ /* 0x000fe400078efcff */
[----:B------:R-:W-:Y:S01]  /*123a90*/  ISETP.GE.AND P0, PT, R30, UR77, PT ;  /* 0x0000004d1e007c0c */ /* 0x000fe2000bf06270 */
[----:B------:R-:W-:Y:S01]  /*123aa0*/  VIADD R30, R252, 0xd ;  /* 0x0000000dfc1e7836 */ /* 0x000fe20000000000 */
[----:B------:R-:W-:Y:S02]  /*123ab0*/  LOP3.LUT R13, R13, 0xfdffffff, RZ, 0xc0, !PT ;  /* 0xfdffffff0d0d7812 */ /* 0x000fe400078ec0ff */
[----:B------:R-:W-:Y:S01]  /*123ac0*/  ISETP.LT.AND P1, PT, R132, UR8, !P0 ;  /* 0x0000000884007c0c */ /* 0x000fe2000c721270 */
[----:B------:R-:W1:Y:S01]  /*123ad0*/  LDCU.64 UR8, c[0x0][0x398] ;  /* 0x00007300ff0877ac */ /* 0x000e620008000a00 */
[----:B---3--:R-:W-:-:S02]  /*123ae0*/  ISETP.LT.AND P0, PT, R134, UR6, !P0 ;  /* 0x0000000686007c0c */ /* 0x008fc4000c701270 */
[----:B------:R-:W-:-:S09]  /*123af0*/  LOP3.LUT R14, R14, 0xfdffffff, RZ, 0xc0, !PT ;  /* 0xfdffffff0e0e7812 */ /* 0x000fd200078ec0ff */
        /* <DEDUP_REMOVED lines=8> */
[----:B------:R-:W-:-:S09]  /*123b80*/  LOP3.LUT R13, R13, 0xfffeffff, RZ, 0xc0, !PT ;  /* 0xfffeffff0d0d7812 */ /* 0x000fd200078ec0ff */
[----:B------:R-:W-:-:S04]  /*123b90*/  @P1 LOP3.LUT R14, R14, 0x2000000, RZ, 0xfc, !PT ;  /* 0x020000000e0e1812 */ /* 0x000fc800078efcff */
[----:B------:R-:W-:-:S04]  /*123ba0*/  LOP3.LUT R14, R14, 0xffdfffff, RZ, 0xc0, !PT ;  /* 0xffdfffff0e0e7812 */ /* 0x000fc800078ec0ff */
[----:B------:R-:W-:Y:S02]  /*123bb0*/  @P0 LOP3.LUT R14, R14, 0x200000, RZ, 0xfc, !PT ;  /* 0x002000000e0e0812 */ /* 0x000fe400078efcff */
[----:B---3--:R-:W-:Y:S01]  /*123bc0*/  ISETP.GE.AND P0, PT, R30, UR7, PT ;  /* 0x000000071e007c0c */ /* 0x008fe2000bf06270 */
[----:B------:R-:W-:Y:S01]  /*123bd0*/  VIADD R30, R252, 0xc ;  /* 0x0000000cfc1e7836 */ /* 0x000fe20000000000 */
[----:B------:R-:W-:Y:S02]  /*123be0*/  LOP3.LUT R14, R14, 0xfffdffff, RZ, 0xc0, !PT ;  /* 0xfffdffff0e0e7812 */ /* 0x000fe400078ec0ff */
[----:B------:R-:W-:Y:S01]  /*123bf0*/  ISETP.LT.AND P1, PT, R132, UR10, !P0 ;  /* 0x0000000a84007c0c */ /* 0x000fe2000c721270 */
[----:B------:R-:W3:Y:S01]  /*123c00*/  LDCU.64 UR10, c[0x0][0x398] ;  /* 0x00007300ff0a77ac */ /* 0x000ee20008000a00 */
[----:B-1----:R-:W-:-:S11]  /*123c10*/  ISETP.LT.AND P0, PT, R134, UR8, !P0 ;  /* 0x0000000886007c0c */ /* 0x002fd6000c701270 */
[----:B------:R-:W-:-:S04]  /*123c20*/  @P1 LOP3.LUT R13, R13, 0x10000, RZ, 0xfc, !PT ;  /* 0x000100000d0d1812 */ /* 0x000fc800078efcff */
[----:B------:R-:W-:-:S04]  /*123c30*/  LOP3.LUT R13, R13, 0xffffdfff, RZ, 0xc0, !PT ;  /* 0xffffdfff0d0d7812 */ /* 0x000fc800078ec0ff */
[----:B------:R-:W-:Y:S02]  /*123c40*/  @P0 LOP3.LUT R13, R13, 0x2000, RZ, 0xfc, !PT ;  /* 0x000020000d0d0812 */ /* 0x000fe400078efcff */
[----:B------:R-:W-:Y:S01]  /*123c50*/  ISETP.GE.AND P0, PT, R30, UR9, PT ;  /* 0x000000091e007c0c */ /* 0x000fe2000bf06270 */
[----:B------:R-:W1:Y:S01]  /*123c60*/  LDCU.64 UR8, c[0x0][0x398] ;  /* 0x00007300ff0877ac */ /* 0x000e620008000a00 */
[----:B------:R-:W-:Y:S01]  /*123c70*/  VIADD R30, R252, 0xe6 ;  /* 0x000000e6fc1e7836 */ /* 0x000fe20000000000 */
[----:B------:R-:W-:Y:S02]  /*123c80*/  LOP3.LUT R13, R13, 0xfffffeff, RZ, 0xc0, !PT ;  /* 0xfffffeff0d0d7812 */ /* 0x000fe400078ec0ff */
[----:B------:R-:W-:Y:S02]  /*123c90*/  ISETP.LT.AND P1, PT, R132, UR30, !P0 ;  /* 0x0000001e84007c0c */ /* 0x000fe4000c721270 */
[----:B------:R-:W-:-:S11]  /*123ca0*/  ISETP.LT.AND P0, PT, R134, UR28, !P0 ;  /* 0x0000001c86007c0c */ /* 0x000fd6000c701270 */
[----:B------:R-:W-:-:S04]  /*123cb0*/  @P1 LOP3.LUT R14, R14, 0x20000, RZ, 0xfc, !PT ;  /* 0x000200000e0e1812 */ /* 0x000fc800078efcff */
[----:B------:R-:W-:-:S04]  /*123cc0*/  LOP3.LUT R14, R14, 0xffffdfff, RZ, 0xc0, !PT ;  /* 0xffffdfff0e0e7812 */ /* 0x000fc800078ec0ff */
[----:B------:R-:W-:Y:S02]  /*123cd0*/  @P0 LOP3.LUT R14, R14, 0x2000, RZ, 0xfc, !PT ;  /* 0x000020000e0e0812 */ /* 0x000fe400078efcff */
[----:B-1----:R-:W-:Y:S01]  /*123ce0*/  ISETP.GE.AND P0, PT, R30, UR9, PT ;  /* 0x000000091e007c0c */ /* 0x002fe2000bf06270 */
[----:B------:R-:W-:Y:S01]  /*123cf0*/  UMOV UR9, UR63 ;  /* 0x0000003f00097c82 */ /* 0x000fe20008000000 */
[----:B------:R-:W-:Y:S02]  /*123d00*/  IADD3 R30, PT, PT, R252, 0xb, RZ ;  /* 0x0000000bfc1e7810 */ /* 0x000fe40007ffe0ff */
[----:B------:R-:W-:Y:S01]  /*123d10*/  ISETP.LT.AND P1, PT, R132, UR14, !P0 ;  /* 0x0000000e84007c0c */ /* 0x000fe2000c721270 */
[----:B------:R-:W1:Y:S01]  /*123d20*/  LDCU.64 UR14, c[0x0][0x398] ;  /* 0x00007300ff0e77ac */ /* 0x000e620008000a00 */
[----:B---3--:R-:W-:Y:S02]  /*123d30*/  ISETP.LT.AND P0, PT, R134, UR10, !P0 ;  /* 0x0000000a86007c0c */ /* 0x008fe4000c701270 */
[----:B------:R-:W-:-:S09]  /*123d40*/  LOP3.LUT R14, R14, 0xfffffdff, RZ, 0xc0, !PT ;  /* 0xfffffdff0e0e7812 */ /* 0x000fd200078ec0ff */
        /* <DEDUP_REMOVED lines=8> */
[----:B------:R-:W-:-:S11]  /*123dd0*/  ISETP.LT.AND P0, PT, R134, UR24, !P0 ;  /* 0x0000001886007c0c */ /* 0x000fd6000c701270 */
        /* <DEDUP_REMOVED lines=9> */
[----:B------:R-:W-:Y:S02]  /*123e70*/  @P1 LOP3.LUT R13, R13, 0x1, RZ, 0xfc, !PT ;  /* 0x000000010d0d1812 */ /* 0x000fe400078efcff */
[----:B------:R-:W-:Y:S02]  /*123e80*/  @P0 LOP3.LUT R14, R14, 0x8000000, RZ, 0xfc, !PT ;  /* 0x080000000e0e0812 */ /* 0x000fe400078efcff */
[----:B------:R-:W-:Y:S01]  /*123e90*/  ISETP.GE.AND P0, PT, R30, UR15, PT ;  /* 0x0000000f1e007c0c */ /* 0x000fe2000bf06270 */
[----:B------:R-:W1:Y:S01]  /*123ea0*/  LDCU.64 UR14, c[0x0][0x398] ;  /* 0x00007300ff0e77ac */ /* 0x000e620008000a00 */
[----:B------:R-:W-:Y:S01]  /*123eb0*/  IADD3 R30, PT, PT, R252, 0xe8, RZ ;  /* 0x000000e8fc1e7810 */ /* 0x000fe20007ffe0ff */
[----:B------:R4:W-:Y:S01]  /*123ec0*/  STL [R1+0x4fec], R13 ;  /* 0x004fec0d01007387 */ /* 0x0009e20000100800 */
[----:B--2---:R-:W-:Y:S01]  /*123ed0*/  ISETP.LT.AND P1, PT, R132, UR22, !P0 ;  /* 0x0000001684007c0c */ /* 0x004fe2000c721270 */
[----:B------:R-:W-:Y:S01]  /*123ee0*/  UMOV UR22, UR62 ;  /* 0x0000003e00167c82 */ /* 0x000fe20008000000 */
[----:B------:R-:W-:Y:S01]  /*123ef0*/  ISETP.LT.AND P0, PT, R134, UR20, !P0 ;  /* 0x0000001486007c0c */ /* 0x000fe2000c701270 */
[----:B------:R-:W2:Y:S01]  /*123f00*/  LDCU.64 UR62, c[0x0][0x398] ;  /* 0x00007300ff3e77ac */ /* 0x000ea20008000a00 */
[----:B------:R-:W-:Y:S01]  /*123f10*/  LOP3.LUT R14, R14, 0xff7fffff, RZ, 0xc0, !PT ;  /* 0xff7fffff0e0e7812 */ /* 0x000fe200078ec0ff */
[----:B----4-:R-:W-:-:S08]  /*123f20*/  VIADD R13, R252, 0x111 ;  /* 0x00000111fc0d7836 */ /* 0x010fd00000000000 */
[----:B------:R-:W-:-:S04]  /*123f30*/  @P1 LOP3.LUT R17, R17, 0x800, RZ, 0xfc, !PT ;  /* 0x0000080011111812 */ /* 0x000fc800078efcff */
[----:B------:R-:W-:-:S04]  /*123f40*/  LOP3.LUT R17, R17, 0xfffffeff, RZ, 0xc0, !PT ;  /* 0xfffffeff11117812 */ /* 0x000fc800078ec0ff */
[----:B------:R-:W-:Y:S01]  /*123f50*/  @P0 LOP3.LUT R17, R17, 0x100, RZ, 0xfc, !PT ;  /* 0x0000010011110812 */ /* 0x000fe200078efcff */
[----:B--2---:R-:W-:Y:S01]  /*123f60*/  UMOV UR7, UR62 ;  /* 0x0000003e00077c82 */ /* 0x004fe20008000000 */
[----:B------:R-:W-:Y:S01]  /*123f70*/  ISETP.GE.AND P0, PT, R30, UR69, PT ;  /* 0x000000451e007c0c */ /* 0x000fe2000bf06270 */
[----:B------:R-:W-:Y:S01]  /*123f80*/  VIADD R30, R252, 0x9 ;  /* 0x00000009fc1e7836 */ /* 0x000fe20000000000 */
[----:B------:R-:W-:Y:S02]  /*123f90*/  LOP3.LUT R17, R17, 0xffffff7f, RZ, 0xc0, !PT ;  /* 0xffffff7f11117812 */ /* 0x000fe400078ec0ff */
[----:B------:R-:W-:Y:S01]  /*123fa0*/  ISETP.LT.AND P1, PT, R132, UR16, !P0 ;  /* 0x0000001084007c0c */ /* 0x000fe2000c721270 */
[----:B------:R-:W2:Y:S01]  /*123fb0*/  LDCU.64 UR16, c[0x0][0x398] ;  /* 0x00007300ff1077ac */ /* 0x000ea20008000a00 */
[----:B-1----:R-:W-:-:S11]  /*123fc0*/  ISETP.LT.AND P0, PT, R134, UR14, !P0 ;  /* 0x0000000e86007c0c */ /* 0x002fd6000c701270 */
[----:B------:R-:W-:-:S04]  /*123fd0*/  @P1 LOP3.LUT R14, R14, 0x800000, RZ, 0xfc, !PT ;  /* 0x008000000e0e1812 */ /* 0x000fc800078efcff */
[----:B------:R-:W-:-:S04]  /*123fe0*/  LOP3.LUT R14, R14, 0xfff7ffff, RZ, 0xc0, !PT ;  /* 0xfff7ffff0e0e7812 */ /* 0x000fc800078ec0ff */
[----:B------:R-:W-:Y:S02]  /*123ff0*/  @P0 LOP3.LUT R14, R14, 0x80000, RZ, 0xfc, !PT ;  /* 0x000800000e0e0812 */ /* 0x000fe400078efcff */
[----:B------:R-:W-:Y:S01]  /*124000*/  ISETP.GE.AND P0, PT, R30, UR15, PT ;  /* 0x0000000f1e007c0c */ /* 0x000fe2000bf06270 */
[----:B------:R-:W-:Y:S01]  /*124010*/  VIADD R30, R252, 0xe9 ;  /* 0x000000e9fc1e7836 */ /* 0x000fe20000000000 */
[----:B------:R-:W1:Y:S01]  /*124020*/  LDCU.64 UR14, c[0x0][0x398] ;  /* 0x00007300ff0e77ac */ /* 0x000e620008000a00 */
[----:B------:R-:W-:Y:S02]  /*124030*/  LOP3.LUT R14, R14, 0xffffbfff, RZ, 0xc0, !PT ;  /* 0xffffbfff0e0e7812 */ /* 0x000fe400078ec0ff */
[----:B---3--:R-:W-:Y:S02]  /*124040*/  ISETP.LT.AND P1, PT, R132, UR18, !P0 ;  /* 0x0000001284007c0c */ /* 0x008fe4000c721270 */
[----:B--2---:R-:W-:-:S11]  /*124050*/  ISETP.LT.AND P0, PT, R134, UR16, !P0 ;  /* 0x0000001086007c0c */ /* 0x004fd6000c701270 */
[----:B------:R-:W-:-:S04]  /*124060*/  @P1 LOP3.LUT R17, R17, 0x80, RZ, 0xfc, !PT ;  /* 0x0000008011111812 */ /* 0x000fc800078efcff */
[----:B------:R-:W-:-:S04]  /*124070*/  LOP3.LUT R17, R17, 0xffffffef, RZ, 0xc0, !PT ;  /* 0xffffffef11117812 */ /* 0x000fc800078ec0ff */
[----:B------:R-:W-:Y:S02]  /*124080*/  @P0 LOP3.LUT R17, R17, 0x10, RZ, 0xfc, !PT ;  /* 0x0000001011110812 */ /* 0x000fe400078efcff */
[----:B------:R-:W-:Y:S02]  /*124090*/  ISETP.GE.AND P0, PT, R30, UR71, PT ;  /* 0x000000471e007c0c */ /* 0x000fe4000bf06270 */
[----:B------:R-:W-:Y:S02]  /*1240a0*/  IADD3 R30, PT, PT, R252, 0x8, RZ ;  /* 0x00000008fc1e7810 */ /* 0x000fe40007ffe0ff */
[----:B------:R-:W-:Y:S01]  /*1240b0*/  ISETP.LT.AND P1, PT, R132, UR12, !P0 ;  /* 0x0000000c84007c0c */ /* 0x000fe2000c721270 */
[----:B------:R-:W2:Y:S01]  /*1240c0*/  LDCU.64 UR12, c[0x0][0x398] ;  /* 0x00007300ff0c77ac */ /* 0x000ea20008000a00 */
[----:B------:R-:W-:Y:S02]  /*1240d0*/  ISETP.LT.AND P0, PT, R134, UR72, !P0 ;  /* 0x0000004886007c0c */ /* 0x000fe4000c701270 */
[----:B------:R-:W-:-:S09]  /*1240e0*/  LOP3.LUT R17, R17, 0xfffffff7, RZ, 0xc0, !PT ;  /* 0xfffffff711117812 */ /* 0x000fd200078ec0ff */
[----:B------:R-:W-:-:S04]  /*1240f0*/  @P1 LOP3.LUT R14, R14, 0x4000, RZ, 0xfc, !PT ;  /* 0x000040000e0e1812 */ /* 0x000fc800078efcff */
[----:B------:R-:W-:-:S04]  /*124100*/  LOP3.LUT R14, R14, 0xfffff7ff, RZ, 0xc0, !PT ;  /* 0xfffff7ff0e0e7812 */ /* 0x000fc800078ec0ff */
[----:B------:R-:W-:Y:S02]  /*124110*/  @P0 LOP3.LUT R14, R14, 0x800, RZ, 0xfc, !PT ;  /* 0x000008000e0e0812 */ /* 0x000fe400078efcff */
[----:B------:R-:W-:Y:S01]  /*124120*/  ISETP.GE.AND P0, PT, R30, UR73, PT ;  /* 0x000000491e007c0c */ /* 0x000fe2000bf06270 */
[----:B------:R-:W-:Y:S01]  /*124130*/  VIADD R30, R252, 0xef ;  /* 0x000000effc1e7836 */ /* 0x000fe20000000000 */
[----:B------:R-:W3:Y:S01]  /*124140*/  LDCU.64 UR72, c[0x0][0x398] ;  /* 0x00007300ff4877ac */ /* 0x000ee20008000a00 */
[----:B------:R-:W-:Y:S02]  /*124150*/  LOP3.LUT R14, R14, 0xffffffbf, RZ, 0xc0, !PT ;  /* 0xffffffbf0e0e7812 */ /* 0x000fe400078ec0ff */
[----:B-1----:R-:W-:Y:S02]  /*124160*/  ISETP.LT.AND P1, PT, R132, UR14, !P0 ;  /* 0x0000000e84007c0c */ /* 0x002fe4000c721270 */
[----:B--2---:R-:W-:Y:S01]  /*124170*/  ISETP.LT.AND P0, PT, R134, UR12, !P0 ;  /* 0x0000000c86007c0c */ /* 0x004fe2000c701270 */
[----:B------:R-:W-:Y:S01]  /*124180*/  UMOV UR12, UR63 ;  /* 0x0000003f000c7c82 */ /* 0x000fe20008000000 */
[----:B------:R-:W1:Y:S09]  /*124190*/  LDCU.64 UR62, c[0x0][0x398] ;  /* 0x00007300ff3e77ac */ /* 0x000e720008000a00 */
[----:B------:R-:W-:-:S04]  /*1241a0*/  @P1 LOP3.LUT R17, R17, 0x8, RZ, 0xfc, !PT ;  /* 0x0000000811111812 */ /* 0x000fc800078efcff */
[----:B------:R-:W-:-:S04]  /*1241b0*/  LOP3.LUT R17, R17, 0xfffffffe, RZ, 0xc0, !PT ;  /* 0xfffffffe11117812 */ /* 0x000fc800078ec0ff */
[----:B------:R-:W-:Y:S01]  /*1241c0*/  @P0 LOP3.LUT R17, R17, 0x1, RZ, 0xfc, !PT ;  /* 0x0000000111110812 */ /* 0x000fe200078efcff */
[----:B-1----:R-:W-:Y:S01]  /*1241d0*/  UMOV UR14, UR63 ;  /* 0x0000003f000e7c82 */ /* 0x002fe20008000000 */
[----:B------:R-:W-:Y:S01]  /*1241e0*/  ISETP.GE.AND P0, PT, R30, UR9, PT ;  /* 0x000000091e007c0c */ /* 0x000fe2000bf06270 */
[----:B------:R-:W-:Y:S01]  /*1241f0*/  VIADD R30, R252, 0xee ;  /* 0x000000eefc1e7836 */ /* 0x000fe20000000000 */
[----:B------:R-:W-:Y:S02]  /*124200*/  LOP3.LUT R17, R17, 0xdfffffff, RZ, 0xc0, !PT ;  /* 0xdfffffff11117812 */ /* 0x000fe400078ec0ff */
[----:B------:R-:W-:Y:S01]  /*124210*/  ISETP.LT.AND P1, PT, R132, UR70, !P0 ;  /* 0x0000004684007c0c */ /* 0x000fe2000c721270 */
[----:B------:R-:W1:Y:S01]  /*124220*/  LDCU.64 UR70, c[0x0][0x398] ;  /* 0x00007300ff4677ac */ /* 0x000e620008000a00 */
[----:B------:R-:W-:Y:S01]  /*124230*/  ISETP.LT.AND P0, PT, R134, UR7, !P0 ;  /* 0x0000000786007c0c */ /* 0x000fe2000c701270 */
[----:B------:R-:W-:Y:S01]  /*124240*/  UMOV UR7, UR62 ;  /* 0x0000003e00077c82 */ /* 0x000fe20008000000 */
[----:B------:R-:W2:Y:S09]  /*124250*/  LDCU.64 UR62, c[0x0][0x398] ;  /* 0x00007300ff3e77ac */ /* 0x000eb20008000a00 */
[----:B------:R-:W-:-:S04]  /*124260*/  @P1 LOP3.LUT R14, R14, 0x40, RZ, 0xfc, !PT ;  /* 0x000000400e0e1812 */ /* 0x000fc800078efcff */
[----:B------:R-:W-:-:S04]  /*124270*/  LOP3.LUT R14, R14, 0xfffffffd, RZ, 0xc0, !PT ;  /* 0xfffffffd0e0e7812 */ /* 0x000fc800078ec0ff */
[----:B------:R-:W-:Y:S02]  /*124280*/  @P0 LOP3.LUT R14, R14, 0x2, RZ, 0xfc, !PT ;  /* 0x000000020e0e0812 */ /* 0x000fe400078efcff */
[----:B---3--:R-:W-:Y:S01]  /*124290*/  ISETP.GE.AND P0, PT, R30, UR73, PT ;  /* 0x000000491e007c0c */ /* 0x008fe2000bf06270 */
[----:B--2---:R-:W-:Y:S01]  /*1242a0*/  UMOV UR16, UR63 ;  /* 0x0000003f00107c82 */ /* 0x004fe20008000000 */
[----:B------:R-:W-:Y:S02]  /*1242b0*/  IADD3 R30, PT, PT, R252, 0xed, RZ ;  /* 0x000000edfc1e7810 */ /* 0x000fe40007ffe0ff */
[----:B------:R-:W-:Y:S01]  /*1242c0*/  ISETP.LT.AND P1, PT, R132, UR68, !P0 ;  /* 0x0000004484007c0c */ /* 0x000fe2000c721270 */
[----:B------:R-:W2:Y:S01]  /*1242d0*/  LDCU.64 UR68, c[0x0][0x398] ;  /* 0x00007300ff4477ac */ /* 0x000ea20008000a00 */
[----:B------:R-:W-:Y:S02]  /*1242e0*/  ISETP.LT.AND P0, PT, R134, UR7, !P0 ;  /* 0x0000000786007c0c */ /* 0x000fe4000c701270 */
[----:B------:R-:W-:Y:S01]  /*1242f0*/  LOP3.LUT R14, R14, 0xfffffffe, RZ, 0xc0, !PT ;  /* 0xfffffffe0e0e7812 */ /* 0x000fe200078ec0ff */
[----:B------:R-:W-:Y:S01]  /*124300*/  UMOV UR7, UR62 ;  /* 0x0000003e00077c82 */ /* 0x000fe20008000000 */
[----:B------:R-:W3:Y:S07]  /*124310*/  LDCU.64 UR62, c[0x0][0x398] ;  /* 0x00007300ff3e77ac */ /* 0x000eee0008000a00 */
[----:B------:R-:W-:-:S02]  /*124320*/  @P1 LOP3.LUT R14, R14, 0x1, RZ, 0xfc, !PT ;  /* 0x000000010e0e1812 */ /* 0x000fc400078efcff */
[----:B------:R-:W-:Y:S02]  /*124330*/  @P0 LOP3.LUT R15, R15, 0x40000000, RZ, 0xfc, !PT ;  /* 0x400000000f0f0812 */ /* 0x000fe400078efcff */
[----:B------:R-:W-:Y:S01]  /*124340*/  ISETP.GE.AND P0, PT, R30, UR75, PT ;  /* 0x0000004b1e007c0c */ /* 0x000fe2000bf06270 */
[----:B------:R-:W-:Y:S01]  /*124350*/  VIADD R30, R252, 0xec ;  /* 0x000000ecfc1e7836 */ /* 0x000fe20000000000 */
[----:B------:R-:W-:Y:S01]  /*124360*/  LOP3.LUT R15, R15, 0xefffffff, RZ, 0xc0, !PT ;  /* 0xefffffff0f0f7812 */ /* 0x000fe200078ec0ff */
[----:B------:R4:W-:Y:S01]  /*124370*/  STL [R1+0x4ff0], R14 ;  /* 0x004ff00e01007387 */ /* 0x0009e20000100800 */
[----:B------:R-:W-:Y:S01]  /*124380*/  ISETP.LT.AND P1, PT, R132, UR10, !P0 ;  /* 0x0000000a84007c0c */ /* 0x000fe2000c721270 */
[----:B------:R-:W1:Y:S01]  /*124390*/  LDCU.64 UR10, c[0x0][0x398] ;  /* 0x00007300ff0a77ac */ /* 0x000e620008000a00 */
[----:B------:R-:W-:Y:S02]  /*1243a0*/  ISETP.LT.AND P0, PT, R134, UR7, !P0 ;  /* 0x0000000786007c0c */ /* 0x000fe4000c701270 */
[----:B------:R-:W-:Y:S01]  /*1243b0*/  R2UR UR75, R54 ;  /* 0x00000000364b72ca */ /* 0x000fe200000e0000 */
[----:B---3--:R-:W-:Y:S01]  /*1243c0*/  UMOV UR24, UR63 ;  /* 0x0000003f00187c82 */ /* 0x008fe20008000000 */
[----:B------:R-:W-:Y:S01]  /*1243d0*/  ISETP.GE.AND P6, PT, R142, UR38, PT ;  /* 0x000000268e007c0c */ /* 0x000fe2000bfc6270 */
[----:B------:R-:W-:-:S02]  /*1243e0*/  VIADD R54, R252, 0x1dc ;  /* 0x000001dcfc367836 */ /* 0x000fc40000000000 */
[----:B----4-:R-:W-:-:S04]  /*1243f0*/  VIADD R14, R252, 0x110 ;  /* 0x00000110fc0e7836 */ /* 0x010fc80000000000 */
[----:B------:R-:W-:-:S04]  /*124400*/  @P1 LOP3.LUT R15, R15, 0x10000000, RZ, 0xfc, !PT ;  /* 0x100000000f0f1812 */ /* 0x000fc800078efcff */
[----:B------:R-:W-:-:S04]  /*124410*/  LOP3.LUT R15, R15, 0xfdffffff, RZ, 0xc0, !PT ;  /* 0xfdffffff0f0f7812 */ /* 0x000fc800078ec0ff */
[----:B------:R-:W-:Y:S02]  /*124420*/  @P0 LOP3.LUT R15, R15, 0x2000000, RZ, 0xfc, !PT ;  /* 0x020000000f0f0812 */ /* 0x000fe400078efcff */
[----:B------:R-:W-:Y:S01]  /*124430*/  ISETP.GE.AND P0, PT, R30, UR5, PT ;  /* 0x000000051e007c0c */ /* 0x000fe2000bf06270 */
[----:B------:R-:W-:Y:S01]  /*124440*/  VIADD R30, R252, 0xeb ;  /* 0x000000ebfc1e7836 */ /* 0x000fe20000000000 */
[----:B------:R-:W-:Y:S01]  /*124450*/  LOP3.LUT R15, R15, 0xff7fffff, RZ, 0xc0, !PT ;  /* 0xff7fffff0f0f7812 */ /* 0x000fe200078ec0ff */
[----:B------:R-:W3:Y:S01]  /*124460*/  LDCU UR5, c[0x0][0x398] ;  /* 0x00007300ff0577ac */ /* 0x000ee20008000800 */
[----:B------:R-:W-:Y:S02]  /*124470*/  ISETP.LT.AND P1, PT, R132, UR8, !P0 ;  /* 0x0000000884007c0c */ /* 0x000fe4000c721270 */
[----:B-1----:R-:W-:Y:S01]  /*124480*/  ISETP.LT.AND P0, PT, R134, UR10, !P0 ;  /* 0x0000000a86007c0c */ /* 0x002fe2000c701270 */
[----:B------:R-:W1:Y:S10]  /*124490*/  LDCU.64 UR8, c[0x0][0x398] ;  /* 0x00007300ff0877ac */ /* 0x000e740008000a00 */
[----:B------:R-:W-:-:S04]  /*1244a0*/  @P1 LOP3.LUT R15, R15, 0x800000, RZ, 0xfc, !PT ;  /* 0x008000000f0f1812 */ /* 0x000fc800078efcff */
[----:B------:R-:W-:-:S04]  /*1244b0*/  LOP3.LUT R15, R15, 0xffdfffff, RZ, 0xc0, !PT ;  /* 0xffdfffff0f0f7812 */ /* 0x000fc800078ec0ff */
[----:B------:R-:W-:Y:S02]  /*1244c0*/  @P0 LOP3.LUT R15, R15, 0x200000, RZ, 0xfc, !PT ;  /* 0x002000000f0f0812 */ /* 0x000fe400078efcff */
[----:B------:R-:W-:Y:S02]  /*1244d0*/  ISETP.GE.AND P0, PT, R30, UR71, PT ;  /* 0x000000471e007c0c */ /* 0x000fe4000bf06270 */
[----:B------:R-:W-:Y:S02]  /*1244e0*/  LOP3.LUT R15, R15, 0xffefffff, RZ, 0xc0, !PT ;  /* 0xffefffff0f0f7812 */ /* 0x000fe400078ec0ff */
[----:B------:R-:W-:Y:S01]  /*1244f0*/  ISETP.LT.AND P1, PT, R132, UR6, !P0 ;  /* 0x0000000684007c0c */ /* 0x000fe2000c721270 */
[----:B------:R-:W4:Y:S01]  /*124500*/  LDCU.64 UR6, c[0x0][0x398] ;  /* 0x00007300ff0677ac */ /* 0x000f220008000a00 */
[----:B-1----:R-:W-:Y:S02]  /*124510*/  ISETP.LT.AND P0, PT, R134, UR8, !P0 ;  /* 0x0000000886007c0c */ /* 0x002fe4000c701270 */
[----:B------:R-:W-:-:S09]  /*124520*/  IADD3 R30, PT, PT, R252, 0xea, RZ ;  /* 0x000000eafc1e7810 */ /* 0x000fd20007ffe0ff */
[----:B------:R-:W-:-:S04]  /*124530*/  @P1 LOP3.LUT R15, R15, 0x100000, RZ, 0xfc, !PT ;  /* 0x001000000f0f1812 */ /* 0x000fc800078efcff */
[----:B------:R-:W-:-:S04]  /*124540*/  LOP3.LUT R15, R15, 0xfffdffff, RZ, 0xc0, !PT ;  /* 0xfffdffff0f0f7812 */ /* 0x000fc800078ec0ff */
[----:B------:R-:W-:Y:S02]  /*124550*/  @P0 LOP3.LUT R15, R15, 0x20000, RZ, 0xfc, !PT ;  /* 0x000200000f0f0812 */ /* 0x000fe400078efcff */
[----:B--2---:R-:W-:Y:S01]  /*124560*/  ISETP.GE.AND P0, PT, R30, UR69, PT ;  /* 0x000000451e007c0c */ /* 0x004fe2000bf06270 */
[----:B------:R-:W-:Y:S01]  /*124570*/  VIADD R30, R252, 0xff ;  /* 0x000000fffc1e7836 */ /* 0x000fe20000000000 */
[----:B------:R-:W-:Y:S02]  /*124580*/  LOP3.LUT R15, R15, 0xffff7fff, RZ, 0xc0, !PT ;  /* 0xffff7fff0f0f7812 */ /* 0x000fe400078ec0ff */
[----:B------:R-:W-:Y:S01]  /*124590*/  ISETP.LT.AND P1, PT, R132, UR76, !P0 ;  /* 0x0000004c84007c0c */ /* 0x000fe2000c721270 */
[----:B------:R-:W1:Y:S01]  /*1245a0*/  LDCU.64 UR76, c[0x0][0x398] ;  /* 0x00007300ff4c77ac */ /* 0x000e620008000a00 */
[----:B----4-:R-:W-:Y:S01]  /*1245b0*/  ISETP.LT.AND P0, PT, R134, UR6, !P0 ;  /* 0x0000000686007c0c */ /* 0x010fe2000c701270 */
[----:B------:R-:W-:Y:S01]  /*1245c0*/  UMOV UR6, UR62 ;  /* 0x0000003e00067c82 */ /* 0x000fe20008000000 */
[----:B------:R-:W2:Y:S09]  /*1245d0*/  LDCU.64 UR62, c[0x0][0x398] ;  /* 0x00007300ff3e77ac */ /* 0x000eb20008000a00 */
[----:B------:R-:W-:-:S04]  /*1245e0*/  @P1 LOP3.LUT R15, R15, 0x8000, RZ, 0xfc, !PT ;  /* 0x000080000f0f1812 */ /* 0x000fc800078efcff */
[----:B------:R-:W-:-:S04]  /*1245f0*/  LOP3.LUT R15, R15, 0xfffff7ff, RZ, 0xc0, !PT ;  /* 0xfffff7ff0f0f7812 */ /* 0x000fc800078ec0ff */
[----:B------:R-:W-:Y:S02]  /*124600*/  @P0 LOP3.LUT R15, R15, 0x800, RZ, 0xfc, !PT ;  /* 0x000008000f0f0812 */ /* 0x000fe400078efcff */
[----:B------:R-:W-:Y:S01]  /*124610*/  ISETP.GE.AND P0, PT, R30, UR74, PT ;  /* 0x0000004a1e007c0c */ /* 0x000fe2000bf06270 */
[----:B------:R-:W-:Y:S01]  /*124620*/  VIADD R30, R252, 0xfe ;  /* 0x000000fefc1e7836 */ /* 0x000fe20000000000 */
[----:B------:R-:W-:Y:S01]  /*124630*/  LOP3.LUT R15, R15, 0xffffefff, RZ, 0xc0, !PT ;  /* 0xffffefff0f0f7812 */ /* 0x000fe200078ec0ff */
[----:B--2---:R-:W-:Y:S01]  /*124640*/  UMOV UR8, UR62 ;  /* 0x0000003e00087c82 */ /* 0x004fe20008000000 */
[----:B---3--:R-:W-:Y:S01]  /*124650*/  ISETP.LT.AND P1, PT, R132, UR5, !P0 ;  /* 0x0000000584007c0c */ /* 0x008fe2000c721270 */
[----:B------:R-:W2:Y:S01]  /*124660*/  LDCU UR5, c[0x0][0x398] ;  /* 0x00007300ff0577ac */ /* 0x000ea20008000800 */
[----:B-1----:R-:W-:Y:S02]  /*124670*/  ISETP.LT.AND P0, PT, R134, UR76, !P0 ;  /* 0x0000004c86007c0c */ /* 0x002fe4000c701270 */
[----:B------:R-:W-:Y:S01]  /*124680*/  R2UR UR74, R63 ;  /* 0x000000003f4a72ca */ /* 0x000fe200000e0000 */
[----:B------:R-:W-:-:S08]  /*124690*/  VIADD R63, R252, 0x1d3 ;  /* 0x000001d3fc3f7836 */ /* 0x000fd00000000000 */
[----:B------:R-:W-:-:S04]  /*1246a0*/  @P1 LOP3.LUT R15, R15, 0x1000, RZ, 0xfc, !PT ;  /* 0x000010000f0f1812 */ /* 0x000fc800078efcff */
[----:B------:R-:W-:-:S04]  /*1246b0*/  LOP3.LUT R15, R15, 0xfffffdff, RZ, 0xc0, !PT ;  /* 0xfffffdff0f0f7812 */ /* 0x000fc800078ec0ff */
[----:B------:R-:W-:Y:S02]  /*1246c0*/  @P0 LOP3.LUT R15, R15, 0x200, RZ, 0xfc, !PT ;  /* 0x000002000f0f0812 */ /* 0x000fe400078efcff */
[----:B------:R-:W-:Y:S02]  /*1246d0*/  ISETP.GE.AND P0, PT, R30, UR75, PT ;  /* 0x0000004b1e007c0c */ /* 0x000fe4000bf06270 */
[----:B------:R-:W-:Y:S02]  /*1246e0*/  LOP3.LUT R15, R15, 0xffffff7f, RZ, 0xc0, !PT ;  /* 0xffffff7f0f0f7812 */ /* 0x000fe400078ec0ff */
[----:B--2---:R-:W-:Y:S01]  /*1246f0*/  ISETP.LT.AND P1, PT, R132, UR5, !P0 ;  /* 0x0000000584007c0c */ /* 0x004fe2000c721270 */
[----:B------:R-:W1:Y:S01]  /*124700*/  LDCU UR5, c[0x0][0x398] ;  /* 0x00007300ff0577ac */ /* 0x000e620008000800 */
[----:B------:R-:W-:Y:S02]  /*124710*/  ISETP.LT.AND P0, PT, R134, UR6, !P0 ;  /* 0x0000000686007c0c */ /* 0x000fe4000c701270 */
[----:B------:R-:W-:Y:S01]  /*124720*/  IADD3 R30, PT, PT, R252, 0xfd, RZ ;  /* 0x000000fdfc1e7810 */ /* 0x000fe20007ffe0ff */
[----:B------:R-:W-:Y:S01]  /*124730*/  UMOV UR6, UR63 ;  /* 0x0000003f00067c82 */ /* 0x000fe20008000000 */
[----:B------:R-:W2:Y:S01]  /*124740*/  LDCU.64 UR62, c[0x0][0x398] ;  /* 0x00007300ff3e77ac */ /* 0x000ea20008000a00 */
[----:B------:R-:W-:-:S02]  /*124750*/  R2UR UR75, R64 ;  /* 0x00000000404b72ca */ /* 0x000fc400000e0000 */
[----:B------:R-:W-:Y:S02]  /*124760*/  @P6 LOP3.LUT R2, R2, 0x2000, RZ, 0xfc, !PT ;  /* 0x0000200002026812 */ /* 0x000fe400078efcff */
[----:B------:R-:W-:Y:S02]  /*124770*/  IADD3 R64, PT, PT, R252, 0x1d2, RZ ;  /* 0x000001d2fc407810 */ /* 0x000fe40007ffe0ff */
[----:B------:R-:W-:-:S04]  /*124780*/  @P1 LOP3.LUT R15, R15, 0x80, RZ, 0xfc, !PT ;  /* 0x000000800f0f1812 */ /* 0x000fc800078efcff */
[----:B------:R-:W-:-:S04]  /*124790*/  LOP3.LUT R15, R15, 0xffffffef, RZ, 0xc0, !PT ;  /* 0xffffffef0f0f7812 */ /* 0x000fc800078ec0ff */
[----:B------:R-:W-:Y:S02]  /*1247a0*/  @P0 LOP3.LUT R15, R15, 0x10, RZ, 0xfc, !PT ;  /* 0x000000100f0f0812 */ /* 0x000fe400078efcff */
[----:B------:R-:W-:Y:S01]  /*1247b0*/  ISETP.GE.AND P0, PT, R30, UR65, PT ;  /* 0x000000411e007c0c */ /* 0x000fe2000bf06270 */
[----:B------:R-:W-:Y:S01]  /*1247c0*/  VIADD R30, R252, 0xfc ;  /* 0x000000fcfc1e7836 */ /* 0x000fe20000000000 */
[----:B------:R-:W-:Y:S01]  /*1247d0*/  LOP3.LUT R15, R15, 0xfffffffb, RZ, 0xc0, !PT ;  /* 0xfffffffb0f0f7812 */ /* 0x000fe200078ec0ff */
[----:B--2---:R-:W-:Y:S01]  /*1247e0*/  UMOV UR20, UR63 ;  /* 0x0000003f00147c82 */ /* 0x004fe20008000000 */
[----:B-1----:R-:W-:Y:S01]  /*1247f0*/  ISETP.LT.AND P1, PT, R132, UR5, !P0 ;  /* 0x0000000584007c0c */ /* 0x002fe2000c721270 */
[----:B------:R-:W1:Y:S01]  /*124800*/  LDCU UR5, c[0x0][0x398] ;  /* 0x00007300ff0577ac */ /* 0x000e620008000800 */
[----:B------:R-:W-:Y:S02]  /*124810*/  ISETP.LT.AND P0, PT, R134, UR8, !P0 ;  /* 0x0000000886007c0c */ /* 0x000fe4000c701270 */
[----:B------:R-:W-:Y:S01]  /*124820*/  R2UR.FILL UR63, R31 ;  /* 0x000000001f3f72ca */ /* 0x000fe200004e0000 */
[----:B------:R-:W-:Y:S01]  /*124830*/  UMOV UR8, UR62 ;  /* 0x0000003e00087c82 */ /* 0x000fe20008000000 */
[----:B------:R-:W-:Y:S01]  /*124840*/  R2UR UR62, R65 ;  /* 0x00000000413e72ca */ /* 0x000fe200000e0000 */
[----:B------:R-:W-:-:S06]  /*124850*/  VIADD R65, R252, 0x1d1 ;  /* 0x000001d1fc417836 */ /* 0x000fcc0000000000 */
[----:B------:R-:W-:Y:S02]  /*124860*/  @P1 LOP3.LUT R15, R15, 0x4, RZ, 0xfc, !PT ;  /* 0x000000040f0f1812 */ /* 0x000fe400078efcff */
[----:B------:R-:W-:Y:S02]  /*124870*/  @P0 LOP3.LUT R16, R16, 0x80000000, RZ, 0xfc, !PT ;  /* 0x8000000010100812 */ /* 0x000fe400078efcff */
[----:B------:R-:W-:Y:S01]  /*124880*/  ISETP.GE.AND P0, PT, R30, UR64, PT ;  /* 0x000000401e007c0c */ /* 0x000fe2000bf06270 */
[----:B------:R-:W2:Y:S01]  /*124890*/  LDCU.64 UR64, c[0x0][0x398] ;  /* 0x00007300ff4077ac */ /* 0x000ea20008000a00 */
[----:B------:R-:W-:Y:S01]  /*1248a0*/  LOP3.LUT R16, R16, 0xbfffffff, RZ, 0xc0, !PT ;  /* 0xbfffffff10107812 */ /* 0x000fe200078ec0ff */
[----:B------:R-:W-:Y:S01]  /*1248b0*/  VIADD R30, R252, 0xfb ;  /* 0x000000fbfc1e7836 */ /* 0x000fe20000000000 */
[----:B-1----:R-:W-:Y:S01]  /*1248c0*/  ISETP.LT.AND P1, PT, R132, UR5, !P0 ;  /* 0x0000000584007c0c */ /* 0x002fe2000c721270 */
[----:B------:R-:W1:Y:S01]  /*1248d0*/  LDCU UR5, c[0x0][0x398] ;  /* 0x00007300ff0577ac */ /* 0x000e620008000800 */
[----:B------:R-:W-:Y:S01]  /*1248e0*/  ISETP.LT.AND P0, PT, R134, UR8, !P0 ;  /* 0x0000000886007c0c */ /* 0x000fe2000c701270 */
[----:B------:R3:W-:Y:S10]  /*1248f0*/  STL [R1+0x4ff4], R15 ;  /* 0x004ff40f01007387 */ /* 0x0007f40000100800 */
[----:B------:R-:W-:Y:S01]  /*124900*/  @P1 LOP3.LUT R16, R16, 0x40000000, RZ, 0xfc, !PT ;  /* 0x4000000010101812 */ /* 0x000fe200078efcff */
[----:B--2---:R-:W-:Y:S01]  /*124910*/  UMOV UR8, UR64 ;  /* 0x0000004000087c82 */ /* 0x004fe20008000000 */
[----:B------:R-:W-:-:S02]  /*124920*/  UMOV UR18, UR65 ;  /* 0x0000004100127c82 */ /* 0x000fc40008000000 */
[----:B------:R-:W-:Y:S02]  /*124930*/  LOP3.LUT R16, R16, 0xefffffff, RZ, 0xc0, !PT ;  /* 0xefffffff10107812 */ /* 0x000fe400078ec0ff */
[----:B------:R-:W-:Y:S02]  /*124940*/  R2UR UR64, R37 ;  /* 0x00000000254072ca */ /* 0x000fe400000e0000 */
[----:B------:R-:W-:Y:S02]  /*124950*/  @P0 LOP3.LUT R16, R16, 0x10000000, RZ, 0xfc, !PT ;  /* 0x1000000010100812 */ /* 0x000fe400078efcff */
[----:B------:R-:W-:Y:S02]  /*124960*/  ISETP.GE.AND P0, PT, R30, UR67, PT ;  /* 0x000000431e007c0c */ /* 0x000fe4000bf06270 */
[----:B------:R-:W-:Y:S02]  /*124970*/  LOP3.LUT R16, R16, 0xfbffffff, RZ, 0xc0, !PT ;  /* 0xfbffffff10107812 */ /* 0x000fe400078ec0ff */
[----:B-1----:R-:W-:Y:S01]  /*124980*/  ISETP.LT.AND P1, PT, R132, UR5, !P0 ;  /* 0x0000000584007c0c */ /* 0x002fe2000c721270 */
[----:B------:R-:W1:Y:S01]  /*124990*/  LDCU UR5, c[0x0][0x398] ;  /* 0x00007300ff0577ac */ /* 0x000e620008000800 */
[----:B------:R-:W-:-:S02]  /*1249a0*/  ISETP.LT.AND P0, PT, R134, UR8, !P0 ;  /* 0x0000000886007c0c */ /* 0x000fc4000c701270 */
[C---:B------:R-:W-:Y:S02]  /*1249b0*/  IADD3 R30, PT, PT, R252.reuse, 0xfa, RZ ;  /* 0x000000fafc1e7810 */ /* 0x040fe40007ffe0ff */
[----:B---3--:R-:W-:Y:S02]  /*1249c0*/  IADD3 R15, PT, PT, R252, 0x10f, RZ ;  /* 0x0000010ffc0f7810 */ /* 0x008fe40007ffe0ff */
[----:B------:R-:W-:Y:S02]  /*1249d0*/  LOP3.LUT R2, R2, 0xffffbfff, RZ, 0xc0, !PT ;  /* 0xffffbfff02027812 */ /* 0x000fe400078ec0ff */
[----:B------:R-:W-:Y:S01]  /*1249e0*/  R2UR.FILL UR65, R32 ;  /* 0x00000000204172ca */ /* 0x000fe200004e0000 */
[----:B------:R-:W-:Y:S02]  /*1249f0*/  VIADD R32, R252, 0x1 ;  /* 0x00000001fc207836 */ /* 0x000fe40000000000 */
[----:B------:R-:W-:-:S04]  /*124a00*/  @P1 LOP3.LUT R16, R16, 0x4000000, RZ, 0xfc, !PT ;  /* 0x0400000010101812 */ /* 0x000fc800078efcff */
[----:B------:R-:W-:-:S04]  /*124a10*/  LOP3.LUT R16, R16, 0xff7fffff, RZ, 0xc0, !PT ;  /* 0xff7fffff10107812 */ /* 0x000fc800078ec0ff */
[----:B------:R-:W-:Y:S02]  /*124a20*/  @P0 LOP3.LUT R16, R16, 0x800000, RZ, 0xfc, !PT ;  /* 0x0080000010100812 */ /* 0x000fe400078efcff */
[----:B------:R-:W-:Y:S01]  /*124a30*/  ISETP.GE.AND P0, PT, R30, UR66, PT ;  /* 0x000000421e007c0c */ /* 0x000fe2000bf06270 */
[----:B------:R-:W2:Y:S01]  /*124a40*/  LDCU.64 UR66, c[0x0][0x398] ;  /* 0x00007300ff4277ac */ /* 0x000ea20008000a00 */
[----:B------:R-:W-:Y:S01]  /*124a50*/  LOP3.LUT R16, R16, 0xffdfffff, RZ, 0xc0, !PT ;  /* 0xffdfffff10107812 */ /* 0x000fe200078ec0ff */
[----:B------:R-:W-:Y:S01]  /*124a60*/  VIADD R30, R252, 0xf9 ;  /* 0x000000f9fc1e7836 */ /* 0x000fe20000000000 */
[----:B------:R-:W-:Y:S02]  /*124a70*/  ISETP.LT.AND P1, PT, R134, UR74, !P0 ;  /* 0x0000004a86007c0c */ /* 0x000fe4000c721270 */
[----:B-1----:R-:W-:Y:S01]  /*124a80*/  ISETP.LT.AND P0, PT, R132, UR5, !P0 ;  /* 0x0000000584007c0c */ /* 0x002fe2000c701270 */
[----:B------:R-:W1:Y:S10]  /*124a90*/  LDCU UR5, c[0x0][0x398] ;  /* 0x00007300ff0577ac */ /* 0x000e740008000800 */
[----:B------:R-:W-:Y:S01]  /*124aa0*/  @P1 LOP3.LUT R16, R16, 0x200000, RZ, 0xfc, !PT ;  /* 0x0020000010101812 */ /* 0x000fe200078efcff */
[----:B--2---:R-:W-:Y:S01]  /*124ab0*/  UMOV UR8, UR66 ;  /* 0x0000004200087c82 */ /* 0x004fe20008000000 */
[----:B------:R-:W-:-:S02]  /*124ac0*/  UMOV UR10, UR67 ;  /* 0x00000043000a7c82 */ /* 0x000fc40008000000 */
[----:B------:R-:W-:Y:S02]  /*124ad0*/  LOP3.LUT R16, R16, 0xfff7ffff, RZ, 0xc0, !PT ;  /* 0xfff7ffff10107812 */ /* 0x000fe400078ec0ff */
[----:B------:R-:W-:Y:S02]  /*124ae0*/  R2UR UR66, R36 ;  /* 0x00000000244272ca */ /* 0x000fe400000e0000 */
[----:B------:R-:W-:Y:S02]  /*124af0*/  @P0 LOP3.LUT R16, R16, 0x80000, RZ, 0xfc, !PT ;  /* 0x0008000010100812 */ /* 0x000fe400078efcff */
[----:B------:R-:W-:Y:S01]  /*124b00*/  ISETP.GE.AND P0, PT, R30, UR75, PT ;  /* 0x0000004b1e007c0c */ /* 0x000fe2000bf06270 */
[----:B------:R-:W2:Y:S01]  /*124b10*/  LDCU.64 UR74, c[0x0][0x398] ;  /* 0x00007300ff4a77ac */ /* 0x000ea20008000a00 */
[----:B------:R-:W-:Y:S01]  /*124b20*/  LOP3.LUT R16, R16, 0xfffbffff, RZ, 0xc0, !PT ;  /* 0xfffbffff10107812 */ /* 0x000fe200078ec0ff */
[----:B------:R-:W-:Y:S01]  /*124b30*/  VIADD R30, R252, 0xf8 ;  /* 0x000000f8fc1e7836 */ /* 0x000fe20000000000 */
[----:B-1----:R-:W-:Y:S01]  /*124b40*/  ISETP.LT.AND P1, PT, R132, UR5, !P0 ;  /* 0x0000000584007c0c */ /* 0x002fe2000c721270 */
[----:B------:R-:W1:Y:S01]  /*124b50*/  LDCU UR5, c[0x0][0x398] ;  /* 0x00007300ff0577ac */ /* 0x000e620008000800 */
[----:B------:R-:W-:-:S02]  /*124b60*/  ISETP.LT.AND P0, PT, R134, UR8, !P0 ;  /* 0x0000000886007c0c */ /* 0x000fc4000c701270 */
[----:B------:R-:W-:Y:S01]  /*124b70*/  R2UR.FILL UR67, R33 ;  /* 0x00000000214372ca */ /* 0x000fe200004e0000 */
[----:B------:R-:W-:-:S08]  /*124b80*/  VIADD R33, R252, 0x2 ;  /* 0x00000002fc217836 */ /* 0x000fd00000000000 */
[----:B------:R-:W-:Y:S01]  /*124b90*/  @P1 LOP3.LUT R16, R16, 0x40000, RZ, 0xfc, !PT ;  /* 0x0004000010101812 */ /* 0x000fe200078efcff */
[----:B--2---:R-:W-:Y:S01]  /*124ba0*/  UMOV UR26, UR74 ;  /* 0x0000004a001a7c82 */ /* 0x004fe20008000000 */
[----:B------:R-:W-:Y:S02]  /*124bb0*/  UMOV UR8, UR75 ;  /* 0x0000004b00087c82 */ /* 0x000fe40008000000 */
[----:B------:R-:W-:Y:S02]  /*124bc0*/  LOP3.LUT R16, R16, 0xffff7fff, RZ, 0xc0, !PT ;  /* 0xffff7fff10107812 */ /* 0x000fe400078ec0ff */
[----:B------:R-:W-:Y:S02]  /*124bd0*/  ISETP.GE.AND P6, PT, R63, UR65, PT ;  /* 0x000000413f007c0c */ /* 0x000fe4000bfc6270 */
[----:B------:R-:W-:Y:S02]  /*124be0*/  @P0 LOP3.LUT R16, R16, 0x8000, RZ, 0xfc, !PT ;  /* 0x0000800010100812 */ /* 0x000fe400078efcff */
[----:B------:R-:W-:Y:S01]  /*124bf0*/  ISETP.GE.AND P0, PT, R30, UR77, PT ;  /* 0x0000004d1e007c0c */ /* 0x000fe2000bf06270 */
[----:B------:R-:W2:Y:S01]  /*124c00*/  LDCU.64 UR76, c[0x0][0x398] ;  /* 0x00007300ff4c77ac */ /* 0x000ea20008000a00 */
[----:B------:R-:W-:-:S02]  /*124c10*/  LOP3.LUT R16, R16, 0xffffdfff, RZ, 0xc0, !PT ;  /* 0xffffdfff10107812 */ /* 0x000fc400078ec0ff */
[----:B-1----:R-:W-:Y:S01]  /*124c20*/  ISETP.LT.AND P1, PT, R132, UR5, !P0 ;  /* 0x0000000584007c0c */ /* 0x002fe2000c721270 */
[----:B------:R-:W1:Y:S01]  /*124c30*/  LDCU UR5, c[0x0][0x398] ;  /* 0x00007300ff0577ac */ /* 0x000e620008000800 */
[----:B------:R-:W-:Y:S02]  /*124c40*/  ISETP.LT.AND P0, PT, R134, UR26, !P0 ;  /* 0x0000001a86007c0c */ /* 0x000fe4000c701270 */
[C---:B------:R-:W-:Y:S02]  /*124c50*/  IADD3 R30, PT, PT, R252.reuse, 0xf7, RZ ;  /* 0x000000f7fc1e7810 */ /* 0x040fe40007ffe0ff */
[----:B------:R-:W-:Y:S02]  /*124c60*/  R2UR.FILL UR75, R35 ;  /* 0x00000000234b72ca */ /* 0x000fe400004e0000 */
[----:B------:R-:W-:Y:S02]  /*124c70*/  IADD3 R35, PT, PT, R252, 0x1ed, RZ ;  /* 0x000001edfc237810 */ /* 0x000fe40007ffe0ff */
[----:B------:R-:W-:-:S02]  /*124c80*/  R2UR.FILL UR74, R34 ;  /* 0x00000000224a72ca */ /* 0x000fc400004e0000 */
[----:B------:R-:W-:Y:S02]  /*124c90*/  IADD3 R34, PT, PT, R252, 0x1ee, RZ ;  /* 0x000001eefc227810 */ /* 0x000fe40007ffe0ff */
[----:B------:R-:W-:-:S04]  /*124ca0*/  @P1 LOP3.LUT R16, R16, 0x2000, RZ, 0xfc, !PT ;  /* 0x0000200010101812 */ /* 0x000fc800078efcff */
[----:B------:R-:W-:-:S04]  /*124cb0*/  LOP3.LUT R16, R16, 0xfffffbff, RZ, 0xc0, !PT ;  /* 0xfffffbff10107812 */ /* 0x000fc800078ec0ff */
[----:B------:R-:W-:Y:S02]  /*124cc0*/  @P0 LOP3.LUT R16, R16, 0x400, RZ, 0xfc, !PT ;  /* 0x0000040010100812 */ /* 0x000fe400078efcff */
[----:B------:R-:W-:Y:S01]  /*124cd0*/  ISETP.GE.AND P0, PT, R30, UR24, PT ;  /* 0x000000181e007c0c */ /* 0x000fe2000bf06270 */
[----:B------:R-:W-:Y:S01]  /*124ce0*/  VIADD R30, R252, 0xf6 ;  /* 0x000000f6fc1e7836 */ /* 0x000fe20000000000 */
[----:B------:R-:W-:Y:S02]  /*124cf0*/  LOP3.LUT R16, R16, 0xfffffdff, RZ, 0xc0, !PT ;  /* 0xfffffdff10107812 */ /* 0x000fe400078ec0ff */
[----:B-1----:R-:W-:Y:S01]  /*124d00*/  ISETP.LT.AND P1, PT, R132, UR5, !P0 ;  /* 0x0000000584007c0c */ /* 0x002fe2000c721270 */
[----:B------:R-:W1:Y:S01]  /*124d10*/  LDCU UR5, c[0x0][0x398] ;  /* 0x00007300ff0577ac */ /* 0x000e620008000800 */
[----:B--2---:R-:W-:-:S11]  /*124d20*/  ISETP.LT.AND P0, PT, R134, UR76, !P0 ;  /* 0x0000004c86007c0c */ /* 0x004fd6000c701270 */
[----:B------:R-:W-:-:S04]  /*124d30*/  @P1 LOP3.LUT R16, R16, 0x200, RZ, 0xfc, !PT ;  /* 0x0000020010101812 */ /* 0x000fc800078efcff */
[----:B------:R-:W-:-:S04]  /*124d40*/  LOP3.LUT R16, R16, 0xffffff7f, RZ, 0xc0, !PT ;  /* 0xffffff7f10107812 */ /* 0x000fc800078ec0ff */
[----:B------:R-:W-:Y:S02]  /*124d50*/  @P0 LOP3.LUT R16, R16, 0x80, RZ, 0xfc, !PT ;  /* 0x0000008010100812 */ /* 0x000fe400078efcff */
[----:B------:R-:W-:Y:S01]  /*124d60*/  ISETP.GE.AND P0, PT, R30, UR6, PT ;  /* 0x000000061e007c0c */ /* 0x000fe2000bf06270 */
[----:B------:R-:W2:Y:S01]  /*124d70*/  LDCU UR6, c[0x0][0x398] ;  /* 0x00007300ff0677ac */ /* 0x000ea20008000800 */
[----:B------:R-:W-:Y:S01]  /*124d80*/  LOP3.LUT R16, R16, 0xffffffdf, RZ, 0xc0, !PT ;  /* 0xffffffdf10107812 */ /* 0x000fe200078ec0ff */
[----:B------:R-:W-:Y:S01]  /*124d90*/  VIADD R30, R252, 0xf5 ;  /* 0x000000f5fc1e7836 */ /* 0x000fe20000000000 */
[----:B------:R-:W-:Y:S02]  /*124da0*/  ISETP.LT.AND P1, PT, R134, UR22, !P0 ;  /* 0x0000001686007c0c */ /* 0x000fe4000c721270 */
[----:B-1----:R-:W-:Y:S01]  /*124db0*/  ISETP.LT.AND P0, PT, R132, UR5, !P0 ;  /* 0x0000000584007c0c */ /* 0x002fe2000c701270 */
[----:B------:R-:W1:Y:S10]  /*124dc0*/  LDCU UR5, c[0x0][0x398] ;  /* 0x00007300ff0577ac */ /* 0x000e740008000800 */
[----:B------:R-:W-:-:S04]  /*124dd0*/  @P1 LOP3.LUT R16, R16, 0x20, RZ, 0xfc, !PT ;  /* 0x0000002010101812 */ /* 0x000fc800078efcff */
[----:B------:R-:W-:-:S04]  /*124de0*/  LOP3.LUT R16, R16, 0xfffffffb, RZ, 0xc0, !PT ;  /* 0xfffffffb10107812 */ /* 0x000fc800078ec0ff */
[----:B------:R-:W-:Y:S02]  /*124df0*/  @P0 LOP3.LUT R16, R16, 0x4, RZ, 0xfc, !PT ;  /* 0x0000000410100812 */ /* 0x000fe400078efcff */
[----:B------:R-:W-:Y:S02]  /*124e00*/  ISETP.GE.AND P0, PT, R30, UR20, PT ;  /* 0x000000141e007c0c */ /* 0x000fe4000bf06270 */
[----:B------:R-:W-:Y:S02]  /*124e10*/  IADD3 R30, PT, PT, R252, 0xf4, RZ ;  /* 0x000000f4fc1e7810 */ /* 0x000fe40007ffe0ff */
[----:B--2---:R-:W-:Y:S02]  /*124e20*/  ISETP.LT.AND P1, PT, R132, UR6, !P0 ;  /* 0x0000000684007c0c */ /* 0x004fe4000c721270 */
[----:B-1----:R-:W-:Y:S01]  /*124e30*/  ISETP.LT.AND P0, PT, R134, UR5, !P0 ;  /* 0x0000000586007c0c */ /* 0x002fe2000c701270 */
[----:B------:R-:W1:Y:S01]  /*124e40*/  LDCU UR5, c[0x0][0x398] ;  /* 0x00007300ff0577ac */ /* 0x000e620008000800 */
[----:B------:R-:W-:-:S09]  /*124e50*/  LOP3.LUT R16, R16, 0xfffffffe, RZ, 0xc0, !PT ;  /* 0xfffffffe10107812 */ /* 0x000fd200078ec0ff */
[----:B------:R-:W-:Y:S02]  /*124e60*/  @P1 LOP3.LUT R16, R16, 0x1, RZ, 0xfc, !PT ;  /* 0x0000000110101812 */ /* 0x000fe400078efcff */
[----:B------:R-:W-:Y:S02]  /*124e70*/  @P0 LOP3.LUT R17, R17, 0x20000000, RZ, 0xfc, !PT ;  /* 0x2000000011110812 */ /* 0x000fe400078efcff */
[----:B------:R-:W-:Y:S01]  /*124e80*/  ISETP.GE.AND P0, PT, R30, UR18, PT ;  /* 0x000000121e007c0c */ /* 0x000fe2000bf06270 */
[----:B------:R-:W-:Y:S01]  /*124e90*/  VIADD R30, R252, 0xf2 ;  /* 0x000000f2fc1e7836 */ /* 0x000fe20000000000 */
[----:B------:R-:W-:Y:S01]  /*124ea0*/  LOP3.LUT R17, R17, 0xefffffff, RZ, 0xc0, !PT ;  /* 0xefffffff11117812 */ /* 0x000fe200078ec0ff */
[----:B------:R2:W-:Y:S01]  /*124eb0*/  STL [R1+0x4ff8], R16 ;  /* 0x004ff81001007387 */ /* 0x0005e20000100800 */
[----:B------:R-:W-:Y:S01]  /*124ec0*/  ISETP.LT.AND P1, PT, R132, UR72, !P0 ;  /* 0x0000004884007c0c */ /* 0x000fe2000c721270 */
[----:B------:R-:W3:Y:S01]  /*124ed0*/  LDCU.64 UR72, c[0x0][0x398] ;  /* 0x00007300ff4877ac */ /* 0x000ee20008000a00 */
[----:B-1----:R-:W-:Y:S01]  /*124ee0*/  ISETP.LT.AND P0, PT, R134, UR5, !P0 ;  /* 0x0000000586007c0c */ /* 0x002fe2000c701270 */
[----:B------:R-:W1:Y:S01]  /*124ef0*/  LDCU UR5, c[0x0][0x398] ;  /* 0x00007300ff0577ac */ /* 0x000e620008000800 */
[----:B--2---:R-:W-:-:S09]  /*124f00*/  VIADD R16, R252, 0x10e ;  /* 0x0000010efc107836 */ /* 0x004fd20000000000 */
[----:B------:R-:W-:-:S04]  /*124f10*/  @P1 LOP3.LUT R17, R17, 0x10000000, RZ, 0xfc, !PT ;  /* 0x1000000011111812 */ /* 0x000fc800078efcff */
[----:B------:R-:W-:-:S04]  /*124f20*/  LOP3.LUT R17, R17, 0xfbffffff, RZ, 0xc0, !PT ;  /* 0xfbffffff11117812 */ /* 0x000fc800078ec0ff */
[----:B------:R-:W-:Y:S02]  /*124f30*/  @P0 LOP3.LUT R17, R17, 0x4000000, RZ, 0xfc, !PT ;  /* 0x0400000011110812 */ /* 0x000fe400078efcff */
[----:B------:R-:W-:Y:S01]  /*124f40*/  ISETP.GE.AND P0, PT, R30, UR10, PT ;  /* 0x0000000a1e007c0c */ /* 0x000fe2000bf06270 */
[----:B------:R-:W-:Y:S01]  /*124f50*/  VIADD R30, R252, 0xf1 ;  /* 0x000000f1fc1e7836 */ /* 0x000fe20000000000 */
[----:B------:R-:W-:Y:S02]  /*124f60*/  LOP3.LUT R17, R17, 0xfeffffff, RZ, 0xc0, !PT ;  /* 0xfeffffff11117812 */ /* 0x000fe400078ec0ff */
[----:B------:R-:W-:Y:S01]  /*124f70*/  ISETP.LT.AND P1, PT, R134, UR70, !P0 ;  /* 0x0000004686007c0c */ /* 0x000fe2000c721270 */
[----:B------:R-:W2:Y:S01]  /*124f80*/  LDCU.64 UR70, c[0x0][0x398] ;  /* 0x00007300ff4677ac */ /* 0x000ea20008000a00 */
[----:B-1----:R-:W-:Y:S01]  /*124f90*/  ISETP.LT.AND P0, PT, R132, UR5, !P0 ;  /* 0x0000000584007c0c */ /* 0x002fe2000c701270 */
[----:B------:R-:W1:Y:S10]  /*124fa0*/  LDCU UR5, c[0x0][0x398] ;  /* 0x00007300ff0577ac */ /* 0x000e740008000800 */
        /* <DEDUP_REMOVED lines=8> */
[----:B------:R-:W-:Y:S01]  /*125030*/  IADD3 R30, PT, PT, R252, 0xf0, RZ ;  /* 0x000000f0fc1e7810 */ /* 0x000fe20007ffe0ff */
[----:B------:R-:W1:Y:S08]  /*125040*/  LDCU UR5, c[0x0][0x398] ;  /* 0x00007300ff0577ac */ /* 0x000e700008000800 */
[----:B------:R-:W-:-:S04]  /*125050*/  @P1 LOP3.LUT R17, R17, 0x80000, RZ, 0xfc, !PT ;  /* 0x0008000011111812 */ /* 0x000fc800078efcff */
[----:B------:R-:W-:-:S04]  /*125060*/  LOP3.LUT R17, R17, 0xfffdffff, RZ, 0xc0, !PT ;  /* 0xfffdffff11117812 */ /* 0x000fc800078ec0ff */
[----:B------:R-:W-:Y:S02]  /*125070*/  @P0 LOP3.LUT R17, R17, 0x20000, RZ, 0xfc, !PT ;  /* 0x0002000011110812 */ /* 0x000fe400078efcff */
[----:B------:R-:W-:Y:S01]  /*125080*/  ISETP.GE.AND P0, PT, R30, UR77, PT ;  /* 0x0000004d1e007c0c */ /* 0x000fe2000bf06270 */
[----:B------:R-:W-:Y:S01]  /*125090*/  VIADD R30, R252, 0x7 ;  /* 0x00000007fc1e7836 */ /* 0x000fe20000000000 */
[----:B------:R-:W-:Y:S01]  /*1250a0*/  LOP3.LUT R17, R17, 0xfffeffff, RZ, 0xc0, !PT ;  /* 0xfffeffff11117812 */ /* 0x000fe200078ec0ff */
[----:B------:R-:W2:Y:S01]  /*1250b0*/  LDCU.64 UR76, c[0x0][0x398] ;  /* 0x00007300ff4c77ac */ /* 0x000ea20008000a00 */
[----:B-1----:R-:W-:Y:S02]  /*1250c0*/  ISETP.LT.AND P1, PT, R132, UR5, !P0 ;  /* 0x0000000584007c0c */ /* 0x002fe4000c721270 */
[----:B----4-:R-:W-:Y:S01]  /*1250d0*/  ISETP.LT.AND P0, PT, R134, UR68, !P0 ;  /* 0x0000004486007c0c */ /* 0x010fe2000c701270 */
[----:B------:R-:W1:Y:S10]  /*1250e0*/  LDCU UR5, c[0x0][0x398] ;  /* 0x00007300ff0577ac */ /* 0x000e740008000800 */
[----:B------:R-:W-:-:S04]  /*1250f0*/  @P1 LOP3.LUT R17, R17, 0x10000, RZ, 0xfc, !PT ;  /* 0x0001000011111812 */ /* 0x000fc800078efcff */
[----:B------:R-:W-:-:S04]  /*125100*/  LOP3.LUT R17, R17, 0xffffdfff, RZ, 0xc0, !PT ;  /* 0xffffdfff11117812 */ /* 0x000fc800078ec0ff */
[----:B------:R-:W-:Y:S02]  /*125110*/  @P0 LOP3.LUT R17, R17, 0x2000, RZ, 0xfc, !PT ;  /* 0x0000200011110812 */ /* 0x000fe400078efcff */
[----:B------:R-:W-:Y:S01]  /*125120*/  ISETP.GE.AND P0, PT, R30, UR7, PT ;  /* 0x000000071e007c0c */ /* 0x000fe2000bf06270 */
[----:B------:R-:W4:Y:S01]  /*125130*/  LDCU.64 UR6, c[0x0][0x398] ;  /* 0x00007300ff0677ac */ /* 0x000f220008000a00 */
[----:B------:R-:W-:Y:S01]  /*125140*/  VIADD R30, R252, 0x6 ;  /* 0x00000006fc1e7836 */ /* 0x000fe20000000000 */
[----:B------:R1:W-:Y:S01]  /*125150*/  STL [R1+0x4ffc], R17 ;  /* 0x004ffc1101007387 */ /* 0x0003e20000100800 */
[----:B---3--:R-:W-:Y:S02]  /*125160*/  ISETP.LT.AND P1, PT, R132, UR72, !P0 ;  /* 0x0000004884007c0c */ /* 0x008fe4000c721270 */
[----:B--2---:R-:W-:Y:S01]  /*125170*/  ISETP.LT.AND P0, PT, R134, UR70, !P0 ;  /* 0x0000004686007c0c */ /* 0x004fe2000c701270 */
[----:B------:R-:W-:Y:S04]  /*125180*/  STL [R1+0x5000], R132 ;  /* 0x0050008401007387 */ /* 0x000fe80000100800 */
[----:B------:R2:W-:Y:S01]  /*125190*/  STL [R1+0x5004], R134 ;  /* 0x0050048601007387 */ /* 0x0005e20000100800 */
[----:B-1----:R-:W-:-:S05]  /*1251a0*/  VIADD R17, R252, 0x10d ;  /* 0x0000010dfc117836 */ /* 0x002fca0000000000 */
[----:B------:R-:W-:-:S04]  /*1251b0*/  @P1 LOP3.LUT R3, R3, 0x40000000, RZ, 0xfc, !PT ;  /* 0x4000000003031812 */ /* 0x000fc800078efcff */
[----:B------:R-:W-:-:S04]  /*1251c0*/  LOP3.LUT R3, R3, 0xf7ffffff, RZ, 0xc0, !PT ;  /* 0xf7ffffff03037812 */ /* 0x000fc800078ec0ff */
[----:B------:R-:W-:Y:S02]  /*1251d0*/  @P0 LOP3.LUT R3, R3, 0x8000000, RZ, 0xfc, !PT ;  /* 0x0800000003030812 */ /* 0x000fe400078efcff */
[----:B------:R-:W-:Y:S01]  /*1251e0*/  ISETP.GE.AND P0, PT, R30, UR9, PT ;  /* 0x000000091e007c0c */ /* 0x000fe2000bf06270 */
[----:B------:R-:W1:Y:S01]  /*1251f0*/  LDCU.64 UR8, c[0x0][0x398] ;  /* 0x00007300ff0877ac */ /* 0x000e620008000a00 */
[----:B------:R-:W-:Y:S02]  /*125200*/  LOP3.LUT R3, R3, 0xfbffffff, RZ, 0xc0, !PT ;  /* 0xfbffffff03037812 */ /* 0x000fe400078ec0ff */
[----:B------:R-:W-:Y:S02]  /*125210*/  ISETP.LT.AND P1, PT, R132, UR76, !P0 ;  /* 0x0000004c84007c0c */ /* 0x000fe4000c721270 */
[----:B----4-:R-:W-:Y:S01]  /*125220*/  ISETP.LT.AND P0, PT, R134, UR6, !P0 ;  /* 0x0000000686007c0c */ /* 0x010fe2000c701270 */
[----:B------:R-:W3:Y:S01]  /*125230*/  LDCU UR6, c[0x0][0x398] ;  /* 0x00007300ff0677ac */ /* 0x000ee20008000800 */
[----:B------:R-:W-:-:S09]  /*125240*/  IADD3 R30, PT, PT, R252, 0x5, RZ ;  /* 0x00000005fc1e7810 */ /* 0x000fd20007ffe0ff */
        /* <DEDUP_REMOVED lines=8> */
[----:B------:R-:W-:Y:S01]  /*1252d0*/  ISETP.LT.AND P0, PT, R134, UR5, !P0 ;  /* 0x0000000586007c0c */ /* 0x000fe2000c701270 */
[----:B------:R-:W4:Y:S10]  /*1252e0*/  LDCU UR5, c[0x0][0x398] ;  /* 0x00007300ff0577ac */ /* 0x000f340008000800 */
[----:B------:R-:W-:-:S04]  /*1252f0*/  @P1 LOP3.LUT R3, R3, 0x100000, RZ, 0xfc, !PT ;  /* 0x0010000003031812 */ /* 0x000fc800078efcff */
[----:B------:R-:W-:-:S04]  /*125300*/  LOP3.LUT R3, R3, 0xfff7ffff, RZ, 0xc0, !PT ;  /* 0xfff7ffff03037812 */ /* 0x000fc800078ec0ff */
[----:B------:R-:W-:Y:S02]  /*125310*/  @P0 LOP3.LUT R3, R3, 0x80000, RZ, 0xfc, !PT ;  /* 0x0008000003030812 */ /* 0x000fe400078efcff */
[----:B------:R-:W-:Y:S01]  /*125320*/  ISETP.GE.AND P0, PT, R30, UR16, PT ;  /* 0x000000101e007c0c */ /* 0x000fe2000bf06270 */
[----:B------:R-:W-:Y:S01]  /*125330*/  VIADD R30, R252, 0x3 ;  /* 0x00000003fc1e7836 */ /* 0x000fe20000000000 */
[----:B------:R-:W-:Y:S02]  /*125340*/  LOP3.LUT R3, R3, 0xfffdffff, RZ, 0xc0, !PT ;  /* 0xfffdffff03037812 */ /* 0x000fe400078ec0ff */
[----:B---3--:R-:W-:Y:S01]  /*125350*/  ISETP.LT.AND P1, PT, R132, UR6, !P0 ;  /* 0x0000000684007c0c */ /* 0x008fe2000c721270 */
[----:B------:R-:W3:Y:S01]  /*125360*/  LDCU UR6, c[0x0][0x398] ;  /* 0x00007300ff0677ac */ /* 0x000ee20008000800 */
[----:B----4-:R-:W-:Y:S01]  /*125370*/  ISETP.LT.AND P0, PT, R134, UR5, !P0 ;  /* 0x0000000586007c0c */ /* 0x010fe2000c701270 */
[----:B------:R-:W4:Y:S10]  /*125380*/  LDCU UR5, c[0x0][0x398] ;  /* 0x00007300ff0577ac */ /* 0x000f340008000800 */
[----:B------:R-:W-:-:S04]  /*125390*/  @P1 LOP3.LUT R3, R3, 0x20000, RZ, 0xfc, !PT ;  /* 0x0002000003031812 */ /* 0x000fc800078efcff */
[----:B------:R-:W-:-:S04]  /*1253a0*/  LOP3.LUT R3, R3, 0xfffeffff, RZ, 0xc0, !PT ;  /* 0xfffeffff03037812 */ /* 0x000fc800078ec0ff */
[----:B------:R-:W-:Y:S02]  /*1253b0*/  @P0 LOP3.LUT R3, R3, 0x10000, RZ, 0xfc, !PT ;  /* 0x0001000003030812 */ /* 0x000fe400078efcff */
[----:B------:R-:W-:Y:S02]  /*1253c0*/  ISETP.GE.AND P0, PT, R30, UR14, PT ;  /* 0x0000000e1e007c0c */ /* 0x000fe4000bf06270 */
[----:B------:R-:W-:Y:S02]  /*1253d0*/  LOP3.LUT R3, R3, 0xffffbfff, RZ, 0xc0, !PT ;  /* 0xffffbfff03037812 */ /* 0x000fe400078ec0ff */
[----:B---3--:R-:W-:Y:S01]  /*1253e0*/  ISETP.LT.AND P1, PT, R132, UR6, !P0 ;  /* 0x0000000684007c0c */ /* 0x008fe2000c721270 */
[----:B------:R-:W3:Y:S01]  /*1253f0*/  LDCU UR6, c[0x0][0x398] ;  /* 0x00007300ff0677ac */ /* 0x000ee20008000800 */
[----:B----4-:R-:W-:Y:S01]  /*125400*/  ISETP.LT.AND P0, PT, R134, UR5, !P0 ;  /* 0x0000000586007c0c */ /* 0x010fe2000c701270 */
[C---:B--2---:R-:W-:Y:S01]  /*125410*/  VIADD R134, R252.reuse, 0x10b ;  /* 0x0000010bfc867836 */ /* 0x044fe20000000000 */
[----:B------:R-:W-:Y:S01]  /*125420*/  IADD3 R132, PT, PT, R252, 0x10c, RZ ;  /* 0x0000010cfc847810 */ /* 0x000fe20007ffe0ff */
[----:B------:R-:W2:Y:S08]  /*125430*/  LDCU UR5, c[0x0][0x3b8] ;  /* 0x00007700ff0577ac */ /* 0x000eb00008000800 */
[----:B------:R-:W-:-:S02]  /*125440*/  @P1 LOP3.LUT R3, R3, 0x4000, RZ, 0xfc, !PT ;  /* 0x0000400003031812 */ /* 0x000fc400078efcff */
[----:B--2---:R-:W-:Y:S01]  /*125450*/  IADD3 R38, PT, PT, R104, UR5, RZ ;  /* 0x0000000568267c10 */ /* 0x004fe2000fffe0ff */
[----:B------:R-:W2:Y:S01]  /*125460*/  LDCU UR5, c[0x0][0x3b8] ;  /* 0x00007700ff0577ac */ /* 0x000ea20008000800 */
[----:B------:R-:W-:Y:S01]  /*125470*/  ISETP.GE.AND P1, PT, R141, UR40, PT ;  /* 0x000000288d007c0c */ /* 0x000fe2000bf26270 */
[----:B------:R-:W4:Y:S01]  /*125480*/  S2R R104, SR_TID.X ;  /* 0x0000000000687919 */ /* 0x000f220000002100 */
[----:B------:R-:W-:Y:S01]  /*125490*/  LOP3.LUT R3, R3, 0xffffdfff, RZ, 0xc0, !PT ;  /* 0xffffdfff03037812 */ /* 0x000fe200078ec0ff */
[----:B------:R1:W-:Y:S03]  /*1254a0*/  STL [R1+0x1890], R38 ;  /* 0x0018902601007387 */ /* 0x0003e60000100800 */
[----:B------:R-:W-:Y:S01]  /*1254b0*/  @P0 LOP3.LUT R3, R3, 0x2000, RZ, 0xfc, !PT ;  /* 0x0000200003030812 */ /* 0x000fe200078efcff */
[----:B--2---:R-:W-:Y:S01]  /*1254c0*/  VIADD R0, R38, UR5 ;  /* 0x0000000526007c36 */ /* 0x004fe20008000000 */
[----:B------:R-:W2:Y:S01]  /*1254d0*/  LDCU UR5, c[0x0][0x3b8] ;  /* 0x00007700ff0577ac */ /* 0x000ea20008000800 */
[----:B------:R-:W-:Y:S01]  /*1254e0*/  ISETP.GE.AND P0, PT, R140, UR42, PT ;  /* 0x0000002a8c007c0c */ /* 0x000fe2000bf06270 */
[----:B-1----:R-:W-:-:S02]  /*1254f0*/  VIADD R38, R252, 0x1ec ;  /* 0x000001ecfc267836 */ /* 0x002fc40000000000 */
[----:B------:R2:W-:Y:S01]  /*125500*/  STL [R1+0x1018], R0 ;  /* 0x0010180001007387 */ /* 0x0005e20000100800 */
[----:B------:R-:W-:Y:S02]  /*125510*/  R2UR UR70, R250 ;  /* 0x00000000fa4672ca */ /* 0x000fe400000e0000 */
[----:B------:R-:W-:Y:S01]  /*125520*/  R2UR UR72, R251 ;  /* 0x00000000fb4872ca */ /* 0x000fe200000e0000 */
[C---:B----4-:R-:W-:Y:S02]  /*125530*/  IMAD.SHL.U32 R30, R104.reuse, 0x20, RZ ;  /* 0x00000020681e7824 */ /* 0x050fe400078e00ff */
[----:B------:R-:W-:Y:S02]  /*125540*/  IMAD.SHL.U32 R31, R104, 0x10, RZ ;  /* 0x00000010681f7824 */ /* 0x000fe400078e00ff */
[----:B--2---:R-:W-:Y:S01]  /*125550*/  VIADD R0, R0, UR5 ;  /* 0x0000000500007c36 */ /* 0x004fe20008000000 */
[----:B------:R-:W1:Y:S01]  /*125560*/  LDCU UR5, c[0x0][0x3b8] ;  /* 0x00007700ff0577ac */ /* 0x000e620008000800 */
[----:B------:R-:W-:Y:S01]  /*125570*/  LOP3.LUT R3, R3, 0xffffffef, RZ, 0xc0, !PT ;  /* 0xffffffef03037812 */ /* 0x000fe200078ec0ff */
[----:B------:R-:W-:-:S02]  /*125580*/  VIADD R104, R252, 0x1aa ;  /* 0x000001aafc687836 */ /* 0x000fc40000000000 */
[----:B------:R1:W-:Y:S02]  /*125590*/  STL [R1+0xe28], R0 ;  /* 0x000e280001007387 */ /* 0x0003e40000100800 */
[----:B-1----:R-:W-:Y:S01]  /*1255a0*/  IADD3 R0, PT, PT, R0, UR5, RZ ;  /* 0x0000000500007c10 */ /* 0x002fe2000fffe0ff */
[----:B------:R-:W1:Y:S04]  /*1255b0*/  LDCU UR5, c[0x0][0x3b8] ;  /* 0x00007700ff0577ac */ /* 0x000e680008000800 */
[----:B------:R1:W-:Y:S02]  /*1255c0*/  STL [R1+0xe2c], R0 ;  /* 0x000e2c0001007387 */ /* 0x0003e40000100800 */
[----:B-1----:R-:W-:Y:S01]  /*1255d0*/  VIADD R0, R0, UR5 ;  /* 0x0000000500007c36 */ /* 0x002fe20008000000 */
[----:B------:R-:W1:Y:S04]  /*1255e0*/  LDCU UR5, c[0x0][0x3b8] ;  /* 0x00007700ff0577ac */ /* 0x000e680008000800 */
[----:B------:R1:W-:Y:S02]  /*1255f0*/  STL [R1+0xe40], R0 ;  /* 0x000e400001007387 */ /* 0x0003e40000100800 */
[----:B-1----:R-:W-:Y:S01]  /*125600*/  VIADD R0, R0, UR5 ;  /* 0x0000000500007c36 */ /* 0x002fe20008000000 */
[----:B------:R-:W1:Y:S04]  /*125610*/  LDCU UR5, c[0x0][0x3b8] ;  /* 0x00007700ff0577ac */ /* 0x000e680008000800 */
        /* <DEDUP_REMOVED lines=1511> */
[----:B------:R-:W1:Y:S01]  /*12b490*/  LDCU UR5, c[0x0][0x3b8] ;  /* 0x00007700ff0577ac */ /* 0x000e620008000800 */
[----:B------:R-:W-:-:S03]  /*12b4a0*/  @P1 LOP3.LUT R3, R3, 0x10, RZ, 0xfc, !PT ;  /* 0x0000001003031812 */ /* 0x000fc600078efcff */
[----:B------:R1:W-:Y:S01]  /*12b4b0*/  STL [R1+0x1b28], R0 ;  /* 0x001b280001007387 */ /* 0x0003e20000100800 */
[----:B------:R-:W-:-:S04]  /*12b4c0*/  LOP3.LUT R3, R3, 0xffffffbf, RZ, 0xc0, !PT ;  /* 0xffffffbf03037812 */ /* 0x000fc800078ec0ff */
[----:B------:R-:W-:Y:S02]  /*12b4d0*/  @P0 LOP3.LUT R3, R3, 0x40, RZ, 0xfc, !PT ;  /* 0x0000004003030812 */ /* 0x000fe400078efcff */
[----:B------:R-:W-:Y:S02]  /*12b4e0*/  ISETP.GE.AND P1, PT, R138, UR46, PT ;  /* 0x0000002e8a007c0c */ /* 0x000fe4000bf26270 */
[----:B-1----:R-:W-:Y:S01]  /*12b4f0*/  IADD3 R0, PT, PT, R0, UR5, RZ ;  /* 0x0000000500007c10 */ /* 0x002fe2000fffe0ff */
[----:B------:R-:W1:Y:S01]  /*12b500*/  LDCU UR5, c[0x0][0x39c] ;  /* 0x00007380ff0577ac */ /* 0x000e620008000800 */
[----:B------:R-:W-:-:S03]  /*12b510*/  LOP3.LUT R3, R3, 0xffffff7f, RZ, 0xc0, !PT ;  /* 0xffffff7f03037812 */ /* 0x000fc600078ec0ff */
[----:B------:R2:W-:Y:S04]  /*12b520*/  STL [R1+0x1cec], R0 ;  /* 0x001cec0001007387 */ /* 0x0005e80000100800 */
[----:B------:R-:W-:Y:S04]  /*12b530*/  STL [R1+0x5008], R133 ;  /* 0x0050088501007387 */ /* 0x000fe80000100800 */
[----:B------:R-:W-:Y:S01]  /*12b540*/  STL [R1+0x500c], R29 ;  /* 0x00500c1d01007387 */ /* 0x000fe20000100800 */
[----:B------:R-:W-:Y:S02]  /*12b550*/  @P2 LOP3.LUT R3, R3, 0x80, RZ, 0xfc, !PT ;  /* 0x0000008003032812 */ /* 0x000fe400078efcff */
[----:B------:R-:W-:Y:S01]  /*12b560*/  ISETP.GE.AND P0, PT, R134, UR48, PT ;  /* 0x0000003086007c0c */ /* 0x000fe2000bf06270 */
[----:B------:R-:W-:Y:S01]  /*12b570*/  STL [R1+0x5010], R137 ;  /* 0x0050108901007387 */ /* 0x000fe20000100800 */
[----:B--2---:R-:W-:-:S03]  /*12b580*/  IADD3 R0, PT, PT, R252, 0x12a, RZ ;  /* 0x0000012afc007810 */ /* 0x004fc60007ffe0ff */
[----:B------:R2:W-:Y:S04]  /*12b590*/  STL [R1+0x5014], R136 ;  /* 0x0050148801007387 */ /* 0x0005e80000100800 */
[----:B------:R-:W4:Y:S04]  /*12b5a0*/  LDL.LU R36, [R1+0x460] ;  /* 0x0004600001247983 */ /* 0x000f280000300800 */
[----:B------:R-:W4:Y:S01]  /*12b5b0*/  LDL.LU R37, [R1+0x468] ;  /* 0x0004680001257983 */ /* 0x000f220000300800 */
[----:B------:R-:W-:Y:S01]  /*12b5c0*/  LOP3.LUT R3, R3, 0xfffffeff, RZ, 0xc0, !PT ;  /* 0xfffffeff03037812 */ /* 0x000fe200078ec0ff */
[----:B--2---:R-:W-:Y:S01]  /*12b5d0*/  IMAD.MOV.U32 R136, RZ, RZ, R135 ;  /* 0x000000ffff887224 */ /* 0x004fe200078e0087 */
[----:B------:R-:W-:Y:S01]  /*12b5e0*/  ISETP.GE.AND P2, PT, R132, UR50, PT ;  /* 0x0000003284007c0c */ /* 0x000fe2000bf46270 */
[----:B------:R-:W2:Y:S01]  /*12b5f0*/  LDL.LU R137, [R1+0xc60] ;  /* 0x000c600001897983 */ /* 0x000ea20000300800 */
[----:B------:R-:W-:-:S02]  /*12b600*/  @P1 LOP3.LUT R3, R3, 0x100, RZ, 0xfc, !PT ;  /* 0x0000010003031812 */ /* 0x000fc400078efcff */
[----:B------:R-:W-:Y:S01]  /*12b610*/  ISETP.GE.AND P1, PT, R17, UR52, PT ;  /* 0x0000003411007c0c */ /* 0x000fe2000bf26270 */
[----:B------:R-:W3:Y:S01]  /*12b620*/  LDL.LU R29, [R1+0xc5c] ;  /* 0x000c5c00011d7983 */ /* 0x000ee20000300800 */
[----:B------:R-:W-:Y:S02]  /*12b630*/  LOP3.LUT R3, R3, 0xfffffdff, RZ, 0xc0, !PT ;  /* 0xfffffdff03037812 */ /* 0x000fe400078ec0ff */
[----:B------:R-:W-:Y:S01]  /*12b640*/  LOP3.LUT R30, R30, 0x400, RZ, 0xc0, !PT ;  /* 0x000004001e1e7812 */ /* 0x000fe200078ec0ff */
[----:B------:R-:W4:Y:S01]  /*12b650*/  LDL.LU R133, [R1+0xc58] ;  /* 0x000c580001857983 */ /* 0x000f220000300800 */
[----:B------:R-:W-:Y:S02]  /*12b660*/  @P0 LOP3.LUT R3, R3, 0x200, RZ, 0xfc, !PT ;  /* 0x0000020003030812 */ /* 0x000fe400078efcff */
[----:B------:R-:W-:Y:S01]  /*12b670*/  ISETP.GE.AND P0, PT, R16, UR54, PT ;  /* 0x0000003610007c0c */ /* 0x000fe2000bf06270 */
[----:B------:R-:W4:Y:S01]  /*12b680*/  LDL.LU R134, [R1+0xc54] ;  /* 0x000c540001867983 */ /* 0x000f220000300800 */
[----:B------:R-:W-:-:S02]  /*12b690*/  LOP3.LUT R3, R3, 0xfffffbff, RZ, 0xc0, !PT ;  /* 0xfffffbff03037812 */ /* 0x000fc400078ec0ff */
[----:B------:R-:W-:Y:S01]  /*12b6a0*/  LOP3.LUT R31, R31, 0x1f0, RZ, 0xc0, !PT ;  /* 0x000001f01f1f7812 */ /* 0x000fe200078ec0ff */
[----:B------:R-:W4:Y:S01]  /*12b6b0*/  LDL.LU R132, [R1+0xc50] ;  /* 0x000c500001847983 */ /* 0x000f220000300800 */
[----:B------:R-:W-:Y:S02]  /*12b6c0*/  @P2 LOP3.LUT R3, R3, 0x400, RZ, 0xfc, !PT ;  /* 0x0000040003032812 */ /* 0x000fe400078efcff */
[----:B------:R-:W-:Y:S01]  /*12b6d0*/  ISETP.GE.AND P2, PT, R15, UR56, PT ;  /* 0x000000380f007c0c */ /* 0x000fe2000bf46270 */
[----:B------:R-:W4:Y:S01]  /*12b6e0*/  LDL.LU R17, [R1+0xc4c] ;  /* 0x000c4c0001117983 */ /* 0x000f220000300800 */
[----:B------:R-:W-:-:S03]  /*12b6f0*/  LOP3.LUT R3, R3, 0xffffefff, RZ, 0xc0, !PT ;  /* 0xffffefff03037812 */ /* 0x000fc600078ec0ff */
[----:B------:R-:W4:Y:S01]  /*12b700*/  LDL.LU R16, [R1+0xc48] ;  /* 0x000c480001107983 */ /* 0x000f220000300800 */
[----:B------:R-:W-:Y:S02]  /*12b710*/  @P1 LOP3.LUT R3, R3, 0x1000, RZ, 0xfc, !PT ;  /* 0x0000100003031812 */ /* 0x000fe400078efcff */
[----:B------:R-:W-:Y:S01]  /*12b720*/  ISETP.GE.AND P1, PT, R14, UR58, PT ;  /* 0x0000003a0e007c0c */ /* 0x000fe2000bf26270 */
[----:B------:R-:W4:Y:S01]  /*12b730*/  LDL.LU R15, [R1+0xc44] ;  /* 0x000c4400010f7983 */ /* 0x000f220000300800 */
[----:B------:R-:W-:-:S03]  /*12b740*/  LOP3.LUT R3, R3, 0xffff7fff, RZ, 0xc0, !PT ;  /* 0xffff7fff03037812 */ /* 0x000fc600078ec0ff */
[----:B------:R-:W4:Y:S01]  /*12b750*/  LDL.LU R14, [R1+0xc40] ;  /* 0x000c4000010e7983 */ /* 0x000f220000300800 */
[----:B------:R-:W-:Y:S02]  /*12b760*/  @P0 LOP3.LUT R3, R3, 0x8000, RZ, 0xfc, !PT ;  /* 0x0000800003030812 */ /* 0x000fe400078efcff */
[----:B------:R-:W-:Y:S02]  /*12b770*/  ISETP.GE.AND P0, PT, R13, UR60, PT ;  /* 0x0000003c0d007c0c */ /* 0x000fe4000bf06270 */
[----:B------:R-:W-:Y:S01]  /*12b780*/  LOP3.LUT R3, R3, 0xfffbffff, RZ, 0xc0, !PT ;  /* 0xfffbffff03037812 */ /* 0x000fe200078ec0ff */
[----:B------:R-:W4:Y:S03]  /*12b790*/  LDL.LU R13, [R1+0xc2c] ;  /* 0x000c2c00010d7983 */ /* 0x000f260000300800 */
[----:B------:R-:W-:Y:S02]  /*12b7a0*/  @P2 LOP3.LUT R3, R3, 0x40000, RZ, 0xfc, !PT ;  /* 0x0004000003032812 */ /* 0x000fe400078efcff */
[----:B------:R-:W-:-:S02]  /*12b7b0*/  ISETP.GE.AND P2, PT, R12, UR62, PT ;  /* 0x0000003e0c007c0c */ /* 0x000fc4000bf46270 */
[----:B------:R-:W-:Y:S01]  /*12b7c0*/  LOP3.LUT R3, R3, 0xffdfffff, RZ, 0xc0, !PT ;  /* 0xffdfffff03037812 */ /* 0x000fe200078ec0ff */
[----:B------:R-:W4:Y:S03]  /*12b7d0*/  LDL.LU R12, [R1+0xc28] ;  /* 0x000c2800010c7983 */ /* 0x000f260000300800 */
[----:B------:R-:W-:Y:S02]  /*12b7e0*/  @P1 LOP3.LUT R3, R3, 0x200000, RZ, 0xfc, !PT ;  /* 0x0020000003031812 */ /* 0x000fe400078efcff */
[----:B------:R-:W-:Y:S02]  /*12b7f0*/  ISETP.GE.AND P1, PT, R11, UR64, PT ;  /* 0x000000400b007c0c */ /* 0x000fe4000bf26270 */
[----:B------:R-:W4:Y:S01]  /*12b800*/  LDL.LU R11, [R1+0xc24] ;  /* 0x000c2400010b7983 */ /* 0x000f220000300800 */
[----:B------:R-:W-:-:S03]  /*12b810*/  LOP3.LUT R3, R3, 0xff7fffff, RZ, 0xc0, !PT ;  /* 0xff7fffff03037812 */ /* 0x000fc600078ec0ff */
[----:B------:R-:W4:Y:S01]  /*12b820*/  LDL.LU R138, [R1+0xc20] ;  /* 0x000c2000018a7983 */ /* 0x000f220000300800 */
[----:B------:R-:W-:Y:S02]  /*12b830*/  @P0 LOP3.LUT R3, R3, 0x800000, RZ, 0xfc, !PT ;  /* 0x0080000003030812 */ /* 0x000fe400078efcff */
[----:B------:R-:W-:Y:S01]  /*12b840*/  ISETP.GE.AND P0, PT, R10, UR66, PT ;  /* 0x000000420a007c0c */ /* 0x000fe2000bf06270 */
[----:B------:R-:W4:Y:S01]  /*12b850*/  LDL.LU R139, [R1+0x56c] ;  /* 0x00056c00018b7983 */ /* 0x000f220000300800 */
[----:B------:R-:W-:Y:S02]  /*12b860*/  R2UR UR68, R136 ;  /* 0x00000000884472ca */ /* 0x000fe400000e0000 */
[----:B------:R-:W-:Y:S01]  /*12b870*/  LOP3.LUT R3, R3, 0xfdffffff, RZ, 0xc0, !PT ;  /* 0xfdffffff03037812 */ /* 0x000fe200078ec0ff */
[----:B------:R-:W4:Y:S03]  /*12b880*/  LDL.LU R140, [R1+0x568] ;  /* 0x00056800018c7983 */ /* 0x000f260000300800 */
[----:B------:R-:W-:Y:S01]  /*12b890*/  @P2 LOP3.LUT R3, R3, 0x2000000, RZ, 0xfc, !PT ;  /* 0x0200000003032812 */ /* 0x000fe200078efcff */
[----:B------:R-:W4:Y:S03]  /*12b8a0*/  LDL.LU R141, [R1+0x564] ;  /* 0x00056400018d7983 */ /* 0x000f260000300800 */
[----:B------:R-:W-:Y:S01]  /*12b8b0*/  LOP3.LUT R3, R3, 0xefffffff, RZ, 0xc0, !PT ;  /* 0xefffffff03037812 */ /* 0x000fe200078ec0ff */
[----:B------:R-:W4:Y:S03]  /*12b8c0*/  LDL.LU R142, [R1+0x560] ;  /* 0x00056000018e7983 */ /* 0x000f260000300800 */
[----:B------:R-:W-:Y:S01]  /*12b8d0*/  @P1 LOP3.LUT R3, R3, 0x10000000, RZ, 0xfc, !PT ;  /* 0x1000000003031812 */ /* 0x000fe200078efcff */
        /* <DEDUP_REMOVED lines=12> */
[----:B--2---:R-:W-:-:S03]  /*12b9a0*/  R2UR UR10, R137 ;  /* 0x00000000890a72ca */ /* 0x004fc600000e0000 */
[----:B------:R-:W2:Y:S01]  /*12b9b0*/  LDL.LU R137, [R1+0x5010] ;  /* 0x0050100001897983 */ /* 0x000ea20000300800 */
[----:B---3--:R-:W-:-:S03]  /*12b9c0*/  R2UR UR14, R29 ;  /* 0x000000001d0e72ca */ /* 0x008fc600000e0000 */
[----:B------:R-:W3:Y:S01]  /*12b9d0*/  LDL.LU R29, [R1+0x500c] ;  /* 0x00500c00011d7983 */ /* 0x000ee20000300800 */
[----:B----4-:R-:W-:-:S03]  /*12b9e0*/  R2UR UR16, R133 ;  /* 0x00000000851072ca */ /* 0x010fc600000e0000 */
[----:B------:R-:W4:Y:S01]  /*12b9f0*/  LDL.LU R133, [R1+0x5008] ;  /* 0x0050080001857983 */ /* 0x000f220000300800 */
[----:B------:R-:W-:-:S03]  /*12ba00*/  R2UR UR18, R134 ;  /* 0x00000000861272ca */ /* 0x000fc600000e0000 */
[----:B------:R-:W2:Y:S01]  /*12ba10*/  LDL.LU R134, [R1+0x5004] ;  /* 0x0050040001867983 */ /* 0x000ea20000300800 */
[----:B------:R-:W-:-:S03]  /*12ba20*/  R2UR UR20, R132 ;  /* 0x00000000841472ca */ /* 0x000fc600000e0000 */
[----:B------:R-:W2:Y:S01]  /*12ba30*/  LDL.LU R132, [R1+0x5000] ;  /* 0x0050000001847983 */ /* 0x000ea20000300800 */
[----:B------:R-:W-:-:S03]  /*12ba40*/  R2UR UR22, R17 ;  /* 0x00000000111672ca */ /* 0x000fc600000e0000 */
[----:B------:R-:W2:Y:S01]  /*12ba50*/  LDL.LU R17, [R1+0x4ffc] ;  /* 0x004ffc0001117983 */ /* 0x000ea20000300800 */
[----:B------:R-:W-:-:S04]  /*12ba60*/  LOP3.LUT R3, R3, 0xdfffffff, RZ, 0xc0, !PT ;  /* 0xdfffffff03037812 */ /* 0x000fc800078ec0ff */
[----:B------:R-:W-:-:S04]  /*12ba70*/  @P0 LOP3.LUT R3, R3, 0x20000000, RZ, 0xfc, !PT ;  /* 0x2000000003030812 */ /* 0x000fc800078efcff */
[----:B------:R-:W-:Y:S02]  /*12ba80*/  LOP3.LUT R3, R3, 0x7fffffff, RZ, 0xc0, !PT ;  /* 0x7fffffff03037812 */ /* 0x000fe400078ec0ff */
[----:B------:R-:W-:Y:S02]  /*12ba90*/  R2UR UR24, R16 ;  /* 0x00000000101872ca */ /* 0x000fe400000e0000 */
[----:B------:R-:W-:Y:S01]  /*12baa0*/  R2UR UR26, R15 ;  /* 0x000000000f1a72ca */ /* 0x000fe200000e0000 */
[----:B------:R-:W2:Y:S01]  /*12bab0*/  LDL.LU R16, [R1+0x4ff8] ;  /* 0x004ff80001107983 */ /* 0x000ea20000300800 */
[----:B------:R-:W-:Y:S02]  /*12bac0*/  R2UR UR28, R14 ;  /* 0x000000000e1c72ca */ /* 0x000fe400000e0000 */
[----:B------:R-:W-:Y:S01]  /*12bad0*/  R2UR UR30, R13 ;  /* 0x000000000d1e72ca */ /* 0x000fe200000e0000 */
[----:B------:R-:W2:Y:S04]  /*12bae0*/  LDL.LU R15, [R1+0x4ff4] ;  /* 0x004ff400010f7983 */ /* 0x000ea80000300800 */
[----:B------:R-:W2:Y:S01]  /*12baf0*/  LDL.LU R14, [R1+0x4ff0] ;  /* 0x004ff000010e7983 */ /* 0x000ea20000300800 */
[----:B------:R-:W-:-:S03]  /*12bb00*/  R2UR UR32, R12 ;  /* 0x000000000c2072ca */ /* 0x000fc600000e0000 */
[----:B------:R-:W2:Y:S04]  /*12bb10*/  LDL.LU R13, [R1+0x4fec] ;  /* 0x004fec00010d7983 */ /* 0x000ea80000300800 */
[----:B------:R-:W2:Y:S01]  /*12bb20*/  LDL.LU R12, [R1+0x4fe8] ;  /* 0x004fe800010c7983 */ /* 0x000ea20000300800 */
[----:B------:R-:W-:-:S03]  /*12bb30*/  R2UR UR34, R11 ;  /* 0x000000000b2272ca */ /* 0x000fc600000e0000 */
        /* <DEDUP_REMOVED lines=33> */
[----:B---3--:R-:W-:Y:S02]  /*12bd50*/  ISETP.GE.AND P2, PT, R29, UR72, PT ;  /* 0x000000481d007c0c */ /* 0x008fe4000bf46270 */
[----:B----4-:R-:W-:Y:S02]  /*12bd60*/  ISETP.GE.AND P0, PT, R133, UR70, PT ;  /* 0x0000004685007c0c */ /* 0x010fe4000bf06270 */
[----:B--2---:R-:W-:Y:S01]  /*12bd70*/  ISETP.GE.AND P1, PT, R137, UR68, PT ;  /* 0x0000004489007c0c */ /* 0x004fe2000bf26270 */
[----:B------:R-:W2:Y:S04]  /*12bd80*/  LDL.LU R133, [R1+0x4fa0] ;  /* 0x004fa00001857983 */ /* 0x000ea80000300800 */
[----:B------:R-:W3:Y:S01]  /*12bd90*/  LDL.LU R29, [R1+0x4f9c] ;  /* 0x004f9c00011d7983 */ /* 0x000ee20000300800 */
[----:B------:R-:W-:-:S05]  /*12bda0*/  LOP3.LUT R17, R17, 0xfffffffd, RZ, 0xc0, !PT ;  /* 0xfffffffd11117812 */ /* 0x000fca00078ec0ff */
[----:B------:R-:W-:Y:S02]  /*12bdb0*/  @P0 LOP3.LUT R3, R3, 0x80000000, RZ, 0xfc, !PT ;  /* 0x8000000003030812 */ /* 0x000fe400078efcff */
[----:B------:R-:W-:Y:S02]  /*12bdc0*/  @P2 LOP3.LUT R17, R17, 0x2, RZ, 0xfc, !PT ;  /* 0x0000000211112812 */ /* 0x000fe400078efcff */
[----:B------:R-:W-:Y:S02]  /*12bdd0*/  ISETP.GE.AND P0, PT, R136, UR10, PT ;  /* 0x0000000a88007c0c */ /* 0x000fe4000bf06270 */
[----:B------:R-:W-:-:S04]  /*12bde0*/  LOP3.LUT R17, R17, 0xfffffffb, RZ, 0xc0, !PT ;  /* 0xfffffffb11117812 */ /* 0x000fc800078ec0ff */
        /* <DEDUP_REMOVED lines=42> */
[----:B------:R-:W-:-:S04]  /*12c090*/  @P2 LOP3.LUT R17, R17, 0x40000000, RZ, 0xfc, !PT ;  /* 0x4000000011112812 */ /* 0x000fc800078efcff */
[----:B------:R-:W-:-:S04]  /*12c0a0*/  LOP3.LUT R17, R17, 0x7fffffff, RZ, 0xc0, !PT ;  /* 0x7fffffff11117812 */ /* 0x000fc800078ec0ff */
[----:B------:R-:W-:Y:S02]  /*12c0b0*/  @P1 LOP3.LUT R17, R17, 0x80000000, RZ, 0xfc, !PT ;  /* 0x8000000011111812 */ /* 0x000fe400078efcff */
[----:B------:R-:W-:Y:S02]  /*12c0c0*/  ISETP.GE.AND P1, PT, R4, UR46, PT ;  /* 0x0000002e04007c0c */ /* 0x000fe4000bf26270 */
[----:B------:R-:W4:Y:S04]  /*12c0d0*/  LDL.LU R4, [R1+0x530] ;  /* 0x0005300001047983 */ /* 0x000f280000300800 */
[----:B------:R-:W2:Y:S01]  /*12c0e0*/  LDL.LU R25, [R1+0x52c] ;  /* 0x00052c0001197983 */ /* 0x000ea20000300800 */
[----:B------:R-:W-:Y:S02]  /*12c0f0*/  ISETP.GE.AND P0, PT, R6, UR42, PT ;  /* 0x0000002a06007c0c */ /* 0x000fe4000bf06270 */
[----:B------:R-:W-:Y:S01]  /*12c100*/  ISETP.GE.AND P2, PT, R5, UR44, PT ;  /* 0x0000002c05007c0c */ /* 0x000fe2000bf46270 */
[----:B------:R-:W3:Y:S01]  /*12c110*/  LDL.LU R28, [R1+0x528] ;  /* 0x00052800011c7983 */ /* 0x000ee20000300800 */
[----:B------:R-:W-:-:S03]  /*12c120*/  LOP3.LUT R16, R16, 0xfffffffd, RZ, 0xc0, !PT ;  /* 0xfffffffd10107812 */ /* 0x000fc600078ec0ff */
[----:B------:R-:W3:Y:S04]  /*12c130*/  LDL.LU R27, [R1+0x524] ;  /* 0x00052400011b7983 */ /* 0x000ee80000300800 */
[----:B------:R-:W3:Y:S02]  /*12c140*/  LDL.LU R26, [R1+0x520] ;  /* 0x00052000011a7983 */ /* 0x000ee40000300800 */
[----:B------:R-:W-:-:S04]  /*12c150*/  @P0 LOP3.LUT R16, R16, 0x2, RZ, 0xfc, !PT ;  /* 0x0000000210100812 */ /* 0x000fc800078efcff */
[----:B------:R-:W-:-:S04]  /*12c160*/  LOP3.LUT R16, R16, 0xfffffff7, RZ, 0xc0, !PT ;  /* 0xfffffff710107812 */ /* 0x000fc800078ec0ff */
[----:B------:R-:W-:Y:S02]  /*12c170*/  @P2 LOP3.LUT R16, R16, 0x8, RZ, 0xfc, !PT ;  /* 0x0000000810102812 */ /* 0x000fe400078efcff */
[----:B------:R-:W-:Y:S02]  /*12c180*/  ISETP.GE.AND P0, PT, R0, UR48, PT ;  /* 0x0000003000007c0c */ /* 0x000fe4000bf06270 */
[----:B------:R-:W-:Y:S01]  /*12c190*/  LOP3.LUT R16, R16, 0xffffffef, RZ, 0xc0, !PT ;  /* 0xffffffef10107812 */ /* 0x000fe200078ec0ff */
[----:B------:R-:W3:Y:S03]  /*12c1a0*/  LDL.LU R0, [R1+0x51c] ;  /* 0x00051c0001007983 */ /* 0x000ee60000300800 */
[----:B------:R-:W-:Y:S01]  /*12c1b0*/  @P1 LOP3.LUT R16, R16, 0x10, RZ, 0xfc, !PT ;  /* 0x0000001010101812 */ /* 0x000fe200078efcff */
[----:B------:R-:W3:Y:S01]  /*12c1c0*/  LDL.LU R22, [R1+0x518] ;  /* 0x0005180001167983 */ /* 0x000ee20000300800 */
[----:B------:R-:W-:-:S02]  /*12c1d0*/  ISETP.GE.AND P2, PT, R247, UR50, PT ;  /* 0x00000032f7007c0c */ /* 0x000fc4000bf46270 */
[----:B------:R-:W-:Y:S01]  /*12c1e0*/  LOP3.LUT R16, R16, 0xffffffbf, RZ, 0xc0, !PT ;  /* 0xffffffbf10107812 */ /* 0x000fe200078ec0ff */
[----:B------:R-:W3:Y:S03]  /*12c1f0*/  LDL.LU R23, [R1+0x514] ;  /* 0x0005140001177983 */ /* 0x000ee60000300800 */
[----:B------:R-:W-:Y:S01]  /*12c200*/  @P0 LOP3.LUT R16, R16, 0x40, RZ, 0xfc, !PT ;  /* 0x0000004010100812 */ /* 0x000fe200078efcff */
[----:B------:R-:W3:Y:S01]  /*12c210*/  LDL.LU R9, [R1+0x510] ;  /* 0x0005100001097983 */ /* 0x000ee20000300800 */
        /* <DEDUP_REMOVED lines=24> */
[----:B------:R-:W3:Y:S03]  /*12c3a0*/  LDL.LU R5, [R1+0x418] ;  /* 0x0004180001057983 */ /* 0x000ee60000300800 */
[----:B------:R-:W-:Y:S01]  /*12c3b0*/  LOP3.LUT R16, R16, 0xfffdffff, RZ, 0xc0, !PT ;  /* 0xfffdffff10107812 */ /* 0x000fe200078ec0ff */
[----:B------:R-:W3:Y:S01]  /*12c3c0*/  LDL.LU R8, [R1+0x414] ;  /* 0x0004140001087983 */ /* 0x000ee20000300800 */
[----:B------:R-:W-:-:S02]  /*12c3d0*/  ISETP.GE.AND P1, PT, R240, UR64, PT ;  /* 0x00000040f0007c0c */ /* 0x000fc4000bf26270 */
[----:B------:R-:W-:Y:S02]  /*12c3e0*/  @P0 LOP3.LUT R16, R16, 0x20000, RZ, 0xfc, !PT ;  /* 0x0002000010100812 */ /* 0x000fe400078efcff */
[----:B------:R-:W-:Y:S02]  /*12c3f0*/  ISETP.GE.AND P0, PT, R239, UR66, PT ;  /* 0x00000042ef007c0c */ /* 0x000fe4000bf06270 */
[----:B------:R-:W-:Y:S02]  /*12c400*/  ISETP.GE.AND P2, PT, R241, UR62, PT ;  /* 0x0000003ef1007c0c */ /* 0x000fe4000bf46270 */
[----:B----4-:R-:W-:Y:S02]  /*12c410*/  R2UR UR70, R4 ;  /* 0x00000000044672ca */ /* 0x010fe400000e0000 */
[----:B------:R-:W4:Y:S01]  /*12c420*/  LDL.LU R4, [R1+0x410] ;  /* 0x0004100001047983 */ /* 0x000f220000300800 */
[----:B--2---:R-:W-:-:S03]  /*12c430*/  R2UR UR72, R25 ;  /* 0x00000000194872ca */ /* 0x004fc600000e0000 */
        /* <DEDUP_REMOVED lines=10> */
[----:B---3--:R-:W-:-:S02]  /*12c4e0*/  R2UR UR68, R28 ;  /* 0x000000001c4472ca */ /* 0x008fc400000e0000 */
[----:B------:R-:W-:Y:S01]  /*12c4f0*/  R2UR UR10, R27 ;  /* 0x000000001b0a72ca */ /* 0x000fe200000e0000 */
[----:B------:R-:W3:Y:S01]  /*12c500*/  LDL.LU R28, [R1+0x4f98] ;  /* 0x004f9800011c7983 */ /* 0x000ee20000300800 */
[----:B------:R-:W-:Y:S02]  /*12c510*/  R2UR UR14, R26 ;  /* 0x000000001a0e72ca */ /* 0x000fe400000e0000 */
[----:B------:R-:W-:Y:S01]  /*12c520*/  R2UR UR16, R0 ;  /* 0x00000000001072ca */ /* 0x000fe200000e0000 */
[----:B------:R-:W3:Y:S01]  /*12c530*/  LDL.LU R27, [R1+0x4f94] ;  /* 0x004f9400011b7983 */ /* 0x000ee20000300800 */
[----:B------:R-:W-:-:S03]  /*12c540*/  R2UR UR18, R22 ;  /* 0x00000000161272ca */ /* 0x000fc600000e0000 */
        /* <DEDUP_REMOVED lines=26> */
[----:B------:R-:W3:Y:S04]  /*12c6f0*/  LDL.LU R6, [R1+0x4f5c] ;  /* 0x004f5c0001067983 */ /* 0x000ee80000300800 */
[----:B------:R-:W3:Y:S04]  /*12c700*/  LDL.LU R5, [R1+0x4f58] ;  /* 0x004f580001057983 */ /* 0x000ee80000300800 */
[----:B------:R-:W3:Y:S01]  /*12c710*/  LDL.LU R8, [R1+0x4f54] ;  /* 0x004f540001087983 */ /* 0x000ee20000300800 */
[----:B------:R-:W-:-:S04]  /*12c720*/  LOP3.LUT R16, R16, 0xffefffff, RZ, 0xc0, !PT ;  /* 0xffefffff10107812 */ /* 0x000fc800078ec0ff */
[----:B------:R-:W-:-:S04]  /*12c730*/  @P2 LOP3.LUT R16, R16, 0x100000, RZ, 0xfc, !PT ;  /* 0x0010000010102812 */ /* 0x000fc800078efcff */
[----:B------:R-:W-:-:S04]  /*12c740*/  LOP3.LUT R16, R16, 0xffbfffff, RZ, 0xc0, !PT ;  /* 0xffbfffff10107812 */ /* 0x000fc800078ec0ff */
[----:B------:R-:W-:-:S04]  /*12c750*/  @P1 LOP3.LUT R16, R16, 0x400000, RZ, 0xfc, !PT ;  /* 0x0040000010101812 */ /* 0x000fc800078efcff */
[----:B------:R-:W-:-:S04]  /*12c760*/  LOP3.LUT R16, R16, 0xfeffffff, RZ, 0xc0, !PT ;  /* 0xfeffffff10107812 */ /* 0x000fc800078ec0ff */
[----:B------:R-:W-:Y:S02]  /*12c770*/  @P0 LOP3.LUT R16, R16, 0x1000000, RZ, 0xfc, !PT ;  /* 0x0100000010100812 */ /* 0x000fe400078efcff */
[----:B------:R-:W-:Y:S02]  /*12c780*/  ISETP.GE.AND P0, PT, R238, UR70, PT ;  /* 0x00000046ee007c0c */ /* 0x000fe4000bf06270 */
[----:B------:R-:W-:Y:S02]  /*12c790*/  ISETP.GE.AND P2, PT, R237, UR72, PT ;  /* 0x00000048ed007c0c */ /* 0x000fe4000bf46270 */
[----:B------:R-:W-:Y:S02]  /*12c7a0*/  LOP3.LUT R16, R16, 0xfdffffff, RZ, 0xc0, !PT ;  /* 0xfdffffff10107812 */ /* 0x000fe400078ec0ff */
[----:B----4-:R-:W-:Y:S02]  /*12c7b0*/  R2UR UR46, R4 ;  /* 0x00000000042e72ca */ /* 0x010fe400000e0000 */
[----:B------:R-:W4:Y:S01]  /*12c7c0*/  LDL.LU R4, [R1+0x4f50] ;  /* 0x004f500001047983 */ /* 0x000f220000300800 */
[----:B--2---:R-:W-:-:S03]  /*12c7d0*/  R2UR UR48, R25 ;  /* 0x00000000193072ca */ /* 0x004fc600000e0000 */
[----:B------:R-:W2:Y:S01]  /*12c7e0*/  LDL.LU R25, [R1+0x4f4c] ;  /* 0x004f4c0001197983 */ /* 0x000ea20000300800 */
[----:B------:R-:W-:-:S03]  /*12c7f0*/  R2UR UR64, R246 ;  /* 0x00000000f64072ca */ /* 0x000fc600000e0000 */
[----:B------:R-:W2:Y:S01]  /*12c800*/  LDL.LU R246, [R1+0x3e4] ;  /* 0x0003e40001f67983 */ /* 0x000ea20000300800 */
[----:B------:R-:W-:-:S03]  /*12c810*/  R2UR UR66, R247 ;  /* 0x00000000f74272ca */ /* 0x000fc600000e0000 */
[----:B------:R-:W3:Y:S01]  /*12c820*/  LDL.LU R247, [R1+0x3e0] ;  /* 0x0003e00001f77983 */ /* 0x000ee20000300800 */
[----:B------:R-:W-:Y:S02]  /*12c830*/  @P0 LOP3.LUT R16, R16, 0x2000000, RZ, 0xfc, !PT ;  /* 0x0200000010100812 */ /* 0x000fe400078efcff */
[----:B------:R-:W-:Y:S02]  /*12c840*/  ISETP.GE.AND P0, PT, R235, UR10, PT ;  /* 0x0000000aeb007c0c */ /* 0x000fe4000bf06270 */
[----:B------:R-:W-:Y:S02]  /*12c850*/  ISETP.GE.AND P1, PT, R236, UR68, PT ;  /* 0x00000044ec007c0c */ /* 0x000fe4000bf26270 */
[----:B------:R-:W-:Y:S02]  /*12c860*/  LOP3.LUT R16, R16, 0xf7ffffff, RZ, 0xc0, !PT ;  /* 0xf7ffffff10107812 */ /* 0x000fe400078ec0ff */
[----:B------:R-:W-:Y:S02]  /*12c870*/  LOP3.LUT R15, R15, 0xfffffffe, RZ, 0xc0, !PT ;  /* 0xfffffffe0f0f7812 */ /* 0x000fe400078ec0ff */
[----:B------:R-:W-:-:S02]  /*12c880*/  @P2 LOP3.LUT R16, R16, 0x8000000, RZ, 0xfc, !PT ;  /* 0x0800000010102812 */ /* 0x000fc400078efcff */
[----:B------:R-:W-:Y:S02]  /*12c890*/  ISETP.GE.AND P2, PT, R234, UR14, PT ;  /* 0x0000000eea007c0c */ /* 0x000fe4000bf46270 */
[----:B------:R-:W-:Y:S02]  /*12c8a0*/  LOP3.LUT R16, R16, 0xdfffffff, RZ, 0xc0, !PT ;  /* 0xdfffffff10107812 */ /* 0x000fe400078ec0ff */
        /* <DEDUP_REMOVED lines=38> */
[----:B------:R-:W-:Y:S02]  /*12cb10*/  LOP3.LUT R15, R15, 0xfeffffff, RZ, 0xc0, !PT ;  /* 0xfeffffff0f0f7812 */ /* 0x000fe400078ec0ff */
[----:B------:R-:W-:Y:S02]  /*12cb20*/  ISETP.GE.AND P0, PT, R220, UR42, PT ;  /* 0x0000002adc007c0c */ /* 0x000fe4000bf06270 */
[----:B------:R-:W-:Y:S02]  /*12cb30*/  @P2 LOP3.LUT R15, R15, 0x1000000, RZ, 0xfc, !PT ;  /* 0x010000000f0f2812 */ /* 0x000fe400078efcff */
[----:B------:R-:W-:Y:S02]  /*12cb40*/  ISETP.GE.AND P2, PT, R219, UR44, PT ;  /* 0x0000002cdb007c0c */ /* 0x000fe4000bf46270 */
[----:B------:R-:W4:Y:S01]  /*12cb50*/  LDL.LU R219, [R1+0x3dc] ;  /* 0x0003dc0001db7983 */ /* 0x000f220000300800 */
[----:B------:R-:W-:-:S03]  /*12cb60*/  ISETP.GE.AND P1, PT, R221, UR40, PT ;  /* 0x00000028dd007c0c */ /* 0x000fc6000bf26270 */
        /* <DEDUP_REMOVED lines=15> */
[----:B------:R-:W-:-:S03]  /*12cc60*/  R2UR UR50, R239 ;  /* 0x00000000ef3272ca */ /* 0x000fc600000e0000 */
        /* <DEDUP_REMOVED lines=21> */
[----:B------:R-:W-:-:S04]  /*12cdc0*/  LOP3.LUT R15, R15, 0xfbffffff, RZ, 0xc0, !PT ;  /* 0xfbffffff0f0f7812 */ /* 0x000fc800078ec0ff */
[----:B------:R-:W-:-:S04]  /*12cdd0*/  @P1 LOP3.LUT R15, R15, 0x4000000, RZ, 0xfc, !PT ;  /* 0x040000000f0f1812 */ /* 0x000fc800078efcff */
[----:B------:R-:W-:-:S04]  /*12cde0*/  LOP3.LUT R15, R15, 0xf7ffffff, RZ, 0xc0, !PT ;  /* 0xf7ffffff0f0f7812 */ /* 0x000fc800078ec0ff */
        /* <DEDUP_REMOVED lines=26> */
[----:B------:R-:W-:-:S07]  /*12cf90*/  LOP3.LUT R14, R14, 0xffffefff, RZ, 0xc0, !PT ;  /* 0xffffefff0e0e7812 */ /* 0x000fce00078ec0ff */
[----:B------:R-:W-:Y:S02]  /*12cfa0*/  @P0 LOP3.LUT R14, R14, 0x1000, RZ, 0xfc, !PT ;  /* 0x000010000e0e0812 */ /* 0x000fe400078efcff */
[----:B------:R-:W-:Y:S02]  /*12cfb0*/  ISETP.GE.AND P0, PT, R208, UR66, PT ;  /* 0x00000042d0007c0c */ /* 0x000fe4000bf06270 */
[----:B----4-:R-:W-:Y:S02]  /*12cfc0*/  R2UR UR68, R219 ;  /* 0x00000000db4472ca */ /* 0x010fe400000e0000 */
[----:B------:R-:W-:Y:S02]  /*12cfd0*/  R2UR UR10, R220 ;  /* 0x00000000dc0a72ca */ /* 0x000fe400000e0000 */
[----:B------:R-:W-:Y:S02]  /*12cfe0*/  R2UR UR14, R221 ;  /* 0x00000000dd0e72ca */ /* 0x000fe400000e0000 */
[----:B------:R-:W-:-:S02]  /*12cff0*/  R2UR UR16, R222 ;  /* 0x00000000de1072ca */ /* 0x000fc400000e0000 */
[----:B------:R-:W-:Y:S02]  /*12d000*/  R2UR UR18, R223 ;  /* 0x00000000df1272ca */ /* 0x000fe400000e0000 */
[----:B------:R-:W-:Y:S02]  /*12d010*/  R2UR UR20, R224 ;  /* 0x00000000e01472ca */ /* 0x000fe400000e0000 */
[----:B------:R-:W-:Y:S02]  /*12d020*/  R2UR UR22, R225 ;  /* 0x00000000e11672ca */ /* 0x000fe400000e0000 */
[----:B--2---:R-:W-:Y:S02]  /*12d030*/  R2UR UR64, R246 ;  /* 0x00000000f64072ca */ /* 0x004fe400000e0000 */
[----:B------:R-:W2:Y:S01]  /*12d040*/  LDL.LU R246, [R1+0x368] ;  /* 0x0003680001f67983 */ /* 0x000ea20000300800 */
[----:B---3--:R-:W-:-:S03]  /*12d050*/  R2UR UR66, R247 ;  /* 0x00000000f74272ca */ /* 0x008fc600000e0000 */
        /* <DEDUP_REMOVED lines=22> */
[----:B------:R-:W-:Y:S02]  /*12d1c0*/  R2UR UR38, R233 ;  /* 0x00000000e92672ca */ /* 0x000fe400000e0000 */
[----:B------:R-:W-:Y:S01]  /*12d1d0*/  R2UR UR40, R234 ;  /* 0x00000000ea2872ca */ /* 0x000fe200000e0000 */
        /* <DEDUP_REMOVED lines=8> */
[----:B------:R-:W-:Y:S02]  /*12d260*/  ISETP.GE.AND P2, PT, R210, UR62, PT ;  /* 0x0000003ed2007c0c */ /* 0x000fe4000bf46270 */
[----:B------:R-:W-:Y:S02]  /*12d270*/  R2UR UR48, R238 ;  /* 0x00000000ee3072ca */ /* 0x000fe400000e0000 */
[----:B------:R-:W4:Y:S01]  /*12d280*/  LDL.LU R238, [R1+0x2b4] ;  /* 0x0002b40001ee7983 */ /* 0x000f220000300800 */
[----:B------:R-:W-:Y:S02]  /*12d290*/  LOP3.LUT R14, R14, 0xffff7fff, RZ, 0xc0, !PT ;  /* 0xffff7fff0e0e7812 */ /* 0x000fe400078ec0ff */
[----:B------:R-:W-:Y:S02]  /*12d2a0*/  R2UR UR50, R239 ;  /* 0x00000000ef3272ca */ /* 0x000fe400000e0000 */
[----:B------:R-:W4:Y:S04]  /*12d2b0*/  LDL.LU R239, [R1+0x2b0] ;  /* 0x0002b00001ef7983 */ /* 0x000f280000300800 */
[----:B------:R-:W-:-:S02]  /*12d2c0*/  @P2 LOP3.LUT R14, R14, 0x8000, RZ, 0xfc, !PT ;  /* 0x000080000e0e2812 */ /* 0x000fc400078efcff */
[----:B------:R-:W-:Y:S02]  /*12d2d0*/  R2UR UR52, R240 ;  /* 0x00000000f03472ca */ /* 0x000fe400000e0000 */
[----:B------:R-:W-:Y:S01]  /*12d2e0*/  LOP3.LUT R14, R14, 0xfffeffff, RZ, 0xc0, !PT ;  /* 0xfffeffff0e0e7812 */ /* 0x000fe200078ec0ff */
[----:B------:R-:W4:Y:S03]  /*12d2f0*/  LDL.LU R240, [R1+0x2ac] ;  /* 0x0002ac0001f07983 */ /* 0x000f260000300800 */
[----:B------:R-:W-:Y:S02]  /*12d300*/  @P1 LOP3.LUT R14, R14, 0x10000, RZ, 0xfc, !PT ;  /* 0x000100000e0e1812 */ /* 0x000fe400078efcff */
[----:B------:R-:W-:Y:S02]  /*12d310*/  R2UR UR54, R241 ;  /* 0x00000000f13672ca */ /* 0x000fe400000e0000 */
[----:B------:R-:W-:Y:S01]  /*12d320*/  LOP3.LUT R14, R14, 0xfffbffff, RZ, 0xc0, !PT ;  /* 0xfffbffff0e0e7812 */ /* 0x000fe200078ec0ff */
[----:B------:R-:W4:Y:S03]  /*12d330*/  LDL.LU R241, [R1+0x2a8] ;  /* 0x0002a80001f17983 */ /* 0x000f260000300800 */
[----:B------:R-:W-:-:S02]  /*12d340*/  @P0 LOP3.LUT R14, R14, 0x40000, RZ, 0xfc, !PT ;  /* 0x000400000e0e0812 */ /* 0x000fc400078efcff */
[----:B------:R-:W-:Y:S02]  /*12d350*/  ISETP.GE.AND P0, PT, R207, UR70, PT ;  /* 0x00000046cf007c0c */ /* 0x000fe4000bf06270 */
[----:B------:R-:W-:Y:S02]  /*12d360*/  R2UR UR56, R242 ;  /* 0x00000000f23872ca */ /* 0x000fe400000e0000 */
[----:B------:R-:W4:Y:S01]  /*12d370*/  LDL.LU R242, [R1+0x2a4] ;  /* 0x0002a40001f27983 */ /* 0x000f220000300800 */
[----:B------:R-:W-:Y:S02]  /*12d380*/  ISETP.GE.AND P2, PT, R206, UR72, PT ;  /* 0x00000048ce007c0c */ /* 0x000fe4000bf46270 */
[----:B------:R-:W-:Y:S02]  /*12d390*/  LOP3.LUT R14, R14, 0xffefffff, RZ, 0xc0, !PT ;  /* 0xffefffff0e0e7812 */ /* 0x000fe400078ec0ff */
[----:B------:R-:W-:Y:S02]  /*12d3a0*/  R2UR UR58, R243 ;  /* 0x00000000f33a72ca */ /* 0x000fe400000e0000 */
[----:B------:R-:W4:Y:S02]  /*12d3b0*/  LDL.LU R243, [R1+0x2a0] ;  /* 0x0002a00001f37983 */ /* 0x000f240000300800 */
[----:B------:R-:W-:-:S02]  /*12d3c0*/  @P0 LOP3.LUT R14, R14, 0x100000, RZ, 0xfc, !PT ;  /* 0x001000000e0e0812 */ /* 0x000fc400078efcff */
[----:B------:R-:W-:Y:S02]  /*12d3d0*/  ISETP.GE.AND P1, PT, R205, UR68, PT ;  /* 0x00000044cd007c0c */ /* 0x000fe4000bf26270 */
[----:B------:R-:W-:Y:S02]  /*12d3e0*/  LOP3.LUT R14, R14, 0xffbfffff, RZ, 0xc0, !PT ;  /* 0xffbfffff0e0e7812 */ /* 0x000fe400078ec0ff */
[----:B------:R-:W-:Y:S02]  /*12d3f0*/  R2UR UR60, R244 ;  /* 0x00000000f43c72ca */ /* 0x000fe400000e0000 */
[----:B------:R-:W4:Y:S01]  /*12d400*/  LDL.LU R244, [R1+0x29c] ;  /* 0x00029c0001f47983 */ /* 0x000f220000300800 */
[----:B------:R-:W-:Y:S02]  /*12d410*/  @P2 LOP3.LUT R14, R14, 0x400000, RZ, 0xfc, !PT ;  /* 0x004000000e0e2812 */ /* 0x000fe400078efcff */
[----:B------:R-:W-:Y:S02]  /*12d420*/  ISETP.GE.AND P0, PT, R204, UR10, PT ;  /* 0x0000000acc007c0c */ /* 0x000fe4000bf06270 */
[----:B------:R-:W-:-:S02]  /*12d430*/  LOP3.LUT R14, R14, 0xfeffffff, RZ, 0xc0, !PT ;  /* 0xfeffffff0e0e7812 */ /* 0x000fc400078ec0ff */
[----:B------:R-:W-:Y:S02]  /*12d440*/  R2UR UR62, R245 ;  /* 0x00000000f53e72ca */ /* 0x000fe400000e0000 */
[----:B------:R-:W4:Y:S01]  /*12d450*/  LDL.LU R245, [R1+0x298] ;  /* 0x0002980001f57983 */ /* 0x000f220000300800 */
        /* <DEDUP_REMOVED lines=34> */
[----:B--2---:R-:W-:Y:S02]  /*12d680*/  R2UR UR70, R246 ;  /* 0x00000000f64672ca */ /* 0x004fe400000e0000 */
[----:B------:R-:W2:Y:S01]  /*12d690*/  LDL.LU R246, [R1+0x294] ;  /* 0x0002940001f67983 */ /* 0x000ea20000300800 */
[----:B---3--:R-:W-:-:S03]  /*12d6a0*/  R2UR UR72, R247 ;  /* 0x00000000f74872ca */ /* 0x008fc600000e0000 */
[----:B------:R-:W3:Y:S01]  /*12d6b0*/  LDL.LU R247, [R1+0x290] ;  /* 0x0002900001f77983 */ /* 0x000ee20000300800 */
        /* <DEDUP_REMOVED lines=16> */
[----:B------:R-:W-:Y:S02]  /*12d7c0*/  LOP3.LUT R13, R13, 0xfeffffff, RZ, 0xc0, !PT ;  /* 0xfeffffff0d0d7812 */ /* 0x000fe400078ec0ff */
[----:B----4-:R-:W-:Y:S02]  /*12d7d0*/  R2UR UR16, R222 ;  /* 0x00000000de1072ca */ /* 0x010fe400000e0000 */
[----:B------:R-:W-:Y:S01]  /*12d7e0*/  @P2 LOP3.LUT R13, R13, 0x1000000, RZ, 0xfc, !PT ;  /* 0x010000000d0d2812 */ /* 0x000fe200078efcff */
[----:B------:R-:W4:Y:S01]  /*12d7f0*/  LDL.LU R222, [R1+0x28c] ;  /* 0x00028c0001de7983 */ /* 0x000f220000300800 */
[----:B------:R-:W-:-:S02]  /*12d800*/  ISETP.GE.AND P0, PT, R186, UR48, PT ;  /* 0x00000030ba007c0c */ /* 0x000fc4000bf06270 */
[----:B------:R-:W-:Y:S02]  /*12d810*/  LOP3.LUT R13, R13, 0xfbffffff, RZ, 0xc0, !PT ;  /* 0xfbffffff0d0d7812 */ /* 0x000fe400078ec0ff */
[----:B------:R-:W-:Y:S02]  /*12d820*/  R2UR UR18, R223 ;  /* 0x00000000df1272ca */ /* 0x000fe400000e0000 */
[----:B------:R-:W-:Y:S01]  /*12d830*/  @P1 LOP3.LUT R13, R13, 0x4000000, RZ, 0xfc, !PT ;  /* 0x040000000d0d1812 */ /* 0x000fe200078efcff */
[----:B------:R-:W4:Y:S01]  /*12d840*/  LDL.LU R223, [R1+0x288] ;  /* 0x0002880001df7983 */ /* 0x000f220000300800 */
[----:B------:R-:W-:Y:S02]  /*12d850*/  ISETP.GE.AND P2, PT, R185, UR50, PT ;  /* 0x00000032b9007c0c */ /* 0x000fe4000bf46270 */
[----:B------:R-:W-:Y:S02]  /*12d860*/  LOP3.LUT R13, R13, 0xefffffff, RZ, 0xc0, !PT ;  /* 0xefffffff0d0d7812 */ /* 0x000fe400078ec0ff */
[----:B------:R-:W-:-:S02]  /*12d870*/  R2UR UR20, R224 ;  /* 0x00000000e01472ca */ /* 0x000fc400000e0000 */
[----:B------:R-:W-:Y:S01]  /*12d880*/  @P0 LOP3.LUT R13, R13, 0x10000000, RZ, 0xfc, !PT ;  /* 0x100000000d0d0812 */ /* 0x000fe200078efcff */
[----:B------:R-:W4:Y:S01]  /*12d890*/  LDL.LU R224, [R1+0x284] ;  /* 0x0002840001e07983 */ /* 0x000f220000300800 */
[----:B------:R-:W-:Y:S02]  /*12d8a0*/  ISETP.GE.AND P0, PT, R183, UR54, PT ;  /* 0x00000036b7007c0c */ /* 0x000fe4000bf06270 */
[----:B------:R-:W-:Y:S02]  /*12d8b0*/  ISETP.GE.AND P1, PT, R184, UR52, PT ;  /* 0x00000034b8007c0c */ /* 0x000fe4000bf26270 */
[----:B------:R-:W-:Y:S02]  /*12d8c0*/  LOP3.LUT R13, R13, 0xbfffffff, RZ, 0xc0, !PT ;  /* 0xbfffffff0d0d7812 */ /* 0x000fe400078ec0ff */
[----:B------:R-:W-:Y:S02]  /*12d8d0*/  R2UR UR22, R225 ;  /* 0x00000000e11672ca */ /* 0x000fe400000e0000 */
[----:B------:R-:W-:Y:S01]  /*12d8e0*/  @P2 LOP3.LUT R13, R13, 0x40000000, RZ, 0xfc, !PT ;  /* 0x400000000d0d2812 */ /* 0x000fe200078efcff */
[----:B------:R-:W4:Y:S01]  /*12d8f0*/  LDL.LU R225, [R1+0x280] ;  /* 0x0002800001e17983 */ /* 0x000f220000300800 */
[----:B------:R-:W-:-:S02]  /*12d900*/  ISETP.GE.AND P2, PT, R182, UR56, PT ;  /* 0x00000038b6007c0c */ /* 0x000fc4000bf46270 */
[----:B------:R-:W-:Y:S02]  /*12d910*/  LOP3.LUT R12, R12, 0xfffffffd, RZ, 0xc0, !PT ;  /* 0xfffffffd0c0c7812 */ /* 0x000fe400078ec0ff */
[----:B------:R-:W-:Y:S02]  /*12d920*/  LOP3.LUT R13, R13, 0x7fffffff, RZ, 0xc0, !PT ;  /* 0x7fffffff0d0d7812 */ /* 0x000fe400078ec0ff */
[----:B------:R-:W-:Y:S02]  /*12d930*/  @P0 LOP3.LUT R12, R12, 0x2, RZ, 0xfc, !PT ;  /* 0x000000020c0c0812 */ /* 0x000fe400078efcff */
[----:B------:R-:W-:Y:S02]  /*12d940*/  R2UR UR24, R226 ;  /* 0x00000000e21872ca */ /* 0x000fe400000e0000 */
        /* <DEDUP_REMOVED lines=13> */
[----:B------:R-:W-:Y:S02]  /*12da20*/  LOP3.LUT R12, R12, 0xffffff7f, RZ, 0xc0, !PT ;  /* 0xffffff7f0c0c7812 */ /* 0x000fe400078ec0ff */
        /* <DEDUP_REMOVED lines=12> */
[----:B------:R-:W4:Y:S03]  /*12daf0*/  LDL.LU R231, [R1+0x268] ;  /* 0x0002680001e77983 */ /* 0x000f260000300800 */
[----:B------:R-:W-:Y:S02]  /*12db00*/  LOP3.LUT R12, R12, 0xffffefff, RZ, 0xc0, !PT ;  /* 0xffffefff0c0c7812 */ /* 0x000fe400078ec0ff */
[----:B------:R-:W-:Y:S02]  /*12db10*/  R2UR UR36, R232 ;  /* 0x00000000e82472ca */ /* 0x000fe400000e0000 */
[----:B------:R-:W-:Y:S01]  /*12db20*/  @P0 LOP3.LUT R12, R12, 0x1000, RZ, 0xfc, !PT ;  /* 0x000010000c0c0812 */ /* 0x000fe200078efcff */
[----:B------:R-:W4:Y:S01]  /*12db30*/  LDL.LU R232, [R1+0x264] ;  /* 0x0002640001e87983 */ /* 0x000f220000300800 */
[----:B------:R-:W-:-:S02]  /*12db40*/  ISETP.GE.AND P0, PT, R176, UR70, PT ;  /* 0x00000046b0007c0c */ /* 0x000fc4000bf06270 */
[----:B------:R-:W-:Y:S02]  /*12db50*/  R2UR UR68, R219 ;  /* 0x00000000db4472ca */ /* 0x000fe400000e0000 */
[----:B------:R-:W-:Y:S02]  /*12db60*/  R2UR UR38, R233 ;  /* 0x00000000e92672ca */ /* 0x000fe400000e0000 */
[----:B------:R-:W-:Y:S01]  /*12db70*/  R2UR UR40, R234 ;  /* 0x00000000ea2872ca */ /* 0x000fe200000e0000 */
[----:B------:R-:W4:Y:S01]  /*12db80*/  LDL.LU R233, [R1+0x260] ;  /* 0x0002600001e97983 */ /* 0x000f220000300800 */
[----:B------:R-:W-:-:S03]  /*12db90*/  ISETP.GE.AND P2, PT, R175, UR72, PT ;  /* 0x00000048af007c0c */ /* 0x000fc6000bf46270 */
[----:B------:R-:W4:Y:S01]  /*12dba0*/  LDL.LU R234, [R1+0x25c] ;  /* 0x00025c0001ea7983 */ /* 0x000f220000300800 */
[----:B------:R-:W-:Y:S02]  /*12dbb0*/  LOP3.LUT R12, R12, 0xffffbfff, RZ, 0xc0, !PT ;  /* 0xffffbfff0c0c7812 */ /* 0x000fe400078ec0ff */
[----:B------:R-:W-:Y:S02]  /*12dbc0*/  R2UR UR10, R220 ;  /* 0x00000000dc0a72ca */ /* 0x000fe400000e0000 */
[----:B------:R-:W-:Y:S02]  /*12dbd0*/  @P0 LOP3.LUT R12, R12, 0x4000, RZ, 0xfc, !PT ;  /* 0x000040000c0c0812 */ /* 0x000fe400078efcff */
[----:B------:R-:W-:Y:S02]  /*12dbe0*/  R2UR UR42, R235 ;  /* 0x00000000eb2a72ca */ /* 0x000fe400000e0000 */
[----:B------:R-:W4:Y:S01]  /*12dbf0*/  LDL.LU R235, [R1+0x258] ;  /* 0x0002580001eb7983 */ /* 0x000f220000300800 */
[----:B------:R-:W-:-:S02]  /*12dc00*/  ISETP.GE.AND P1, PT, R174, UR68, PT ;  /* 0x00000044ae007c0c */ /* 0x000fc4000bf26270 */
[----:B------:R-:W-:Y:S02]  /*12dc10*/  LOP3.LUT R12, R12, 0xfffeffff, RZ, 0xc0, !PT ;  /* 0xfffeffff0c0c7812 */ /* 0x000fe400078ec0ff */
[----:B------:R-:W-:Y:S02]  /*12dc20*/  R2UR UR14, R221 ;  /* 0x00000000dd0e72ca */ /* 0x000fe400000e0000 */
[----:B------:R-:W-:Y:S02]  /*12dc30*/  @P2 LOP3.LUT R12, R12, 0x10000, RZ, 0xfc, !PT ;  /* 0x000100000c0c2812 */ /* 0x000fe400078efcff */
[----:B------:R-:W-:Y:S02]  /*12dc40*/  R2UR UR44, R236 ;  /* 0x00000000ec2c72ca */ /* 0x000fe400000e0000 */
[----:B------:R-:W4:Y:S01]  /*12dc50*/  LDL.LU R236, [R1+0x254] ;  /* 0x0002540001ec7983 */ /* 0x000f220000300800 */
[----:B------:R-:W-:Y:S02]  /*12dc60*/  ISETP.GE.AND P0, PT, R173, UR10, PT ;  /* 0x0000000aad007c0c */ /* 0x000fe4000bf06270 */
[----:B------:R-:W-:-:S02]  /*12dc70*/  LOP3.LUT R12, R12, 0xfff7ffff, RZ, 0xc0, !PT ;  /* 0xfff7ffff0c0c7812 */ /* 0x000fc400078ec0ff */
[----:B------:R-:W-:Y:S02]  /*12dc80*/  R2UR UR46, R237 ;  /* 0x00000000ed2e72ca */ /* 0x000fe400000e0000 */
        /* <DEDUP_REMOVED lines=23> */
[----:B------:R-:W-:Y:S02]  /*12de00*/  ISETP.GE.AND P1, PT, R168, UR22, PT ;  /* 0x00000016a8007c0c */ /* 0x000fe4000bf26270 */
[----:B------:R-:W-:Y:S02]  /*12de10*/  LOP3.LUT R12, R12, 0xefffffff, RZ, 0xc0, !PT ;  /* 0xefffffff0c0c7812 */ /* 0x000fe400078ec0ff */
[----:B------:R-:W-:Y:S02]  /*12de20*/  R2UR UR56, R242 ;  /* 0x00000000f23872ca */ /* 0x000fe400000e0000 */
[----:B------:R-:W-:Y:S01]  /*12de30*/  @P2 LOP3.LUT R12, R12, 0x10000000, RZ, 0xfc, !PT ;  /* 0x100000000c0c2812 */ /* 0x000fe200078efcff */
[----:B------:R-:W4:Y:S01]  /*12de40*/  LDL.LU R242, [R1+0x1dc] ;  /* 0x0001dc0001f27983 */ /* 0x000f220000300800 */
[----:B------:R-:W-:Y:S02]  /*12de50*/  ISETP.GE.AND P2, PT, R166, UR26, PT ;  /* 0x0000001aa6007c0c */ /* 0x000fe4000bf46270 */
[----:B------:R-:W-:-:S02]  /*12de60*/  LOP3.LUT R11, R11, 0xfffffffe, RZ, 0xc0, !PT ;  /* 0xfffffffe0b0b7812 */ /* 0x000fc400078ec0ff */
[----:B------:R-:W-:Y:S02]  /*12de70*/  LOP3.LUT R12, R12, 0xbfffffff, RZ, 0xc0, !PT ;  /* 0xbfffffff0c0c7812 */ /* 0x000fe400078ec0ff */
[----:B------:R-:W-:Y:S02]  /*12de80*/  @P0 LOP3.LUT R11, R11, 0x1, RZ, 0xfc, !PT ;  /* 0x000000010b0b0812 */ /* 0x000fe400078efcff */
[----:B------:R-:W-:Y:S02]  /*12de90*/  @P1 LOP3.LUT R12, R12, 0x40000000, RZ, 0xfc, !PT ;  /* 0x400000000c0c1812 */ /* 0x000fe400078efcff */
[----:B------:R-:W-:Y:S02]  /*12dea0*/  R2UR UR58, R243 ;  /* 0x00000000f33a72ca */ /* 0x000fe400000e0000 */
[----:B------:R-:W-:Y:S01]  /*12deb0*/  ISETP.GE.AND P1, PT, R165, UR28, PT ;  /* 0x0000001ca5007c0c */ /* 0x000fe2000bf26270 */
[----:B------:R-:W4:Y:S01]  /*12dec0*/  LDL.LU R243, [R1+0x1d8] ;  /* 0x0001d80001f37983 */ /* 0x000f220000300800 */
[----:B------:R-:W-:-:S04]  /*12ded0*/  LOP3.LUT R11, R11, 0xfffffffd, RZ, 0xc0, !PT ;  /* 0xfffffffd0b0b7812 */ /* 0x000fc800078ec0ff */
        /* <DEDUP_REMOVED lines=19> */
[----:B--2---:R-:W-:Y:S02]  /*12e010*/  R2UR UR64, R246 ;  /* 0x00000000f64072ca */ /* 0x004fe400000e0000 */
[----:B------:R-:W2:Y:S01]  /*12e020*/  LDL.LU R246, [R1+0x1cc] ;  /* 0x0001cc0001f67983 */ /* 0x000ea20000300800 */
[----:B---3--:R-:W-:-:S03]  /*12e030*/  R2UR UR66, R247 ;  /* 0x00000000f74272ca */ /* 0x008fc600000e0000 */
[----:B------:R-:W3:Y:S01]  /*12e040*/  LDL.LU R247, [R1+0x1c8] ;  /* 0x0001c80001f77983 */ /* 0x000ee20000300800 */
        /* <DEDUP_REMOVED lines=35> */
[----:B------:R-:W-:-:S02]  /*12e280*/  LOP3.LUT R10, R10, 0xfffffffb, RZ, 0xc0, !PT ;  /* 0xfffffffb0a0a7812 */ /* 0x000fc400078ec0ff */
[----:B------:R-:W-:Y:S02]  /*12e290*/  R2UR UR58, R25 ;  /* 0x00000000193a72ca */ /* 0x000fe400000e0000 */
[----:B------:R-:W-:Y:S01]  /*12e2a0*/  @P0 LOP3.LUT R10, R10, 0x4, RZ, 0xfc, !PT ;  /* 0x000000040a0a0812 */ /* 0x000fe200078efcff */
[----:B------:R-:W3:Y:S01]  /*12e2b0*/  LDL.LU R25, [R1+0x4f48] ;  /* 0x004f480001197983 */ /* 0x000ee20000300800 */
[----:B------:R-:W-:-:S03]  /*12e2c0*/  R2UR UR60, R4 ;  /* 0x00000000043c72ca */ /* 0x000fc600000e0000 */
[----:B------:R-:W3:Y:S01]  /*12e2d0*/  LDL.LU R4, [R1+0x4f44] ;  /* 0x004f440001047983 */ /* 0x000ee20000300800 */
[----:B------:R-:W-:Y:S02]  /*12e2e0*/  ISETP.GE.AND P1, PT, R131, UR64, PT ;  /* 0x0000004083007c0c */ /* 0x000fe4000bf26270 */
[----:B------:R-:W-:-:S04]  /*12e2f0*/  LOP3.LUT R10, R10, 0xfffffff7, RZ, 0xc0, !PT ;  /* 0xfffffff70a0a7812 */ /* 0x000fc800078ec0ff */
[----:B------:R-:W-:Y:S02]  /*12e300*/  @P2 LOP3.LUT R10, R10, 0x8, RZ, 0xfc, !PT ;  /* 0x000000080a0a2812 */ /* 0x000fe400078efcff */
[----:B------:R-:W-:Y:S02]  /*12e310*/  ISETP.GE.AND P0, PT, R130, UR66, PT ;  /* 0x0000004282007c0c */ /* 0x000fe4000bf06270 */
[----:B----4-:R-:W-:Y:S02]  /*12e320*/  R2UR UR70, R222 ;  /* 0x00000000de4672ca */ /* 0x010fe400000e0000 */
[----:B------:R-:W-:Y:S02]  /*12e330*/  LOP3.LUT R10, R10, 0xffffffbf, RZ, 0xc0, !PT ;  /* 0xffffffbf0a0a7812 */ /* 0x000fe400078ec0ff */
[----:B------:R-:W-:Y:S02]  /*12e340*/  R2UR UR62, R8 ;  /* 0x00000000083e72ca */ /* 0x000fe400000e0000 */
[----:B------:R-:W4:Y:S01]  /*12e350*/  LDL.LU R8, [R1+0x4f40] ;  /* 0x004f400001087983 */ /* 0x000f220000300800 */
[----:B------:R-:W-:-:S02]  /*12e360*/  @P1 LOP3.LUT R10, R10, 0x40, RZ, 0xfc, !PT ;  /* 0x000000400a0a1812 */ /* 0x000fc400078efcff */
[----:B------:R-:W-:Y:S02]  /*12e370*/  R2UR UR72, R223 ;  /* 0x00000000df4872ca */ /* 0x000fe400000e0000 */
[----:B------:R-:W-:Y:S02]  /*12e380*/  LOP3.LUT R10, R10, 0xffffff7f, RZ, 0xc0, !PT ;  /* 0xffffff7f0a0a7812 */ /* 0x000fe400078ec0ff */
[----:B------:R-:W-:Y:S02]  /*12e390*/  R2UR UR64, R5 ;  /* 0x00000000054072ca */ /* 0x000fe400000e0000 */
[----:B------:R-:W-:Y:S01]  /*12e3a0*/  @P0 LOP3.LUT R10, R10, 0x80, RZ, 0xfc, !PT ;  /* 0x000000800a0a0812 */ /* 0x000fe200078efcff */
[----:B------:R-:W4:Y:S01]  /*12e3b0*/  LDL.LU R5, [R1+0x4f3c] ;  /* 0x004f3c0001057983 */ /* 0x000f220000300800 */
[----:B------:R-:W-:Y:S02]  /*12e3c0*/  R2UR UR66, R6 ;  /* 0x00000000064272ca */ /* 0x000fe400000e0000 */
[----:B------:R-:W-:Y:S01]  /*12e3d0*/  ISETP.GE.AND P0, PT, R129, UR70, PT ;  /* 0x0000004681007c0c */ /* 0x000fe2000bf06270 */
[----:B------:R-:W4:Y:S01]  /*12e3e0*/  LDL.LU R6, [R1+0x4f38] ;  /* 0x004f380001067983 */ /* 0x000f220000300800 */
[----:B------:R-:W-:-:S02]  /*12e3f0*/  R2UR UR68, R224 ;  /* 0x00000000e04472ca */ /* 0x000fc400000e0000 */
[----:B------:R-:W-:Y:S02]  /*12e400*/  ISETP.GE.AND P2, PT, R128, UR72, PT ;  /* 0x0000004880007c0c */ /* 0x000fe4000bf46270 */
[----:B------:R-:W-:Y:S02]  /*12e410*/  LOP3.LUT R10, R10, 0xfffffbff, RZ, 0xc0, !PT ;  /* 0xfffffbff0a0a7812 */ /* 0x000fe400078ec0ff */
[----:B------:R-:W-:-:S05]  /*12e420*/  R2UR UR10, R225 ;  /* 0x00000000e10a72ca */ /* 0x000fca00000e0000 */
[----:B------:R-:W-:Y:S02]  /*12e430*/  @P0 LOP3.LUT R10, R10, 0x400, RZ, 0xfc, !PT ;  /* 0x000004000a0a0812 */ /* 0x000fe400078efcff */
[----:B------:R-:W-:Y:S02]  /*12e440*/  ISETP.GE.AND P1, PT, R127, UR68, PT ;  /* 0x000000447f007c0c */ /* 0x000fe4000bf26270 */
[----:B------:R-:W-:Y:S02]  /*12e450*/  LOP3.LUT R10, R10, 0xfffff7ff, RZ, 0xc0, !PT ;  /* 0xfffff7ff0a0a7812 */ /* 0x000fe400078ec0ff */
[----:B------:R-:W-:Y:S02]  /*12e460*/  R2UR UR14, R226 ;  /* 0x00000000e20e72ca */ /* 0x000fe400000e0000 */
[----:B------:R-:W-:Y:S02]  /*12e470*/  @P2 LOP3.LUT R10, R10, 0x800, RZ, 0xfc, !PT ;  /* 0x000008000a0a2812 */ /* 0x000fe400078efcff */
[----:B------:R-:W-:-:S02]  /*12e480*/  ISETP.GE.AND P0, PT, R126, UR10, PT ;  /* 0x0000000a7e007c0c */ /* 0x000fc4000bf06270 */
[----:B------:R-:W-:Y:S02]  /*12e490*/  LOP3.LUT R10, R10, 0xffffdfff, RZ, 0xc0, !PT ;  /* 0xffffdfff0a0a7812 */ /* 0x000fe400078ec0ff */
[----:B------:R-:W-:Y:S02]  /*12e4a0*/  R2UR UR16, R227 ;  /* 0x00000000e31072ca */ /* 0x000fe400000e0000 */
[----:B------:R-:W-:-:S03]  /*12e4b0*/  @P1 LOP3.LUT R10, R10, 0x2000, RZ, 0xfc, !PT ;  /* 0x000020000a0a1812 */ /* 0x000fc600078efcff */
[----:B------:R-:W-:Y:S02]  /*12e4c0*/  ISETP.GE.AND P2, PT, R125, UR14, PT ;  /* 0x0000000e7d007c0c */ /* 0x000fe4000bf46270 */
[----:B------:R-:W-:Y:S02]  /*12e4d0*/  LOP3.LUT R10, R10, 0xffff7fff, RZ, 0xc0, !PT ;  /* 0xffff7fff0a0a7812 */ /* 0x000fe400078ec0ff */
[----:B------:R-:W-:Y:S02]  /*12e4e0*/  R2UR UR18, R228 ;  /* 0x00000000e41272ca */ /* 0x000fe400000e0000 */
[----:B------:R-:W-:Y:S02]  /*12e4f0*/  @P0 LOP3.LUT R10, R10, 0x8000, RZ, 0xfc, !PT ;  /* 0x000080000a0a0812 */ /* 0x000fe400078efcff */
[----:B------:R-:W-:Y:S02]  /*12e500*/  ISETP.GE.AND P1, PT, R124, UR16, PT ;  /* 0x000000107c007c0c */ /* 0x000fe4000bf26270 */
[----:B------:R-:W-:-:S02]  /*12e510*/  LOP3.LUT R10, R10, 0xfffeffff, RZ, 0xc0, !PT ;  /* 0xfffeffff0a0a7812 */ /* 0x000fc400078ec0ff */
        /* <DEDUP_REMOVED lines=15> */
[----:B------:R-:W-:-:S02]  /*12e610*/  R2UR UR30, R234 ;  /* 0x00000000ea1e72ca */ /* 0x000fc400000e0000 */
[----:B------:R-:W-:Y:S02]  /*12e620*/  LOP3.LUT R10, R10, 0xfeffffff, RZ, 0xc0, !PT ;  /* 0xfeffffff0a0a7812 */ /* 0x000fe400078ec0ff */
[----:B------:R-:W-:Y:S02]  /*12e630*/  R2UR UR28, R233 ;  /* 0x00000000e91c72ca */ /* 0x000fe400000e0000 */
[----:B------:R-:W-:Y:S02]  /*12e640*/  @P1 LOP3.LUT R10, R10, 0x1000000, RZ, 0xfc, !PT ;  /* 0x010000000a0a1812 */ /* 0x000fe400078efcff */
[----:B------:R-:W-:Y:S02]  /*12e650*/  ISETP.GE.AND P2, PT, R119, UR26, PT ;  /* 0x0000001a77007c0c */ /* 0x000fe4000bf46270 */
[----:B------:R-:W-:Y:S02]  /*12e660*/  R2UR UR32, R235 ;  /* 0x00000000eb2072ca */ /* 0x000fe400000e0000 */
[----:B------:R-:W-:-:S04]  /*12e670*/  LOP3.LUT R10, R10, 0xfbffffff, RZ, 0xc0, !PT ;  /* 0xfbffffff0a0a7812 */ /* 0x000fc800078ec0ff */
[----:B------:R-:W-:Y:S02]  /*12e680*/  @P0 LOP3.LUT R10, R10, 0x4000000, RZ, 0xfc, !PT ;  /* 0x040000000a0a0812 */ /* 0x000fe400078efcff */
[----:B------:R-:W-:Y:S02]  /*12e690*/  ISETP.GE.AND P0, PT, R117, UR30, PT ;  /* 0x0000001e75007c0c */ /* 0x000fe4000bf06270 */
[----:B------:R-:W-:Y:S02]  /*12e6a0*/  ISETP.GE.AND P1, PT, R118, UR28, PT ;  /* 0x0000001c76007c0c */ /* 0x000fe4000bf26270 */
[----:B------:R-:W-:Y:S02]  /*12e6b0*/  R2UR UR34, R236 ;  /* 0x00000000ec2272ca */ /* 0x000fe400000e0000 */
[----:B------:R-:W-:Y:S02]  /*12e6c0*/  LOP3.LUT R10, R10, 0xefffffff, RZ, 0xc0, !PT ;  /* 0xefffffff0a0a7812 */ /* 0x000fe400078ec0ff */
[----:B------:R-:W-:-:S02]  /*12e6d0*/  R2UR UR70, R7 ;  /* 0x00000000074672ca */ /* 0x000fc400000e0000 */
[----:B------:R-:W-:Y:S01]  /*12e6e0*/  @P2 LOP3.LUT R10, R10, 0x10000000, RZ, 0xfc, !PT ;  /* 0x100000000a0a2812 */ /* 0x000fe200078efcff */
[----:B------:R-:W4:Y:S01]  /*12e6f0*/  LDL.LU R7, [R1+0x4f34] ;  /* 0x004f340001077983 */ /* 0x000f220000300800 */
[----:B------:R-:W-:Y:S02]  /*12e700*/  ISETP.GE.AND P2, PT, R116, UR32, PT ;  /* 0x0000002074007c0c */ /* 0x000fe4000bf46270 */
[----:B------:R-:W-:Y:S02]  /*12e710*/  LOP3.LUT R9, R9, 0xfffffffe, RZ, 0xc0, !PT ;  /* 0xfffffffe09097812 */ /* 0x000fe400078ec0ff */
[----:B------:R-:W-:Y:S02]  /*12e720*/  R2UR UR36, R237 ;  /* 0x00000000ed2472ca */ /* 0x000fe400000e0000 */
[----:B------:R-:W-:Y:S02]  /*12e730*/  LOP3.LUT R10, R10, 0xbfffffff, RZ, 0xc0, !PT ;  /* 0xbfffffff0a0a7812 */ /* 0x000fe400078ec0ff */
[----:B------:R-:W-:-:S02]  /*12e740*/  @P0 LOP3.LUT R9, R9, 0x1, RZ, 0xfc, !PT ;  /* 0x0000000109090812 */ /* 0x000fc400078efcff */
        /* <DEDUP_REMOVED lines=35> */
[----:B--2---:R-:W-:Y:S02]  /*12e980*/  R2UR UR54, R246 ;  /* 0x00000000f63672ca */ /* 0x004fe400000e0000 */
[----:B------:R-:W-:Y:S02]  /*12e990*/  @P0 LOP3.LUT R9, R9, 0x20000, RZ, 0xfc, !PT ;  /* 0x0002000009090812 */ /* 0x000fe400078efcff */
[----:B------:R-:W-:Y:S02]  /*12e9a0*/  R2UR UR72, R24 ;  /* 0x00000000184872ca */ /* 0x000fe400000e0000 */
[----:B------:R-:W2:Y:S01]  /*12e9b0*/  LDL.LU R24, [R1+0x4f30] ;  /* 0x004f300001187983 */ /* 0x000ea20000300800 */
[----:B------:R-:W-:-:S02]  /*12e9c0*/  R2UR UR68, R18 ;  /* 0x00000000124472ca */ /* 0x000fc400000e0000 */
[----:B------:R-:W-:Y:S01]  /*12e9d0*/  R2UR UR10, R137 ;  /* 0x00000000890a72ca */ /* 0x000fe200000e0000 */
[----:B------:R-:W2:Y:S01]  /*12e9e0*/  LDL.LU R18, [R1+0x4f2c] ;  /* 0x004f2c0001127983 */ /* 0x000ea20000300800 */
[----:B------:R-:W-:Y:S02]  /*12e9f0*/  ISETP.GE.AND P1, PT, R106, UR52, PT ;  /* 0x000000346a007c0c */ /* 0x000fe4000bf26270 */
[----:B------:R-:W-:Y:S01]  /*12ea00*/  R2UR UR14, R136 ;  /* 0x00000000880e72ca */ /* 0x000fe200000e0000 */
[----:B------:R-:W2:Y:S01]  /*12ea10*/  LDL.LU R137, [R1+0x4f28] ;  /* 0x004f280001897983 */ /* 0x000ea20000300800 */
[----:B------:R-:W-:Y:S02]  /*12ea20*/  LOP3.LUT R9, R9, 0xfffbffff, RZ, 0xc0, !PT ;  /* 0xfffbffff09097812 */ /* 0x000fe400078ec0ff */
[----:B------:R-:W-:Y:S01]  /*12ea30*/  R2UR UR16, R21 ;  /* 0x00000000151072ca */ /* 0x000fe200000e0000 */
[----:B------:R-:W2:Y:S01]  /*12ea40*/  LDL.LU R136, [R1+0x4f24] ;  /* 0x004f240001887983 */ /* 0x000ea20000300800 */
[----:B------:R-:W-:-:S02]  /*12ea50*/  R2UR UR18, R20 ;  /* 0x00000000141272ca */ /* 0x000fc400000e0000 */
[----:B------:R-:W-:Y:S01]  /*12ea60*/  R2UR UR20, R19 ;  /* 0x00000000131472ca */ /* 0x000fe200000e0000 */
[----:B------:R-:W2:Y:S01]  /*12ea70*/  LDL.LU R21, [R1+0x4f20] ;  /* 0x004f200001157983 */ /* 0x000ea20000300800 */
[----:B------:R-:W-:-:S03]  /*12ea80*/  R2UR UR22, R23 ;  /* 0x00000000171672ca */ /* 0x000fc600000e0000 */
[----:B------:R-:W2:Y:S01]  /*12ea90*/  LDL.LU R20, [R1+0x4f1c] ;  /* 0x004f1c0001147983 */ /* 0x000ea20000300800 */
[----:B------:R-:W-:Y:S02]  /*12eaa0*/  @P2 LOP3.LUT R9, R9, 0x40000, RZ, 0xfc, !PT ;  /* 0x0004000009092812 */ /* 0x000fe400078efcff */
[----:B------:R-:W-:Y:S01]  /*12eab0*/  R2UR UR24, R22 ;  /* 0x00000000161872ca */ /* 0x000fe200000e0000 */
[----:B------:R-:W2:Y:S01]  /*12eac0*/  LDL.LU R19, [R1+0x4f18] ;  /* 0x004f180001137983 */ /* 0x000ea20000300800 */
[----:B------:R-:W-:-:S03]  /*12ead0*/  R2UR UR26, R0 ;  /* 0x00000000001a72ca */ /* 0x000fc600000e0000 */
[----:B------:R-:W2:Y:S01]  /*12eae0*/  LDL.LU R23, [R1+0x4f14] ;  /* 0x004f140001177983 */ /* 0x000ea20000300800 */
[----:B---3--:R-:W-:Y:S02]  /*12eaf0*/  R2UR UR56, R247 ;  /* 0x00000000f73872ca */ /* 0x008fe400000e0000 */
[----:B------:R-:W-:Y:S01]  /*12eb00*/  R2UR UR28, R26 ;  /* 0x000000001a1c72ca */ /* 0x000fe200000e0000 */
[----:B------:R-:W3:Y:S01]  /*12eb10*/  LDL.LU R22, [R1+0x4f10] ;  /* 0x004f100001167983 */ /* 0x000ee20000300800 */
[----:B------:R-:W-:Y:S02]  /*12eb20*/  ISETP.GE.AND P0, PT, R105, UR54, PT ;  /* 0x0000003669007c0c */ /* 0x000fe4000bf06270 */
[----:B------:R-:W-:Y:S01]  /*12eb30*/  R2UR UR30, R27 ;  /* 0x000000001b1e72ca */ /* 0x000fe200000e0000 */
[----:B------:R-:W2:Y:S01]  /*12eb40*/  LDL.LU R0, [R1+0x4f0c] ;  /* 0x004f0c0001007983 */ /* 0x000ea20000300800 */
[----:B------:R-:W-:Y:S02]  /*12eb50*/  LOP3.LUT R9, R9, 0xffefffff, RZ, 0xc0, !PT ;  /* 0xffefffff09097812 */ /* 0x000fe400078ec0ff */
[----:B------:R-:W-:Y:S01]  /*12eb60*/  R2UR UR32, R28 ;  /* 0x000000001c2072ca */ /* 0x000fe200000e0000 */
[----:B------:R-:W2:Y:S01]  /*12eb70*/  LDL.LU R26, [R1+0x4f08] ;  /* 0x004f0800011a7983 */ /* 0x000ea20000300800 */
[----:B------:R-:W-:-:S03]  /*12eb80*/  R2UR UR34, R29 ;  /* 0x000000001d2272ca */ /* 0x000fc600000e0000 */
[----:B------:R-:W2:Y:S01]  /*12eb90*/  LDL.LU R27, [R1+0x4f04] ;  /* 0x004f0400011b7983 */ /* 0x000ea20000300800 */
[----:B------:R-:W-:-:S03]  /*12eba0*/  R2UR UR36, R133 ;  /* 0x00000000852472ca */ /* 0x000fc600000e0000 */
        /* <DEDUP_REMOVED lines=19> */
[----:B------:R-:W-:Y:S02]  /*12ece0*/  ISETP.GE.AND P2, PT, R104, UR56, PT ;  /* 0x0000003868007c0c */ /* 0x000fe4000bf46270 */
[----:B------:R-:W-:Y:S01]  /*12ecf0*/  R2UR UR54, R156 ;  /* 0x000000009c3672ca */ /* 0x000fe200000e0000 */
[----:B------:R-:W2:Y:S01]  /*12ed00*/  LDL.LU R158, [R1+0x4edc] ;  /* 0x004edc00019e7983 */ /* 0x000ea20000300800 */
[----:B------:R-:W-:Y:S02]  /*12ed10*/  ISETP.GE.AND P1, PT, R103, UR58, PT ;  /* 0x0000003a67007c0c */ /* 0x000fe4000bf26270 */
[----:B------:R-:W-:Y:S01]  /*12ed20*/  @P0 LOP3.LUT R9, R9, 0x400000, RZ, 0xfc, !PT ;  /* 0x0040000009090812 */ /* 0x000fe200078efcff */
[----:B------:R-:W2:Y:S01]  /*12ed30*/  LDL.LU R157, [R1+0x4ed8] ;  /* 0x004ed800019d7983 */ /* 0x000ea20000300800 */
[----:B------:R-:W-:Y:S02]  /*12ed40*/  R2UR UR56, R143 ;  /* 0x000000008f3872ca */ /* 0x000fe400000e0000 */
[----:B------:R-:W-:Y:S01]  /*12ed50*/  ISETP.GE.AND P0, PT, R102, UR60, PT ;  /* 0x0000003c66007c0c */ /* 0x000fe2000bf06270 */
[----:B------:R-:W2:Y:S01]  /*12ed60*/  LDL.LU R156, [R1+0x4ed4] ;  /* 0x004ed400019c7983 */ /* 0x000ea20000300800 */
[----:B------:R-:W-:-:S02]  /*12ed70*/  R2UR UR58, R142 ;  /* 0x000000008e3a72ca */ /* 0x000fc400000e0000 */
[----:B------:R-:W-:Y:S01]  /*12ed80*/  ISETP.GE.AND P5, PT, R101, UR62, PT ;  /* 0x0000003e65007c0c */ /* 0x000fe2000bfa6270 */
[----:B------:R-:W2:Y:S01]  /*12ed90*/  LDL.LU R143, [R1+0x4ed0] ;  /* 0x004ed000018f7983 */ /* 0x000ea20000300800 */
[----:B------:R-:W-:Y:S02]  /*12eda0*/  R2UR UR60, R141 ;  /* 0x000000008d3c72ca */ /* 0x000fe400000e0000 */
[----:B------:R-:W-:Y:S01]  /*12edb0*/  ISETP.GE.AND P4, PT, R100, UR64, PT ;  /* 0x0000004064007c0c */ /* 0x000fe2000bf86270 */
[----:B------:R-:W2:Y:S01]  /*12edc0*/  LDL.LU R142, [R1+0x4ecc] ;  /* 0x004ecc00018e7983 */ /* 0x000ea20000300800 */
[----:B------:R-:W-:Y:S02]  /*12edd0*/  R2UR UR62, R140 ;  /* 0x000000008c3e72ca */ /* 0x000fe400000e0000 */
[----:B------:R-:W-:Y:S01]  /*12ede0*/  ISETP.GE.AND P3, PT, R99, UR66, PT ;  /* 0x0000004263007c0c */ /* 0x000fe2000bf66270 */
[----:B------:R-:W2:Y:S01]  /*12edf0*/  LDL.LU R141, [R1+0x4ec8] ;  /* 0x004ec800018d7983 */ /* 0x000ea20000300800 */
[----:B------:R-:W-:-:S02]  /*12ee00*/  R2UR UR64, R139 ;  /* 0x000000008b4072ca */ /* 0x000fc400000e0000 */
[----:B------:R-:W-:Y:S01]  /*12ee10*/  R2UR UR66, R138 ;  /* 0x000000008a4272ca */ /* 0x000fe200000e0000 */
[----:B------:R-:W2:Y:S04]  /*12ee20*/  LDL.LU R140, [R1+0x4ec4] ;  /* 0x004ec400018c7983 */ /* 0x000ea80000300800 */
[----:B------:R-:W2:Y:S04]  /*12ee30*/  LDL.LU R139, [R1+0x4ec0] ;  /* 0x004ec000018b7983 */ /* 0x000ea80000300800 */
[----:B------:R-:W2:Y:S04]  /*12ee40*/  LDL.LU R138, [R1+0x4ebc] ;  /* 0x004ebc00018a7983 */ /* 0x000ea80000300800 */
[----:B------:R-:W2:Y:S01]  /*12ee50*/  LDL.LU R247, [R1+0xc80] ;  /* 0x000c800001f77983 */ /* 0x000ea20000300800 */
        /* <DEDUP_REMOVED lines=9> */
[----:B------:R-:W-:Y:S02]  /*12eef0*/  @P5 LOP3.LUT R2, R2, 0x4000, RZ, 0xfc, !PT ;  /* 0x0000400002025812 */ /* 0x000fe400078efcff */
[----:B------:R-:W-:-:S05]  /*12ef00*/  ISETP.GE.AND P1, PT, R96, UR68, PT ;  /* 0x0000004460007c0c */ /* 0x000fca000bf26270 */
[----:B------:R-:W-:Y:S02]  /*12ef10*/  @P0 LOP3.LUT R4, R4, 0x2000000, RZ, 0xfc, !PT ;  /* 0x0200000004040812 */ /* 0x000fe400078efcff */
[----:B------:R-:W-:Y:S02]  /*12ef20*/  ISETP.GE.AND P0, PT, R95, UR10, PT ;  /* 0x0000000a5f007c0c */ /* 0x000fe4000bf06270 */
[----:B------:R-:W-:Y:S02]  /*12ef30*/  LOP3.LUT R4, R4, 0xefffffff, RZ, 0xc0, !PT ;  /* 0xefffffff04047812 */ /* 0x000fe400078ec0ff */
[----:B------:R-:W-:Y:S02]  /*12ef40*/  LOP3.LUT R2, R2, 0xffff7fff, RZ, 0xc0, !PT ;  /* 0xffff7fff02027812 */ /* 0x000fe400078ec0ff */
[----:B------:R-:W-:Y:S02]  /*12ef50*/  @P2 LOP3.LUT R4, R4, 0x10000000, RZ, 0xfc, !PT ;  /* 0x1000000004042812 */ /* 0x000fe400078efcff */
[----:B------:R-:W-:-:S02]  /*12ef60*/  ISETP.GE.AND P2, PT, R94, UR14, PT ;  /* 0x0000000e5e007c0c */ /* 0x000fc4000bf46270 */
[----:B----4-:R-:W-:Y:S02]  /*12ef70*/  LOP3.LUT R8, R8, 0xfffffffe, RZ, 0xc0, !PT ;  /* 0xfffffffe08087812 */ /* 0x010fe400078ec0ff */
[----:B------:R-:W-:Y:S02]  /*12ef80*/  @P4 LOP3.LUT R2, R2, 0x8000, RZ, 0xfc, !PT ;  /* 0x0000800002024812 */ /* 0x000fe400078efcff */
[----:B------:R-:W-:Y:S02]  /*12ef90*/  LOP3.LUT R4, R4, 0xbfffffff, RZ, 0xc0, !PT ;  /* 0xbfffffff04047812 */ /* 0x000fe400078ec0ff */
[----:B------:R-:W-:Y:S02]  /*12efa0*/  ISETP.GE.AND P4, PT, R64, UR67, PT ;  /* 0x0000004340007c0c */ /* 0x000fe4000bf86270 */
[----:B------:R-:W-:Y:S02]  /*12efb0*/  @P0 LOP3.LUT R8, R8, 0x1, RZ, 0xfc, !PT ;  /* 0x0000000108080812 */ /* 0x000fe400078efcff */
[----:B------:R-:W-:-:S02]  /*12efc0*/  @P1 LOP3.LUT R4, R4, 0x40000000, RZ, 0xfc, !PT ;  /* 0x4000000004041812 */ /* 0x000fc400078efcff */
[----:B------:R-:W-:Y:S02]  /*12efd0*/  ISETP.GE.AND P1, PT, R93, UR16, PT ;  /* 0x000000105d007c0c */ /* 0x000fe4000bf26270 */
[----:B------:R-:W-:Y:S02]  /*12efe0*/  LOP3.LUT R8, R8, 0xfffffff7, RZ, 0xc0, !PT ;  /* 0xfffffff708087812 */ /* 0x000fe400078ec0ff */
[----:B------:R-:W-:Y:S02]  /*12eff0*/  LOP3.LUT R6, R6, 0xffffffdf, RZ, 0xc0, !PT ;  /* 0xffffffdf06067812 */ /* 0x000fe400078ec0ff */
[----:B------:R-:W-:Y:S02]  /*12f000*/  @P2 LOP3.LUT R8, R8, 0x8, RZ, 0xfc, !PT ;  /* 0x0000000808082812 */ /* 0x000fe400078efcff */
[----:B------:R-:W-:Y:S02]  /*12f010*/  ISETP.GE.AND P0, PT, R92, UR18, PT ;  /* 0x000000125c007c0c */ /* 0x000fe4000bf06270 */
[----:B------:R-:W-:-:S02]  /*12f020*/  @P4 LOP3.LUT R6, R6, 0x20, RZ, 0xfc, !PT ;  /* 0x0000002006064812 */ /* 0x000fc400078efcff */
[----:B------:R-:W-:Y:S02]  /*12f030*/  LOP3.LUT R8, R8, 0xffffffef, RZ, 0xc0, !PT ;  /* 0xffffffef08087812 */ /* 0x000fe400078ec0ff */
[----:B------:R-:W-:Y:S02]  /*12f040*/  ISETP.GE.AND P5, PT, R62, UR63, PT ;  /* 0x0000003f3e007c0c */ /* 0x000fe4000bfa6270 */
        /* <DEDUP_REMOVED lines=60> */
[----:B------:R-:W-:Y:S02]  /*12f410*/  ISETP.GE.AND P4, PT, R52, UR43, PT ;  /* 0x0000002b34007c0c */ /* 0x000fe4000bf86270 */
[----:B------:R-:W-:Y:S02]  /*12f420*/  LOP3.LUT R6, R6, 0xefffffff, RZ, 0xc0, !PT ;  /* 0xefffffff06067812 */ /* 0x000fe400078ec0ff */
[----:B------:R-:W-:Y:S02]  /*12f430*/  @P0 LOP3.LUT R8, R8, 0x4000000, RZ, 0xfc, !PT ;  /* 0x0400000008080812 */ /* 0x000fe400078efcff */
[----:B------:R-:W-:-:S02]  /*12f440*/  ISETP.GE.AND P0, PT, R80, UR42, PT ;  /* 0x0000002a50007c0c */ /* 0x000fc4000bf06270 */
[----:B------:R-:W-:Y:S02]  /*12f450*/  ISETP.GE.AND P1, PT, R81, UR40, PT ;  /* 0x0000002851007c0c */ /* 0x000fe4000bf26270 */
[----:B------:R-:W-:Y:S02]  /*12f460*/  @P5 LOP3.LUT R6, R6, 0x10000000, RZ, 0xfc, !PT ;  /* 0x1000000006065812 */ /* 0x000fe400078efcff */
[----:B------:R-:W-:Y:S02]  /*12f470*/  LOP3.LUT R8, R8, 0xdfffffff, RZ, 0xc0, !PT ;  /* 0xdfffffff08087812 */ /* 0x000fe400078ec0ff */
[----:B------:R-:W-:Y:S02]  /*12f480*/  ISETP.GE.AND P5, PT, R50, UR39, PT ;  /* 0x0000002732007c0c */ /* 0x000fe4000bfa6270 */
[----:B------:R-:W-:Y:S02]  /*12f490*/  LOP3.LUT R7, R7, 0xfffffffd, RZ, 0xc0, !PT ;  /* 0xfffffffd07077812 */ /* 0x000fe400078ec0ff */
[----:B------:R-:W-:-:S02]  /*12f4a0*/  LOP3.LUT R6, R6, 0x7fffffff, RZ, 0xc0, !PT ;  /* 0x7fffffff06067812 */ /* 0x000fc400078ec0ff */
[----:B------:R-:W-:Y:S02]  /*12f4b0*/  @P2 LOP3.LUT R8, R8, 0x20000000, RZ, 0xfc, !PT ;  /* 0x2000000008082812 */ /* 0x000fe400078efcff */
[----:B------:R-:W-:Y:S02]  /*12f4c0*/  ISETP.GE.AND P2, PT, R79, UR44, PT ;  /* 0x0000002c4f007c0c */ /* 0x000fe4000bf46270 */
[----:B------:R-:W-:Y:S02]  /*12f4d0*/  @P6 LOP3.LUT R7, R7, 0x2, RZ, 0xfc, !PT ;  /* 0x0000000207076812 */ /* 0x000fe400078efcff */
[----:B------:R-:W-:Y:S02]  /*12f4e0*/  LOP3.LUT R5, R5, 0xfffffffd, RZ, 0xc0, !PT ;  /* 0xfffffffd05057812 */ /* 0x000fe400078ec0ff */
[----:B------:R-:W-:Y:S02]  /*12f4f0*/  @P4 LOP3.LUT R6, R6, 0x80000000, RZ, 0xfc, !PT ;  /* 0x8000000006064812 */ /* 0x000fe400078efcff */
[----:B------:R-:W-:-:S02]  /*12f500*/  LOP3.LUT R8, R8, 0x7fffffff, RZ, 0xc0, !PT ;  /* 0x7fffffff08087812 */ /* 0x000fc400078ec0ff */
[----:B------:R-:W-:Y:S02]  /*12f510*/  ISETP.GE.AND P4, PT, R49, UR37, PT ;  /* 0x0000002531007c0c */ /* 0x000fe4000bf86270 */
[----:B------:R-:W-:Y:S02]  /*12f520*/  LOP3.LUT R7, R7, 0xfffffff7, RZ, 0xc0, !PT ;  /* 0xfffffff707077812 */ /* 0x000fe400078ec0ff */
[----:B------:R-:W-:Y:S02]  /*12f530*/  @P0 LOP3.LUT R5, R5, 0x2, RZ, 0xfc, !PT ;  /* 0x0000000205050812 */ /* 0x000fe400078efcff */
        /* <DEDUP_REMOVED lines=49> */
[----:B------:R-:W-:Y:S02]  /*12f850*/  @P5 LOP3.LUT R6, R6, 0x4, RZ, 0xfc, !PT ;  /* 0x0000000406065812 */ /* 0x000fe400078efcff */
[----:B------:R-:W-:-:S02]  /*12f860*/  ISETP.GE.AND P5, PT, R38, UR15, PT ;  /* 0x0000000f26007c0c */ /* 0x000fc4000bfa6270 */
[----:B------:R-:W-:Y:S02]  /*12f870*/  ISETP.GE.AND P2, PT, R70, UR62, PT ;  /* 0x0000003e46007c0c */ /* 0x000fe4000bf46270 */
[----:B------:R-:W-:Y:S02]  /*12f880*/  LOP3.LUT R5, R5, 0xffdfffff, RZ, 0xc0, !PT ;  /* 0xffdfffff05057812 */ /* 0x000fe400078ec0ff */
        /* <DEDUP_REMOVED lines=16> */
[----:B------:R-:W-:Y:S02]  /*12f990*/  LOP3.LUT R7, R7, 0xffdfffff, RZ, 0xc0, !PT ;  /* 0xffdfffff07077812 */ /* 0x000fe400078ec0ff */
[----:B------:R-:W-:Y:S02]  /*12f9a0*/  LOP3.LUT R5, R5, 0xf7ffffff, RZ, 0xc0, !PT ;  /* 0xf7ffffff05057812 */ /* 0x000fe400078ec0ff */
[----:B------:R-:W-:Y:S02]  /*12f9b0*/  @P6 LOP3.LUT R7, R7, 0x200000, RZ, 0xfc, !PT ;  /* 0x0020000007076812 */ /* 0x000fe400078efcff */
[----:B------:R-:W-:Y:S02]  /*12f9c0*/  ISETP.GE.AND P6, PT, R39, UR17, PT ;  /* 0x0000001127007c0c */ /* 0x000fe4000bfc6270 */
[----:B------:R-:W-:Y:S02]  /*12f9d0*/  @P0 LOP3.LUT R5, R5, 0x8000000, RZ, 0xfc, !PT ;  /* 0x0800000005050812 */ /* 0x000fe400078efcff */
[----:B------:R-:W-:-:S02]  /*12f9e0*/  ISETP.GE.AND P0, PT, R65, UR75, PT ;  /* 0x0000004b41007c0c */ /* 0x000fc4000bf06270 */
[----:B------:R-:W-:Y:S02]  /*12f9f0*/  LOP3.LUT R3, R3, 0xfffffffb, RZ, 0xc0, !PT ;  /* 0xfffffffb03037812 */ /* 0x000fe400078ec0ff */
[----:B--2---:R-:W-:Y:S01]  /*12fa00*/  R2UR.FILL UR75, R247 ;  /* 0x00000000f74b72ca */ /* 0x004fe200004e0000 */
[----:B------:R-:W-:Y:S01]  /*12fa10*/  VIADD R247, R252, 0x105 ;  /* 0x00000105fcf77836 */ /* 0x000fe20000000000 */
[----:B------:R-:W-:Y:S02]  /*12fa20*/  @P4 LOP3.LUT R3, R3, 0x4, RZ, 0xfc, !PT ;  /* 0x0000000403034812 */ /* 0x000fe400078efcff */
[----:B------:R-:W-:Y:S02]  /*12fa30*/  ISETP.GE.AND P1, PT, R66, UR74, PT ;  /* 0x0000004a42007c0c */ /* 0x000fe4000bf26270 */
[----:B------:R-:W-:Y:S02]  /*12fa40*/  ISETP.GE.AND P4, PT, R34, UR73, PT ;  /* 0x0000004922007c0c */ /* 0x000fe4000bf86270 */
[----:B------:R-:W-:-:S02]  /*12fa50*/  R2UR.FILL UR74, R136 ;  /* 0x00000000884a72ca */ /* 0x000fc400004e0000 */
[----:B------:R-:W-:Y:S02]  /*12fa60*/  LOP3.LUT R5, R5, 0xbfffffff, RZ, 0xc0, !PT ;  /* 0xbfffffff05057812 */ /* 0x000fe400078ec0ff */
[----:B-1----:R-:W-:Y:S02]  /*12fa70*/  ISETP.GE.AND P5, PT, R247, UR5, PT ;  /* 0x00000005f7007c0c */ /* 0x002fe4000bfa6270 */
[----:B------:R-:W-:Y:S02]  /*12fa80*/  @P6 LOP3.LUT R5, R5, 0x40000000, RZ, 0xfc, !PT ;  /* 0x4000000005056812 */ /* 0x000fe400078efcff */
[----:B------:R-:W-:Y:S02]  /*12fa90*/  ISETP.GE.AND P6, PT, R33, UR12, PT ;  /* 0x0000000c21007c0c */ /* 0x000fe4000bfc6270 */
[----:B------:R-:W-:Y:S02]  /*12faa0*/  LOP3.LUT R3, R3, 0xfffffffd, RZ, 0xc0, !PT ;  /* 0xfffffffd03037812 */ /* 0x000fe400078ec0ff */
[----:B------:R-:W-:-:S02]  /*12fab0*/  ISETP.GE.AND P2, PT, R67, UR4, PT ;  /* 0x0000000443007c0c */ /* 0x000fc4000bf46270 */
[----:B------:R-:W-:Y:S02]  /*12fac0*/  R2UR.FILL UR4, R137 ;  /* 0x00000000890472ca */ /* 0x000fe400004e0000 */
[----:B------:R-:W-:Y:S01]  /*12fad0*/  LOP3.LUT R4, R4, 0xfff7ffff, RZ, 0xc0, !PT ;  /* 0xfff7ffff04047812 */ /* 0x000fe200078ec0ff */
[----:B------:R-:W2:Y:S01]  /*12fae0*/  LDL.LU R137, [R1+0x4eb8] ;  /* 0x004eb80001897983 */ /* 0x000ea20000300800 */
[----:B------:R-:W-:Y:S02]  /*12faf0*/  LOP3.LUT R3, R3, 0xfffffffe, RZ, 0xc0, !PT ;  /* 0xfffffffe03037812 */ /* 0x000fe400078ec0ff */
[----:B------:R-:W-:Y:S01]  /*12fb00*/  @P4 LOP3.LUT R4, R4, 0x80000, RZ, 0xfc, !PT ;  /* 0x0008000004044812 */ /* 0x000fe200078efcff */
[----:B------:R-:W4:Y:S01]  /*12fb10*/  LDL.LU R136, [R1+0x4eb4] ;  /* 0x004eb40001887983 */ /* 0x000f220000300800 */
[----:B------:R-:W-:Y:S02]  /*12fb20*/  ISETP.GE.AND P4, PT, R134, UR74, PT ;  /* 0x0000004a86007c0c */ /* 0x000fe4000bf86270 */
[----:B------:R-:W-:-:S04]  /*12fb30*/  @P5 LOP3.LUT R3, R3, 0x1, RZ, 0xfc, !PT ;  /* 0x0000000103035812 */ /* 0x000fc800078efcff */
[----:B------:R-:W-:Y:S02]  /*12fb40*/  @P6 LOP3.LUT R3, R3, 0x2, RZ, 0xfc, !PT ;  /* 0x0000000203036812 */ /* 0x000fe400078efcff */
[----:B------:R-:W-:Y:S02]  /*12fb50*/  ISETP.LT.AND P5, PT, R134, UR4, !P5 ;  /* 0x0000000486007c0c */ /* 0x000fe4000efa1270 */
[----:B------:R-:W-:-:S04]  /*12fb60*/  LOP3.LUT R3, R3, 0xfffffff7, RZ, 0xc0, !PT ;  /* 0xfffffff703037812 */ /* 0x000fc800078ec0ff */
[----:B------:R-:W-:Y:S02]  /*12fb70*/  @P4 LOP3.LUT R3, R3, 0x8, RZ, 0xfc, !PT ;  /* 0x0000000803034812 */ /* 0x000fe400078efcff */
[----:B------:R-:W-:Y:S02]  /*12fb80*/  R2UR.FILL UR74, R135 ;  /* 0x00000000874a72ca */ /* 0x000fe400004e0000 */
[----:B------:R-:W-:Y:S01]  /*12fb90*/  LOP3.LUT R3, R3, 0xfeffffff, RZ, 0xc0, !PT ;  /* 0xfeffffff03037812 */ /* 0x000fe200078ec0ff */
[----:B------:R-:W3:Y:S01]  /*12fba0*/  LDL.LU R135, [R1+0x4eb0] ;  /* 0x004eb00001877983 */ /* 0x000ee20000300800 */
[----:B------:R-:W-:Y:S02]  /*12fbb0*/  R2UR.FILL UR4, R133 ;  /* 0x00000000850472ca */ /* 0x000fe400004e0000 */
[----:B------:R-:W-:Y:S01]  /*12fbc0*/  @P5 LOP3.LUT R3, R3, 0x1000000, RZ, 0xfc, !PT ;  /* 0x0100000003035812 */ /* 0x000fe200078efcff */
[----:B------:R-:W3:Y:S01]  /*12fbd0*/  LDL.LU R134, [R1+0x4eac] ;  /* 0x004eac0001867983 */ /* 0x000ee20000300800 */
[----:B------:R-:W-:-:S02]  /*12fbe0*/  ISETP.GE.AND P5, PT, R132, UR6, PT ;  /* 0x0000000684007c0c */ /* 0x000fc4000bfa6270 */
[----:B------:R-:W-:Y:S01]  /*12fbf0*/  ISETP.LT.AND P6, PT, R132, UR8, !P6 ;  /* 0x0000000884007c0c */ /* 0x000fe2000f7c1270 */
[----:B------:R-:W3:Y:S04]  /*12fc00*/  LDL.LU R133, [R1+0x4ea8] ;  /* 0x004ea80001857983 */ /* 0x000ee80000300800 */
[----:B------:R-:W3:Y:S01]  /*12fc10*/  LDL.LU R132, [R1+0x4ea4] ;  /* 0x004ea40001847983 */ /* 0x000ee20000300800 */
[----:B------:R-:W-:-:S05]  /*12fc20*/  LOP3.LUT R3, R3, 0xffffffdf, RZ, 0xc0, !PT ;  /* 0xffffffdf03037812 */ /* 0x000fca00078ec0ff */
[----:B------:R-:W-:-:S04]  /*12fc30*/  @P5 LOP3.LUT R3, R3, 0x20, RZ, 0xfc, !PT ;  /* 0x0000002003035812 */ /* 0x000fc800078efcff */
[----:B------:R-:W-:Y:S02]  /*12fc40*/  LOP3.LUT R3, R3, 0xfffff7ff, RZ, 0xc0, !PT ;  /* 0xfffff7ff03037812 */ /* 0x000fe400078ec0ff */
[C---:B------:R-:W-:Y:S02]  /*12fc50*/  LOP3.LUT P4, RZ, R2.reuse, 0x8000, RZ, 0xc0, !PT ;  /* 0x0000800002ff7812 */ /* 0x040fe4000788c0ff */
[----:B------:R-:W-:Y:S02]  /*12fc60*/  @P6 LOP3.LUT R3, R3, 0x800, RZ, 0xfc, !PT ;  /* 0x0000080003036812 */ /* 0x000fe400078efcff */
[C---:B------:R-:W-:Y:S02]  /*12fc70*/  LOP3.LUT P5, RZ, R2.reuse, 0x4000, RZ, 0xc0, !PT ;  /* 0x0000400002ff7812 */ /* 0x040fe400078ac0ff */
[----:B------:R-:W-:Y:S02]  /*12fc80*/  LOP3.LUT P6, RZ, R2, 0x2000, RZ, 0xc0, !PT ;  /* 0x0000200002ff7812 */ /* 0x000fe400078cc0ff */
[----:B------:R-:W-:Y:S01]  /*12fc90*/  LOP3.LUT R0, R0, 0xfff7ffff, RZ, 0xc0, !PT ;  /* 0xfff7ffff00007812 */ /* 0x000fe200078ec0ff */
[----:B------:R1:W-:Y:S01]  /*12fca0*/  STL [R1+0x4f44], R27 ;  /* 0x004f441b01007387 */ /* 0x0003e20000100800 */
[----:B------:R-:W-:Y:S01]  /*12fcb0*/  MOV R38, R248 ;  /* 0x000000f800267202 */ /* 0x000fe20000000f00 */
[----:B------:R-:W-:-:S08]  /*12fcc0*/  IMAD.MOV.U32 R39, RZ, RZ, R250 ;  /* 0x000000ffff277224 */ /* 0x000fd000078e00fa */
[----:B------:R-:W-:Y:S01]  /*12fcd0*/  @P6 LOP3.LUT R0, R0, 0x80000, RZ, 0xfc, !PT ;  /* 0x0008000000006812 */ /* 0x000fe200078efcff */
[----:B------:R-:W-:Y:S01]  /*12fce0*/  STL [R1+0x4f3c], R17 ;  /* 0x004f3c1101007387 */ /* 0x000fe20000100800 */
[----:B------:R-:W2:Y:S02]  /*12fcf0*/  S2R R247, SR_TID.X ;  /* 0x0000000000f77919 */ /* 0x000ea40000002100 */
[----:B------:R-:W-:Y:S01]  /*12fd00*/  LOP3.LUT R0, R0, 0xfffbffff, RZ, 0xc0, !PT ;  /* 0xfffbffff00007812 */ /* 0x000fe200078ec0ff */
[----:B------:R-:W-:Y:S01]  /*12fd10*/  IMAD.MOV.U32 R66, RZ, RZ, R157 ;  /* 0x000000ffff427224 */ /* 0x000fe200078e009d */
[----:B-1----:R-:W-:Y:S01]  /*12fd20*/  IADD3 R27, PT, PT, R31, UR4, R30 ;  /* 0x000000041f1b7c10 */ /* 0x002fe2000fffe01e */
[----:B------:R-:W-:Y:S01]  /*12fd30*/  STL [R1+0x4f38], R14 ;  /* 0x004f380e01007387 */ /* 0x000fe20000100800 */
[----:B------:R-:W-:Y:S01]  /*12fd40*/  @P5 LOP3.LUT R0, R0, 0x40000, RZ, 0xfc, !PT ;  /* 0x0004000000005812 */ /* 0x000fe200078efcff */
[----:B------:R-:W-:Y:S01]  /*12fd50*/  IMAD.MOV.U32 R67, RZ, RZ, R159 ;  /* 0x000000ffff437224 */ /* 0x000fe200078e009f */
[----:B------:R-:W-:Y:S01]  /*12fd60*/  MOV R99, R139 ;  /* 0x0000008b00637202 */ /* 0x000fe20000000f00 */
[----:B------:R-:W-:Y:S01]  /*12fd70*/  STL [R1+0x4f34], R13 ;  /* 0x004f340d01007387 */ /* 0x000fe20000100800 */
[----:B------:R-:W-:Y:S01]  /*12fd80*/  LOP3.LUT R0, R0, 0xfffdffff, RZ, 0xc0, !PT ;  /* 0xfffdffff00007812 */ /* 0x000fe200078ec0ff */
[----:B--2---:R-:W-:Y:S01]  /*12fd90*/  IMAD.MOV.U32 R98, RZ, RZ, R137 ;  /* 0x000000ffff627224 */ /* 0x004fe200078e0089 */
[C---:B------:R-:W-:Y:S01]  /*12fda0*/  LOP3.LUT P5, RZ, R3.reuse, 0x8, RZ, 0xc0, !PT ;  /* 0x0000000803ff7812 */ /* 0x040fe200078ac0ff */
[----:B------:R-:W-:Y:S01]  /*12fdb0*/  STL [R1+0x4f24], R11 ;  /* 0x004f240b01007387 */ /* 0x000fe20000100800 */
[----:B------:R-:W-:Y:S01]  /*12fdc0*/  @P4 LOP3.LUT R0, R0, 0x20000, RZ, 0xfc, !PT ;  /* 0x0002000000004812 */ /* 0x000fe200078efcff */
[----:B------:R-:W1:Y:S01]  /*12fdd0*/  LDCU UR5, c[0x0][0x398] ;  /* 0x00007300ff0577ac */ /* 0x000e620008000800 */
[----:B------:R-:W-:Y:S01]  /*12fde0*/  LOP3.LUT P6, RZ, R3, 0x20, RZ, 0xc0, !PT ;  /* 0x0000002003ff7812 */ /* 0x000fe200078cc0ff */
[----:B------:R-:W-:Y:S01]  /*12fdf0*/  STL [R1+0x4f20], R12 ;  /* 0x004f200c01007387 */ /* 0x000fe20000100800 */
[----:B------:R-:W-:Y:S01]  /*12fe00*/  LOP3.LUT R0, R0, 0xfffeffff, RZ, 0xc0, !PT ;  /* 0xfffeffff00007812 */ /* 0x000fe200078ec0ff */
[----:B------:R-:W2:Y:S02]  /*12fe10*/  LDCU UR6, c[0x0][0x39c] ;  /* 0x00007380ff0677ac */ /* 0x000ea40008000800 */
[----:B------:R-:W-:Y:S01]  /*12fe20*/  STL [R1+0x4f18], R10 ;  /* 0x004f180a01007387 */ /* 0x000fe20000100800 */
[----:B------:R-:W-:-:S03]  /*12fe30*/  @P3 LOP3.LUT R0, R0, 0x10000, RZ, 0xfc, !PT ;  /* 0x0001000000003812 */ /* 0x000fc600078efcff */
[----:B------:R-:W-:Y:S01]  /*12fe40*/  STL [R1+0x4f10], R9 ;  /* 0x004f100901007387 */ /* 0x000fe20000100800 */
[----:B------:R-:W-:-:S03]  /*12fe50*/  LOP3.LUT R0, R0, 0xffff7fff, RZ, 0xc0, !PT ;  /* 0xffff7fff00007812 */ /* 0x000fc600078ec0ff */
        /* <DEDUP_REMOVED lines=29> */
[----:B------:R-:W2:Y:S04]  /*130030*/  LDL.LU R40, [R1+0x9a0] ;  /* 0x0009a00001287983 */ /* 0x000ea80000300800 */
[----:B------:R-:W2:Y:S04]  /*130040*/  LDL.LU R41, [R1+0x9a8] ;  /* 0x0009a80001297983 */ /* 0x000ea80000300800 */
[----:B------:R-:W2:Y:S04]  /*130050*/  LDL.LU R42, [R1+0xa30] ;  /* 0x000a3000012a7983 */ /* 0x000ea80000300800 */
[----:B------:R1:W-:Y:S04]  /*130060*/  STSM.16.M88.4 [R27], R36 ;  /* 0x000000241b007844 */ /* 0x0003e80000000200 */
[----:B------:R-:W2:Y:S04]  /*130070*/  LDL.LU R43, [R1+0xa38] ;  /* 0x000a3800012b7983 */ /* 0x000ea80000300800 */
[----:B-1----:R-:W2:Y:S04]  /*130080*/  LDL.LU R36, [R1+0xf00] ;  /* 0x000f000001247983 */ /* 0x002ea80000300800 */
[----:B------:R-:W2:Y:S04]  /*130090*/  LDL.LU R37, [R1+0xf08] ;  /* 0x000f080001257983 */ /* 0x000ea80000300800 */
[----:B------:R-:W2:Y:S04]  /*1300a0*/  LDL.LU R38, [R1+0xe30] ;  /* 0x000e300001267983 */ /* 0x000ea80000300800 */
[----:B------:R-:W2:Y:S01]  /*1300b0*/  LDL.LU R39, [R1+0xe38] ;  /* 0x000e380001277983 */ /* 0x000ea20000300800 */
[----:B------:R-:W-:-:S04]  /*1300c0*/  LOP3.LUT R247, R247, 0x3f, RZ, 0xc0, !PT ;  /* 0x0000003ff7f77812 */ /* 0x000fc800078ec0ff */
[----:B------:R-:W-:Y:S01]  /*1300d0*/  LEA R160, R247, UR4, 0x4 ;  /* 0x00000004f7a07c11 */ /* 0x000fe2000f8e20ff */
[----:B------:R-:W1:Y:S04]  /*1300e0*/  LDCU UR4, c[0x0][0x39c] ;  /* 0x00007380ff0477ac */ /* 0x000e680008000800 */
[----:B------:R-:W-:Y:S04]  /*1300f0*/  STL [R1+0xe24], R160 ;  /* 0x000e24a001007387 */ /* 0x000fe80000100800 */
[----:B---3--:R-:W-:Y:S01]  /*130100*/  STSM.16.M88.4 [R27+0x200], R32 ;  /* 0x000200201b007844 */ /* 0x008fe20000000200 */
[----:B------:R-:W-:Y:S06]  /*130110*/  BAR.SYNC.DEFER_BLOCKING 0x0 ;  /* 0x0000000000007b1d */ /* 0x000fec0000010000 */
[----:B------:R-:W3:Y:S02]  /*130120*/  LDS.128 R4, [R160] ;  /* 0x00000000a0047984 */ /* 0x000ee40000000c00 */
[----:B---3--:R-:W-:Y:S01]  /*130130*/  IMAD.MOV.U32 R17, RZ, RZ, R5 ;  /* 0x000000ffff117224 */ /* 0x008fe200078e0005 */
[----:B------:R-:W-:Y:S01]  /*130140*/  MOV R14, R6 ;  /* 0x00000006000e7202 */ /* 0x000fe20000000f00 */
[----:B------:R-:W-:Y:S01]  /*130150*/  STL [R1+0x40], R4 ;  /* 0x0000400401007387 */ /* 0x000fe20000100800 */
[----:B------:R-:W-:-:S03]  /*130160*/  IMAD.MOV.U32 R13, RZ, RZ, R7 ;  /* 0x000000ffff0d7224 */ /* 0x000fc600078e0007 */
[----:B------:R-:W3:Y:S04]  /*130170*/  LDS.128 R4, [R160+0x400] ;  /* 0x00040000a0047984 */ /* 0x000ee80000000c00 */
[----:B------:R-:W-:Y:S01]  /*130180*/  STL [R1+0x4f40], R17 ;  /* 0x004f401101007387 */ /* 0x000fe20000100800 */
[----:B------:R-:W-:Y:S06]  /*130190*/  BAR.SYNC.DEFER_BLOCKING 0x0 ;  /* 0x0000000000007b1d */ /* 0x000fec0000010000 */
[----:B---3--:R-:W-:Y:S04]  /*1301a0*/  STL.64 [R1+0xa0], R4 ;  /* 0x0000a00401007387 */ /* 0x008fe80000100a00 */
[----:B------:R-:W-:Y:S04]  /*1301b0*/  STL.64 [R1+0xa8], R6 ;  /* 0x0000a80601007387 */ /* 0x000fe80000100a00 */
[----:B------:R-:W3:Y:S04]  /*1301c0*/  LDL.LU R32, [R1+0x464] ;  /* 0x0004640001207983 */ /* 0x000ee80000300800 */
[----:B------:R-:W3:Y:S04]  /*1301d0*/  LDL.LU R33, [R1+0x46c] ;  /* 0x00046c0001217983 */ /* 0x000ee80000300800 */
[----:B--2---:R-:W-:Y:S04]  /*1301e0*/  STSM.16.M88.4 [R27], R40 ;  /* 0x000000281b007844 */ /* 0x004fe80000000200 */
[----:B------:R2:W-:Y:S01]  /*1301f0*/  STSM.16.M88.4 [R27+0x200], R36 ;  /* 0x000200241b007844 */ /* 0x0005e20000000200 */
[----:B------:R-:W-:Y:S06]  /*130200*/  BAR.SYNC.DEFER_BLOCKING 0x0 ;  /* 0x0000000000007b1d */ /* 0x000fec0000010000 */
[----:B--2---:R-:W2:Y:S04]  /*130210*/  LDL.LU R36, [R1+0xf14] ;  /* 0x000f140001247983 */ /* 0x004ea80000300800 */
[----:B------:R-:W2:Y:S04]  /*130220*/  LDL.LU R37, [R1+0xf1c] ;  /* 0x000f1c0001257983 */ /* 0x000ea80000300800 */
[----:B------:R-:W2:Y:S04]  /*130230*/  LDL.LU R38, [R1+0x584] ;  /* 0x0005840001267983 */ /* 0x000ea80000300800 */
[----:B------:R-:W2:Y:S04]  /*130240*/  LDL.LU R39, [R1+0x58c] ;  /* 0x00058c0001277983 */ /* 0x000ea80000300800 */
[----:B------:R-:W1:Y:S04]  /*130250*/  LDS.128 R4, [R160+0x400] ;  /* 0x00040000a0047984 */ /* 0x000e680000000c00 */
[----:B------:R-:W-:Y:S01]  /*130260*/  LDS.128 R244, [R160] ;  /* 0x00000000a0f47984 */ /* 0x000fe20000000c00 */
[----:B------:R-:W-:Y:S01]  /*130270*/  IMAD.MOV.U32 R34, RZ, RZ, R249 ;  /* 0x000000ffff227224 */ /* 0x000fe200078e00f9 */
[----:B------:R-:W-:Y:S01]  /*130280*/  MOV R35, R251 ;  /* 0x000000fb00237202 */ /* 0x000fe20000000f00 */
[----:B------:R-:W-:Y:S01]  /*130290*/  BAR.SYNC.DEFER_BLOCKING 0x0 ;  /* 0x0000000000007b1d */ /* 0x000fe20000010000 */
[----:B-1----:R-:W-:-:S05]  /*1302a0*/  IMAD.MOV.U32 R30, RZ, RZ, R7 ;  /* 0x000000ffff1e7224 */ /* 0x002fca00078e0007 */
[----:B------:R-:W-:Y:S04]  /*1302b0*/  STL.64 [R1+0x80], R4 ;  /* 0x0000800401007387 */ /* 0x000fe80000100a00 */
[----:B------:R-:W-:Y:S04]  /*1302c0*/  STL [R1+0x88], R6 ;  /* 0x0000880601007387 */ /* 0x000fe80000100800 */
[----:B------:R-:W-:Y:S04]  /*1302d0*/  STL [R1+0x4f2c], R30 ;  /* 0x004f2c1e01007387 */ /* 0x000fe80000100800 */
[----:B---3--:R1:W-:Y:S04]  /*1302e0*/  STSM.16.M88.4 [R27], R32 ;  /* 0x000000201b007844 */ /* 0x0083e80000000200 */
[----:B-1----:R-:W3:Y:S04]  /*1302f0*/  LDL.LU R32, [R1+0x9a4] ;  /* 0x0009a40001207983 */ /* 0x002ee80000300800 */
[----:B------:R-:W3:Y:S04]  /*130300*/  LDL.LU R33, [R1+0x9ac] ;  /* 0x0009ac0001217983 */ /* 0x000ee80000300800 */
[----:B------:R-:W3:Y:S04]  /*130310*/  LDL.LU R34, [R1+0xa34] ;  /* 0x000a340001227983 */ /* 0x000ee80000300800 */
[----:B------:R-:W3:Y:S04]  /*130320*/  LDL.LU R35, [R1+0xa3c] ;  /* 0x000a3c0001237983 */ /* 0x000ee80000300800 */
[----:B--2---:R1:W-:Y:S01]  /*130330*/  STSM.16.M88.4 [R27+0x200], R36 ;  /* 0x000200241b007844 */ /* 0x0043e20000000200 */
[----:B------:R-:W-:Y:S06]  /*130340*/  BAR.SYNC.DEFER_BLOCKING 0x0 ;  /* 0x0000000000007b1d */ /* 0x000fec0000010000 */
[----:B-1----:R-:W2:Y:S04]  /*130350*/  LDL.LU R36, [R1+0xf04] ;  /* 0x000f040001247983 */ /* 0x002ea80000300800 */
[----:B------:R-:W2:Y:S04]  /*130360*/  LDL.LU R37, [R1+0xf0c] ;  /* 0x000f0c0001257983 */ /* 0x000ea80000300800 */
[----:B------:R-:W2:Y:S04]  /*130370*/  LDL.LU R38, [R1+0xe34] ;  /* 0x000e340001267983 */ /* 0x000ea80000300800 */
[----:B------:R-:W2:Y:S04]  /*130380*/  LDL.LU R39, [R1+0xe3c] ;  /* 0x000e3c0001277983 */ /* 0x000ea80000300800 */
[----:B------:R-:W1:Y:S04]  /*130390*/  LDS.128 R4, [R160+0x400] ;  /* 0x00040000a0047984 */ /* 0x000e680000000c00 */
[----:B------:R-:W-:Y:S01]  /*1303a0*/  LDS.128 R236, [R160] ;  /* 0x00000000a0ec7984 */ /* 0x000fe20000000c00 */
        /* <DEDUP_REMOVED lines=18> */
[----:B------:R-:W-:Y:S06]  /*1304d0*/  BAR.SYNC.DEFER_BLOCKING 0x0 ;  /* 0x0000000000007b1d */ /* 0x000fec0000010000 */
[----:B-1----:R-:W-:Y:S04]  /*1304e0*/  STL [R1+0x58], R6 ;  /* 0x0000580601007387 */ /* 0x002fe80000100800 */
        /* <DEDUP_REMOVED lines=10> */
[----:B------:R-:W2:Y:S01]  /*130590*/  LDL.LU R39, [R1+0x928] ;  /* 0x0009280001277983 */ /* 0x000ea20000300800 */
[----:B------:R-:W-:Y:S01]  /*1305a0*/  MOV R11, R4 ;  /* 0x00000004000b7202 */ /* 0x000fe20000000f00 */
[----:B------:R-:W-:-:S02]  /*1305b0*/  IMAD.MOV.U32 R30, RZ, RZ, R5 ;  /* 0x000000ffff1e7224 */ /* 0x000fc400078e0005 */
[----:B------:R-:W1:Y:S01]  /*1305c0*/  LDS.128 R16, [R160] ;  /* 0x00000000a0107984 */ /* 0x000e620000000c00 */
[----:B------:R-:W-:-:S03]  /*1305d0*/  IMAD.MOV.U32 R12, RZ, RZ, R7 ;  /* 0x000000ffff0c7224 */ /* 0x000fc600078e0007 */
[----:B------:R-:W4:Y:S01]  /*1305e0*/  LDS.128 R4, [R160+0x400] ;  /* 0x00040000a0047984 */ /* 0x000f220000000c00 */
[----:B------:R-:W-:Y:S06]  /*1305f0*/  BAR.SYNC.DEFER_BLOCKING 0x0 ;  /* 0x0000000000007b1d */ /* 0x000fec0000010000 */
[----:B-1----:R-:W-:Y:S04]  /*130600*/  STL.64 [R1+0x90], R16 ;  /* 0x0000901001007387 */ /* 0x002fe80000100a00 */
[----:B------:R-:W-:Y:S04]  /*130610*/  STL.64 [R1+0x98], R18 ;  /* 0x0000981201007387 */ /* 0x000fe80000100a00 */
[----:B----4-:R-:W-:Y:S04]  /*130620*/  STL.64 [R1+0x170], R4 ;  /* 0x0001700401007387 */ /* 0x010fe80000100a00 */
[----:B------:R-:W-:Y:S04]  /*130630*/  STL.64 [R1+0x178], R6 ;  /* 0x0001780601007387 */ /* 0x000fe80000100a00 */
        /* <DEDUP_REMOVED lines=12> */
[----:B------:R-:W4:Y:S01]  /*130700*/  LDS.128 R16, [R160] ;  /* 0x00000000a0107984 */ /* 0x000f220000000c00 */
[----:B------:R-:W-:Y:S01]  /*130710*/  BAR.SYNC.DEFER_BLOCKING 0x0 ;  /* 0x0000000000007b1d */ /* 0x000fe20000010000 */
[----:B-1----:R-:W-:-:S05]  /*130720*/  MOV R10, R4 ;  /* 0x00000004000a7202 */ /* 0x002fca0000000f00 */
[----:B------:R-:W-:Y:S04]  /*130730*/  STL [R1+0x104], R5 ;  /* 0x0001040501007387 */ /* 0x000fe80000100800 */
[----:B----4-:R-:W-:Y:S04]  /*130740*/  STL.64 [R1+0x70], R16 ;  /* 0x0000701001007387 */ /* 0x010fe80000100a00 */
[----:B------:R-:W-:Y:S04]  /*130750*/  STL.64 [R1+0x78], R18 ;  /* 0x0000781201007387 */ /* 0x000fe80000100a00 */
[----:B------:R-:W-:Y:S04]  /*130760*/  STL.64 [R1+0x108], R6 ;  /* 0x0001080601007387 */ /* 0x000fe80000100a00 */
        /* <DEDUP_REMOVED lines=12> */
[----:B------:R-:W1:Y:S04]  /*130830*/  LDS.128 R4, [R160] ;  /* 0x00000000a0047984 */ /* 0x000e680000000c00 */
[----:B-1----:R-:W-:Y:S01]  /*130840*/  STL.64 [R1+0x30], R4 ;  /* 0x0000300401007387 */ /* 0x002fe20000100a00 */
[----:B------:R-:W-:-:S03]  /*130850*/  IMAD.MOV.U32 R10, RZ, RZ, R6 ;  /* 0x000000ffff0a7224 */ /* 0x000fc600078e0006 */
[----:B------:R-:W-:Y:S04]  /*130860*/  STL [R1+0x3c], R7 ;  /* 0x00003c0701007387 */ /* 0x000fe80000100800 */
[----:B------:R-:W1:Y:S01]  /*130870*/  LDS.128 R4, [R160+0x400] ;  /* 0x00040000a0047984 */ /* 0x000e620000000c00 */
[----:B------:R-:W-:Y:S06]  /*130880*/  BAR.SYNC.DEFER_BLOCKING 0x0 ;  /* 0x0000000000007b1d */ /* 0x000fec0000010000 */
[----:B-1----:R-:W-:Y:S04]  /*130890*/  STL.64 [R1+0xd0], R4 ;  /* 0x0000d00401007387 */ /* 0x002fe80000100a00 */
        /* <DEDUP_REMOVED lines=29> */
[----:B-1----:R-:W-:Y:S01]  /*130a70*/  STL [R1+0x110], R4 ;  /* 0x0001100401007387 */ /* 0x002fe20000100800 */
[----:B------:R-:W-:-:S03]  /*130a80*/  IMAD.MOV.U32 R9, RZ, RZ, R5 ;  /* 0x000000ffff097224 */ /* 0x000fc600078e0005 */
[----:B------:R-:W-:Y:S04]  /*130a90*/  STL.64 [R1+0x118], R6 ;  /* 0x0001180601007387 */ /* 0x000fe80000100a00 */
        /* <DEDUP_REMOVED lines=35> */
[----:B------:R-:W-:-:S03]  /*130cd0*/  MOV R25, R5 ;  /* 0x0000000500197202 */ /* 0x000fc60000000f00 */
[----:B------:R-:W-:Y:S04]  /*130ce0*/  STL.64 [R1+0xc8], R6 ;  /* 0x0000c80601007387 */ /* 0x000fe80000100a00 */
[----:B------:R-:W1:Y:S01]  /*130cf0*/  LDS.128 R4, [R160+0x400] ;  /* 0x00040000a0047984 */ /* 0x000e620000000c00 */
[----:B------:R-:W-:Y:S06]  /*130d00*/  BAR.SYNC.DEFER_BLOCKING 0x0 ;  /* 0x0000000000007b1d */ /* 0x000fec0000010000 */
[----:B------:R-:W-:Y:S04]  /*130d10*/  STL [R1+0x4f14], R25 ;  /* 0x004f141901007387 */ /* 0x000fe80000100800 */
        /* <DEDUP_REMOVED lines=69> */
[----:B-1----:R1:W-:Y:S04]  /*131170*/  STL.64 [R1+0x1a0], R4 ;  /* 0x0001a00401007387 */ /* 0x0023e80000100a00 */
[----:B------:R-:W-:Y:S01]  /*131180*/  STL [R1+0x1ac], R7 ;  /* 0x0001ac0701007387 */ /* 0x000fe20000100800 */
[----:B-1----:R-:W-:-:S05]  /*131190*/  IMAD.MOV.U32 R4, RZ, RZ, R6 ;  /* 0x000000ffff047224 */ /* 0x002fca00078e0006 */
        /* <DEDUP_REMOVED lines=8> */
[----:B------:R-:W3:Y:S04]  /*131220*/  LDL.LU R34, [R1] ;  /* 0x0000000001227983 */ /* 0x000ee80000300800 */
        /* <DEDUP_REMOVED lines=9> */
[----:B------:R-:W-:Y:S01]  /*1312c0*/  MOV R4, R16 ;  /* 0x0000001000047202 */ /* 0x000fe20000000f00 */
[----:B------:R-:W-:-:S02]  /*1312d0*/  IMAD.MOV.U32 R31, RZ, RZ, R18 ;  /* 0x000000ffff1f7224 */ /* 0x000fc400078e0012 */
        /* <DEDUP_REMOVED lines=149> */
[----:B------:R-:W-:Y:S06]  /*131c30*/  BAR.SYNC.DEFER_BLOCKING 0x0 ;  /* 0x0000000000007b1d */ /* 0x000fec0000010000 */
[----:B-1----:R-:W-:Y:S04]  /*131c40*/  STL [R1+0x3b0], R16 ;  /* 0x0003b01001007387 */ /* 0x002fe80000100800 */
[----:B----4-:R-:W-:Y:S04]  /*131c50*/  STL.64 [R1+0x2f0], R20 ;  /* 0x0002f01401007387 */ /* 0x010fe80000100a00 */
[----:B------:R-:W-:Y:S04]  /*131c60*/  STL.64 [R1+0x2f8], R22 ;  /* 0x0002f81601007387 */ /* 0x000fe80000100a00 */
        /* <DEDUP_REMOVED lines=12> */
[----:B------:R-:W-:-:S03]  /*131d30*/  MOV R7, R17 ;  /* 0x0000001100077202 */ /* 0x000fc60000000f00 */
        /* <DEDUP_REMOVED lines=79> */
[----:B----4-:R1:W-:Y:S04]  /*132230*/  STL.64 [R1+0x470], R20 ;  /* 0x0004701401007387 */ /* 0x0103e80000100a00 */
[----:B------:R-:W-:Y:S04]  /*132240*/  STL.64 [R1+0x478], R22 ;  /* 0x0004781601007387 */ /* 0x000fe80000100a00 */
[----:B------:R-:W-:Y:S01]  /*132250*/  STL.64 [R1+0x538], R18 ;  /* 0x0005381201007387 */ /* 0x000fe20000100a00 */
[----:B-1----:R-:W-:-:S05]  /*132260*/  MOV R21, R16 ;  /* 0x0000001000157202 */ /* 0x002fca0000000f00 */
        /* <DEDUP_REMOVED lines=15> */
[----:B-1----:R-:W-:Y:S04]  /*132360*/  STL.64 [R1+0x510], R16 ;  /* 0x0005101001007387 */ /* 0x002fe80000100a00 */
[----:B----4-:R-:W-:Y:S04]  /*132370*/  STL.64 [R1+0x450], R20 ;  /* 0x0004501401007387 */ /* 0x010fe80000100a00 */
        /* <DEDUP_REMOVED lines=15> */
[----:B-1----:R-:W-:Y:S04]  /*132470*/  STL.64 [R1+0x430], R16 ;  /* 0x0004301001007387 */ /* 0x002fe80000100a00 */
[----:B------:R1:W-:Y:S02]  /*132480*/  STL [R1+0x438], R18 ;  /* 0x0004381201007387 */ /* 0x0003e40000100800 */
        /* <DEDUP_REMOVED lines=17> */
[----:B------:R-:W1:Y:S02]  /*1325a0*/  LDS.128 R40, [R160] ;  /* 0x00000000a0287984 */ /* 0x000e640000000c00 */
[----:B-1----:R-:W-:Y:S01]  /*1325b0*/  IMAD.MOV.U32 R18, RZ, RZ, R41 ;  /* 0x000000ffff127224 */ /* 0x002fe200078e0029 */
[----:B------:R-:W-:Y:S01]  /*1325c0*/  MOV R21, R42 ;  /* 0x0000002a00157202 */ /* 0x000fe20000000f00 */
[----:B------:R-:W-:Y:S01]  /*1325d0*/  STL [R1+0x2d0], R40 ;  /* 0x0002d02801007387 */ /* 0x000fe20000100800 */
[----:B------:R-:W-:-:S03]  /*1325e0*/  IMAD.MOV.U32 R20, RZ, RZ, R43 ;  /* 0x000000ffff147224 */ /* 0x000fc600078e002b */
[----:B------:R-:W1:Y:S01]  /*1325f0*/  LDS.128 R40, [R160+0x400] ;  /* 0x00040000a0287984 */ /* 0x000e620000000c00 */
[----:B------:R-:W-:Y:S06]  /*132600*/  BAR.SYNC.DEFER_BLOCKING 0x0 ;  /* 0x0000000000007b1d */ /* 0x000fec0000010000 */
[----:B-1----:R-:W-:Y:S04]  /*132610*/  STL [R1+0x490], R40 ;  /* 0x0004902801007387 */ /* 0x002fe80000100800 */
        /* <DEDUP_REMOVED lines=12> */
[----:B------:R-:W-:-:S03]  /*1326e0*/  IMAD.MOV.U32 R19, RZ, RZ, R41 ;  /* 0x000000ffff137224 */ /* 0x000fc600078e0029 */
        /* <DEDUP_REMOVED lines=41> */
[----:B------:R-:W-:Y:S01]  /*132980*/  BAR.SYNC.DEFER_BLOCKING 0x0 ;  /* 0x0000000000007b1d */ /* 0x000fe20000010000 */
[----:B-1----:R-:W-:-:S05]  /*132990*/  IMAD.MOV.U32 R22, RZ, RZ, R41 ;  /* 0x000000ffff167224 */ /* 0x002fca00078e0029 */
[----:B------:R-:W-:Y:S04]  /*1329a0*/  STL [R1+0x550], R40 ;  /* 0x0005502801007387 */ /* 0x000fe80000100800 */
        /* <DEDUP_REMOVED lines=160> */
[----:B------:R-:W-:-:S03]  /*1333b0*/  MOV R184, R43 ;  /* 0x0000002b00b87202 */ /* 0x000fc60000000f00 */
        /* <DEDUP_REMOVED lines=1069> */
[----:B----4-:R-:W-:Y:S04]  /*137690*/  STL.64 [R1], R40 ;  /* 0x0000002801007387 */ /* 0x010fe80000100a00 */
        /* <DEDUP_REMOVED lines=12> */
[----:B------:R-:W-:Y:S04]  /*137760*/  LDS.128 R240, [R160] ;  /* 0x00000000a0f07984 */ /* 0x000fe80000000c00 */
[----:B------:R-:W-:Y:S01]  /*137770*/  LDS.128 R228, [R160+0x400] ;  /* 0x00040000a0e47984 */ /* 0x000fe20000000c00 */
[----:B------:R-:W-:Y:S06]  /*137780*/  BAR.SYNC.DEFER_BLOCKING 0x0 ;  /* 0x0000000000007b1d */ /* 0x000fec0000010000 */
        /* <DEDUP_REMOVED lines=89> */
[----:B------:R-:W4:Y:S04]  /*137d20*/  LDL.LU R40, [R1+0x1634] ;  /* 0x0016340001287983 */ /* 0x000f280000300800 */
[----:B------:R-:W4:Y:S04]  /*137d30*/  LDL.LU R41, [R1+0x163c] ;  /* 0x00163c0001297983 */ /* 0x000f280000300800 */
[----:B------:R-:W4:Y:S04]  /*137d40*/  LDL.LU R42, [R1+0xf4] ;  /* 0x0000f400012a7983 */ /* 0x000f280000300800 */
[----:B------:R-:W4:Y:S04]  /*137d50*/  LDL.LU R43, [R1+0xfc] ;  /* 0x0000fc00012b7983 */ /* 0x000f280000300800 */
[----:B--2---:R1:W-:Y:S01]  /*137d60*/  STSM.16.M88.4 [R27+0x200], R36 ;  /* 0x000200241b007844 */ /* 0x0043e20000000200 */
[----:B------:R-:W-:Y:S06]  /*137d70*/  BAR.SYNC.DEFER_BLOCKING 0x0 ;  /* 0x0000000000007b1d */ /* 0x000fec0000010000 */
        /* <DEDUP_REMOVED lines=8> */
[----:B------:R-:W-:Y:S04]  /*137e00*/  LDS.128 R172, [R160] ;  /* 0x00000000a0ac7984 */ /* 0x000fe80000000c00 */
[----:B------:R-:W-:Y:S01]  /*137e10*/  LDS.128 R168, [R160+0x400] ;  /* 0x00040000a0a87984 */ /* 0x000fe20000000c00 */
[----:B------:R-:W-:Y:S06]  /*137e20*/  BAR.SYNC.DEFER_BLOCKING 0x0 ;  /* 0x0000000000007b1d */ /* 0x000fec0000010000 */
[----:B---3--:R-:W-:Y:S04]  /*137e30*/  STSM.16.M88.4 [R27], R32 ;  /* 0x000000201b007844 */ /* 0x008fe80000000200 */
[----:B----4-:R1:W-:Y:S01]  /*137e40*/  STSM.16.M88.4 [R27+0x200], R40 ;  /* 0x000200281b007844 */ /* 0x0103e20000000200 */
[----:B------:R-:W-:Y:S06]  /*137e50*/  BAR.SYNC.DEFER_BLOCKING 0x0 ;  /* 0x0000000000007b1d */ /* 0x000fec0000010000 */
[----:B-1----:R-:W3:Y:S04]  /*137e60*/  LDL.LU R40, [R1+0x1670] ;  /* 0x0016700001287983 */ /* 0x002ee80000300800 */
[----:B------:R-:W3:Y:S04]  /*137e70*/  LDL.LU R41, [R1+0x1678] ;  /* 0x0016780001297983 */ /* 0x000ee80000300800 */
[----:B------:R-:W3:Y:S04]  /*137e80*/  LDL.LU R42, [R1+0xbf0] ;  /* 0x000bf000012a7983 */ /* 0x000ee80000300800 */
[----:B------:R-:W3:Y:S04]  /*137e90*/  LDL.LU R43, [R1+0xbf8] ;  /* 0x000bf800012b7983 */ /* 0x000ee80000300800 */
[----:B------:R-:W4:Y:S04]  /*137ea0*/  LDL.LU R32, [R1+0x1680] ;  /* 0x0016800001207983 */ /* 0x000f280000300800 */
[----:B------:R-:W4:Y:S04]  /*137eb0*/  LDL.LU R33, [R1+0x1688] ;  /* 0x0016880001217983 */ /* 0x000f280000300800 */
[----:B------:R-:W-:Y:S04]  /*137ec0*/  LDS.128 R52, [R160] ;  /* 0x00000000a0347984 */ /* 0x000fe80000000c00 */
[----:B------:R-:W-:Y:S01]  /*137ed0*/  LDS.128 R48, [R160+0x400] ;  /* 0x00040000a0307984 */ /* 0x000fe20000000c00 */
[----:B------:R-:W-:Y:S06]  /*137ee0*/  BAR.SYNC.DEFER_BLOCKING 0x0 ;  /* 0x0000000000007b1d */ /* 0x000fec0000010000 */
[----:B--2---:R-:W-:Y:S04]  /*137ef0*/  STSM.16.M88.4 [R27], R36 ;  /* 0x000000241b007844 */ /* 0x004fe80000000200 */
[----:B------:R1:W-:Y:S01]  /*137f00*/  STSM.16.M88.4 [R27+0x200], R56 ;  /* 0x000200381b007844 */ /* 0x0003e20000000200 */
        /* <DEDUP_REMOVED lines=11> */
[----:B------:R-:W-:Y:S01]  /*137fc0*/  BAR.SYNC.DEFER_BLOCKING 0x0 ;  /* 0x0000000000007b1d */ /* 0x000fe20000010000 */
[----:B------:R-:W-:Y:S01]  /*137fd0*/  IMAD.MOV.U32 R34, RZ, RZ, R156 ;  /* 0x000000ffff227224 */ /* 0x000fe200078e009c */
[----:B------:R-:W-:-:S04]  /*137fe0*/  MOV R35, R158 ;  /* 0x0000009e00237202 */ /* 0x000fc80000000f00 */
[----:B---3--:R-:W-:Y:S04]  /*137ff0*/  STSM.16.M88.4 [R27], R40 ;  /* 0x000000281b007844 */ /* 0x008fe80000000200 */
[----:B----4-:R-:W-:Y:S01]  /*138000*/  STSM.16.M88.4 [R27+0x200], R32 ;  /* 0x000200201b007844 */ /* 0x010fe20000000200 */
[----:B------:R-:W-:Y:S06]  /*138010*/  BAR.SYNC.DEFER_BLOCKING 0x0 ;  /* 0x0000000000007b1d */ /* 0x000fec0000010000 */
[----:B------:R-:W-:Y:S04]  /*138020*/  LDS.128 R40, [R160] ;  /* 0x00000000a0287984 */ /* 0x000fe80000000c00 */
[----:B------:R-:W-:Y:S01]  /*138030*/  LDS.128 R32, [R160+0x400] ;  /* 0x00040000a0207984 */ /* 0x000fe20000000c00 */
[----:B------:R-:W-:Y:S06]  /*138040*/  BAR.SYNC.DEFER_BLOCKING 0x0 ;  /* 0x0000000000007b1d */ /* 0x000fec0000010000 */
[----:B--2---:R1:W-:Y:S04]  /*138050*/  STSM.16.M88.4 [R27], R56 ;  /* 0x000000381b007844 */ /* 0x0043e80000000200 */
[----:B-1----:R-:W2:Y:S04]  /*138060*/  LDL.LU R56, [R1+0x1674] ;  /* 0x0016740001387983 */ /* 0x002ea80000300800 */
[----:B------:R-:W2:Y:S04]  /*138070*/  LDL.LU R57, [R1+0x167c] ;  /* 0x00167c0001397983 */ /* 0x000ea80000300800 */
[----:B------:R-:W2:Y:S04]  /*138080*/  LDL.LU R58, [R1+0xbf4] ;  /* 0x000bf400013a7983 */ /* 0x000ea80000300800 */
[----:B------:R-:W2:Y:S04]  /*138090*/  LDL.LU R59, [R1+0xbfc] ;  /* 0x000bfc00013b7983 */ /* 0x000ea80000300800 */
[----:B------:R-:W3:Y:S04]  /*1380a0*/  LDL.LU R64, [R1+0x1684] ;  /* 0x0016840001407983 */ /* 0x000ee80000300800 */
[----:B------:R-:W3:Y:S04]  /*1380b0*/  LDL.LU R65, [R1+0x168c] ;  /* 0x00168c0001417983 */ /* 0x000ee80000300800 */
[----:B------:R1:W-:Y:S01]  /*1380c0*/  STSM.16.M88.4 [R27+0x200], R60 ;  /* 0x0002003c1b007844 */ /* 0x0003e20000000200 */
[----:B------:R-:W-:Y:S06]  /*1380d0*/  BAR.SYNC.DEFER_BLOCKING 0x0 ;  /* 0x0000000000007b1d */ /* 0x000fec0000010000 */
        /* <DEDUP_REMOVED lines=8> */
[----:B------:R-:W-:Y:S04]  /*138160*/  LDS.128 R84, [R160] ;  /* 0x00000000a0547984 */ /* 0x000fe80000000c00 */
[----:B------:R-:W-:Y:S01]  /*138170*/  LDS.128 R76, [R160+0x400] ;  /* 0x00040000a04c7984 */ /* 0x000fe20000000c00 */
[----:B------:R-:W-:Y:S06]  /*138180*/  BAR.SYNC.DEFER_BLOCKING 0x0 ;  /* 0x0000000000007b1d */ /* 0x000fec0000010000 */
[----:B--2---:R-:W-:Y:S04]  /*138190*/  STSM.16.M88.4 [R27], R56 ;  /* 0x000000381b007844 */ /* 0x004fe80000000200 */
[----:B---3--:R1:W-:Y:S01]  /*1381a0*/  STSM.16.M88.4 [R27+0x200], R64 ;  /* 0x000200401b007844 */ /* 0x0083e20000000200 */
[----:B------:R-:W-:Y:S06]  /*1381b0*/  BAR.SYNC.DEFER_BLOCKING 0x0 ;  /* 0x0000000000007b1d */ /* 0x000fec0000010000 */
[----:B-1----:R-:W2:Y:S04]  /*1381c0*/  LDL.LU R64, [R1+0x16b0] ;  /* 0x0016b00001407983 */ /* 0x002ea80000300800 */
[----:B------:R-:W2:Y:S04]  /*1381d0*/  LDL.LU R65, [R1+0x16b8] ;  /* 0x0016b80001417983 */ /* 0x000ea80000300800 */
[----:B------:R-:W2:Y:S04]  /*1381e0*/  LDL.LU R66, [R1+0xc00] ;  /* 0x000c000001427983 */ /* 0x000ea80000300800 */
[----:B------:R-:W2:Y:S04]  /*1381f0*/  LDL.LU R67, [R1+0xc08] ;  /* 0x000c080001437983 */ /* 0x000ea80000300800 */
[----:B------:R-:W3:Y:S04]  /*138200*/  LDL.LU R56, [R1+0x16c0] ;  /* 0x0016c00001387983 */ /* 0x000ee80000300800 */
[----:B------:R-:W3:Y:S04]  /*138210*/  LDL.LU R57, [R1+0x16c8] ;  /* 0x0016c80001397983 */ /* 0x000ee80000300800 */
[----:B------:R-:W-:Y:S04]  /*138220*/  LDS.128 R80, [R160] ;  /* 0x00000000a0507984 */ /* 0x000fe80000000c00 */
[----:B------:R-:W-:Y:S01]  /*138230*/  LDS.128 R72, [R160+0x400] ;  /* 0x00040000a0487984 */ /* 0x000fe20000000c00 */
[----:B------:R-:W-:Y:S06]  /*138240*/  BAR.SYNC.DEFER_BLOCKING 0x0 ;  /* 0x0000000000007b1d */ /* 0x000fec0000010000 */
[----:B----4-:R-:W-:Y:S04]  /*138250*/  STSM.16.M88.4 [R27], R60 ;  /* 0x0000003c1b007844 */ /* 0x010fe80000000200 */
[----:B------:R1:W-:Y:S01]  /*138260*/  STSM.16.M88.4 [R27+0x200], R88 ;  /* 0x000200581b007844 */ /* 0x0003e20000000200 */
[----:B------:R-:W-:Y:S06]  /*138270*/  BAR.SYNC.DEFER_BLOCKING 0x0 ;  /* 0x0000000000007b1d */ /* 0x000fec0000010000 */
[----:B-1----:R-:W4:Y:S04]  /*138280*/  LDL.LU R88, [R1+0x1694] ;  /* 0x0016940001587983 */ /* 0x002f280000300800 */
[----:B------:R-:W4:Y:S04]  /*138290*/  LDL.LU R89, [R1+0x169c] ;  /* 0x00169c0001597983 */ /* 0x000f280000300800 */
[----:B------:R-:W4:Y:S04]  /*1382a0*/  LDL.LU R90, [R1+0x954] ;  /* 0x00095400015a7983 */ /* 0x000f280000300800 */
[----:B------:R-:W4:Y:S04]  /*1382b0*/  LDL.LU R91, [R1+0x95c] ;  /* 0x00095c00015b7983 */ /* 0x000f280000300800 */
[----:B------:R-:W-:Y:S04]  /*1382c0*/  LDS.128 R68, [R160] ;  /* 0x00000000a0447984 */ /* 0x000fe80000000c00 */
[----:B------:R-:W-:Y:S01]  /*1382d0*/  LDS.128 R60, [R160+0x400] ;  /* 0x00040000a03c7984 */ /* 0x000fe20000000c00 */
[----:B------:R-:W-:Y:S01]  /*1382e0*/  BAR.SYNC.DEFER_BLOCKING 0x0 ;  /* 0x0000000000007b1d */ /* 0x000fe20000010000 */
[----:B------:R-:W-:Y:S01]  /*1382f0*/  MOV R58, R136 ;  /* 0x00000088003a7202 */ /* 0x000fe20000000f00 */
[----:B------:R-:W-:-:S04]  /*138300*/  IMAD.MOV.U32 R59, RZ, RZ, R138 ;  /* 0x000000ffff3b7224 */ /* 0x000fc800078e008a */
[----:B------:R-:W4:Y:S04]  /*138310*/  LDL.LU R92, [R1+0x16a4] ;  /* 0x0016a400015c7983 */ /* 0x000f280000300800 */
[----:B------:R-:W4:Y:S04]  /*138320*/  LDL.LU R93, [R1+0x16ac] ;  /* 0x0016ac00015d7983 */ /* 0x000f280000300800 */
[----:B------:R-:W4:Y:S04]  /*138330*/  LDL.LU R94, [R1+0x944] ;  /* 0x00094400015e7983 */ /* 0x000f280000300800 */
[----:B------:R-:W4:Y:S04]  /*138340*/  LDL.LU R95, [R1+0x94c] ;  /* 0x00094c00015f7983 */ /* 0x000f280000300800 */
[----:B--2---:R-:W-:Y:S04]  /*138350*/  STSM.16.M88.4 [R27], R64 ;  /* 0x000000401b007844 */ /* 0x004fe80000000200 */
[----:B---3--:R-:W-:Y:S01]  /*138360*/  STSM.16.M88.4 [R27+0x200], R56 ;  /* 0x000200381b007844 */ /* 0x008fe20000000200 */
[----:B------:R-:W-:Y:S06]  /*138370*/  BAR.SYNC.DEFER_BLOCKING 0x0 ;  /* 0x0000000000007b1d */ /* 0x000fec0000010000 */
[----:B------:R-:W-:Y:S04]  /*138380*/  LDS.128 R64, [R160] ;  /* 0x00000000a0407984 */ /* 0x000fe80000000c00 */
[----:B------:R-:W-:Y:S01]  /*138390*/  LDS.128 R56, [R160+0x400] ;  /* 0x00040000a0387984 */ /* 0x000fe20000000c00 */
[----:B------:R-:W-:Y:S06]  /*1383a0*/  BAR.SYNC.DEFER_BLOCKING 0x0 ;  /* 0x0000000000007b1d */ /* 0x000fec0000010000 */
[----:B----4-:R1:W-:Y:S04]  /*1383b0*/  STSM.16.M88.4 [R27], R88 ;  /* 0x000000581b007844 */ /* 0x0103e80000000200 */
[----:B-1----:R-:W2:Y:S04]  /*1383c0*/  LDL.LU R88, [R1+0x16b4] ;  /* 0x0016b40001587983 */ /* 0x002ea80000300800 */
[----:B------:R-:W2:Y:S04]  /*1383d0*/  LDL.LU R89, [R1+0x16bc] ;  /* 0x0016bc0001597983 */ /* 0x000ea80000300800 */
[----:B------:R-:W2:Y:S04]  /*1383e0*/  LDL.LU R90, [R1+0xc04] ;  /* 0x000c0400015a7983 */ /* 0x000ea80000300800 */
[----:B------:R-:W2:Y:S04]  /*1383f0*/  LDL.LU R91, [R1+0xc0c] ;  /* 0x000c0c00015b7983 */ /* 0x000ea80000300800 */
[----:B------:R1:W-:Y:S01]  /*138400*/  STSM.16.M88.4 [R27+0x200], R92 ;  /* 0x0002005c1b007844 */ /* 0x0003e20000000200 */
[----:B------:R-:W-:Y:S06]  /*138410*/  BAR.SYNC.DEFER_BLOCKING 0x0 ;  /* 0x0000000000007b1d */ /* 0x000fec0000010000 */
[----:B------:R-:W3:Y:S04]  /*138420*/  LDL.LU R96, [R1+0x16c4] ;  /* 0x0016c40001607983 */ /* 0x000ee80000300800 */
[----:B------:R-:W3:Y:S04]  /*138430*/  LDL.LU R97, [R1+0x16cc] ;  /* 0x0016cc0001617983 */ /* 0x000ee80000300800 */
[----:B-1----:R-:W4:Y:S04]  /*138440*/  LDL.LU R92, [R1+0x16d0] ;  /* 0x0016d000015c7983 */ /* 0x002f280000300800 */
[----:B------:R-:W4:Y:S04]  /*138450*/  LDL.LU R93, [R1+0x16d8] ;  /* 0x0016d800015d7983 */ /* 0x000f280000300800 */
[----:B------:R-:W-:Y:S04]  /*138460*/  LDS.128 R116, [R160] ;  /* 0x00000000a0747984 */ /* 0x000fe80000000c00 */
[----:B------:R-:W-:Y:S01]  /*138470*/  LDS.128 R108, [R160+0x400] ;  /* 0x00040000a06c7984 */ /* 0x000fe20000000c00 */
[----:B------:R-:W-:Y:S06]  /*138480*/  BAR.SYNC.DEFER_BLOCKING 0x0 ;  /* 0x0000000000007b1d */ /* 0x000fec0000010000 */
[----:B------:R-:W4:Y:S04]  /*138490*/  LDL.LU R94, [R1+0x960] ;  /* 0x00096000015e7983 */ /* 0x000f280000300800 */
[----:B------:R-:W4:Y:S04]  /*1384a0*/  LDL.LU R95, [R1+0x968] ;  /* 0x00096800015f7983 */ /* 0x000f280000300800 */
[----:B--2---:R1:W-:Y:S04]  /*1384b0*/  STSM.16.M88.4 [R27], R88 ;  /* 0x000000581b007844 */ /* 0x0043e80000000200 */
[----:B-1----:R-:W2:Y:S04]  /*1384c0*/  LDL.LU R88, [R1+0x16e0] ;  /* 0x0016e00001587983 */ /* 0x002ea80000300800 */
[----:B------:R-:W2:Y:S04]  /*1384d0*/  LDL.LU R89, [R1+0x16e8] ;  /* 0x0016e80001597983 */ /* 0x000ea80000300800 */
[----:B------:R-:W2:Y:S04]  /*1384e0*/  LDL.LU R90, [R1+0x970] ;  /* 0x00097000015a7983 */ /* 0x000ea80000300800 */
[----:B------:R-:W2:Y:S04]  /*1384f0*/  LDL.LU R91, [R1+0x978] ;  /* 0x00097800015b7983 */ /* 0x000ea80000300800 */
[----:B---3--:R1:W-:Y:S01]  /*138500*/  STSM.16.M88.4 [R27+0x200], R96 ;  /* 0x000200601b007844 */ /* 0x0083e20000000200 */
[----:B------:R-:W-:Y:S06]  /*138510*/  BAR.SYNC.DEFER_BLOCKING 0x0 ;  /* 0x0000000000007b1d */ /* 0x000fec0000010000 */
[----:B-1----:R-:W3:Y:S04]  /*138520*/  LDL.LU R96, [R1+0x16f0] ;  /* 0x0016f00001607983 */ /* 0x002ee80000300800 */
[----:B------:R-:W3:Y:S04]  /*138530*/  LDL.LU R97, [R1+0x16f8] ;  /* 0x0016f80001617983 */ /* 0x000ee80000300800 */
[----:B------:R-:W3:Y:S04]  /*138540*/  LDL.LU R98, [R1+0xc10] ;  /* 0x000c100001627983 */ /* 0x000ee80000300800 */
[----:B------:R-:W-:Y:S04]  /*138550*/  LDS.128 R112, [R160] ;  /* 0x00000000a0707984 */ /* 0x000fe80000000c00 */
[----:B------:R-:W-:Y:S01]  /*138560*/  LDS.128 R104, [R160+0x400] ;  /* 0x00040000a0687984 */ /* 0x000fe20000000c00 */
[----:B------:R-:W-:Y:S06]  /*138570*/  BAR.SYNC.DEFER_BLOCKING 0x0 ;  /* 0x0000000000007b1d */ /* 0x000fec0000010000 */
[----:B------:R-:W3:Y:S04]  /*138580*/  LDL.LU R99, [R1+0xc18] ;  /* 0x000c180001637983 */ /* 0x000ee80000300800 */
[----:B----4-:R-:W-:Y:S04]  /*138590*/  STSM.16.M88.4 [R27], R92 ;  /* 0x0000005c1b007844 */ /* 0x010fe80000000200 */
[----:B--2---:R1:W-:Y:S01]  /*1385a0*/  STSM.16.M88.4 [R27+0x200], R88 ;  /* 0x000200581b007844 */ /* 0x0043e20000000200 */
[----:B------:R-:W-:Y:S06]  /*1385b0*/  BAR.SYNC.DEFER_BLOCKING 0x0 ;  /* 0x0000000000007b1d */ /* 0x000fec0000010000 */
[----:B-1----:R-:W2:Y:S04]  /*1385c0*/  LDL.LU R88, [R1+0x1700] ;  /* 0x0017000001587983 */ /* 0x002ea80000300800 */
        /* <DEDUP_REMOVED lines=11> */
[----:B------:R-:W-:Y:S01]  /*138680*/  BAR.SYNC.DEFER_BLOCKING 0x0 ;  /* 0x0000000000007b1d */ /* 0x000fe20000010000 */
[----:B------:R-:W-:-:S02]  /*138690*/  IMAD.MOV.U32 R90, RZ, RZ, R140 ;  /* 0x000000ffff5a7224 */ /* 0x000fc400078e008c */
[----:B------:R-:W-:-:S03]  /*1386a0*/  IMAD.MOV.U32 R91, RZ, RZ, R142 ;  /* 0x000000ffff5b7224 */ /* 0x000fc600078e008e */
[----:B---3--:R-:W-:Y:S04]  /*1386b0*/  STSM.16.M88.4 [R27], R96 ;  /* 0x000000601b007844 */ /* 0x008fe80000000200 */
[----:B--2---:R-:W-:Y:S01]  /*1386c0*/  STSM.16.M88.4 [R27+0x200], R88 ;  /* 0x000200581b007844 */ /* 0x004fe20000000200 */
[----:B------:R-:W-:Y:S06]  /*1386d0*/  BAR.SYNC.DEFER_BLOCKING 0x0 ;  /* 0x0000000000007b1d */ /* 0x000fec0000010000 */
[----:B------:R-:W-:Y:S04]  /*1386e0*/  LDS.128 R96, [R160] ;  /* 0x00000000a0607984 */ /* 0x000fe80000000c00 */
[----:B------:R-:W-:Y:S01]  /*1386f0*/  LDS.128 R88, [R160+0x400] ;  /* 0x00040000a0587984 */ /* 0x000fe20000000c00 */
[----:B------:R-:W-:Y:S06]  /*138700*/  BAR.SYNC.DEFER_BLOCKING 0x0 ;  /* 0x0000000000007b1d */ /* 0x000fec0000010000 */
[----:B----4-:R1:W-:Y:S04]  /*138710*/  STSM.16.M88.4 [R27], R124 ;  /* 0x0000007c1b007844 */ /* 0x0103e80000000200 */
[----:B------:R2:W-:Y:S01]  /*138720*/  STSM.16.M88.4 [R27+0x200], R120 ;  /* 0x000200781b007844 */ /* 0x0005e20000000200 */
[----:B------:R-:W-:Y:S06]  /*138730*/  BAR.SYNC.DEFER_BLOCKING 0x0 ;  /* 0x0000000000007b1d */ /* 0x000fec0000010000 */
[----:B-1----:R-:W3:Y:S04]  /*138740*/  LDL.LU R124, [R1+0x16f4] ;  /* 0x0016f400017c7983 */ /* 0x002ee80000300800 */
[----:B------:R-:W3:Y:S04]  /*138750*/  LDL.LU R125, [R1+0x16fc] ;  /* 0x0016fc00017d7983 */ /* 0x000ee80000300800 */
[----:B------:R-:W3:Y:S04]  /*138760*/  LDL.LU R126, [R1+0xc14] ;  /* 0x000c1400017e7983 */ /* 0x000ee80000300800 */
[----:B------:R-:W3:Y:S04]  /*138770*/  LDL.LU R127, [R1+0xc1c] ;  /* 0x000c1c00017f7983 */ /* 0x000ee80000300800 */
[----:B--2---:R-:W2:Y:S04]  /*138780*/  LDL.LU R120, [R1+0x1704] ;  /* 0x0017040001787983 */ /* 0x004ea80000300800 */
[----:B------:R-:W2:Y:S04]  /*138790*/  LDL.LU R121, [R1+0x170c] ;  /* 0x00170c0001797983 */ /* 0x000ea80000300800 */
[----:B------:R-:W-:Y:S04]  /*1387a0*/  LDS.128 R152, [R160] ;  /* 0x00000000a0987984 */ /* 0x000fe80000000c00 */
[----:B------:R-:W-:Y:S01]  /*1387b0*/  LDS.128 R144, [R160+0x400] ;  /* 0x00040000a0907984 */ /* 0x000fe20000000c00 */
[----:B------:R-:W-:Y:S01]  /*1387c0*/  BAR.SYNC.DEFER_BLOCKING 0x0 ;  /* 0x0000000000007b1d */ /* 0x000fe20000010000 */
[----:B------:R-:W-:Y:S01]  /*1387d0*/  MOV R122, R141 ;  /* 0x0000008d007a7202 */ /* 0x000fe20000000f00 */
[----:B------:R-:W-:-:S04]  /*1387e0*/  IMAD.MOV.U32 R123, RZ, RZ, R143 ;  /* 0x000000ffff7b7224 */ /* 0x000fc800078e008f */
[----:B---3--:R1:W-:Y:S04]  /*1387f0*/  STSM.16.M88.4 [R27], R124 ;  /* 0x0000007c1b007844 */ /* 0x0083e80000000200 */
[----:B--2---:R2:W-:Y:S01]  /*138800*/  STSM.16.M88.4 [R27+0x200], R120 ;  /* 0x000200781b007844 */ /* 0x0045e20000000200 */
[----:B------:R-:W-:Y:S06]  /*138810*/  BAR.SYNC.DEFER_BLOCKING 0x0 ;  /* 0x0000000000007b1d */ /* 0x000fec0000010000 */
[----:B-1----:R-:W3:Y:S04]  /*138820*/  LDL.LU R124, [R1+0x1710] ;  /* 0x00171000017c7983 */ /* 0x002ee80000300800 */
[----:B------:R-:W3:Y:S04]  /*138830*/  LDL.LU R125, [R1+0x1718] ;  /* 0x00171800017d7983 */ /* 0x000ee80000300800 */
[----:B------:R-:W3:Y:S04]  /*138840*/  LDL.LU R126, [R1+0x980] ;  /* 0x00098000017e7983 */ /* 0x000ee80000300800 */
[----:B------:R-:W3:Y:S04]  /*138850*/  LDL.LU R127, [R1+0x988] ;  /* 0x00098800017f7983 */ /* 0x000ee80000300800 */
[----:B--2---:R-:W2:Y:S04]  /*138860*/  LDL.LU R120, [R1+0x1720] ;  /* 0x0017200001787983 */ /* 0x004ea80000300800 */
[----:B------:R-:W2:Y:S04]  /*138870*/  LDL.LU R121, [R1+0x1728] ;  /* 0x0017280001797983 */ /* 0x000ea80000300800 */
[----:B------:R-:W2:Y:S04]  /*138880*/  LDL.LU R122, [R1+0x990] ;  /* 0x00099000017a7983 */ /* 0x000ea80000300800 */
[----:B------:R-:W2:Y:S04]  /*138890*/  LDL.LU R123, [R1+0x998] ;  /* 0x00099800017b7983 */ /* 0x000ea80000300800 */
[----:B------:R-:W-:Y:S04]  /*1388a0*/  LDS.128 R148, [R160] ;  /* 0x00000000a0947984 */ /* 0x000fe80000000c00 */
[----:B------:R-:W-:Y:S01]  /*1388b0*/  LDS.128 R140, [R160+0x400] ;  /* 0x00040000a08c7984 */ /* 0x000fe20000000c00 */
[----:B------:R-:W-:Y:S06]  /*1388c0*/  BAR.SYNC.DEFER_BLOCKING 0x0 ;  /* 0x0000000000007b1d */ /* 0x000fec0000010000 */
[----:B------:R-:W4:Y:S04]  /*1388d0*/  LDL.LU R128, [R1+0x1730] ;  /* 0x0017300001807983 */ /* 0x000f280000300800 */
[----:B------:R-:W4:Y:S04]  /*1388e0*/  LDL.LU R129, [R1+0x1738] ;  /* 0x0017380001817983 */ /* 0x000f280000300800 */
[----:B------:R-:W4:Y:S04]  /*1388f0*/  LDL.LU R130, [R1+0xc30] ;  /* 0x000c300001827983 */ /* 0x000f280000300800 */
[----:B------:R-:W4:Y:S04]  /*138900*/  LDL.LU R131, [R1+0xc38] ;  /* 0x000c380001837983 */ /* 0x000f280000300800 */
[----:B---3--:R-:W-:Y:S04]  /*138910*/  STSM.16.M88.4 [R27], R124 ;  /* 0x0000007c1b007844 */ /* 0x008fe80000000200 */
[----:B--2---:R1:W-:Y:S01]  /*138920*/  STSM.16.M88.4 [R27+0x200], R120 ;  /* 0x000200781b007844 */ /* 0x0043e20000000200 */
[----:B------:R-:W-:Y:S06]  /*138930*/  BAR.SYNC.DEFER_BLOCKING 0x0 ;  /* 0x0000000000007b1d */ /* 0x000fec0000010000 */
[----:B-1----:R-:W2:Y:S04]  /*138940*/  LDL.LU R120, [R1+0x1740] ;  /* 0x0017400001787983 */ /* 0x002ea80000300800 */
[----:B------:R-:W2:Y:S04]  /*138950*/  LDL.LU R121, [R1+0x1748] ;  /* 0x0017480001797983 */ /* 0x000ea80000300800 */
[----:B------:R-:W1:Y:S04]  /*138960*/  LDS.128 R136, [R160] ;  /* 0x00000000a0887984 */ /* 0x000e680000000c00 */
[----:B-1----:R1:W-:Y:S04]  /*138970*/  STL [R1+0x4ea4], R139 ;  /* 0x004ea48b01007387 */ /* 0x0023e80000100800 */
[----:B-1----:R-:W3:Y:S04]  /*138980*/  LDL.LU R139, [R1+0xe24] ;  /* 0x000e2400018b7983 */ /* 0x002ee80000300800 */
[----:B------:R-:W2:Y:S04]  /*138990*/  LDL.LU R160, [R1+0x1714] ;  /* 0x0017140001a07983 */ /* 0x000ea80000300800 */
[----:B------:R-:W2:Y:S04]  /*1389a0*/  LDL.LU R161, [R1+0x171c] ;  /* 0x00171c0001a17983 */ /* 0x000ea80000300800 */
[----:B------:R-:W2:Y:S04]  /*1389b0*/  LDL.LU R162, [R1+0x984] ;  /* 0x0009840001a27983 */ /* 0x000ea80000300800 */
[----:B------:R-:W2:Y:S01]  /*1389c0*/  LDL.LU R163, [R1+0x98c] ;  /* 0x00098c0001a37983 */ /* 0x000ea20000300800 */
[----:B------:R-:W-:Y:S01]  /*1389d0*/  IMAD.MOV.U32 R122, RZ, RZ, R132 ;  /* 0x000000ffff7a7224 */ /* 0x000fe200078e0084 */
[----:B------:R-:W-:-:S02]  /*1389e0*/  MOV R123, R134 ;  /* 0x00000086007b7202 */ /* 0x000fc40000000f00 */
[----:B------:R-:W2:Y:S04]  /*1389f0*/  LDL.LU R156, [R1+0x1724] ;  /* 0x00172400019c7983 */ /* 0x000ea80000300800 */
[----:B------:R-:W2:Y:S04]  /*138a00*/  LDL.LU R157, [R1+0x172c] ;  /* 0x00172c00019d7983 */ /* 0x000ea80000300800 */
[----:B------:R-:W2:Y:S04]  /*138a10*/  LDL.LU R158, [R1+0x994] ;  /* 0x00099400019e7983 */ /* 0x000ea80000300800 */
[----:B------:R-:W2:Y:S04]  /*138a20*/  LDL.LU R159, [R1+0x99c] ;  /* 0x00099c00019f7983 */ /* 0x000ea80000300800 */
[----:B------:R-:W2:Y:S04]  /*138a30*/  LDL.LU R17, [R1+0x1ce8] ;  /* 0x001ce80001117983 */ /* 0x000ea80000300800 */
[----:B---3--:R-:W-:Y:S01]  /*138a40*/  LDS.128 R124, [R139+0x400] ;  /* 0x000400008b7c7984 */ /* 0x008fe20000000c00 */
[----:B------:R-:W-:Y:S06]  /*138a50*/  BAR.SYNC.DEFER_BLOCKING 0x0 ;  /* 0x0000000000007b1d */ /* 0x000fec0000010000 */
[----:B----4-:R-:W-:Y:S04]  /*138a60*/  STSM.16.M88.4 [R27], R128 ;  /* 0x000000801b007844 */ /* 0x010fe80000000200 */
[----:B--2---:R-:W-:Y:S01]  /*138a70*/  STSM.16.M88.4 [R27+0x200], R120 ;  /* 0x000200781b007844 */ /* 0x004fe20000000200 */
[----:B------:R-:W-:Y:S06]  /*138a80*/  BAR.SYNC.DEFER_BLOCKING 0x0 ;  /* 0x0000000000007b1d */ /* 0x000fec0000010000 */
[----:B------:R-:W1:Y:S04]  /*138a90*/  LDS.128 R128, [R139] ;  /* 0x000000008b807984 */ /* 0x000e680000000c00 */
[----:B------:R-:W-:Y:S01]  /*138aa0*/  LDS.128 R120, [R139+0x400] ;  /* 0x000400008b787984 */ /* 0x000fe20000000c00 */
[----:B------:R-:W-:Y:S06]  /*138ab0*/  BAR.SYNC.DEFER_BLOCKING 0x0 ;  /* 0x0000000000007b1d */ /* 0x000fec0000010000 */
[----:B------:R2:W-:Y:S04]  /*138ac0*/  STSM.16.M88.4 [R27], R160 ;  /* 0x000000a01b007844 */ /* 0x0005e80000000200 */
[----:B--2---:R-:W2:Y:S04]  /*138ad0*/  LDL.LU R160, [R1+0x1734] ;  /* 0x0017340001a07983 */ /* 0x004ea80000300800 */
[----:B------:R-:W2:Y:S04]  /*138ae0*/  LDL.LU R161, [R1+0x173c] ;  /* 0x00173c0001a17983 */ /* 0x000ea80000300800 */
[----:B------:R-:W2:Y:S04]  /*138af0*/  LDL.LU R162, [R1+0xc34] ;  /* 0x000c340001a27983 */ /* 0x000ea80000300800 */
[----:B------:R-:W2:Y:S04]  /*138b00*/  LDL.LU R163, [R1+0xc3c] ;  /* 0x000c3c0001a37983 */ /* 0x000ea80000300800 */
[----:B------:R3:W-:Y:S01]  /*138b10*/  STSM.16.M88.4 [R27+0x200], R156 ;  /* 0x0002009c1b007844 */ /* 0x0007e20000000200 */
[----:B------:R-:W-:Y:S01]  /*138b20*/  BAR.SYNC.DEFER_BLOCKING 0x0 ;  /* 0x0000000000007b1d */ /* 0x000fe20000010000 */
[----:B---3--:R-:W-:-:S05]  /*138b30*/  IMAD.MOV.U32 R158, RZ, RZ, R133 ;  /* 0x000000ffff9e7224 */ /* 0x008fca00078e0085 */
[----:B------:R-:W3:Y:S01]  /*138b40*/  LDL.LU R156, [R1+0x1744] ;  /* 0x00174400019c7983 */ /* 0x000ee20000300800 */
[----:B------:R-:W-:-:S03]  /*138b50*/  IMAD.MOV.U32 R159, RZ, RZ, R135 ;  /* 0x000000ffff9f7224 */ /* 0x000fc600078e0087 */
[----:B------:R-:W3:Y:S04]  /*138b60*/  LDL.LU R157, [R1+0x174c] ;  /* 0x00174c00019d7983 */ /* 0x000ee80000300800 */
[----:B------:R-:W4:Y:S04]  /*138b70*/  LDS.128 R132, [R139] ;  /* 0x000000008b847984 */ /* 0x000f280000000c00 */
[----:B------:R-:W-:Y:S01]  /*138b80*/  LDS.128 R164, [R139+0x400] ;  /* 0x000400008ba47984 */ /* 0x000fe20000000c00 */
[----:B------:R-:W-:Y:S01]  /*138b90*/  BAR.SYNC.DEFER_BLOCKING 0x0 ;  /* 0x0000000000007b1d */ /* 0x000fe20000010000 */
[----:B------:R-:W-:-:S02]  /*138ba0*/  ISETP.LT.AND P1, PT, R252, UR4, !P5 ;  /* 0x00000004fc007c0c */ /* 0x000fc4000ef21270 */
[C---:B------:R-:W-:Y:S02]  /*138bb0*/  LOP3.LUT P0, RZ, R3.reuse, 0x2000, RZ, 0xc0, !PT ;  /* 0x0000200003ff7812 */ /* 0x040fe4000780c0ff */
[----:B------:R-:W-:Y:S02]  /*138bc0*/  LOP3.LUT R3, R3, 0xfffffff7, RZ, 0xc0, !PT ;  /* 0xfffffff703037812 */ /* 0x000fe400078ec0ff */
[----:B------:R-:W-:Y:S01]  /*138bd0*/  LOP3.LUT R2, R2, 0xffffefff, RZ, 0xc0, !PT ;  /* 0xffffefff02027812 */ /* 0x000fe200078ec0ff */
[----:B------:R-:W-:Y:S01]  /*138be0*/  IMAD.WIDE R186, R17, 0x4, R28 ;  /* 0x0000000411ba7825 */ /* 0x000fe200078e021c */
[----:B------:R-:W1:Y:S01]  /*138bf0*/  LDCU UR4, c[0x0][0x398] ;  /* 0x00007300ff0477ac */ /* 0x000e620008000800 */
[----:B--2---:R2:W-:Y:S02]  /*138c00*/  STSM.16.M88.4 [R27], R160 ;  /* 0x000000a01b007844 */ /* 0x0045e40000000200 */
[----:B--2---:R-:W-:Y:S02]  /*138c10*/  MOV R163, R27 ;  /* 0x0000001b00a37202 */ /* 0x004fe40000000f00 */
[----:B------:R-:W2:Y:S04]  /*138c20*/  LDL.LU R27, [R1+0x4f44] ;  /* 0x004f4400011b7983 */ /* 0x000ea80000300800 */
[----:B------:R-:W2:Y:S01]  /*138c30*/  LDL.LU R160, [R1+0x40] ;  /* 0x0000400001a07983 */ /* 0x000ea20000300800 */
[----:B------:R-:W-:-:S02]  /*138c40*/  @P1 LOP3.LUT R3, R3, 0x8, RZ, 0xfc, !PT ;  /* 0x0000000803031812 */ /* 0x000fc400078efcff */
[----:B------:R-:W-:Y:S01]  /*138c50*/  @P0 LOP3.LUT R2, R2, 0x1000, RZ, 0xfc, !PT ;  /* 0x0000100002020812 */ /* 0x000fe200078efcff */
[----:B---3--:R3:W-:Y:S01]  /*138c60*/  STSM.16.M88.4 [R163+0x200], R156 ;  /* 0x0002009ca3007844 */ /* 0x0087e20000000200 */
[C---:B------:R-:W-:Y:S02]  /*138c70*/  LOP3.LUT P0, RZ, R3.reuse, 0x800, RZ, 0xc0, !PT ;  /* 0x0000080003ff7812 */ /* 0x040fe4000780c0ff */
[----:B------:R-:W-:Y:S01]  /*138c80*/  LOP3.LUT R2, R2, 0xffffdfff, RZ, 0xc0, !PT ;  /* 0xffffdfff02027812 */ /* 0x000fe200078ec0ff */
[----:B------:R-:W4:Y:S01]  /*138c90*/  LDL.LU R161, [R1+0xe28] ;  /* 0x000e280001a17983 */ /* 0x000f220000300800 */
[----:B------:R-:W-:-:S03]  /*138ca0*/  LOP3.LUT P1, RZ, R3, 0x4000, RZ, 0xc0, !PT ;  /* 0x0000400003ff7812 */ /* 0x000fc6000782c0ff */
[----:B------:R-:W4:Y:S06]  /*138cb0*/  LDL.LU R162, [R1+0xe2c] ;  /* 0x000e2c0001a27983 */ /* 0x000f2c0000300800 */
[----:B------:R-:W-:Y:S02]  /*138cc0*/  @P0 LOP3.LUT R2, R2, 0x2000, RZ, 0xfc, !PT ;  /* 0x0000200002020812 */ /* 0x000fe400078efcff */
[----:B------:R-:W-:Y:S01]  /*138cd0*/  LOP3.LUT P0, RZ, R3, 0x2, RZ, 0xc0, !PT ;  /* 0x0000000203ff7812 */ /* 0x000fe2000780c0ff */
[----:B---3--:R-:W3:Y:S01]  /*138ce0*/  LDL.LU R163, [R1+0xe40] ;  /* 0x000e400001a37983 */ /* 0x008ee20000300800 */
[----:B------:R-:W-:-:S03]  /*138cf0*/  LOP3.LUT R2, R2, 0xffffbfff, RZ, 0xc0, !PT ;  /* 0xffffbfff02027812 */ /* 0x000fc600078ec0ff */
[----:B------:R-:W3:Y:S04]  /*138d00*/  LDL.LU R158, [R1+0x19d0] ;  /* 0x0019d000019e7983 */ /* 0x000ee80000300800 */
[----:B------:R-:W1:Y:S04]  /*138d10*/  LDL.LU R159, [R1+0x19d4] ;  /* 0x0019d400019f7983 */ /* 0x000e680000300800 */
[----:B------:R-:W-:-:S04]  /*138d20*/  @P0 LOP3.LUT R2, R2, 0x4000, RZ, 0xfc, !PT ;  /* 0x0000400002020812 */ /* 0x000fc800078efcff */
[----:B------:R-:W-:-:S04]  /*138d30*/  LOP3.LUT R2, R2, 0xffff7fff, RZ, 0xc0, !PT ;  /* 0xffff7fff02027812 */ /* 0x000fc800078ec0ff */
[----:B------:R-:W-:Y:S01]  /*138d40*/  @P1 LOP3.LUT R2, R2, 0x8000, RZ, 0xfc, !PT ;  /* 0x0000800002021812 */ /* 0x000fe200078efcff */
[----:B------:R-:W-:Y:S01]  /*138d50*/  BAR.SYNC.DEFER_BLOCKING 0x0 ;  /* 0x0000000000007b1d */ /* 0x000fe20000010000 */
[----:B------:R-:W-:-:S13]  /*138d60*/  LOP3.LUT P1, RZ, R3, 0x8, RZ, 0xc0, !PT ;  /* 0x0000000803ff7812 */ /* 0x000fda000782c0ff */
[----:B--2---:R2:W-:Y:S04]  /*138d70*/  @P1 STG.E desc[UR74][R186.64], R160 ;  /* 0x000000a0ba001986 */ /* 0x0045e8000c10194a */
[----:B--2---:R-:W2:Y:S04]  /*138d80*/  LDL.LU R186, [R1+0x1890] ;  /* 0x0018900001ba7983 */ /* 0x004ea80000300800 */
[----:B------:R-:W4:Y:S01]  /*138d90*/  LDL.LU R187, [R1+0x1018] ;  /* 0x0010180001bb7983 */ /* 0x000f220000300800 */
[----:B------:R-:W-:-:S03]  /*138da0*/  IMAD.WIDE R156, R17, 0x4, R26 ;  /* 0x00000004119c7825 */ /* 0x000fc600078e021a */
[----:B------:R-:W4:Y:S04]  /*138db0*/  LDL.LU R17, [R1+0x4f40] ;  /* 0x004f400001117983 */ /* 0x000f280000300800 */
[----:B------:R-:W4:Y:S01]  /*138dc0*/  LDL.LU R160, [R1+0xe44] ;  /* 0x000e440001a07983 */ /* 0x000f220000300800 */
[----:B------:R-:W-:Y:S02]  /*138dd0*/  ISETP.LT.AND P1, PT, R252, UR7, !P6 ;  /* 0x00000007fc007c0c */ /* 0x000fe4000f721270 */
[----:B------:R-:W-:-:S11]  /*138de0*/  LOP3.LUT P0, RZ, R3, 0x4, RZ, 0xc0, !PT ;  /* 0x0000000403ff7812 */ /* 0x000fd6000780c0ff */
[----:B------:R2:W-:Y:S01]  /*138df0*/  @P1 STG.E desc[UR74][R156.64], R244 ;  /* 0x000000f49c001986 */ /* 0x0005e2000c10194a */
[----:B---3--:R-:W-:Y:S02]  /*138e00*/  ISETP.LT.AND P1, PT, R158, UR5, !P0 ;  /* 0x000000059e007c0c */ /* 0x008fe4000c721270 */
[----:B-1----:R-:W-:Y:S01]  /*138e10*/  ISETP.LT.AND P0, PT, R159, UR4, !P0 ;  /* 0x000000049f007c0c */ /* 0x002fe2000c701270 */
[----:B------:R-:W1:Y:S01]  /*138e20*/  LDCU UR4, c[0x0][0x398] ;  /* 0x00007300ff0477ac */ /* 0x000e620008000800 */
[C---:B------:R-:W-:Y:S02]  /*138e30*/  LOP3.LUT P2, RZ, R3.reuse, 0x10000, RZ, 0xc0, !PT ;  /* 0x0001000003ff7812 */ /* 0x040fe4000784c0ff */
[C---:B------:R-:W-:Y:S02]  /*138e40*/  LOP3.LUT P3, RZ, R3.reuse, 0x20000, RZ, 0xc0, !PT ;  /* 0x0002000003ff7812 */ /* 0x040fe4000786c0ff */
[C---:B------:R-:W-:Y:S02]  /*138e50*/  LOP3.LUT P4, RZ, R3.reuse, 0x80000, RZ, 0xc0, !PT ;  /* 0x0008000003ff7812 */ /* 0x040fe4000788c0ff */
[----:B------:R-:W-:-:S02]  /*138e60*/  LOP3.LUT P5, RZ, R3, 0x100000, RZ, 0xc0, !PT ;  /* 0x0010000003ff7812 */ /* 0x000fc400078ac0ff */
[----:B------:R-:W-:Y:S01]  /*138e70*/  LOP3.LUT P6, RZ, R3, 0x400000, RZ, 0xc0, !PT ;  /* 0x0040000003ff7812 */ /* 0x000fe200078cc0ff */
[----:B--2---:R-:W-:-:S05]  /*138e80*/  IMAD.WIDE R156, R186, 0x4, R28 ;  /* 0x00000004ba9c7825 */ /* 0x004fca00078e021c */
[----:B------:R2:W-:Y:S02]  /*138e90*/  @P1 STG.E desc[UR74][R156.64], R236 ;  /* 0x000000ec9c001986 */ /* 0x0005e4000c10194a */
[----:B--2---:R-:W-:-:S05]  /*138ea0*/  IMAD.WIDE R156, R186, 0x4, R26 ;  /* 0x00000004ba9c7825 */ /* 0x004fca00078e021a */
[----:B------:R4:W-:Y:S01]  /*138eb0*/  @P0 STG.E desc[UR74][R156.64], R232 ;  /* 0x000000e89c000986 */ /* 0x0009e2000c10194a */
[----:B------:R-:W-:-:S04]  /*138ec0*/  LOP3.LUT P0, RZ, R2, 0x4000, RZ, 0xc0, !PT ;  /* 0x0000400002ff7812 */ /* 0x000fc8000780c0ff */
[----:B-1----:R-:W-:Y:S01]  /*138ed0*/  ISETP.LT.AND P0, PT, R158, UR4, !P0 ;  /* 0x000000049e007c0c */ /* 0x002fe2000c701270 */
[----:B------:R-:W1:Y:S01]  /*138ee0*/  LDCU UR4, c[0x0][0x39c] ;  /* 0x00007380ff0477ac */ /* 0x000e620008000800 */
[----:B----4-:R-:W-:-:S11]  /*138ef0*/  IMAD.WIDE R156, R187, 0x4, R28 ;  /* 0x00000004bb9c7825 */ /* 0x010fd600078e021c */
[----:B------:R2:W-:Y:S01]  /*138f00*/  @P0 STG.E desc[UR74][R156.64], R17 ;  /* 0x000000119c000986 */ /* 0x0005e2000c10194a */
[C---:B------:R-:W-:Y:S01]  /*138f10*/  LOP3.LUT P0, RZ, R2.reuse, 0x2000, RZ, 0xc0, !PT ;  /* 0x0000200002ff7812 */ /* 0x040fe2000780c0ff */
[----:B--2---:R-:W-:Y:S01]  /*138f20*/  IMAD.WIDE R156, R187, 0x4, R26 ;  /* 0x00000004bb9c7825 */ /* 0x004fe200078e021a */
[C---:B------:R-:W-:Y:S01]  /*138f30*/  LOP3.LUT P1, RZ, R2.reuse, 0x8000, RZ, 0xc0, !PT ;  /* 0x0000800002ff7812 */ /* 0x040fe2000782c0ff */
[----:B------:R-:W2:Y:S10]  /*138f40*/  LDL.LU R17, [R1+0x4f3c] ;  /* 0x004f3c0001117983 */ /* 0x000eb40000300800 */
[----:B------:R3:W-:Y:S01]  /*138f50*/  @P0 STG.E desc[UR74][R156.64], R245 ;  /* 0x000000f59c000986 */ /* 0x0007e2000c10194a */
[----:B------:R-:W-:Y:S01]  /*138f60*/  LOP3.LUT P0, RZ, R2, 0x1000, RZ, 0xc0, !PT ;  /* 0x0000100002ff7812 */ /* 0x000fe2000780c0ff */
[----:B---3--:R-:W-:-:S12]  /*138f70*/  IMAD.WIDE R156, R161, 0x4, R28 ;  /* 0x00000004a19c7825 */ /* 0x008fd800078e021c */
[----:B------:R3:W-:Y:S02]  /*138f80*/  @P0 STG.E desc[UR74][R156.64], R237 ;  /* 0x000000ed9c000986 */ /* 0x0007e4000c10194a */
[----:B---3--:R-:W-:-:S05]  /*138f90*/  IMAD.WIDE R156, R161, 0x4, R26 ;  /* 0x00000004a19c7825 */ /* 0x008fca00078e021a */
[----:B------:R3:W-:Y:S02]  /*138fa0*/  @P1 STG.E desc[UR74][R156.64], R233 ;  /* 0x000000e99c001986 */ /* 0x0007e4000c10194a */
[----:B---3--:R-:W-:-:S05]  /*138fb0*/  IMAD.WIDE R156, R162, 0x4, R28 ;  /* 0x00000004a29c7825 */ /* 0x008fca00078e021c */
[----:B------:R3:W-:Y:S02]  /*138fc0*/  @P2 STG.E desc[UR74][R156.64], R14 ;  /* 0x0000000e9c002986 */ /* 0x0007e4000c10194a */
[----:B---3--:R-:W-:Y:S02]  /*138fd0*/  IMAD.WIDE R156, R162, 0x4, R26 ;  /* 0x00000004a29c7825 */ /* 0x008fe400078e021a */
[----:B------:R-:W3:Y:S04]  /*138fe0*/  LDL.LU R14, [R1+0x4f38] ;  /* 0x004f3800010e7983 */ /* 0x000ee80000300800 */
[----:B------:R4:W-:Y:S02]  /*138ff0*/  @P3 STG.E desc[UR74][R156.64], R246 ;  /* 0x000000f69c003986 */ /* 0x0009e4000c10194a */
[----:B----4-:R-:W-:-:S05]  /*139000*/  IMAD.WIDE R156, R163, 0x4, R28 ;  /* 0x00000004a39c7825 */ /* 0x010fca00078e021c */
[----:B------:R4:W-:Y:S02]  /*139010*/  @P4 STG.E desc[UR74][R156.64], R238 ;  /* 0x000000ee9c004986 */ /* 0x0009e4000c10194a */
[----:B----4-:R-:W-:-:S05]  /*139020*/  IMAD.WIDE R156, R163, 0x4, R26 ;  /* 0x00000004a39c7825 */ /* 0x010fca00078e021a */
[----:B------:R4:W-:Y:S02]  /*139030*/  @P5 STG.E desc[UR74][R156.64], R234 ;  /* 0x000000ea9c005986 */ /* 0x0009e4000c10194a */
[----:B----4-:R-:W-:-:S05]  /*139040*/  IMAD.WIDE R156, R160, 0x4, R28 ;  /* 0x00000004a09c7825 */ /* 0x010fca00078e021c */
[----:B------:R4:W-:Y:S04]  /*139050*/  @P6 STG.E desc[UR74][R156.64], R13 ;  /* 0x0000000d9c006986 */ /* 0x0009e8000c10194a */
[----:B----4-:R-:W4:Y:S04]  /*139060*/  LDL.LU R13, [R1+0x4f34] ;  /* 0x004f3400010d7983 */ /* 0x010f280000300800 */
[----:B------:R-:W2:Y:S01]  /*139070*/  LDL.LU R161, [R1+0xe48] ;  /* 0x000e480001a17983 */ /* 0x000ea20000300800 */
[C---:B------:R-:W-:Y:S02]  /*139080*/  LOP3.LUT P3, RZ, R3.reuse, 0x4000000, RZ, 0xc0, !PT ;  /* 0x0400000003ff7812 */ /* 0x040fe4000786c0ff */
[----:B------:R-:W-:Y:S01]  /*139090*/  LOP3.LUT P4, RZ, R3, 0x8000000, RZ, 0xc0, !PT ;  /* 0x0800000003ff7812 */ /* 0x000fe2000788c0ff */
[----:B------:R-:W3:Y:S01]  /*1390a0*/  LDL.LU R162, [R1+0xa0] ;  /* 0x0000a00001a27983 */ /* 0x000ee20000300800 */
[----:B------:R-:W-:-:S03]  /*1390b0*/  IMAD.WIDE R156, R160, 0x4, R26 ;  /* 0x00000004a09c7825 */ /* 0x000fc600078e021a */
[----:B------:R-:W3:Y:S04]  /*1390c0*/  LDL.LU R163, [R1+0xe4c] ;  /* 0x000e4c0001a37983 */ /* 0x000ee80000300800 */
[----:B------:R-:W3:Y:S04]  /*1390d0*/  LDL.LU R234, [R1+0xe50] ;  /* 0x000e500001ea7983 */ /* 0x000ee80000300800 */
[----:B------:R1:W-:Y:S04]  /*1390e0*/  @P3 STG.E desc[UR74][R156.64], R247 ;  /* 0x000000f79c003986 */ /* 0x0003e8000c10194a */
[----:B------:R-:W3:Y:S04]  /*1390f0*/  LDL.LU R238, [R1+0xa4] ;  /* 0x0000a40001ee7983 */ /* 0x000ee80000300800 */
[----:B------:R-:W4:Y:S04]  /*139100*/  LDL.LU R246, [R1+0xe54] ;  /* 0x000e540001f67983 */ /* 0x000f280000300800 */
[----:B------:R-:W4:Y:S04]  /*139110*/  LDL.LU R233, [R1+0x84] ;  /* 0x0000840001e97983 */ /* 0x000f280000300800 */
[----:B------:R-:W4:Y:S04]  /*139120*/  LDL.LU R245, [R1+0xe58] ;  /* 0x000e580001f57983 */ /* 0x000f280000300800 */
[----:B-1----:R-:W4:Y:S01]  /*139130*/  LDL.LU R247, [R1+0x60] ;  /* 0x0000600001f77983 */ /* 0x002f220000300800 */
[----:B------:R-:W-:Y:S01]  /*139140*/  LOP3.LUT R2, R2, 0xffffffef, RZ, 0xc0, !PT ;  /* 0xffffffef02027812 */ /* 0x000fe200078ec0ff */
[----:B--2---:R-:W-:-:S05]  /*139150*/  IMAD.WIDE R156, R161, 0x4, R28 ;  /* 0x00000004a19c7825 */ /* 0x004fca00078e021c */
[----:B------:R1:W-:Y:S04]  /*139160*/  @P4 STG.E desc[UR74][R156.64], R239 ;  /* 0x000000ef9c004986 */ /* 0x0003e8000c10194a */
[----:B-1----:R-:W2:Y:S04]  /*139170*/  LDL.LU R239, [R1+0x80] ;  /* 0x0000800001ef7983 */ /* 0x002ea80000300800 */
[----:B------:R-:W4:Y:S01]  /*139180*/  LDL.LU R237, [R1+0x64] ;  /* 0x0000640001ed7983 */ /* 0x000f220000300800 */
[----:B---3--:R-:W-:Y:S02]  /*139190*/  LOP3.LUT P0, RZ, R14, 0x20000, RZ, 0xc0, !PT ;  /* 0x000200000eff7812 */ /* 0x008fe4000780c0ff */
[----:B------:R-:W-:-:S02]  /*1391a0*/  LOP3.LUT P5, RZ, R3, 0x40000000, RZ, 0xc0, !PT ;  /* 0x4000000003ff7812 */ /* 0x000fc400078ac0ff */
[----:B------:R-:W-:Y:S01]  /*1391b0*/  LOP3.LUT P6, RZ, R17, 0x1, RZ, 0xc0, !PT ;  /* 0x0000000111ff7812 */ /* 0x000fe200078cc0ff */
[----:B------:R-:W-:Y:S01]  /*1391c0*/  IMAD.WIDE R156, R161, 0x4, R26 ;  /* 0x00000004a19c7825 */ /* 0x000fe200078e021a */
[----:B------:R-:W3:Y:S04]  /*1391d0*/  LDL.LU R232, [R1+0xa8] ;  /* 0x0000a80001e87983 */ /* 0x000ee80000300800 */
[----:B------:R-:W3:Y:S03]  /*1391e0*/  LDL.LU R236, [R1+0xe5c] ;  /* 0x000e5c0001ec7983 */ /* 0x000ee60000300800 */
[----:B------:R-:W-:Y:S01]  /*1391f0*/  @P0 LOP3.LUT R2, R2, 0x10, RZ, 0xfc, !PT ;  /* 0x0000001002020812 */ /* 0x000fe200078efcff */
[----:B------:R-:W3:Y:S01]  /*139200*/  LDL.LU R244, [R1+0x88] ;  /* 0x0000880001f47983 */ /* 0x000ee20000300800 */
[----:B------:R-:W-:-:S02]  /*139210*/  LOP3.LUT P0, RZ, R14, 0x2000, RZ, 0xc0, !PT ;  /* 0x000020000eff7812 */ /* 0x000fc4000780c0ff */
[----:B------:R-:W-:Y:S01]  /*139220*/  LOP3.LUT R2, R2, 0xffffffdf, RZ, 0xc0, !PT ;  /* 0xffffffdf02027812 */ /* 0x000fe200078ec0ff */
[----:B------:R1:W-:Y:S04]  /*139230*/  @P5 STG.E desc[UR74][R156.64], R235 ;  /* 0x000000eb9c005986 */ /* 0x0003e8000c10194a */
[----:B------:R-:W3:Y:S04]  /*139240*/  LDL.LU R187, [R1+0xe60] ;  /* 0x000e600001bb7983 */ /* 0x000ee80000300800 */
[----:B------:R-:W3:Y:S02]  /*139250*/  LDL.LU R186, [R1+0x68] ;  /* 0x0000680001ba7983 */ /* 0x000ee40000300800 */
[----:B------:R-:W-:-:S02]  /*139260*/  @P0 LOP3.LUT R2, R2, 0x20, RZ, 0xfc, !PT ;  /* 0x0000002002020812 */ /* 0x000fc400078efcff */
[----:B------:R-:W-:Y:S01]  /*139270*/  LOP3.LUT P0, RZ, R14, 0x200, RZ, 0xc0, !PT ;  /* 0x000002000eff7812 */ /* 0x000fe2000780c0ff */
[----:B-1----:R-:W-:Y:S01]  /*139280*/  IMAD.WIDE R156, R163, 0x4, R28 ;  /* 0x00000004a39c7825 */ /* 0x002fe200078e021c */
[----:B------:R-:W-:Y:S01]  /*139290*/  LOP3.LUT R2, R2, 0xffffffbf, RZ, 0xc0, !PT ;  /* 0xffffffbf02027812 */ /* 0x000fe200078ec0ff */
[----:B------:R-:W3:Y:S04]  /*1392a0*/  LDL.LU R160, [R1+0x58] ;  /* 0x0000580001a07983 */ /* 0x000ee80000300800 */
[----:B------:R1:W-:Y:S04]  /*1392b0*/  @P6 STG.E desc[UR74][R156.64], R162 ;  /* 0x000000a29c006986 */ /* 0x0003e8000c10194a */
[----:B------:R-:W3:Y:S02]  /*1392c0*/  LDL.LU R161, [R1+0xac] ;  /* 0x0000ac0001a17983 */ /* 0x000ee40000300800 */
[----:B------:R-:W-:-:S02]  /*1392d0*/  @P0 LOP3.LUT R2, R2, 0x40, RZ, 0xfc, !PT ;  /* 0x0000004002020812 */ /* 0x000fc400078efcff */
[----:B------:R-:W-:Y:S02]  /*1392e0*/  LOP3.LUT P0, RZ, R14, 0x10, RZ, 0xc0, !PT ;  /* 0x000000100eff7812 */ /* 0x000fe4000780c0ff */
[----:B------:R-:W-:Y:S01]  /*1392f0*/  LOP3.LUT R2, R2, 0xffffff7f, RZ, 0xc0, !PT ;  /* 0xffffff7f02027812 */ /* 0x000fe200078ec0ff */
[----:B-1----:R-:W-:Y:S01]  /*139300*/  IMAD.WIDE R156, R163, 0x4, R26 ;  /* 0x00000004a39c7825 */ /* 0x002fe200078e021a */
[----:B------:R-:W3:Y:S04]  /*139310*/  LDL.LU R162, [R1+0xe64] ;  /* 0x000e640001a27983 */ /* 0x000ee80000300800 */
[----:B------:R-:W3:Y:S05]  /*139320*/  LDL.LU R163, [R1+0xe68] ;  /* 0x000e680001a37983 */ /* 0x000eea0000300800 */
[----:B------:R-:W-:-:S02]  /*139330*/  @P0 LOP3.LUT R2, R2, 0x80, RZ, 0xfc, !PT ;  /* 0x0000008002020812 */ /* 0x000fc400078efcff */
[----:B------:R-:W-:Y:S02]  /*139340*/  LOP3.LUT P0, RZ, R17, 0x800, RZ, 0xc0, !PT ;  /* 0x0000080011ff7812 */ /* 0x000fe4000780c0ff */
[----:B------:R-:W-:-:S11]  /*139350*/  LOP3.LUT R2, R2, 0xfffffeff, RZ, 0xc0, !PT ;  /* 0xfffffeff02027812 */ /* 0x000fd600078ec0ff */
[----:B------:R-:W-:Y:S02]  /*139360*/  @P0 LOP3.LUT R2, R2, 0x100, RZ, 0xfc, !PT ;  /* 0x0000010002020812 */ /* 0x000fe400078efcff */
        /* <DEDUP_REMOVED lines=9> */
[----:B------:R-:W-:-:S13]  /*139400*/  LOP3.LUT P0, RZ, R17, 0x8, RZ, 0xc0, !PT ;  /* 0x0000000811ff7812 */ /* 0x000fda000780c0ff */
[----:B--2---:R1:W-:Y:S01]  /*139410*/  @P0 STG.E desc[UR74][R156.64], R239 ;  /* 0x000000ef9c000986 */ /* 0x0043e2000c10194a */
[----:B------:R-:W-:Y:S01]  /*139420*/  LOP3.LUT P0, RZ, R2, 0x800, RZ, 0xc0, !PT ;  /* 0x0000080002ff7812 */ /* 0x000fe2000780c0ff */
[----:B-1----:R-:W-:-:S12]  /*139430*/  IMAD.WIDE R156, R234, 0x4, R28 ;  /* 0x00000004ea9c7825 */ /* 0x002fd800078e021c */
[----:B----4-:R1:W-:Y:S01]  /*139440*/  @P0 STG.E desc[UR74][R156.64], R247 ;  /* 0x000000f79c000986 */ /* 0x0103e2000c10194a */
[----:B------:R-:W-:Y:S01]  /*139450*/  LOP3.LUT P0, RZ, R2, 0x400, RZ, 0xc0, !PT ;  /* 0x0000040002ff7812 */ /* 0x000fe2000780c0ff */
[----:B-1----:R-:W-:-:S12]  /*139460*/  IMAD.WIDE R156, R234, 0x4, R26 ;  /* 0x00000004ea9c7825 */ /* 0x002fd800078e021a */
[----:B------:R1:W-:Y:S01]  /*139470*/  @P0 STG.E desc[UR74][R156.64], R11 ;  /* 0x0000000b9c000986 */ /* 0x0003e2000c10194a */
[----:B------:R-:W-:Y:S01]  /*139480*/  LOP3.LUT P0, RZ, R2, 0x200, RZ, 0xc0, !PT ;  /* 0x0000020002ff7812 */ /* 0x000fe2000780c0ff */
[----:B-1----:R-:W-:Y:S02]  /*139490*/  IMAD.WIDE R156, R246, 0x4, R28 ;  /* 0x00000004f69c7825 */ /* 0x002fe400078e021c */
[----:B------:R-:W2:Y:S10]  /*1394a0*/  LDL.LU R11, [R1+0x4f30] ;  /* 0x004f3000010b7983 */ /* 0x000eb40000300800 */
[----:B------:R1:W-:Y:S01]  /*1394b0*/  @P0 STG.E desc[UR74][R156.64], R238 ;  /* 0x000000ee9c000986 */ /* 0x0003e2000c10194a */
[----:B------:R-:W-:Y:S01]  /*1394c0*/  LOP3.LUT P0, RZ, R2, 0x100, RZ, 0xc0, !PT ;  /* 0x0000010002ff7812 */ /* 0x000fe2000780c0ff */
[----:B-1----:R-:W-:-:S12]  /*1394d0*/  IMAD.WIDE R156, R246, 0x4, R26 ;  /* 0x00000004f69c7825 */ /* 0x002fd800078e021a */
[----:B------:R1:W-:Y:S01]  /*1394e0*/  @P0 STG.E desc[UR74][R156.64], R233 ;  /* 0x000000e99c000986 */ /* 0x0003e2000c10194a */
[----:B------:R-:W-:Y:S01]  /*1394f0*/  LOP3.LUT P0, RZ, R2, 0x80, RZ, 0xc0, !PT ;  /* 0x0000008002ff7812 */ /* 0x000fe2000780c0ff */
[----:B-1----:R-:W-:-:S12]  /*139500*/  IMAD.WIDE R156, R245, 0x4, R28 ;  /* 0x00000004f59c7825 */ /* 0x002fd800078e021c */
[----:B------:R1:W-:Y:S01]  /*139510*/  @P0 STG.E desc[UR74][R156.64], R237 ;  /* 0x000000ed9c000986 */ /* 0x0003e2000c10194a */
[----:B------:R-:W-:Y:S01]  /*139520*/  LOP3.LUT P0, RZ, R2, 0x40, RZ, 0xc0, !PT ;  /* 0x0000004002ff7812 */ /* 0x000fe2000780c0ff */
[----:B-1----:R-:W-:-:S12]  /*139530*/  IMAD.WIDE R156, R245, 0x4, R26 ;  /* 0x00000004f59c7825 */ /* 0x002fd800078e021a */
[----:B------:R1:W-:Y:S04]  /*139540*/  @P0 STG.E desc[UR74][R156.64], R30 ;  /* 0x0000001e9c000986 */ /* 0x0003e8000c10194a */
[----:B-1----:R-:W4:Y:S01]  /*139550*/  LDL.LU R30, [R1+0x4f2c] ;  /* 0x004f2c00011e7983 */ /* 0x002f220000300800 */
[----:B------:R-:W-:Y:S01]  /*139560*/  LOP3.LUT P0, RZ, R2, 0x20, RZ, 0xc0, !PT ;  /* 0x0000002002ff7812 */ /* 0x000fe2000780c0ff */
[----:B---3--:R-:W-:Y:S01]  /*139570*/  IMAD.WIDE R156, R236, 0x4, R28 ;  /* 0x00000004ec9c7825 */ /* 0x008fe200078e021c */
[----:B------:R-:W-:-:S11]  /*139580*/  LOP3.LUT P1, RZ, R14, 0x200000, RZ, 0xc0, !PT ;  /* 0x002000000eff7812 */ /* 0x000fd6000782c0ff */
[----:B------:R1:W-:Y:S01]  /*139590*/  @P0 STG.E desc[UR74][R156.64], R232 ;  /* 0x000000e89c000986 */ /* 0x0003e2000c10194a */
[----:B------:R-:W-:Y:S02]  /*1395a0*/  LOP3.LUT P0, RZ, R2, 0x10, RZ, 0xc0, !PT ;  /* 0x0000001002ff7812 */ /* 0x000fe4000780c0ff */
[----:B------:R-:W-:Y:S01]  /*1395b0*/  LOP3.LUT P2, RZ, R14, 0x2000000, RZ, 0xc0, !PT ;  /* 0x020000000eff7812 */ /* 0x000fe2000784c0ff */
[----:B-1----:R-:W-:-:S10]  /*1395c0*/  IMAD.WIDE R156, R236, 0x4, R26 ;  /* 0x00000004ec9c7825 */ /* 0x002fd400078e021a */
[----:B------:R1:W-:Y:S01]  /*1395d0*/  @P0 STG.E desc[UR74][R156.64], R244 ;  /* 0x000000f49c000986 */ /* 0x0003e2000c10194a */
[----:B------:R-:W-:Y:S01]  /*1395e0*/  LOP3.LUT P3, RZ, R14, 0x40000000, RZ, 0xc0, !PT ;  /* 0x400000000eff7812 */ /* 0x000fe2000786c0ff */
[----:B-1----:R-:W-:-:S05]  /*1395f0*/  IMAD.WIDE R156, R187, 0x4, R28 ;  /* 0x00000004bb9c7825 */ /* 0x002fca00078e021c */
[----:B------:R1:W-:Y:S01]  /*139600*/  @P1 STG.E desc[UR74][R156.64], R186 ;  /* 0x000000ba9c001986 */ /* 0x0003e2000c10194a */
[----:B------:R-:W-:Y:S01]  /*139610*/  LOP3.LUT P4, RZ, R13, 0x4, RZ, 0xc0, !PT ;  /* 0x000000040dff7812 */ /* 0x000fe2000788c0ff */
[----:B-1----:R-:W-:-:S05]  /*139620*/  IMAD.WIDE R156, R187, 0x4, R26 ;  /* 0x00000004bb9c7825 */ /* 0x002fca00078e021a */
[----:B------:R1:W-:Y:S01]  /*139630*/  @P2 STG.E desc[UR74][R156.64], R160 ;  /* 0x000000a09c002986 */ /* 0x0003e2000c10194a */
[----:B------:R-:W-:Y:S01]  /*139640*/  LOP3.LUT P5, RZ, R13, 0x40, RZ, 0xc0, !PT ;  /* 0x000000400dff7812 */ /* 0x000fe200078ac0ff */
[----:B-1----:R-:W-:-:S05]  /*139650*/  IMAD.WIDE R156, R162, 0x4, R28 ;  /* 0x00000004a29c7825 */ /* 0x002fca00078e021c */
[----:B------:R1:W-:Y:S02]  /*139660*/  @P3 STG.E desc[UR74][R156.64], R161 ;  /* 0x000000a19c003986 */ /* 0x0003e4000c10194a */
[----:B-1----:R-:W-:Y:S01]  /*139670*/  IMAD.WIDE R156, R162, 0x4, R26 ;  /* 0x00000004a29c7825 */ /* 0x002fe200078e021a */
[----:B------:R-:W-:-:S04]  /*139680*/  LOP3.LUT P6, RZ, R13, 0x800, RZ, 0xc0, !PT ;  /* 0x000008000dff7812 */ /* 0x000fc800078cc0ff */
[----:B----4-:R1:W-:Y:S02]  /*139690*/  @P4 STG.E desc[UR74][R156.64], R30 ;  /* 0x0000001e9c004986 */ /* 0x0103e4000c10194a */
[C---:B-1----:R-:W-:Y:S02]  /*1396a0*/  IMAD.WIDE R156, R163.reuse, 0x4, R28 ;  /* 0x00000004a39c7825 */ /* 0x042fe400078e021c */
[----:B------:R-:W3:Y:S04]  /*1396b0*/  LDL.LU R30, [R1+0x4f28] ;  /* 0x004f2800011e7983 */ /* 0x000ee80000300800 */
[----:B--2---:R1:W-:Y:S04]  /*1396c0*/  @P5 STG.E desc[UR74][R156.64], R11 ;  /* 0x0000000b9c005986 */ /* 0x0043e8000c10194a */
[----:B-1----:R-:W2:Y:S01]  /*1396d0*/  LDL.LU R11, [R1+0x4f24] ;  /* 0x004f2400010b7983 */ /* 0x002ea20000300800 */
[----:B------:R-:W-:-:S05]  /*1396e0*/  IMAD.WIDE R156, R163, 0x4, R26 ;  /* 0x00000004a39c7825 */ /* 0x000fca00078e021a */
[----:B------:R1:W-:Y:S04]  /*1396f0*/  @P6 STG.E desc[UR74][R156.64], R12 ;  /* 0x0000000c9c006986 */ /* 0x0003e8000c10194a */
        /* <DEDUP_REMOVED lines=16> */
[C---:B------:R-:W-:Y:S01]  /*139800*/  LOP3.LUT P3, RZ, R13.reuse, 0x8000, RZ, 0xc0, !PT ;  /* 0x000080000dff7812 */ /* 0x040fe2000786c0ff */
[----:B------:R-:W4:Y:S01]  /*139810*/  LDL.LU R232, [R1+0x9c] ;  /* 0x00009c0001e87983 */ /* 0x000f220000300800 */
[C---:B------:R-:W-:Y:S02]  /*139820*/  LOP3.LUT P4, RZ, R13.reuse, 0x80000, RZ, 0xc0, !PT ;  /* 0x000800000dff7812 */ /* 0x040fe4000788c0ff */
[C---:B------:R-:W-:Y:S01]  /*139830*/  LOP3.LUT P5, RZ, R13.reuse, 0x800000, RZ, 0xc0, !PT ;  /* 0x008000000dff7812 */ /* 0x040fe200078ac0ff */
[----:B------:R-:W4:Y:S01]  /*139840*/  LDL.LU R236, [R1+0xe84] ;  /* 0x000e840001ec7983 */ /* 0x000f220000300800 */
[----:B------:R-:W-:Y:S02]  /*139850*/  LOP3.LUT P6, RZ, R13, 0x8000000, RZ, 0xc0, !PT ;  /* 0x080000000dff7812 */ /* 0x000fe400078cc0ff */
[----:B---3--:R-:W-:Y:S02]  /*139860*/  LOP3.LUT R30, R30, 0xefffffff, RZ, 0xc0, !PT ;  /* 0xefffffff1e1e7812 */ /* 0x008fe400078ec0ff */
[----:B--2---:R-:W-:-:S13]  /*139870*/  LOP3.LUT P0, RZ, R11, 0x4, RZ, 0xc0, !PT ;  /* 0x000000040bff7812 */ /* 0x004fda000780c0ff */
[----:B------:R-:W-:Y:S02]  /*139880*/  @P0 LOP3.LUT R30, R30, 0x10000000, RZ, 0xfc, !PT ;  /* 0x100000001e1e0812 */ /* 0x000fe400078efcff */
[----:B----4-:R-:W-:Y:S02]  /*139890*/  LOP3.LUT P0, RZ, R12, 0x20000000, RZ, 0xc0, !PT ;  /* 0x200000000cff7812 */ /* 0x010fe4000780c0ff */
        /* <DEDUP_REMOVED lines=9> */
[----:B------:R-:W-:Y:S02]  /*139930*/  @P0 LOP3.LUT R2, R2, 0x1, RZ, 0xfc, !PT ;  /* 0x0000000102020812 */ /* 0x000fe400078efcff */
[----:B------:R-:W-:Y:S02]  /*139940*/  LOP3.LUT P0, RZ, R12, 0x2000, RZ, 0xc0, !PT ;  /* 0x000020000cff7812 */ /* 0x000fe4000780c0ff */
[----:B------:R-:W-:-:S11]  /*139950*/  LOP3.LUT R2, R2, 0xfffffffd, RZ, 0xc0, !PT ;  /* 0xfffffffd02027812 */ /* 0x000fd600078ec0ff */
[----:B------:R-:W-:Y:S02]  /*139960*/  @P0 LOP3.LUT R2, R2, 0x2, RZ, 0xfc, !PT ;  /* 0x0000000202020812 */ /* 0x000fe400078efcff */
[----:B------:R-:W-:Y:S02]  /*139970*/  LOP3.LUT P0, RZ, R12, 0x100, RZ, 0xc0, !PT ;  /* 0x000001000cff7812 */ /* 0x000fe4000780c0ff */
[----:B------:R-:W-:Y:S01]  /*139980*/  LOP3.LUT R2, R2, 0xfffffffb, RZ, 0xc0, !PT ;  /* 0xfffffffb02027812 */ /* 0x000fe200078ec0ff */
[----:B------:R-:W-:-:S05]  /*139990*/  IMAD.WIDE R156, R186, 0x4, R28 ;  /* 0x00000004ba9c7825 */ /* 0x000fca00078e021c */
[----:B------:R1:W-:Y:S05]  /*1399a0*/  @P3 STG.E desc[UR74][R156.64], R244 ;  /* 0x000000f49c003986 */ /* 0x0003ea000c10194a */
[----:B------:R-:W-:Y:S02]  /*1399b0*/  @P0 LOP3.LUT R2, R2, 0x4, RZ, 0xfc, !PT ;  /* 0x0000000402020812 */ /* 0x000fe400078efcff */
[----:B------:R-:W-:Y:S01]  /*1399c0*/  LOP3.LUT P0, RZ, R12, 0x10, RZ, 0xc0, !PT ;  /* 0x000000100cff7812 */ /* 0x000fe2000780c0ff */
[----:B-1----:R-:W-:Y:S01]  /*1399d0*/  IMAD.WIDE R156, R186, 0x4, R26 ;  /* 0x00000004ba9c7825 */ /* 0x002fe200078e021a */
[----:B------:R-:W-:Y:S01]  /*1399e0*/  LOP3.LUT R2, R2, 0xfffffff7, RZ, 0xc0, !PT ;  /* 0xfffffff702027812 */ /* 0x000fe200078ec0ff */
[----:B------:R-:W2:Y:S04]  /*1399f0*/  LDL.LU R244, [R1+0x7c] ;  /* 0x00007c0001f47983 */ /* 0x000ea80000300800 */
[----:B------:R1:W-:Y:S06]  /*139a00*/  @P4 STG.E desc[UR74][R156.64], R187 ;  /* 0x000000bb9c004986 */ /* 0x0003ec000c10194a */
[----:B------:R-:W-:-:S02]  /*139a10*/  @P0 LOP3.LUT R2, R2, 0x8, RZ, 0xfc, !PT ;  /* 0x0000000802020812 */ /* 0x000fc400078efcff */
[----:B------:R-:W-:Y:S01]  /*139a20*/  LOP3.LUT P0, RZ, R12, 0x1, RZ, 0xc0, !PT ;  /* 0x000000010cff7812 */ /* 0x000fe2000780c0ff */
[----:B------:R-:W3:Y:S01]  /*139a30*/  LDL.LU R186, [R1+0x3c] ;  /* 0x00003c0001ba7983 */ /* 0x000ee20000300800 */
[----:B-1----:R-:W-:-:S03]  /*139a40*/  IMAD.WIDE R156, R161, 0x4, R28 ;  /* 0x00000004a19c7825 */ /* 0x002fc600078e021c */
[----:B------:R-:W4:Y:S04]  /*139a50*/  LDL.LU R187, [R1+0xe88] ;  /* 0x000e880001bb7983 */ /* 0x000f280000300800 */
[----:B------:R1:W-:Y:S02]  /*139a60*/  @P5 STG.E desc[UR74][R156.64], R160 ;  /* 0x000000a09c005986 */ /* 0x0003e4000c10194a */
[----:B-1----:R-:W-:Y:S02]  /*139a70*/  IMAD.WIDE R156, R161, 0x4, R26 ;  /* 0x00000004a19c7825 */ /* 0x002fe400078e021a */
[----:B------:R-:W3:Y:S04]  /*139a80*/  LDL.LU R160, [R1+0x170] ;  /* 0x0001700001a07983 */ /* 0x000ee80000300800 */
[----:B------:R1:W-:Y:S02]  /*139a90*/  @P6 STG.E desc[UR74][R156.64], R248 ;  /* 0x000000f89c006986 */ /* 0x0003e4000c10194a */
[----:B-1----:R-:W-:-:S05]  /*139aa0*/  IMAD.WIDE R156, R163, 0x4, R28 ;  /* 0x00000004a39c7825 */ /* 0x002fca00078e021c */
[----:B------:R1:W-:Y:S01]  /*139ab0*/  @P0 STG.E desc[UR74][R156.64], R162 ;  /* 0x000000a29c000986 */ /* 0x0003e2000c10194a */
[C---:B------:R-:W-:Y:S01]  /*139ac0*/  LOP3.LUT P0, RZ, R2.reuse, 0x8, RZ, 0xc0, !PT ;  /* 0x0000000802ff7812 */ /* 0x040fe2000780c0ff */
[----:B-1----:R-:W-:Y:S02]  /*139ad0*/  IMAD.WIDE R156, R163, 0x4, R26 ;  /* 0x00000004a39c7825 */ /* 0x002fe400078e021a */
[----:B------:R-:W3:Y:S10]  /*139ae0*/  LDL.LU R163, [R1+0xe8c] ;  /* 0x000e8c0001a37983 */ /* 0x000ef40000300800 */
[----:B------:R1:W-:Y:S01]  /*139af0*/  @P0 STG.E desc[UR74][R156.64], R247 ;  /* 0x000000f79c000986 */ /* 0x0003e2000c10194a */
[----:B------:R-:W-:-:S03]  /*139b00*/  LOP3.LUT P0, RZ, R2, 0x4, RZ, 0xc0, !PT ;  /* 0x0000000402ff7812 */ /* 0x000fc6000780c0ff */
[----:B------:R-:W3:Y:S04]  /*139b10*/  LDL.LU R162, [R1+0xd0] ;  /* 0x0000d00001a27983 */ /* 0x000ee80000300800 */
[----:B------:R-:W3:Y:S01]  /*139b20*/  LDL.LU R161, [R1+0xe90] ;  /* 0x000e900001a17983 */ /* 0x000ee20000300800 */
[----:B-1----:R-:W-:-:S05]  /*139b30*/  IMAD.WIDE R156, R238, 0x4, R28 ;  /* 0x00000004ee9c7825 */ /* 0x002fca00078e021c */
        /* <DEDUP_REMOVED lines=13> */
[----:B-1----:R-:W3:Y:S01]  /*139c10*/  LDL.LU R10, [R1+0x4f1c] ;  /* 0x004f1c00010a7983 */ /* 0x002ee20000300800 */
[----:B------:R-:W-:Y:S01]  /*139c20*/  LOP3.LUT P0, RZ, R30, 0x20000000, RZ, 0xc0, !PT ;  /* 0x200000001eff7812 */ /* 0x000fe2000780c0ff */
[----:B------:R-:W-:Y:S01]  /*139c30*/  IMAD.WIDE R156, R245, 0x4, R26 ;  /* 0x00000004f59c7825 */ /* 0x000fe200078e021a */
[----:B------:R-:W-:-:S11]  /*139c40*/  LOP3.LUT P1, RZ, R11, 0x40, RZ, 0xc0, !PT ;  /* 0x000000400bff7812 */ /* 0x000fd6000782c0ff */
[----:B------:R1:W-:Y:S01]  /*139c50*/  @P0 STG.E desc[UR74][R156.64], R250 ;  /* 0x000000fa9c000986 */ /* 0x0003e2000c10194a */
[----:B------:R-:W-:Y:S02]  /*139c60*/  LOP3.LUT P0, RZ, R30, 0x10000000, RZ, 0xc0, !PT ;  /* 0x100000001eff7812 */ /* 0x000fe4000780c0ff */
[----:B------:R-:W-:Y:S01]  /*139c70*/  LOP3.LUT P2, RZ, R11, 0x400, RZ, 0xc0, !PT ;  /* 0x000004000bff7812 */ /* 0x000fe2000784c0ff */
[----:B-1----:R-:W-:-:S10]  /*139c80*/  IMAD.WIDE R156, R236, 0x4, R28 ;  /* 0x00000004ec9c7825 */ /* 0x002fd400078e021c */
[----:B------:R1:W-:Y:S01]  /*139c90*/  @P0 STG.E desc[UR74][R156.64], R232 ;  /* 0x000000e89c000986 */ /* 0x0003e2000c10194a */
[C---:B------:R-:W-:Y:S01]  /*139ca0*/  LOP3.LUT P3, RZ, R11.reuse, 0x8000, RZ, 0xc0, !PT ;  /* 0x000080000bff7812 */ /* 0x040fe2000786c0ff */
[----:B-1----:R-:W-:Y:S01]  /*139cb0*/  IMAD.WIDE R156, R236, 0x4, R26 ;  /* 0x00000004ec9c7825 */ /* 0x002fe200078e021a */
[C---:B------:R-:W-:Y:S02]  /*139cc0*/  LOP3.LUT P4, RZ, R11.reuse, 0x10000, RZ, 0xc0, !PT ;  /* 0x000100000bff7812 */ /* 0x040fe4000788c0ff */
[----:B------:R-:W-:Y:S02]  /*139cd0*/  LOP3.LUT P5, RZ, R11, 0x80000, RZ, 0xc0, !PT ;  /* 0x000800000bff7812 */ /* 0x000fe400078ac0ff */
[----:B--2---:R4:W-:Y:S02]  /*139ce0*/  @P1 STG.E desc[UR74][R156.64], R244 ;  /* 0x000000f49c001986 */ /* 0x0049e4000c10194a */
[----:B----4-:R-:W-:-:S05]  /*139cf0*/  IMAD.WIDE R156, R187, 0x4, R28 ;  /* 0x00000004bb9c7825 */ /* 0x010fca00078e021c */
[----:B---3--:R1:W-:Y:S02]  /*139d00*/  @P2 STG.E desc[UR74][R156.64], R186 ;  /* 0x000000ba9c002986 */ /* 0x0083e4000c10194a */
[----:B-1----:R-:W-:-:S05]  /*139d10*/  IMAD.WIDE R156, R187, 0x4, R26 ;  /* 0x00000004bb9c7825 */ /* 0x002fca00078e021a */
[----:B------:R1:W-:Y:S02]  /*139d20*/  @P3 STG.E desc[UR74][R156.64], R251 ;  /* 0x000000fb9c003986 */ /* 0x0003e4000c10194a */
[----:B-1----:R-:W-:-:S05]  /*139d30*/  IMAD.WIDE R156, R163, 0x4, R28 ;  /* 0x00000004a39c7825 */ /* 0x002fca00078e021c */
[----:B------:R1:W-:Y:S02]  /*139d40*/  @P4 STG.E desc[UR74][R156.64], R160 ;  /* 0x000000a09c004986 */ /* 0x0003e4000c10194a */
[----:B-1----:R-:W-:Y:S02]  /*139d50*/  IMAD.WIDE R156, R163, 0x4, R26 ;  /* 0x00000004a39c7825 */ /* 0x002fe400078e021a */
[----:B------:R-:W2:Y:S04]  /*139d60*/  LDL.LU R163, [R1+0xe98] ;  /* 0x000e980001a37983 */ /* 0x000ea80000300800 */
[----:B------:R1:W-:Y:S04]  /*139d70*/  @P5 STG.E desc[UR74][R156.64], R10 ;  /* 0x0000000a9c005986 */ /* 0x0003e8000c10194a */
[----:B-1----:R-:W3:Y:S04]  /*139d80*/  LDL.LU R10, [R1+0x4f18] ;  /* 0x004f1800010a7983 */ /* 0x002ee80000300800 */
[----:B------:R-:W4:Y:S04]  /*139d90*/  LDL.LU R244, [R1+0xb0] ;  /* 0x0000b00001f47983 */ /* 0x000f280000300800 */
[----:B------:R-:W2:Y:S01]  /*139da0*/  LDL.LU R186, [R1+0x174] ;  /* 0x0001740001ba7983 */ /* 0x000ea20000300800 */
[----:B------:R-:W-:-:S03]  /*139db0*/  LOP3.LUT P6, RZ, R11, 0x100000, RZ, 0xc0, !PT ;  /* 0x001000000bff7812 */ /* 0x000fc600078cc0ff */
[----:B------:R-:W2:Y:S01]  /*139dc0*/  LDL.LU R187, [R1+0xe94] ;  /* 0x000e940001bb7983 */ /* 0x000ea20000300800 */
[----:B------:R-:W-:-:S03]  /*139dd0*/  IMAD.WIDE R156, R161, 0x4, R28 ;  /* 0x00000004a19c7825 */ /* 0x000fc600078e021c */
[----:B------:R-:W2:Y:S06]  /*139de0*/  LDL.LU R160, [R1+0x104] ;  /* 0x0001040001a07983 */ /* 0x000eac0000300800 */
[----:B------:R1:W-:Y:S04]  /*139df0*/  @P6 STG.E desc[UR74][R156.64], R162 ;  /* 0x000000a29c006986 */ /* 0x0003e8000c10194a */
[----:B-1----:R-:W2:Y:S04]  /*139e00*/  LDL.LU R162, [R1+0xd4] ;  /* 0x0000d40001a27983 */ /* 0x002ea80000300800 */
[----:B------:R-:W2:Y:S01]  /*139e10*/  LDL.LU R248, [R1+0xb4] ;  /* 0x0000b40001f87983 */ /* 0x000ea20000300800 */
[----:B------:R-:W-:-:S03]  /*139e20*/  IMAD.WIDE R156, R161, 0x4, R26 ;  /* 0x00000004a19c7825 */ /* 0x000fc600078e021a */
[----:B------:R-:W2:Y:S04]  /*139e30*/  LDL.LU R235, [R1+0x178] ;  /* 0x0001780001eb7983 */ /* 0x000ea80000300800 */
[----:B------:R-:W2:Y:S01]  /*139e40*/  LDL.LU R161, [R1+0xe9c] ;  /* 0x000e9c0001a17983 */ /* 0x000ea20000300800 */
[----:B------:R-:W-:-:S03]  /*139e50*/  LOP3.LUT R30, R30, 0xffefffff, RZ, 0xc0, !PT ;  /* 0xffefffff1e1e7812 */ /* 0x000fc600078ec0ff */
[----:B------:R-:W2:Y:S04]  /*139e60*/  LDL.LU R239, [R1+0x108] ;  /* 0x0001080001ef7983 */ /* 0x000ea80000300800 */
[----:B------:R-:W2:Y:S04]  /*139e70*/  LDL.LU R247, [R1+0xd8] ;  /* 0x0000d80001f77983 */ /* 0x000ea80000300800 */
[----:B------:R-:W2:Y:S04]  /*139e80*/  LDL.LU R234, [R1+0xea0] ;  /* 0x000ea00001ea7983 */ /* 0x000ea80000300800 */
[----:B------:R-:W2:Y:S04]  /*139e90*/  LDL.LU R238, [R1+0xb8] ;  /* 0x0000b80001ee7983 */ /* 0x000ea80000300800 */
[----:B------:R-:W2:Y:S04]  /*139ea0*/  LDL.LU R246, [R1+0x17c] ;  /* 0x00017c0001f67983 */ /* 0x000ea80000300800 */
[----:B------:R-:W2:Y:S04]  /*139eb0*/  LDL.LU R233, [R1+0xea4] ;  /* 0x000ea40001e97983 */ /* 0x000ea80000300800 */
[----:B------:R-:W2:Y:S01]  /*139ec0*/  LDL.LU R237, [R1+0x10c] ;  /* 0x00010c0001ed7983 */ /* 0x000ea20000300800 */
[----:B------:R-:W-:-:S03]  /*139ed0*/  LOP3.LUT P3, RZ, R11, 0x800000, RZ, 0xc0, !PT ;  /* 0x008000000bff7812 */ /* 0x000fc6000786c0ff */
[----:B------:R-:W2:Y:S04]  /*139ee0*/  LDL.LU R245, [R1+0xdc] ;  /* 0x0000dc0001f57983 */ /* 0x000ea80000300800 */
[----:B------:R-:W2:Y:S01]  /*139ef0*/  LDL.LU R232, [R1+0xea8] ;  /* 0x000ea80001e87983 */ /* 0x000ea20000300800 */
[C---:B------:R-:W-:Y:S02]  /*139f00*/  LOP3.LUT P4, RZ, R11.reuse, 0x2000000, RZ, 0xc0, !PT ;  /* 0x020000000bff7812 */ /* 0x040fe4000788c0ff */
[C---:B------:R-:W-:Y:S01]  /*139f10*/  LOP3.LUT P5, RZ, R11.reuse, 0x8000000, RZ, 0xc0, !PT ;  /* 0x080000000bff7812 */ /* 0x040fe200078ac0ff */
[----:B------:R-:W2:Y:S01]  /*139f20*/  LDL.LU R236, [R1+0xbc] ;  /* 0x0000bc0001ec7983 */ /* 0x000ea20000300800 */
[----:B------:R-:W-:Y:S02]  /*139f30*/  LOP3.LUT P6, RZ, R11, 0x20000000, RZ, 0xc0, !PT ;  /* 0x200000000bff7812 */ /* 0x000fe400078cc0ff */
[----:B---3--:R-:W-:-:S13]  /*139f40*/  LOP3.LUT P0, RZ, R10, 0x20000, RZ, 0xc0, !PT ;  /* 0x000200000aff7812 */ /* 0x008fda000780c0ff */
        /* <DEDUP_REMOVED lines=17> */
[----:B------:R-:W-:Y:S01]  /*13a060*/  LOP3.LUT R30, R30, 0xfbffffff, RZ, 0xc0, !PT ;  /* 0xfbffffff1e1e7812 */ /* 0x000fe200078ec0ff */
[----:B----4-:R2:W-:Y:S10]  /*13a070*/  @P3 STG.E desc[UR74][R156.64], R244 ;  /* 0x000000f49c003986 */ /* 0x0105f4000c10194a */
[----:B------:R-:W-:-:S02]  /*13a080*/  @P0 LOP3.LUT R30, R30, 0x4000000, RZ, 0xfc, !PT ;  /* 0x040000001e1e0812 */ /* 0x000fc400078efcff */
[----:B------:R-:W-:Y:S01]  /*13a090*/  LOP3.LUT P0, RZ, R10, 0x2, RZ, 0xc0, !PT ;  /* 0x000000020aff7812 */ /* 0x000fe2000780c0ff */
[----:B--2---:R-:W-:Y:S01]  /*13a0a0*/  IMAD.WIDE R156, R187, 0x4, R28 ;  /* 0x00000004bb9c7825 */ /* 0x004fe200078e021c */
[----:B------:R-:W2:Y:S01]  /*13a0b0*/  LDL.LU R244, [R1+0x110] ;  /* 0x0001100001f47983 */ /* 0x000ea20000300800 */
[----:B------:R-:W-:-:S03]  /*13a0c0*/  LOP3.LUT R30, R30, 0xf7ffffff, RZ, 0xc0, !PT ;  /* 0xf7ffffff1e1e7812 */ /* 0x000fc600078ec0ff */
[----:B------:R1:W-:Y:S07]  /*13a0d0*/  @P4 STG.E desc[UR74][R156.64], R186 ;  /* 0x000000ba9c004986 */ /* 0x0003ee000c10194a */
[----:B------:R-:W-:Y:S01]  /*13a0e0*/  @P0 LOP3.LUT R30, R30, 0x8000000, RZ, 0xfc, !PT ;  /* 0x080000001e1e0812 */ /* 0x000fe200078efcff */
[----:B-1----:R-:W-:Y:S01]  /*13a0f0*/  IMAD.WIDE R156, R187, 0x4, R26 ;  /* 0x00000004bb9c7825 */ /* 0x002fe200078e021a */
[----:B------:R-:W3:Y:S01]  /*13a100*/  LDL.LU R186, [R1+0xeac] ;  /* 0x000eac0001ba7983 */ /* 0x000ee20000300800 */
[----:B------:R-:W-:-:S03]  /*13a110*/  LOP3.LUT P0, RZ, R11, 0x80000000, RZ, 0xc0, !PT ;  /* 0x800000000bff7812 */ /* 0x000fc6000780c0ff */
[----:B------:R1:W-:Y:S04]  /*13a120*/  @P5 STG.E desc[UR74][R156.64], R160 ;  /* 0x000000a09c005986 */ /* 0x0003e8000c10194a */
[----:B------:R-:W4:Y:S01]  /*13a130*/  LDL.LU R187, [R1+0xe0] ;  /* 0x0000e00001bb7983 */ /* 0x000f220000300800 */
[----:B-1----:R-:W-:-:S03]  /*13a140*/  IMAD.WIDE R156, R163, 0x4, R28 ;  /* 0x00000004a39c7825 */ /* 0x002fc600078e021c */
[----:B------:R-:W4:Y:S04]  /*13a150*/  LDL.LU R160, [R1+0xc0] ;  /* 0x0000c00001a07983 */ /* 0x000f280000300800 */
[----:B------:R1:W-:Y:S04]  /*13a160*/  @P6 STG.E desc[UR74][R156.64], R162 ;  /* 0x000000a29c006986 */ /* 0x0003e8000c10194a */
[----:B-1----:R-:W4:Y:S01]  /*13a170*/  LDL.LU R162, [R1+0xeb0] ;  /* 0x000eb00001a27983 */ /* 0x002f220000300800 */
[----:B------:R-:W-:-:S03]  /*13a180*/  IMAD.WIDE R156, R163, 0x4, R26 ;  /* 0x00000004a39c7825 */ /* 0x000fc600078e021a */
[----:B------:R-:W4:Y:S04]  /*13a190*/  LDL.LU R163, [R1+0xeb4] ;  /* 0x000eb40001a37983 */ /* 0x000f280000300800 */
[----:B------:R1:W-:Y:S01]  /*13a1a0*/  @P0 STG.E desc[UR74][R156.64], R248 ;  /* 0x000000f89c000986 */ /* 0x0003e2000c10194a */
[----:B------:R-:W-:Y:S01]  /*13a1b0*/  LOP3.LUT P0, RZ, R30, 0x8000000, RZ, 0xc0, !PT ;  /* 0x080000001eff7812 */ /* 0x000fe2000780c0ff */
[----:B-1----:R-:W-:-:S12]  /*13a1c0*/  IMAD.WIDE R156, R161, 0x4, R28 ;  /* 0x00000004a19c7825 */ /* 0x002fd800078e021c */
[----:B------:R1:W-:Y:S02]  /*13a1d0*/  @P0 STG.E desc[UR74][R156.64], R235 ;  /* 0x000000eb9c000986 */ /* 0x0003e4000c10194a */
[----:B-1----:R-:W-:Y:S02]  /*13a1e0*/  IMAD.WIDE R156, R161, 0x4, R26 ;  /* 0x00000004a19c7825 */ /* 0x002fe400078e021a */
[----:B------:R-:W4:Y:S01]  /*13a1f0*/  LDL.LU R161, [R1+0xe4] ;  /* 0x0000e40001a17983 */ /* 0x000f220000300800 */
[----:B------:R-:W-:-:S13]  /*13a200*/  LOP3.LUT P0, RZ, R30, 0x4000000, RZ, 0xc0, !PT ;  /* 0x040000001eff7812 */ /* 0x000fda000780c0ff */
        /* <DEDUP_REMOVED lines=16> */
[----:B------:R-:W-:Y:S02]  /*13a310*/  LOP3.LUT P0, RZ, R30, 0x100000, RZ, 0xc0, !PT ;  /* 0x001000001eff7812 */ /* 0x000fe4000780c0ff */
[C---:B------:R-:W-:Y:S02]  /*13a320*/  LOP3.LUT P1, RZ, R10.reuse, 0x40000, RZ, 0xc0, !PT ;  /* 0x000400000aff7812 */ /* 0x040fe4000782c0ff */
[----:B------:R-:W-:Y:S01]  /*13a330*/  LOP3.LUT P2, RZ, R10, 0x200000, RZ, 0xc0, !PT ;  /* 0x002000000aff7812 */ /* 0x000fe2000784c0ff */
[----:B-1----:R-:W-:-:S08]  /*13a340*/  IMAD.WIDE R156, R232, 0x4, R26 ;  /* 0x00000004e89c7825 */ /* 0x002fd000078e021a */
[----:B------:R3:W-:Y:S01]  /*13a350*/  @P0 STG.E desc[UR74][R156.64], R236 ;  /* 0x000000ec9c000986 */ /* 0x0007e2000c10194a */
[C---:B------:R-:W-:Y:S02]  /*13a360*/  LOP3.LUT P3, RZ, R10.reuse, 0x400000, RZ, 0xc0, !PT ;  /* 0x004000000aff7812 */ /* 0x040fe4000786c0ff */
[C---:B------:R-:W-:Y:S02]  /*13a370*/  LOP3.LUT P4, RZ, R10.reuse, 0x2000000, RZ, 0xc0, !PT ;  /* 0x020000000aff7812 */ /* 0x040fe4000788c0ff */
[C---:B------:R-:W-:Y:S02]  /*13a380*/  LOP3.LUT P5, RZ, R10.reuse, 0x8000000, RZ, 0xc0, !PT ;  /* 0x080000000aff7812 */ /* 0x040fe400078ac0ff */
[----:B------:R-:W-:Y:S01]  /*13a390*/  LOP3.LUT P6, RZ, R10, 0x20000000, RZ, 0xc0, !PT ;  /* 0x200000000aff7812 */ /* 0x000fe200078cc0ff */
[----:B---3--:R-:W-:-:S05]  /*13a3a0*/  IMAD.WIDE R156, R186, 0x4, R28 ;  /* 0x00000004ba9c7825 */ /* 0x008fca00078e021c */
[----:B--2---:R1:W-:Y:S02]  /*13a3b0*/  @P1 STG.E desc[UR74][R156.64], R244 ;  /* 0x000000f49c001986 */ /* 0x0043e4000c10194a */
[----:B-1----:R-:W-:-:S05]  /*13a3c0*/  IMAD.WIDE R156, R186, 0x4, R26 ;  /* 0x00000004ba9c7825 */ /* 0x002fca00078e021a */
[----:B----4-:R1:W-:Y:S02]  /*13a3d0*/  @P2 STG.E desc[UR74][R156.64], R187 ;  /* 0x000000bb9c002986 */ /* 0x0103e4000c10194a */
[----:B-1----:R-:W-:-:S05]  /*13a3e0*/  IMAD.WIDE R156, R162, 0x4, R28 ;  /* 0x00000004a29c7825 */ /* 0x002fca00078e021c */
[----:B------:R1:W-:Y:S02]  /*13a3f0*/  @P3 STG.E desc[UR74][R156.64], R160 ;  /* 0x000000a09c003986 */ /* 0x0003e4000c10194a */
[----:B-1----:R-:W-:-:S05]  /*13a400*/  IMAD.WIDE R156, R162, 0x4, R26 ;  /* 0x00000004a29c7825 */ /* 0x002fca00078e021a */
[----:B------:R1:W-:Y:S02]  /*13a410*/  @P4 STG.E desc[UR74][R156.64], R25 ;  /* 0x000000199c004986 */ /* 0x0003e4000c10194a */
[C---:B-1----:R-:W-:Y:S02]  /*13a420*/  IMAD.WIDE R156, R163.reuse, 0x4, R28 ;  /* 0x00000004a39c7825 */ /* 0x042fe400078e021c */
[----:B------:R-:W2:Y:S04]  /*13a430*/  LDL.LU R25, [R1+0x4f14] ;  /* 0x004f140001197983 */ /* 0x000ea80000300800 */
[----:B------:R1:W-:Y:S02]  /*13a440*/  @P5 STG.E desc[UR74][R156.64], R9 ;  /* 0x000000099c005986 */ /* 0x0003e4000c10194a */
[----:B-1----:R-:W-:-:S02]  /*13a450*/  IMAD.WIDE R156, R163, 0x4, R26 ;  /* 0x00000004a39c7825 */ /* 0x002fc400078e021a */
[----:B------:R-:W3:Y:S04]  /*13a460*/  LDL.LU R9, [R1+0x4f10] ;  /* 0x004f100001097983 */ /* 0x000ee80000300800 */
[----:B------:R-:W4:Y:S04]  /*13a470*/  LDL.LU R162, [R1+0xc8] ;  /* 0x0000c80001a27983 */ /* 0x000f280000300800 */
[----:B------:R-:W2:Y:S04]  /*13a480*/  LDL.LU R163, [R1+0xec0] ;  /* 0x000ec00001a37983 */ /* 0x000ea80000300800 */
[----:B------:R1:W-:Y:S04]  /*13a490*/  @P6 STG.E desc[UR74][R156.64], R161 ;  /* 0x000000a19c006986 */ /* 0x0003e8000c10194a */
[----:B-1----:R-:W2:Y:S04]  /*13a4a0*/  LDL.LU R161, [R1+0xeb8] ;  /* 0x000eb80001a17983 */ /* 0x002ea80000300800 */
[----:B------:R-:W3:Y:S04]  /*13a4b0*/  LDL.LU R232, [R1+0x24] ;  /* 0x0000240001e87983 */ /* 0x000ee80000300800 */
[----:B------:R-:W3:Y:S04]  /*13a4c0*/  LDL.LU R244, [R1+0x118] ;  /* 0x0001180001f47983 */ /* 0x000ee80000300800 */
[----:B------:R-:W3:Y:S04]  /*13a4d0*/  LDL.LU R186, [R1+0xebc] ;  /* 0x000ebc0001ba7983 */ /* 0x000ee80000300800 */
[----:B------:R-:W3:Y:S01]  /*13a4e0*/  LDL.LU R187, [R1+0xe8] ;  /* 0x0000e80001bb7983 */ /* 0x000ee20000300800 */
[----:B------:R-:W-:-:S02]  /*13a4f0*/  LOP3.LUT P3, RZ, R10, 0x80000000, RZ, 0xc0, !PT ;  /* 0x800000000aff7812 */ /* 0x000fc4000786c0ff */
[----:B------:R-:W-:Y:S01]  /*13a500*/  LOP3.LUT R30, R30, 0xffffefff, RZ, 0xc0, !PT ;  /* 0xffffefff1e1e7812 */ /* 0x000fe200078ec0ff */
[----:B--2---:R-:W-:-:S10]  /*13a510*/  IMAD.WIDE R156, R161, 0x4, R28 ;  /* 0x00000004a19c7825 */ /* 0x004fd400078e021c */
[----:B------:R1:W-:Y:S04]  /*13a520*/  @P3 STG.E desc[UR74][R156.64], R25 ;  /* 0x000000199c003986 */ /* 0x0003e8000c10194a */
[----:B-1----:R-:W2:Y:S04]  /*13a530*/  LDL.LU R25, [R1+0x4f0c] ;  /* 0x004f0c0001197983 */ /* 0x002ea80000300800 */
[----:B------:R-:W2:Y:S01]  /*13a540*/  LDL.LU R236, [R1+0x28] ;  /* 0x0000280001ec7983 */ /* 0x000ea20000300800 */
[----:B------:R-:W-:-:S03]  /*13a550*/  IMAD.WIDE R156, R161, 0x4, R26 ;  /* 0x00000004a19c7825 */ /* 0x000fc600078e021a */
[----:B------:R-:W2:Y:S04]  /*13a560*/  LDL.LU R160, [R1+0x11c] ;  /* 0x00011c0001a07983 */ /* 0x000ea80000300800 */
[----:B------:R-:W2:Y:S01]  /*13a570*/  LDL.LU R161, [R1+0xec4] ;  /* 0x000ec40001a17983 */ /* 0x000ea20000300800 */
[----:B---3--:R-:W-:-:S03]  /*13a580*/  LOP3.LUT P0, RZ, R9, 0x1000000, RZ, 0xc0, !PT ;  /* 0x0100000009ff7812 */ /* 0x008fc6000780c0ff */
[----:B------:R-:W3:Y:S04]  /*13a590*/  LDL.LU R235, [R1+0xec] ;  /* 0x0000ec0001eb7983 */ /* 0x000ee80000300800 */
[----:B------:R-:W3:Y:S04]  /*13a5a0*/  LDL.LU R247, [R1+0xec8] ;  /* 0x000ec80001f77983 */ /* 0x000ee80000300800 */
[----:B------:R-:W3:Y:S02]  /*13a5b0*/  LDL.LU R239, [R1+0xcc] ;  /* 0x0000cc0001ef7983 */ /* 0x000ee40000300800 */
[----:B------:R-:W-:-:S02]  /*13a5c0*/  @P0 LOP3.LUT R30, R30, 0x1000, RZ, 0xfc, !PT ;  /* 0x000010001e1e0812 */ /* 0x000fc400078efcff */
[----:B------:R-:W-:Y:S01]  /*13a5d0*/  LOP3.LUT P0, RZ, R9, 0x800000, RZ, 0xc0, !PT ;  /* 0x0080000009ff7812 */ /* 0x000fe2000780c0ff */
[----:B------:R-:W3:Y:S01]  /*13a5e0*/  LDL.LU R234, [R1+0x2c] ;  /* 0x00002c0001ea7983 */ /* 0x000ee20000300800 */
[----:B------:R-:W-:-:S03]  /*13a5f0*/  LOP3.LUT R30, R30, 0xffffdfff, RZ, 0xc0, !PT ;  /* 0xffffdfff1e1e7812 */ /* 0x000fc600078ec0ff */
[----:B------:R-:W3:Y:S04]  /*13a600*/  LDL.LU R238, [R1+0x250] ;  /* 0x0002500001ee7983 */ /* 0x000ee80000300800 */
[----:B------:R-:W3:Y:S04]  /*13a610*/  LDL.LU R246, [R1+0xecc] ;  /* 0x000ecc0001f67983 */ /* 0x000ee80000300800 */
[----:B------:R-:W-:Y:S01]  /*13a620*/  @P0 LOP3.LUT R30, R30, 0x2000, RZ, 0xfc, !PT ;  /* 0x000020001e1e0812 */ /* 0x000fe200078efcff */
[----:B------:R-:W3:Y:S01]  /*13a630*/  LDL.LU R233, [R1+0x1d0] ;  /* 0x0001d00001e97983 */ /* 0x000ee20000300800 */
[----:B------:R-:W-:-:S02]  /*13a640*/  LOP3.LUT P0, RZ, R9, 0x200000, RZ, 0xc0, !PT ;  /* 0x0020000009ff7812 */ /* 0x000fc4000780c0ff */
[----:B------:R-:W-:Y:S01]  /*13a650*/  LOP3.LUT R30, R30, 0xffffbfff, RZ, 0xc0, !PT ;  /* 0xffffbfff1e1e7812 */ /* 0x000fe200078ec0ff */
[----:B------:R-:W3:Y:S01]  /*13a660*/  LDL.LU R245, [R1+0xed0] ;  /* 0x000ed00001f57983 */ /* 0x000ee20000300800 */
[C---:B------:R-:W-:Y:S02]  /*13a670*/  LOP3.LUT P4, RZ, R9.reuse, 0x2, RZ, 0xc0, !PT ;  /* 0x0000000209ff7812 */ /* 0x040fe4000788c0ff */
[----:B------:R-:W-:Y:S01]  /*13a680*/  LOP3.LUT P5, RZ, R9, 0x8, RZ, 0xc0, !PT ;  /* 0x0000000809ff7812 */ /* 0x000fe200078ac0ff */
[----:B------:R-:W3:Y:S06]  /*13a690*/  LDL.LU R237, [R1+0x1b0] ;  /* 0x0001b00001ed7983 */ /* 0x000eec0000300800 */
        /* <DEDUP_REMOVED lines=10> */
[C---:B------:R-:W-:Y:S02]  /*13a740*/  LOP3.LUT P0, RZ, R9.reuse, 0x800, RZ, 0xc0, !PT ;  /* 0x0000080009ff7812 */ /* 0x040fe4000780c0ff */
[----:B------:R-:W-:Y:S01]  /*13a750*/  LOP3.LUT R30, R30, 0xfffbffff, RZ, 0xc0, !PT ;  /* 0xfffbffff1e1e7812 */ /* 0x000fe200078ec0ff */
[----:B------:R1:W-:Y:S01]  /*13a760*/  @P4 STG.E desc[UR74][R156.64], R232 ;  /* 0x000000e89c004986 */ /* 0x0003e2000c10194a */
[----:B------:R-:W-:-:S09]  /*13a770*/  LOP3.LUT P6, RZ, R9, 0x40, RZ, 0xc0, !PT ;  /* 0x0000004009ff7812 */ /* 0x000fd200078cc0ff */
[----:B------:R-:W-:Y:S02]  /*13a780*/  @P0 LOP3.LUT R30, R30, 0x40000, RZ, 0xfc, !PT ;  /* 0x000400001e1e0812 */ /* 0x000fe400078efcff */
[----:B------:R-:W-:Y:S01]  /*13a790*/  LOP3.LUT P0, RZ, R9, 0x400, RZ, 0xc0, !PT ;  /* 0x0000040009ff7812 */ /* 0x000fe2000780c0ff */
[----:B-1----:R-:W-:Y:S01]  /*13a7a0*/  IMAD.WIDE R156, R186, 0x4, R28 ;  /* 0x00000004ba9c7825 */ /* 0x002fe200078e021c */
[----:B------:R-:W-:Y:S01]  /*13a7b0*/  LOP3.LUT R30, R30, 0xfff7ffff, RZ, 0xc0, !PT ;  /* 0xfff7ffff1e1e7812 */ /* 0x000fe200078ec0ff */
[----:B------:R-:W3:Y:S04]  /*13a7c0*/  LDL.LU R232, [R1+0x190] ;  /* 0x0001900001e87983 */ /* 0x000ee80000300800 */
[----:B------:R1:W-:Y:S06]  /*13a7d0*/  @P5 STG.E desc[UR74][R156.64], R244 ;  /* 0x000000f49c005986 */ /* 0x0003ec000c10194a */
[----:B------:R-:W-:-:S02]  /*13a7e0*/  @P0 LOP3.LUT R30, R30, 0x80000, RZ, 0xfc, !PT ;  /* 0x000800001e1e0812 */ /* 0x000fc400078efcff */
[----:B------:R-:W-:Y:S01]  /*13a7f0*/  LOP3.LUT P0, RZ, R9, 0x80, RZ, 0xc0, !PT ;  /* 0x0000008009ff7812 */ /* 0x000fe2000780c0ff */
[----:B-1----:R-:W-:Y:S01]  /*13a800*/  IMAD.WIDE R156, R186, 0x4, R26 ;  /* 0x00000004ba9c7825 */ /* 0x002fe200078e021a */
[----:B------:R-:W3:Y:S04]  /*13a810*/  LDL.LU R244, [R1+0x254] ;  /* 0x0002540001f47983 */ /* 0x000ee80000300800 */
[----:B------:R1:W-:Y:S04]  /*13a820*/  @P6 STG.E desc[UR74][R156.64], R187 ;  /* 0x000000bb9c006986 */ /* 0x0003e8000c10194a */
[----:B------:R-:W3:Y:S01]  /*13a830*/  LDL.LU R186, [R1+0xed4] ;  /* 0x000ed40001ba7983 */ /* 0x000ee20000300800 */
[----:B-1----:R-:W-:-:S03]  /*13a840*/  IMAD.WIDE R156, R163, 0x4, R28 ;  /* 0x00000004a39c7825 */ /* 0x002fc600078e021c */
[----:B------:R-:W3:Y:S04]  /*13a850*/  LDL.LU R187, [R1+0x1d4] ;  /* 0x0001d40001bb7983 */ /* 0x000ee80000300800 */
[----:B----4-:R1:W-:Y:S01]  /*13a860*/  @P0 STG.E desc[UR74][R156.64], R162 ;  /* 0x000000a29c000986 */ /* 0x0103e2000c10194a */
[C---:B------:R-:W-:Y:S01]  /*13a870*/  LOP3.LUT P0, RZ, R30.reuse, 0x80000, RZ, 0xc0, !PT ;  /* 0x000800001eff7812 */ /* 0x040fe2000780c0ff */
[----:B-1----:R-:W-:Y:S02]  /*13a880*/  IMAD.WIDE R156, R163, 0x4, R26 ;  /* 0x00000004a39c7825 */ /* 0x002fe400078e021a */
[----:B------:R-:W4:Y:S04]  /*13a890*/  LDL.LU R162, [R1+0x1b4] ;  /* 0x0001b40001a27983 */ /* 0x000f280000300800 */
[----:B------:R-:W4:Y:S06]  /*13a8a0*/  LDL.LU R163, [R1+0xed8] ;  /* 0x000ed80001a37983 */ /* 0x000f2c0000300800 */
[----:B--2---:R1:W-:Y:S01]  /*13a8b0*/  @P0 STG.E desc[UR74][R156.64], R236 ;  /* 0x000000ec9c000986 */ /* 0x0043e2000c10194a */
[----:B------:R-:W-:Y:S01]  /*13a8c0*/  LOP3.LUT P0, RZ, R30, 0x40000, RZ, 0xc0, !PT ;  /* 0x000400001eff7812 */ /* 0x000fe2000780c0ff */
[----:B-1----:R-:W-:-:S12]  /*13a8d0*/  IMAD.WIDE R156, R161, 0x4, R28 ;  /* 0x00000004a19c7825 */ /* 0x002fd800078e021c */
[----:B------:R1:W-:Y:S04]  /*13a8e0*/  @P0 STG.E desc[UR74][R156.64], R160 ;  /* 0x000000a09c000986 */ /* 0x0003e8000c10194a */
[----:B-1----:R-:W2:Y:S04]  /*13a8f0*/  LDL.LU R160, [R1+0x194] ;  /* 0x0001940001a07983 */ /* 0x002ea80000300800 */
[----:B------:R-:W2:Y:S01]  /*13a900*/  LDL.LU R236, [R1+0xedc] ;  /* 0x000edc0001ec7983 */ /* 0x000ea20000300800 */
[----:B------:R-:W-:-:S03]  /*13a910*/  IMAD.WIDE R156, R161, 0x4, R26 ;  /* 0x00000004a19c7825 */ /* 0x000fc600078e021a */
[----:B------:R-:W2:Y:S01]  /*13a920*/  LDL.LU R161, [R1+0x258] ;  /* 0x0002580001a17983 */ /* 0x000ea20000300800 */
[----:B------:R-:W-:-:S13]  /*13a930*/  LOP3.LUT P0, RZ, R30, 0x20000, RZ, 0xc0, !PT ;  /* 0x000200001eff7812 */ /* 0x000fda000780c0ff */
[----:B---3--:R1:W-:Y:S01]  /*13a940*/  @P0 STG.E desc[UR74][R156.64], R235 ;  /* 0x000000eb9c000986 */ /* 0x0083e2000c10194a */
        /* <DEDUP_REMOVED lines=17> */
[----:B------:R-:W-:Y:S01]  /*13aa60*/  LOP3.LUT P3, RZ, R9, 0x40000000, RZ, 0xc0, !PT ;  /* 0x4000000009ff7812 */ /* 0x000fe2000786c0ff */
[----:B-1----:R-:W-:-:S05]  /*13aa70*/  IMAD.WIDE R156, R245, 0x4, R26 ;  /* 0x00000004f59c7825 */ /* 0x002fca00078e021a */
[----:B------:R1:W-:Y:S01]  /*13aa80*/  @P1 STG.E desc[UR74][R156.64], R232 ;  /* 0x000000e89c001986 */ /* 0x0003e2000c10194a */
[----:B------:R-:W-:Y:S01]  /*13aa90*/  LOP3.LUT P4, RZ, R9, 0x80000000, RZ, 0xc0, !PT ;  /* 0x8000000009ff7812 */ /* 0x000fe2000788c0ff */
[----:B-1----:R-:W-:-:S05]  /*13aaa0*/  IMAD.WIDE R156, R186, 0x4, R28 ;  /* 0x00000004ba9c7825 */ /* 0x002fca00078e021c */
[----:B------:R1:W-:Y:S02]  /*13aab0*/  @P2 STG.E desc[UR74][R156.64], R244 ;  /* 0x000000f49c002986 */ /* 0x0003e4000c10194a */
[----:B-1----:R-:W-:-:S05]  /*13aac0*/  IMAD.WIDE R156, R186, 0x4, R26 ;  /* 0x00000004ba9c7825 */ /* 0x002fca00078e021a */
[----:B------:R4:W-:Y:S01]  /*13aad0*/  @P3 STG.E desc[UR74][R156.64], R187 ;  /* 0x000000bb9c003986 */ /* 0x0009e2000c10194a */
[----:B------:R-:W-:Y:S01]  /*13aae0*/  LOP3.LUT P5, RZ, R25, 0x1, RZ, 0xc0, !PT ;  /* 0x0000000119ff7812 */ /* 0x000fe200078ac0ff */
[----:B----4-:R-:W-:-:S05]  /*13aaf0*/  IMAD.WIDE R156, R163, 0x4, R28 ;  /* 0x00000004a39c7825 */ /* 0x010fca00078e021c */
[----:B------:R1:W-:Y:S01]  /*13ab00*/  @P4 STG.E desc[UR74][R156.64], R162 ;  /* 0x000000a29c004986 */ /* 0x0003e2000c10194a */
[----:B------:R-:W-:Y:S01]  /*13ab10*/  LOP3.LUT P6, RZ, R25, 0x2, RZ, 0xc0, !PT ;  /* 0x0000000219ff7812 */ /* 0x000fe200078cc0ff */
[----:B-1----:R-:W-:Y:S02]  /*13ab20*/  IMAD.WIDE R156, R163, 0x4, R26 ;  /* 0x00000004a39c7825 */ /* 0x002fe400078e021a */
[----:B------:R-:W3:Y:S04]  /*13ab30*/  LDL.LU R162, [R1+0xee4] ;  /* 0x000ee40001a27983 */ /* 0x000ee80000300800 */
[----:B------:R-:W4:Y:S04]  /*13ab40*/  LDL.LU R163, [R1+0x1dc] ;  /* 0x0001dc0001a37983 */ /* 0x000f280000300800 */
[----:B------:R-:W3:Y:S04]  /*13ab50*/  LDL.LU R244, [R1+0x1d8] ;  /* 0x0001d80001f47983 */ /* 0x000ee80000300800 */
[----:B------:R-:W4:Y:S04]  /*13ab60*/  LDL.LU R186, [R1+0x1b8] ;  /* 0x0001b80001ba7983 */ /* 0x000f280000300800 */
[----:B------:R-:W4:Y:S04]  /*13ab70*/  LDL.LU R187, [R1+0xee0] ;  /* 0x000ee00001bb7983 */ /* 0x000f280000300800 */
[----:B--2---:R1:W-:Y:S02]  /*13ab80*/  @P5 STG.E desc[UR74][R156.64], R160 ;  /* 0x000000a09c005986 */ /* 0x0043e4000c10194a */
[----:B-1----:R-:W-:-:S02]  /*13ab90*/  IMAD.WIDE R156, R236, 0x4, R28 ;  /* 0x00000004ec9c7825 */ /* 0x002fc400078e021c */
[----:B------:R-:W2:Y:S04]  /*13aba0*/  LDL.LU R160, [R1+0x198] ;  /* 0x0001980001a07983 */ /* 0x000ea80000300800 */
[----:B------:R1:W-:Y:S04]  /*13abb0*/  @P6 STG.E desc[UR74][R156.64], R161 ;  /* 0x000000a19c006986 */ /* 0x0003e8000c10194a */
        /* <DEDUP_REMOVED lines=9> */
[----:B------:R-:W-:-:S02]  /*13ac50*/  LOP3.LUT P0, RZ, R25, 0x4000, RZ, 0xc0, !PT ;  /* 0x0000400019ff7812 */ /* 0x000fc4000780c0ff */
[----:B------:R-:W-:Y:S02]  /*13ac60*/  LOP3.LUT R30, R30, 0xffffffef, RZ, 0xc0, !PT ;  /* 0xffffffef1e1e7812 */ /* 0x000fe400078ec0ff */
[C---:B------:R-:W-:Y:S02]  /*13ac70*/  LOP3.LUT P3, RZ, R25.reuse, 0x4, RZ, 0xc0, !PT ;  /* 0x0000000419ff7812 */ /* 0x040fe4000786c0ff */
[C---:B------:R-:W-:Y:S01]  /*13ac80*/  LOP3.LUT P4, RZ, R25.reuse, 0x8, RZ, 0xc0, !PT ;  /* 0x0000000819ff7812 */ /* 0x040fe2000788c0ff */
[----:B------:R-:W-:Y:S01]  /*13ac90*/  IMAD.WIDE R156, R236, 0x4, R26 ;  /* 0x00000004ec9c7825 */ /* 0x000fe200078e021a */
[C---:B------:R-:W-:Y:S01]  /*13aca0*/  LOP3.LUT P5, RZ, R25.reuse, 0x10, RZ, 0xc0, !PT ;  /* 0x0000001019ff7812 */ /* 0x040fe200078ac0ff */
[----:B------:R-:W2:Y:S04]  /*13acb0*/  LDL.LU R245, [R1+0x1e4] ;  /* 0x0001e40001f57983 */ /* 0x000ea80000300800 */
[----:B------:R-:W-:Y:S01]  /*13acc0*/  @P0 LOP3.LUT R30, R30, 0x10, RZ, 0xfc, !PT ;  /* 0x000000101e1e0812 */ /* 0x000fe200078efcff */
[----:B------:R-:W2:Y:S01]  /*13acd0*/  LDL.LU R232, [R1+0xef4] ;  /* 0x000ef40001e87983 */ /* 0x000ea20000300800 */
[----:B------:R-:W-:-:S02]  /*13ace0*/  LOP3.LUT P0, RZ, R25, 0x2000, RZ, 0xc0, !PT ;  /* 0x0000200019ff7812 */ /* 0x000fc4000780c0ff */
[----:B------:R-:W-:Y:S01]  /*13acf0*/  LOP3.LUT R30, R30, 0xffffffdf, RZ, 0xc0, !PT ;  /* 0xffffffdf1e1e7812 */ /* 0x000fe200078ec0ff */
[----:B------:R-:W2:Y:S10]  /*13ad00*/  LDL.LU R236, [R1+0x1c4] ;  /* 0x0001c40001ec7983 */ /* 0x000eb40000300800 */
        /* <DEDUP_REMOVED lines=14> */
[----:B------:R-:W-:Y:S02]  /*13adf0*/  LOP3.LUT R30, R30, 0xfffffbff, RZ, 0xc0, !PT ;  /* 0xfffffbff1e1e7812 */ /* 0x000fe400078ec0ff */
[----:B------:R-:W-:-:S09]  /*13ae00*/  LOP3.LUT P6, RZ, R25, 0x20, RZ, 0xc0, !PT ;  /* 0x0000002019ff7812 */ /* 0x000fd200078cc0ff */
[----:B------:R-:W-:Y:S02]  /*13ae10*/  @P0 LOP3.LUT R30, R30, 0x400, RZ, 0xfc, !PT ;  /* 0x000004001e1e0812 */ /* 0x000fe400078efcff */
[----:B------:R-:W-:Y:S02]  /*13ae20*/  LOP3.LUT P0, RZ, R25, 0x80, RZ, 0xc0, !PT ;  /* 0x0000008019ff7812 */ /* 0x000fe4000780c0ff */
[----:B------:R-:W-:-:S11]  /*13ae30*/  LOP3.LUT R30, R30, 0xfffff7ff, RZ, 0xc0, !PT ;  /* 0xfffff7ff1e1e7812 */ /* 0x000fd600078ec0ff */
[----:B------:R-:W-:Y:S02]  /*13ae40*/  @P0 LOP3.LUT R30, R30, 0x800, RZ, 0xfc, !PT ;  /* 0x000008001e1e0812 */ /* 0x000fe400078efcff */
[----:B------:R-:W-:Y:S01]  /*13ae50*/  LOP3.LUT P0, RZ, R25, 0x40, RZ, 0xc0, !PT ;  /* 0x0000004019ff7812 */ /* 0x000fe2000780c0ff */
[----:B---3--:R4:W-:Y:S02]  /*13ae60*/  @P3 STG.E desc[UR74][R156.64], R244 ;  /* 0x000000f49c003986 */ /* 0x0089e4000c10194a */
[----:B----4-:R-:W-:-:S05]  /*13ae70*/  IMAD.WIDE R156, R187, 0x4, R28 ;  /* 0x00000004bb9c7825 */ /* 0x010fca00078e021c */
[----:B------:R1:W-:Y:S02]  /*13ae80*/  @P4 STG.E desc[UR74][R156.64], R186 ;  /* 0x000000ba9c004986 */ /* 0x0003e4000c10194a */
[----:B-1----:R-:W-:Y:S02]  /*13ae90*/  IMAD.WIDE R156, R187, 0x4, R26 ;  /* 0x00000004bb9c7825 */ /* 0x002fe400078e021a */
[----:B------:R-:W3:Y:S04]  /*13aea0*/  LDL.LU R186, [R1+0xef8] ;  /* 0x000ef80001ba7983 */ /* 0x000ee80000300800 */
[----:B------:R-:W4:Y:S04]  /*13aeb0*/  LDL.LU R244, [R1+0x1a4] ;  /* 0x0001a40001f47983 */ /* 0x000f280000300800 */
[----:B------:R-:W4:Y:S04]  /*13aec0*/  LDL.LU R187, [R1+0x184] ;  /* 0x0001840001bb7983 */ /* 0x000f280000300800 */
[----:B--2---:R1:W-:Y:S02]  /*13aed0*/  @P5 STG.E desc[UR74][R156.64], R160 ;  /* 0x000000a09c005986 */ /* 0x0043e4000c10194a */
[----:B-1----:R-:W-:-:S02]  /*13aee0*/  IMAD.WIDE R156, R162, 0x4, R28 ;  /* 0x00000004a29c7825 */ /* 0x002fc400078e021c */
[----:B------:R-:W2:Y:S04]  /*13aef0*/  LDL.LU R160, [R1+0x1e8] ;  /* 0x0001e80001a07983 */ /* 0x000ea80000300800 */
[----:B------:R1:W-:Y:S02]  /*13af00*/  @P6 STG.E desc[UR74][R156.64], R161 ;  /* 0x000000a19c006986 */ /* 0x0003e4000c10194a */
[----:B-1----:R-:W-:Y:S02]  /*13af10*/  IMAD.WIDE R156, R162, 0x4, R26 ;  /* 0x00000004a29c7825 */ /* 0x002fe400078e021a */
[----:B------:R-:W2:Y:S04]  /*13af20*/  LDL.LU R161, [R1+0xefc] ;  /* 0x000efc0001a17983 */ /* 0x000ea80000300800 */
[----:B------:R1:W-:Y:S01]  /*13af30*/  @P0 STG.E desc[UR74][R156.64], R163 ;  /* 0x000000a39c000986 */ /* 0x0003e2000c10194a */
[----:B------:R-:W-:-:S03]  /*13af40*/  LOP3.LUT P0, RZ, R30, 0x800, RZ, 0xc0, !PT ;  /* 0x000008001eff7812 */ /* 0x000fc6000780c0ff */
[----:B------:R-:W2:Y:S01]  /*13af50*/  LDL.LU R162, [R1+0x1c8] ;  /* 0x0001c80001a27983 */ /* 0x000ea20000300800 */
[----:B-1----:R-:W-:-:S03]  /*13af60*/  IMAD.WIDE R156, R239, 0x4, R28 ;  /* 0x00000004ef9c7825 */ /* 0x002fc600078e021c */
[----:B------:R-:W2:Y:S06]  /*13af70*/  LDL.LU R163, [R1+0xf50] ;  /* 0x000f500001a37983 */ /* 0x000eac0000300800 */
        /* <DEDUP_REMOVED lines=16> */
[----:B-1----:R-:W2:Y:S01]  /*13b080*/  LDL.LU R4, [R1+0x4f08] ;  /* 0x004f080001047983 */ /* 0x002ea20000300800 */
        /* <DEDUP_REMOVED lines=8> */
[C---:B------:R-:W-:Y:S02]  /*13b110*/  LOP3.LUT P3, RZ, R25.reuse, 0x20000, RZ, 0xc0, !PT ;  /* 0x0002000019ff7812 */ /* 0x040fe4000786c0ff */
[C---:B------:R-:W-:Y:S02]  /*13b120*/  LOP3.LUT P4, RZ, R25.reuse, 0x40000, RZ, 0xc0, !PT ;  /* 0x0004000019ff7812 */ /* 0x040fe4000788c0ff */
[C---:B------:R-:W-:Y:S02]  /*13b130*/  LOP3.LUT P5, RZ, R25.reuse, 0x80000, RZ, 0xc0, !PT ;  /* 0x0008000019ff7812 */ /* 0x040fe400078ac0ff */
[----:B------:R-:W-:Y:S01]  /*13b140*/  LOP3.LUT P6, RZ, R25, 0x100000, RZ, 0xc0, !PT ;  /* 0x0010000019ff7812 */ /* 0x000fe200078cc0ff */
[----:B---3--:R-:W-:-:S05]  /*13b150*/  IMAD.WIDE R156, R186, 0x4, R28 ;  /* 0x00000004ba9c7825 */ /* 0x008fca00078e021c */
[----:B----4-:R1:W-:Y:S02]  /*13b160*/  @P1 STG.E desc[UR74][R156.64], R244 ;  /* 0x000000f49c001986 */ /* 0x0103e4000c10194a */
[----:B-1----:R-:W-:-:S05]  /*13b170*/  IMAD.WIDE R156, R186, 0x4, R26 ;  /* 0x00000004ba9c7825 */ /* 0x002fca00078e021a */
[----:B------:R2:W-:Y:S02]  /*13b180*/  @P2 STG.E desc[UR74][R156.64], R187 ;  /* 0x000000bb9c002986 */ /* 0x0005e4000c10194a */
[----:B--2---:R-:W-:-:S05]  /*13b190*/  IMAD.WIDE R156, R161, 0x4, R28 ;  /* 0x00000004a19c7825 */ /* 0x004fca00078e021c */
[----:B------:R1:W-:Y:S02]  /*13b1a0*/  @P3 STG.E desc[UR74][R156.64], R160 ;  /* 0x000000a09c003986 */ /* 0x0003e4000c10194a */
[----:B-1----:R-:W-:-:S05]  /*13b1b0*/  IMAD.WIDE R156, R161, 0x4, R26 ;  /* 0x00000004a19c7825 */ /* 0x002fca00078e021a */
[----:B------:R1:W-:Y:S02]  /*13b1c0*/  @P4 STG.E desc[UR74][R156.64], R162 ;  /* 0x000000a29c004986 */ /* 0x0003e4000c10194a */
[----:B-1----:R-:W-:-:S05]  /*13b1d0*/  IMAD.WIDE R156, R163, 0x4, R28 ;  /* 0x00000004a39c7825 */ /* 0x002fca00078e021c */
[----:B------:R1:W-:Y:S02]  /*13b1e0*/  @P5 STG.E desc[UR74][R156.64], R4 ;  /* 0x000000049c005986 */ /* 0x0003e4000c10194a */
[----:B-1----:R-:W-:Y:S02]  /*13b1f0*/  IMAD.WIDE R156, R163, 0x4, R26 ;  /* 0x00000004a39c7825 */ /* 0x002fe400078e021a */
[----:B------:R-:W2:Y:S04]  /*13b200*/  LDL.LU R4, [R1+0x4f04] ;  /* 0x004f040001047983 */ /* 0x000ea80000300800 */
[----:B------:R-:W3:Y:S04]  /*13b210*/  LDL.LU R162, [R1+0x310] ;  /* 0x0003100001a27983 */ /* 0x000ee80000300800 */
[----:B------:R-:W4:Y:S04]  /*13b220*/  LDL.LU R163, [R1+0xf5c] ;  /* 0x000f5c0001a37983 */ /* 0x000f280000300800 */
[----:B------:R1:W-:Y:S04]  /*13b230*/  @P6 STG.E desc[UR74][R156.64], R31 ;  /* 0x0000001f9c006986 */ /* 0x0003e8000c10194a */
[----:B-1----:R-:W2:Y:S04]  /*13b240*/  LDL.LU R31, [R1+0x4f00] ;  /* 0x004f0000011f7983 */ /* 0x002ea80000300800 */
        /* <DEDUP_REMOVED lines=15> */
[----:B------:R-:W-:-:S03]  /*13b340*/  LOP3.LUT P3, RZ, R25, 0x200000, RZ, 0xc0, !PT ;  /* 0x0020000019ff7812 */ /* 0x000fc6000786c0ff */
[----:B------:R-:W4:Y:S01]  /*13b350*/  LDL.LU R233, [R1+0x274] ;  /* 0x0002740001e97983 */ /* 0x000f220000300800 */
[----:B------:R-:W-:-:S03]  /*13b360*/  LOP3.LUT P4, RZ, R25, 0x400000, RZ, 0xc0, !PT ;  /* 0x0040000019ff7812 */ /* 0x000fc6000788c0ff */
[----:B------:R-:W4:Y:S01]  /*13b370*/  LDL.LU R245, [R1+0xf6c] ;  /* 0x000f6c0001f57983 */ /* 0x000f220000300800 */
[----:B------:R-:W-:-:S03]  /*13b380*/  LOP3.LUT P5, RZ, R25, 0x800000, RZ, 0xc0, !PT ;  /* 0x0080000019ff7812 */ /* 0x000fc600078ac0ff */
[----:B------:R-:W4:Y:S01]  /*13b390*/  LDL.LU R237, [R1+0x318] ;  /* 0x0003180001ed7983 */ /* 0x000f220000300800 */
[----:B------:R-:W-:-:S03]  /*13b3a0*/  LOP3.LUT P6, RZ, R25, 0x1000000, RZ, 0xc0, !PT ;  /* 0x0100000019ff7812 */ /* 0x000fc600078cc0ff */
[----:B------:R-:W4:Y:S01]  /*13b3b0*/  LDL.LU R232, [R1+0x2b8] ;  /* 0x0002b80001e87983 */ /* 0x000f220000300800 */
[----:B------:R-:W-:Y:S01]  /*13b3c0*/  LOP3.LUT R30, R30, 0xfffffffe, RZ, 0xc0, !PT ;  /* 0xfffffffe1e1e7812 */ /* 0x000fe200078ec0ff */
[----:B--2---:R-:W-:-:S05]  /*13b3d0*/  IMAD.WIDE R156, R244, 0x4, R28 ;  /* 0x00000004f49c7825 */ /* 0x004fca00078e021c */
[----:B------:R1:W-:Y:S02]  /*13b3e0*/  @P3 STG.E desc[UR74][R156.64], R236 ;  /* 0x000000ec9c003986 */ /* 0x0003e4000c10194a */
[----:B-1----:R-:W-:Y:S02]  /*13b3f0*/  IMAD.WIDE R156, R244, 0x4, R26 ;  /* 0x00000004f49c7825 */ /* 0x002fe400078e021a */
[----:B------:R-:W2:Y:S04]  /*13b400*/  LDL.LU R236, [R1+0x298] ;  /* 0x0002980001ec7983 */ /* 0x000ea80000300800 */
[----:B---3--:R1:W-:Y:S04]  /*13b410*/  @P4 STG.E desc[UR74][R156.64], R186 ;  /* 0x000000ba9c004986 */ /* 0x0083e8000c10194a */
[----:B------:R-:W3:Y:S01]  /*13b420*/  LDL.LU R244, [R1+0xf70] ;  /* 0x000f700001f47983 */ /* 0x000ee20000300800 */
[----:B-1----:R-:W-:-:S05]  /*13b430*/  IMAD.WIDE R156, R160, 0x4, R28 ;  /* 0x00000004a09c7825 */ /* 0x002fca00078e021c */
[----:B------:R1:W-:Y:S02]  /*13b440*/  @P5 STG.E desc[UR74][R156.64], R187 ;  /* 0x000000bb9c005986 */ /* 0x0003e4000c10194a */
[----:B-1----:R-:W-:Y:S02]  /*13b450*/  IMAD.WIDE R156, R160, 0x4, R26 ;  /* 0x00000004a09c7825 */ /* 0x002fe400078e021a */
[----:B------:R-:W2:Y:S04]  /*13b460*/  LDL.LU R187, [R1+0x278] ;  /* 0x0002780001bb7983 */ /* 0x000ea80000300800 */
[----:B------:R1:W-:Y:S04]  /*13b470*/  @P6 STG.E desc[UR74][R156.64], R161 ;  /* 0x000000a19c006986 */ /* 0x0003e8000c10194a */
[----:B------:R-:W2:Y:S04]  /*13b480*/  LDL.LU R160, [R1+0x31c] ;  /* 0x00031c0001a07983 */ /* 0x000ea80000300800 */
[----:B-1----:R-:W2:Y:S01]  /*13b490*/  LDL.LU R161, [R1+0xf74] ;  /* 0x000f740001a17983 */ /* 0x002ea20000300800 */
[----:B------:R-:W-:-:S02]  /*13b4a0*/  LOP3.LUT P0, RZ, R4, 0x2, RZ, 0xc0, !PT ;  /* 0x0000000204ff7812 */ /* 0x000fc4000780c0ff */
        /* <DEDUP_REMOVED lines=21> */
[----:B----4-:R-:W-:-:S10]  /*13b600*/  IMAD.WIDE R156, R163, 0x4, R28 ;  /* 0x00000004a39c7825 */ /* 0x010fd400078e021c */
[----:B------:R-:W-:Y:S02]  /*13b610*/  @P0 LOP3.LUT R30, R30, 0x8, RZ, 0xfc, !PT ;  /* 0x000000081e1e0812 */ /* 0x000fe400078efcff */
[----:B------:R-:W-:-:S13]  /*13b620*/  LOP3.LUT P0, RZ, R25, 0x2000000, RZ, 0xc0, !PT ;  /* 0x0200000019ff7812 */ /* 0x000fda000780c0ff */
[----:B------:R1:W-:Y:S01]  /*13b630*/  @P0 STG.E desc[UR74][R156.64], R162 ;  /* 0x000000a29c000986 */ /* 0x0003e2000c10194a */
[C---:B------:R-:W-:Y:S01]  /*13b640*/  LOP3.LUT P0, RZ, R30.reuse, 0x8, RZ, 0xc0, !PT ;  /* 0x000000081eff7812 */ /* 0x040fe2000780c0ff */
[----:B-1----:R-:W-:Y:S02]  /*13b650*/  IMAD.WIDE R156, R163, 0x4, R26 ;  /* 0x00000004a39c7825 */ /* 0x002fe400078e021a */
[----:B------:R-:W4:Y:S04]  /*13b660*/  LDL.LU R162, [R1+0x2bc] ;  /* 0x0002bc0001a27983 */ /* 0x000f280000300800 */
[----:B------:R-:W4:Y:S04]  /*13b670*/  LDL.LU R163, [R1+0x29c] ;  /* 0x00029c0001a37983 */ /* 0x000f280000300800 */
[----:B------:R-:W4:Y:S04]  /*13b680*/  LDL.LU R186, [R1+0xf78] ;  /* 0x000f780001ba7983 */ /* 0x000f280000300800 */
        /* <DEDUP_REMOVED lines=28> */
[----:B---3--:R-:W-:-:S05]  /*13b850*/  IMAD.WIDE R156, R244, 0x4, R28 ;  /* 0x00000004f49c7825 */ /* 0x008fca00078e021c */
[----:B--2---:R1:W-:Y:S02]  /*13b860*/  @P2 STG.E desc[UR74][R156.64], R236 ;  /* 0x000000ec9c002986 */ /* 0x0043e4000c10194a */
[----:B-1----:R-:W-:-:S05]  /*13b870*/  IMAD.WIDE R156, R244, 0x4, R26 ;  /* 0x00000004f49c7825 */ /* 0x002fca00078e021a */
[----:B------:R1:W-:Y:S02]  /*13b880*/  @P3 STG.E desc[UR74][R156.64], R187 ;  /* 0x000000bb9c003986 */ /* 0x0003e4000c10194a */
[----:B-1----:R-:W-:-:S05]  /*13b890*/  IMAD.WIDE R156, R161, 0x4, R28 ;  /* 0x00000004a19c7825 */ /* 0x002fca00078e021c */
[----:B------:R1:W-:Y:S02]  /*13b8a0*/  @P4 STG.E desc[UR74][R156.64], R160 ;  /* 0x000000a09c004986 */ /* 0x0003e4000c10194a */
[----:B-1----:R-:W-:Y:S02]  /*13b8b0*/  IMAD.WIDE R156, R161, 0x4, R26 ;  /* 0x00000004a19c7825 */ /* 0x002fe400078e021a */
[----:B------:R-:W2:Y:S04]  /*13b8c0*/  LDL.LU R161, [R1+0x27c] ;  /* 0x00027c0001a17983 */ /* 0x000ea80000300800 */
[----:B------:R-:W3:Y:S01]  /*13b8d0*/  LDL.LU R187, [R1+0xf7c] ;  /* 0x000f7c0001bb7983 */ /* 0x000ee20000300800 */
[C---:B------:R-:W-:Y:S02]  /*13b8e0*/  LOP3.LUT P5, RZ, R4.reuse, 0x40, RZ, 0xc0, !PT ;  /* 0x0000004004ff7812 */ /* 0x040fe400078ac0ff */
[----:B------:R-:W-:Y:S01]  /*13b8f0*/  LOP3.LUT P6, RZ, R4, 0x80, RZ, 0xc0, !PT ;  /* 0x0000008004ff7812 */ /* 0x000fe200078cc0ff */
[----:B------:R-:W3:Y:S10]  /*13b900*/  LDL.LU R160, [R1+0x2a0] ;  /* 0x0002a00001a07983 */ /* 0x000ef40000300800 */
[----:B----4-:R1:W-:Y:S02]  /*13b910*/  @P5 STG.E desc[UR74][R156.64], R162 ;  /* 0x000000a29c005986 */ /* 0x0103e4000c10194a */
[----:B-1----:R-:W-:-:S02]  /*13b920*/  IMAD.WIDE R156, R186, 0x4, R28 ;  /* 0x00000004ba9c7825 */ /* 0x002fc400078e021c */
[----:B------:R-:W4:Y:S04]  /*13b930*/  LDL.LU R162, [R1+0x280] ;  /* 0x0002800001a27983 */ /* 0x000f280000300800 */
[----:B------:R1:W-:Y:S04]  /*13b940*/  @P6 STG.E desc[UR74][R156.64], R163 ;  /* 0x000000a39c006986 */ /* 0x0003e8000c10194a */
[----:B-1----:R-:W4:Y:S01]  /*13b950*/  LDL.LU R163, [R1+0xf80] ;  /* 0x000f800001a37983 */ /* 0x002f220000300800 */
[----:B------:R-:W-:-:S03]  /*13b960*/  LOP3.LUT P3, RZ, R4, 0x100, RZ, 0xc0, !PT ;  /* 0x0000010004ff7812 */ /* 0x000fc6000786c0ff */
[----:B------:R-:W4:Y:S01]  /*13b970*/  LDL.LU R249, [R1+0x260] ;  /* 0x0002600001f97983 */ /* 0x000f220000300800 */
[----:B------:R-:W-:-:S03]  /*13b980*/  IMAD.WIDE R156, R186, 0x4, R26 ;  /* 0x00000004ba9c7825 */ /* 0x000fc600078e021a */
[----:B------:R-:W4:Y:S01]  /*13b990*/  LDL.LU R248, [R1+0x304] ;  /* 0x0003040001f87983 */ /* 0x000f220000300800 */
[C---:B------:R-:W-:Y:S02]  /*13b9a0*/  LOP3.LUT P4, RZ, R4.reuse, 0x200, RZ, 0xc0, !PT ;  /* 0x0000020004ff7812 */ /* 0x040fe4000788c0ff */
[C---:B------:R-:W-:Y:S02]  /*13b9b0*/  LOP3.LUT P5, RZ, R4.reuse, 0x400, RZ, 0xc0, !PT ;  /* 0x0000040004ff7812 */ /* 0x040fe400078ac0ff */
[----:B------:R-:W-:Y:S01]  /*13b9c0*/  LOP3.LUT P0, RZ, R4, 0x400000, RZ, 0xc0, !PT ;  /* 0x0040000004ff7812 */ /* 0x000fe2000780c0ff */
[----:B--2---:R1:W-:Y:S04]  /*13b9d0*/  @P3 STG.E desc[UR74][R156.64], R161 ;  /* 0x000000a19c003986 */ /* 0x0043e8000c10194a */
[----:B-1----:R-:W2:Y:S04]  /*13b9e0*/  LDL.LU R161, [R1+0xf84] ;  /* 0x000f840001a17983 */ /* 0x002ea80000300800 */
[----:B------:R-:W2:Y:S01]  /*13b9f0*/  LDL.LU R235, [R1+0x2a4] ;  /* 0x0002a40001eb7983 */ /* 0x000ea20000300800 */
[----:B---3--:R-:W-:-:S03]  /*13ba00*/  IMAD.WIDE R156, R187, 0x4, R28 ;  /* 0x00000004bb9c7825 */ /* 0x008fc600078e021c */
[----:B------:R-:W3:Y:S04]  /*13ba10*/  LDL.LU R247, [R1+0xf88] ;  /* 0x000f880001f77983 */ /* 0x000ee80000300800 */
[----:B------:R1:W-:Y:S04]  /*13ba20*/  @P4 STG.E desc[UR74][R156.64], R8 ;  /* 0x000000089c004986 */ /* 0x0003e8000c10194a */
        /* <DEDUP_REMOVED lines=11> */
[----:B------:R-:W-:Y:S01]  /*13bae0*/  IMAD.WIDE R156, R187, 0x4, R26 ;  /* 0x00000004bb9c7825 */ /* 0x000fe200078e021a */
[----:B------:R-:W-:-:S02]  /*13baf0*/  LOP3.LUT P6, RZ, R4, 0x800, RZ, 0xc0, !PT ;  /* 0x0000080004ff7812 */ /* 0x000fc400078cc0ff */
[----:B------:R-:W3:Y:S04]  /*13bb00*/  LDL.LU R186, [R1+0x2ac] ;  /* 0x0002ac0001ba7983 */ /* 0x000ee80000300800 */
[----:B------:R1:W-:Y:S04]  /*13bb10*/  @P5 STG.E desc[UR74][R156.64], R160 ;  /* 0x000000a09c005986 */ /* 0x0003e8000c10194a */
[----:B------:R-:W3:Y:S01]  /*13bb20*/  LDL.LU R187, [R1+0x28c] ;  /* 0x00028c0001bb7983 */ /* 0x000ee20000300800 */
[----:B------:R-:W-:-:S03]  /*13bb30*/  LOP3.LUT R31, R31, 0xffefffff, RZ, 0xc0, !PT ;  /* 0xffefffff1f1f7812 */ /* 0x000fc600078ec0ff */
[----:B-1----:R-:W3:Y:S01]  /*13bb40*/  LDL.LU R160, [R1+0xf98] ;  /* 0x000f980001a07983 */ /* 0x002ee20000300800 */
[----:B------:R-:W-:Y:S02]  /*13bb50*/  @P0 LOP3.LUT R31, R31, 0x100000, RZ, 0xfc, !PT ;  /* 0x001000001f1f0812 */ /* 0x000fe400078efcff */
[----:B------:R-:W-:Y:S02]  /*13bb60*/  LOP3.LUT P0, RZ, R4, 0x100000, RZ, 0xc0, !PT ;  /* 0x0010000004ff7812 */ /* 0x000fe4000780c0ff */
[----:B------:R-:W-:Y:S01]  /*13bb70*/  LOP3.LUT R31, R31, 0xffdfffff, RZ, 0xc0, !PT ;  /* 0xffdfffff1f1f7812 */ /* 0x000fe200078ec0ff */
[----:B----4-:R-:W-:-:S05]  /*13bb80*/  IMAD.WIDE R156, R163, 0x4, R28 ;  /* 0x00000004a39c7825 */ /* 0x010fca00078e021c */
[----:B------:R1:W-:Y:S05]  /*13bb90*/  @P6 STG.E desc[UR74][R156.64], R162 ;  /* 0x000000a29c006986 */ /* 0x0003ea000c10194a */
[----:B------:R-:W-:Y:S01]  /*13bba0*/  @P0 LOP3.LUT R31, R31, 0x200000, RZ, 0xfc, !PT ;  /* 0x002000001f1f0812 */ /* 0x000fe200078efcff */
[----:B-1----:R-:W-:Y:S01]  /*13bbb0*/  IMAD.WIDE R156, R163, 0x4, R26 ;  /* 0x00000004a39c7825 */ /* 0x002fe200078e021a */
[----:B------:R-:W4:Y:S04]  /*13bbc0*/  LDL.LU R162, [R1+0x3a0] ;  /* 0x0003a00001a27983 */ /* 0x000f280000300800 */
[----:B------:R-:W4:Y:S01]  /*13bbd0*/  LDL.LU R163, [R1+0xf9c] ;  /* 0x000f9c0001a37983 */ /* 0x000f220000300800 */
        /* <DEDUP_REMOVED lines=19> */
[----:B------:R2:W-:Y:S01]  /*13bd10*/  @P0 STG.E desc[UR74][R156.64], R249 ;  /* 0x000000f99c000986 */ /* 0x0005e2000c10194a */
[----:B------:R-:W-:Y:S01]  /*13bd20*/  LOP3.LUT P0, RZ, R31, 0x8000000, RZ, 0xc0, !PT ;  /* 0x080000001fff7812 */ /* 0x000fe2000780c0ff */
[----:B--2---:R-:W-:-:S12]  /*13bd30*/  IMAD.WIDE R156, R161, 0x4, R28 ;  /* 0x00000004a19c7825 */ /* 0x004fd800078e021c */
[----:B------:R1:W-:Y:S02]  /*13bd40*/  @P0 STG.E desc[UR74][R156.64], R248 ;  /* 0x000000f89c000986 */ /* 0x0003e4000c10194a */
[----:B-1----:R-:W-:Y:S02]  /*13bd50*/  IMAD.WIDE R156, R161, 0x4, R26 ;  /* 0x00000004a19c7825 */ /* 0x002fe400078e021a */
[----:B------:R-:W2:Y:S01]  /*13bd60*/  LDL.LU R161, [R1+0x380] ;  /* 0x0003800001a17983 */ /* 0x000ea20000300800 */
[----:B------:R-:W-:-:S13]  /*13bd70*/  LOP3.LUT P0, RZ, R31, 0x4000000, RZ, 0xc0, !PT ;  /* 0x040000001fff7812 */ /* 0x000fda000780c0ff */
[----:B------:R3:W-:Y:S01]  /*13bd80*/  @P0 STG.E desc[UR74][R156.64], R235 ;  /* 0x000000eb9c000986 */ /* 0x0007e2000c10194a */
[----:B------:R-:W-:Y:S01]  /*13bd90*/  LOP3.LUT P0, RZ, R31, 0x2000000, RZ, 0xc0, !PT ;  /* 0x020000001fff7812 */ /* 0x000fe2000780c0ff */
[----:B---3--:R-:W-:-:S12]  /*13bda0*/  IMAD.WIDE R156, R247, 0x4, R28 ;  /* 0x00000004f79c7825 */ /* 0x008fd800078e021c */
        /* <DEDUP_REMOVED lines=28> */
[----:B------:R4:W-:Y:S02]  /*13bf70*/  @P4 STG.E desc[UR74][R156.64], R5 ;  /* 0x000000059c004986 */ /* 0x0009e4000c10194a */
[C---:B----4-:R-:W-:Y:S02]  /*13bf80*/  IMAD.WIDE R156, R163.reuse, 0x4, R28 ;  /* 0x00000004a39c7825 */ /* 0x050fe400078e021c */
[----:B------:R-:W3:Y:S04]  /*13bf90*/  LDL.LU R5, [R1+0x4ef8] ;  /* 0x004ef80001057983 */ /* 0x000ee80000300800 */
[----:B------:R1:W-:Y:S02]  /*13bfa0*/  @P5 STG.E desc[UR74][R156.64], R162 ;  /* 0x000000a29c005986 */ /* 0x0003e4000c10194a */
[----:B-1----:R-:W-:-:S02]  /*13bfb0*/  IMAD.WIDE R156, R163, 0x4, R26 ;  /* 0x00000004a39c7825 */ /* 0x002fc400078e021a */
[----:B------:R-:W4:Y:S04]  /*13bfc0*/  LDL.LU R162, [R1+0x364] ;  /* 0x0003640001a27983 */ /* 0x000f280000300800 */
[----:B------:R-:W3:Y:S04]  /*13bfd0*/  LDL.LU R163, [R1+0xfa8] ;  /* 0x000fa80001a37983 */ /* 0x000ee80000300800 */
[----:B------:R-:W3:Y:S01]  /*13bfe0*/  LDL.LU R244, [R1+0xfa0] ;  /* 0x000fa00001f47983 */ /* 0x000ee20000300800 */
[----:B------:R-:W-:-:S03]  /*13bff0*/  LOP3.LUT P6, RZ, R8, 0x2, RZ, 0xc0, !PT ;  /* 0x0000000208ff7812 */ /* 0x000fc600078cc0ff */
[----:B------:R-:W4:Y:S04]  /*13c000*/  LDL.LU R186, [R1+0x330] ;  /* 0x0003300001ba7983 */ /* 0x000f280000300800 */
[----:B------:R-:W4:Y:S04]  /*13c010*/  LDL.LU R187, [R1+0x3a4] ;  /* 0x0003a40001bb7983 */ /* 0x000f280000300800 */
[----:B------:R-:W4:Y:S04]  /*13c020*/  LDL.LU R160, [R1+0xfa4] ;  /* 0x000fa40001a07983 */ /* 0x000f280000300800 */
[----:B--2---:R1:W-:Y:S04]  /*13c030*/  @P6 STG.E desc[UR74][R156.64], R161 ;  /* 0x000000a19c006986 */ /* 0x0043e8000c10194a */
[----:B-1----:R-:W2:Y:S01]  /*13c040*/  LDL.LU R161, [R1+0x384] ;  /* 0x0003840001a17983 */ /* 0x002ea20000300800 */
[----:B------:R-:W-:-:S02]  /*13c050*/  LOP3.LUT P3, RZ, R8, 0x4, RZ, 0xc0, !PT ;  /* 0x0000000408ff7812 */ /* 0x000fc4000786c0ff */
        /* <DEDUP_REMOVED lines=20> */
[C---:B------:R-:W-:Y:S02]  /*13c1a0*/  LOP3.LUT P4, RZ, R8.reuse, 0x20, RZ, 0xc0, !PT ;  /* 0x0000002008ff7812 */ /* 0x040fe4000788c0ff */
[----:B------:R-:W-:-:S07]  /*13c1b0*/  LOP3.LUT P5, RZ, R8, 0x40, RZ, 0xc0, !PT ;  /* 0x0000004008ff7812 */ /* 0x000fce00078ac0ff */
[----:B------:R-:W-:Y:S02]  /*13c1c0*/  @P0 LOP3.LUT R31, R31, 0x40000, RZ, 0xfc, !PT ;  /* 0x000400001f1f0812 */ /* 0x000fe400078efcff */
[----:B------:R-:W-:Y:S01]  /*13c1d0*/  LOP3.LUT P0, RZ, R8, 0x1000, RZ, 0xc0, !PT ;  /* 0x0000100008ff7812 */ /* 0x000fe2000780c0ff */
[----:B---3--:R-:W-:-:S05]  /*13c1e0*/  IMAD.WIDE R156, R244, 0x4, R28 ;  /* 0x00000004f49c7825 */ /* 0x008fca00078e021c */
        /* <DEDUP_REMOVED lines=12> */
[----:B------:R-:W-:-:S03]  /*13c2b0*/  IMAD.WIDE R156, R244, 0x4, R26 ;  /* 0x00000004f49c7825 */ /* 0x000fc600078e021a */
[----:B------:R-:W3:Y:S01]  /*13c2c0*/  LDL.LU R245, [R1+0x36c] ;  /* 0x00036c0001f57983 */ /* 0x000ee20000300800 */
[----:B------:R-:W-:-:S03]  /*13c2d0*/  LOP3.LUT P6, RZ, R8, 0x100, RZ, 0xc0, !PT ;  /* 0x0000010008ff7812 */ /* 0x000fc600078cc0ff */
[----:B------:R-:W3:Y:S01]  /*13c2e0*/  LDL.LU R232, [R1+0xfb8] ;  /* 0x000fb80001e87983 */ /* 0x000ee20000300800 */
[----:B------:R-:W-:-:S03]  /*13c2f0*/  LOP3.LUT R31, R31, 0xfff7ffff, RZ, 0xc0, !PT ;  /* 0xfff7ffff1f1f7812 */ /* 0x000fc600078ec0ff */
[----:B----4-:R1:W-:Y:S01]  /*13c300*/  @P4 STG.E desc[UR74][R156.64], R186 ;  /* 0x000000ba9c004986 */ /* 0x0103e2000c10194a */
[----:B------:R-:W-:Y:S02]  /*13c310*/  @P0 LOP3.LUT R31, R31, 0x80000, RZ, 0xfc, !PT ;  /* 0x000800001f1f0812 */ /* 0x000fe400078efcff */
[----:B------:R-:W-:Y:S01]  /*13c320*/  LOP3.LUT P0, RZ, R8, 0x400, RZ, 0xc0, !PT ;  /* 0x0000040008ff7812 */ /* 0x000fe2000780c0ff */
[----:B------:R-:W4:Y:S01]  /*13c330*/  LDL.LU R236, [R1+0x33c] ;  /* 0x00033c0001ec7983 */ /* 0x000f220000300800 */
[----:B-1----:R-:W-:-:S05]  /*13c340*/  IMAD.WIDE R156, R160, 0x4, R28 ;  /* 0x00000004a09c7825 */ /* 0x002fca00078e021c */
[----:B------:R1:W-:Y:S02]  /*13c350*/  @P5 STG.E desc[UR74][R156.64], R187 ;  /* 0x000000bb9c005986 */ /* 0x0003e4000c10194a */
[----:B-1----:R-:W-:Y:S02]  /*13c360*/  IMAD.WIDE R156, R160, 0x4, R26 ;  /* 0x00000004a09c7825 */ /* 0x002fe400078e021a */
[----:B------:R-:W4:Y:S04]  /*13c370*/  LDL.LU R187, [R1+0xfbc] ;  /* 0x000fbc0001bb7983 */ /* 0x000f280000300800 */
[----:B--2---:R1:W-:Y:S04]  /*13c380*/  @P6 STG.E desc[UR74][R156.64], R161 ;  /* 0x000000a19c006986 */ /* 0x0043e8000c10194a */
[----:B------:R-:W2:Y:S04]  /*13c390*/  LDL.LU R186, [R1+0x390] ;  /* 0x0003900001ba7983 */ /* 0x000ea80000300800 */
[----:B------:R-:W2:Y:S01]  /*13c3a0*/  LDL.LU R160, [R1+0x370] ;  /* 0x0003700001a07983 */ /* 0x000ea20000300800 */
[----:B-1----:R-:W-:-:S03]  /*13c3b0*/  IMAD.WIDE R156, R163, 0x4, R28 ;  /* 0x00000004a39c7825 */ /* 0x002fc600078e021c */
[----:B------:R-:W2:Y:S04]  /*13c3c0*/  LDL.LU R161, [R1+0x350] ;  /* 0x0003500001a17983 */ /* 0x000ea80000300800 */
[----:B------:R1:W-:Y:S02]  /*13c3d0*/  @P0 STG.E desc[UR74][R156.64], R162 ;  /* 0x000000a29c000986 */ /* 0x0003e4000c10194a */
[----:B-1----:R-:W-:Y:S02]  /*13c3e0*/  IMAD.WIDE R156, R163, 0x4, R26 ;  /* 0x00000004a39c7825 */ /* 0x002fe400078e021a */
[----:B------:R-:W2:Y:S04]  /*13c3f0*/  LDL.LU R163, [R1+0xfc0] ;  /* 0x000fc00001a37983 */ /* 0x000ea80000300800 */
[----:B------:R-:W2:Y:S04]  /*13c400*/  LDL.LU R162, [R1+0x2f0] ;  /* 0x0002f00001a27983 */ /* 0x000ea80000300800 */
[----:B------:R-:W2:Y:S01]  /*13c410*/  LDL.LU R244, [R1+0xfc4] ;  /* 0x000fc40001f47983 */ /* 0x000ea20000300800 */
[----:B------:R-:W-:-:S02]  /*13c420*/  LOP3.LUT P0, RZ, R31, 0x80000, RZ, 0xc0, !PT ;  /* 0x000800001fff7812 */ /* 0x000fc4000780c0ff */
[C---:B------:R-:W-:Y:S02]  /*13c430*/  LOP3.LUT P1, RZ, R8.reuse, 0x8000000, RZ, 0xc0, !PT ;  /* 0x0800000008ff7812 */ /* 0x040fe4000782c0ff */
[C---:B------:R-:W-:Y:S02]  /*13c440*/  LOP3.LUT P2, RZ, R8.reuse, 0x10000000, RZ, 0xc0, !PT ;  /* 0x1000000008ff7812 */ /* 0x040fe4000784c0ff */
[----:B------:R-:W-:-:S07]  /*13c450*/  LOP3.LUT P3, RZ, R8, 0x40000000, RZ, 0xc0, !PT ;  /* 0x4000000008ff7812 */ /* 0x000fce000786c0ff */
        /* <DEDUP_REMOVED lines=23> */
[----:B-1----:R-:W-:-:S05]  /*13c5d0*/  IMAD.WIDE R156, R232, 0x4, R26 ;  /* 0x00000004e89c7825 */ /* 0x002fca00078e021a */
[----:B----4-:R1:W-:Y:S01]  /*13c5e0*/  @P1 STG.E desc[UR74][R156.64], R236 ;  /* 0x000000ec9c001986 */ /* 0x0103e2000c10194a */
[----:B------:R-:W-:Y:S01]  /*13c5f0*/  LOP3.LUT P5, RZ, R5, 0x4, RZ, 0xc0, !PT ;  /* 0x0000000405ff7812 */ /* 0x000fe200078ac0ff */
[----:B-1----:R-:W-:-:S05]  /*13c600*/  IMAD.WIDE R156, R187, 0x4, R28 ;  /* 0x00000004bb9c7825 */ /* 0x002fca00078e021c */
[----:B--2---:R1:W-:Y:S01]  /*13c610*/  @P2 STG.E desc[UR74][R156.64], R186 ;  /* 0x000000ba9c002986 */ /* 0x0043e2000c10194a */
[----:B------:R-:W-:Y:S01]  /*13c620*/  LOP3.LUT P6, RZ, R5, 0x8, RZ, 0xc0, !PT ;  /* 0x0000000805ff7812 */ /* 0x000fe200078cc0ff */
[----:B-1----:R-:W-:-:S05]  /*13c630*/  IMAD.WIDE R156, R187, 0x4, R26 ;  /* 0x00000004bb9c7825 */ /* 0x002fca00078e021a */
[----:B------:R1:W-:Y:S02]  /*13c640*/  @P3 STG.E desc[UR74][R156.64], R160 ;  /* 0x000000a09c003986 */ /* 0x0003e4000c10194a */
[----:B-1----:R-:W-:-:S05]  /*13c650*/  IMAD.WIDE R156, R163, 0x4, R28 ;  /* 0x00000004a39c7825 */ /* 0x002fca00078e021c */
[----:B------:R1:W-:Y:S02]  /*13c660*/  @P4 STG.E desc[UR74][R156.64], R161 ;  /* 0x000000a19c004986 */ /* 0x0003e4000c10194a */
[----:B-1----:R-:W-:Y:S02]  /*13c670*/  IMAD.WIDE R156, R163, 0x4, R26 ;  /* 0x00000004a39c7825 */ /* 0x002fe400078e021a */
[----:B------:R-:W2:Y:S04]  /*13c680*/  LDL.LU R163, [R1+0xfcc] ;  /* 0x000fcc0001a37983 */ /* 0x000ea80000300800 */
[----:B------:R1:W-:Y:S02]  /*13c690*/  @P5 STG.E desc[UR74][R156.64], R162 ;  /* 0x000000a29c005986 */ /* 0x0003e4000c10194a */
[----:B-1----:R-:W-:-:S05]  /*13c6a0*/  IMAD.WIDE R156, R244, 0x4, R28 ;  /* 0x00000004f49c7825 */ /* 0x002fca00078e021c */
[----:B------:R1:W-:Y:S04]  /*13c6b0*/  @P6 STG.E desc[UR74][R156.64], R6 ;  /* 0x000000069c006986 */ /* 0x0003e8000c10194a */
[----:B-1----:R-:W3:Y:S04]  /*13c6c0*/  LDL.LU R6, [R1+0x4ef0] ;  /* 0x004ef00001067983 */ /* 0x002ee80000300800 */
[----:B------:R-:W4:Y:S04]  /*13c6d0*/  LDL.LU R186, [R1+0x374] ;  /* 0x0003740001ba7983 */ /* 0x000f280000300800 */
        /* <DEDUP_REMOVED lines=16> */
[----:B------:R-:W-:-:S02]  /*13c7e0*/  LOP3.LUT P3, RZ, R5, 0x40, RZ, 0xc0, !PT ;  /* 0x0000004005ff7812 */ /* 0x000fc4000786c0ff */
[----:B------:R-:W-:Y:S01]  /*13c7f0*/  LOP3.LUT P4, RZ, R5, 0x80, RZ, 0xc0, !PT ;  /* 0x0000008005ff7812 */ /* 0x000fe2000788c0ff */
[----:B------:R-:W3:Y:S01]  /*13c800*/  LDL.LU R232, [R1+0x3f0] ;  /* 0x0003f00001e87983 */ /* 0x000ee20000300800 */
[----:B------:R-:W-:-:S03]  /*13c810*/  IMAD.WIDE R156, R244, 0x4, R26 ;  /* 0x00000004f49c7825 */ /* 0x000fc600078e021a */
[----:B------:R-:W3:Y:S01]  /*13c820*/  LDL.LU R236, [R1+0x3d0] ;  /* 0x0003d00001ec7983 */ /* 0x000ee20000300800 */
[----:B------:R-:W-:-:S03]  /*13c830*/  LOP3.LUT P5, RZ, R5, 0x200, RZ, 0xc0, !PT ;  /* 0x0000020005ff7812 */ /* 0x000fc600078ac0ff */
[----:B------:R-:W3:Y:S01]  /*13c840*/  LDL.LU R244, [R1+0xfe0] ;  /* 0x000fe00001f47983 */ /* 0x000ee20000300800 */
[C---:B------:R-:W-:Y:S02]  /*13c850*/  LOP3.LUT P6, RZ, R5.reuse, 0x800, RZ, 0xc0, !PT ;  /* 0x0000080005ff7812 */ /* 0x040fe400078cc0ff */
        /* <DEDUP_REMOVED lines=17> */
[----:B----4-:R2:W-:Y:S02]  /*13c970*/  @P3 STG.E desc[UR74][R156.64], R186 ;  /* 0x000000ba9c003986 */ /* 0x0105e4000c10194a */
[C---:B--2---:R-:W-:Y:S02]  /*13c980*/  IMAD.WIDE R156, R160.reuse, 0x4, R28 ;  /* 0x00000004a09c7825 */ /* 0x044fe400078e021c */
[----:B------:R-:W2:Y:S04]  /*13c990*/  LDL.LU R186, [R1+0x3b0] ;  /* 0x0003b00001ba7983 */ /* 0x000ea80000300800 */
[----:B------:R1:W-:Y:S02]  /*13c9a0*/  @P4 STG.E desc[UR74][R156.64], R187 ;  /* 0x000000bb9c004986 */ /* 0x0003e4000c10194a */
[----:B-1----:R-:W-:-:S02]  /*13c9b0*/  IMAD.WIDE R156, R160, 0x4, R26 ;  /* 0x00000004a09c7825 */ /* 0x002fc400078e021a */
[----:B------:R-:W4:Y:S04]  /*13c9c0*/  LDL.LU R187, [R1+0x414] ;  /* 0x0004140001bb7983 */ /* 0x000f280000300800 */
[----:B------:R-:W4:Y:S04]  /*13c9d0*/  LDL.LU R160, [R1+0xfe4] ;  /* 0x000fe40001a07983 */ /* 0x000f280000300800 */
[----:B------:R1:W-:Y:S02]  /*13c9e0*/  @P5 STG.E desc[UR74][R156.64], R161 ;  /* 0x000000a19c005986 */ /* 0x0003e4000c10194a */
[----:B-1----:R-:W-:-:S02]  /*13c9f0*/  IMAD.WIDE R156, R163, 0x4, R28 ;  /* 0x00000004a39c7825 */ /* 0x002fc400078e021c */
[----:B------:R-:W4:Y:S04]  /*13ca00*/  LDL.LU R161, [R1+0x3f4] ;  /* 0x0003f40001a17983 */ /* 0x000f280000300800 */
[----:B---3--:R1:W-:Y:S02]  /*13ca10*/  @P6 STG.E desc[UR74][R156.64], R162 ;  /* 0x000000a29c006986 */ /* 0x0083e4000c10194a */
[----:B-1----:R-:W-:Y:S02]  /*13ca20*/  IMAD.WIDE R156, R163, 0x4, R26 ;  /* 0x00000004a39c7825 */ /* 0x002fe400078e021a */
[----:B------:R-:W3:Y:S04]  /*13ca30*/  LDL.LU R162, [R1+0x3d4] ;  /* 0x0003d40001a27983 */ /* 0x000ee80000300800 */
[----:B------:R-:W3:Y:S01]  /*13ca40*/  LDL.LU R163, [R1+0xfe8] ;  /* 0x000fe80001a37983 */ /* 0x000ee20000300800 */
[----:B------:R-:W-:-:S02]  /*13ca50*/  @P0 LOP3.LUT R31, R31, 0x200, RZ, 0xfc, !PT ;  /* 0x000002001f1f0812 */ /* 0x000fc400078efcff */
        /* <DEDUP_REMOVED lines=38> */
[----:B-1----:R-:W-:Y:S01]  /*13ccc0*/  IMAD.WIDE R156, R244, 0x4, R26 ;  /* 0x00000004f49c7825 */ /* 0x002fe200078e021a */
[C---:B------:R-:W-:Y:S02]  /*13ccd0*/  LOP3.LUT P5, RZ, R6.reuse, 0x10, RZ, 0xc0, !PT ;  /* 0x0000001006ff7812 */ /* 0x040fe400078ac0ff */
[----:B------:R-:W-:Y:S02]  /*13cce0*/  LOP3.LUT P6, RZ, R6, 0x80, RZ, 0xc0, !PT ;  /* 0x0000008006ff7812 */ /* 0x000fe400078cc0ff */
[----:B--2---:R4:W-:Y:S02]  /*13ccf0*/  @P2 STG.E desc[UR74][R156.64], R186 ;  /* 0x000000ba9c002986 */ /* 0x0049e4000c10194a */
[----:B----4-:R-:W-:-:S05]  /*13cd00*/  IMAD.WIDE R156, R160, 0x4, R28 ;  /* 0x00000004a09c7825 */ /* 0x010fca00078e021c */
[----:B------:R1:W-:Y:S02]  /*13cd10*/  @P3 STG.E desc[UR74][R156.64], R187 ;  /* 0x000000bb9c003986 */ /* 0x0003e4000c10194a */
[----:B-1----:R-:W-:Y:S02]  /*13cd20*/  IMAD.WIDE R156, R160, 0x4, R26 ;  /* 0x00000004a09c7825 */ /* 0x002fe400078e021a */
[----:B------:R-:W2:Y:S04]  /*13cd30*/  LDL.LU R160, [R1+0x41c] ;  /* 0x00041c0001a07983 */ /* 0x000ea80000300800 */
[----:B------:R3:W-:Y:S02]  /*13cd40*/  @P4 STG.E desc[UR74][R156.64], R161 ;  /* 0x000000a19c004986 */ /* 0x0007e4000c10194a */
[----:B---3--:R-:W-:-:S05]  /*13cd50*/  IMAD.WIDE R156, R163, 0x4, R28 ;  /* 0x00000004a39c7825 */ /* 0x008fca00078e021c */
[----:B------:R1:W-:Y:S02]  /*13cd60*/  @P5 STG.E desc[UR74][R156.64], R162 ;  /* 0x000000a29c005986 */ /* 0x0003e4000c10194a */
[----:B-1----:R-:W-:Y:S02]  /*13cd70*/  IMAD.WIDE R156, R163, 0x4, R26 ;  /* 0x00000004a39c7825 */ /* 0x002fe400078e021a */
[----:B------:R-:W3:Y:S04]  /*13cd80*/  LDL.LU R162, [R1+0xff4] ;  /* 0x000ff40001a27983 */ /* 0x000ee80000300800 */
[----:B------:R-:W4:Y:S04]  /*13cd90*/  LDL.LU R161, [R1+0x3fc] ;  /* 0x0003fc0001a17983 */ /* 0x000f280000300800 */
[----:B------:R-:W2:Y:S04]  /*13cda0*/  LDL.LU R239, [R1+0xff8] ;  /* 0x000ff80001ef7983 */ /* 0x000ea80000300800 */
[----:B------:R1:W-:Y:S04]  /*13cdb0*/  @P6 STG.E desc[UR74][R156.64], R7 ;  /* 0x000000079c006986 */ /* 0x0003e8000c10194a */
[----:B-1----:R-:W2:Y:S04]  /*13cdc0*/  LDL.LU R7, [R1+0x4eec] ;  /* 0x004eec0001077983 */ /* 0x002ea80000300800 */
[----:B------:R-:W2:Y:S04]  /*13cdd0*/  LDL.LU R232, [R1+0x418] ;  /* 0x0004180001e87983 */ /* 0x000ea80000300800 */
[----:B------:R-:W2:Y:S04]  /*13cde0*/  LDL.LU R163, [R1+0xfec] ;  /* 0x000fec0001a37983 */ /* 0x000ea80000300800 */
[----:B------:R-:W3:Y:S04]  /*13cdf0*/  LDL.LU R236, [R1+0x3f8] ;  /* 0x0003f80001ec7983 */ /* 0x000ee80000300800 */
[----:B------:R-:W3:Y:S04]  /*13ce00*/  LDL.LU R244, [R1+0x3d8] ;  /* 0x0003d80001f47983 */ /* 0x000ee80000300800 */
[----:B------:R-:W3:Y:S04]  /*13ce10*/  LDL.LU R186, [R1+0xff0] ;  /* 0x000ff00001ba7983 */ /* 0x000ee80000300800 */
[----:B------:R-:W3:Y:S01]  /*13ce20*/  LDL.LU R187, [R1+0x3b8] ;  /* 0x0003b80001bb7983 */ /* 0x000ee20000300800 */
        /* <DEDUP_REMOVED lines=15> */
[----:B--2---:R-:W-:-:S05]  /*13cf20*/  IMAD.WIDE R156, R163, 0x4, R28 ;  /* 0x00000004a39c7825 */ /* 0x004fca00078e021c */
[----:B------:R1:W-:Y:S02]  /*13cf30*/  @P3 STG.E desc[UR74][R156.64], R232 ;  /* 0x000000e89c003986 */ /* 0x0003e4000c10194a */
[----:B-1----:R-:W-:Y:S02]  /*13cf40*/  IMAD.WIDE R156, R163, 0x4, R26 ;  /* 0x00000004a39c7825 */ /* 0x002fe400078e021a */
[----:B------:R-:W2:Y:S04]  /*13cf50*/  LDL.LU R163, [R1+0x3dc] ;  /* 0x0003dc0001a37983 */ /* 0x000ea80000300800 */
[----:B------:R-:W2:Y:S04]  /*13cf60*/  LDL.LU R247, [R1+0x3bc] ;  /* 0x0003bc0001f77983 */ /* 0x000ea80000300800 */
[----:B------:R-:W2:Y:S04]  /*13cf70*/  LDL.LU R234, [R1+0x400] ;  /* 0x0004000001ea7983 */ /* 0x000ea80000300800 */
[----:B------:R-:W2:Y:S04]  /*13cf80*/  LDL.LU R238, [R1+0xffc] ;  /* 0x000ffc0001ee7983 */ /* 0x000ea80000300800 */
[----:B------:R-:W2:Y:S04]  /*13cf90*/  LDL.LU R246, [R1+0x3e0] ;  /* 0x0003e00001f67983 */ /* 0x000ea80000300800 */
[----:B------:R-:W2:Y:S04]  /*13cfa0*/  LDL.LU R233, [R1+0x3c0] ;  /* 0x0003c00001e97983 */ /* 0x000ea80000300800 */
[----:B------:R-:W2:Y:S01]  /*13cfb0*/  LDL.LU R237, [R1+0x1000] ;  /* 0x0010000001ed7983 */ /* 0x000ea20000300800 */
[----:B------:R-:W-:-:S02]  /*13cfc0*/  @P0 LOP3.LUT R31, R31, 0x1, RZ, 0xfc, !PT ;  /* 0x000000011f1f0812 */ /* 0x000fc400078efcff */
[C---:B------:R-:W-:Y:S01]  /*13cfd0*/  LOP3.LUT P0, RZ, R6.reuse, 0x200000, RZ, 0xc0, !PT ;  /* 0x0020000006ff7812 */ /* 0x040fe2000780c0ff */
[----:B------:R-:W2:Y:S01]  /*13cfe0*/  LDL.LU R245, [R1+0x404] ;  /* 0x0004040001f57983 */ /* 0x000ea20000300800 */
[----:B------:R-:W-:Y:S02]  /*13cff0*/  LOP3.LUT R31, R31, 0xfffffffd, RZ, 0xc0, !PT ;  /* 0xfffffffd1f1f7812 */ /* 0x000fe400078ec0ff */
[----:B------:R-:W-:Y:S01]  /*13d000*/  LOP3.LUT P4, RZ, R6, 0x400, RZ, 0xc0, !PT ;  /* 0x0000040006ff7812 */ /* 0x000fe2000788c0ff */
[----:B------:R-:W2:Y:S08]  /*13d010*/  LDL.LU R232, [R1+0x1004] ;  /* 0x0010040001e87983 */ /* 0x000eb00000300800 */
[----:B------:R-:W-:-:S02]  /*13d020*/  @P0 LOP3.LUT R31, R31, 0x2, RZ, 0xfc, !PT ;  /* 0x000000021f1f0812 */ /* 0x000fc400078efcff */
[C---:B------:R-:W-:Y:S02]  /*13d030*/  LOP3.LUT P0, RZ, R6.reuse, 0x80000, RZ, 0xc0, !PT ;  /* 0x0008000006ff7812 */ /* 0x040fe4000780c0ff */
[----:B------:R-:W-:Y:S02]  /*13d040*/  LOP3.LUT R31, R31, 0xfffffffb, RZ, 0xc0, !PT ;  /* 0xfffffffb1f1f7812 */ /* 0x000fe400078ec0ff */
[----:B------:R-:W-:-:S09]  /*13d050*/  LOP3.LUT P5, RZ, R6, 0x1000, RZ, 0xc0, !PT ;  /* 0x0000100006ff7812 */ /* 0x000fd200078ac0ff */
[----:B------:R-:W-:Y:S02]  /*13d060*/  @P0 LOP3.LUT R31, R31, 0x4, RZ, 0xfc, !PT ;  /* 0x000000041f1f0812 */ /* 0x000fe400078efcff */
[C---:B------:R-:W-:Y:S01]  /*13d070*/  LOP3.LUT P0, RZ, R6.reuse, 0x40000, RZ, 0xc0, !PT ;  /* 0x0004000006ff7812 */ /* 0x040fe2000780c0ff */
[----:B---3--:R1:W-:Y:S01]  /*13d080*/  @P4 STG.E desc[UR74][R156.64], R236 ;  /* 0x000000ec9c004986 */ /* 0x0083e2000c10194a */
[----:B------:R-:W-:Y:S02]  /*13d090*/  LOP3.LUT P6, RZ, R6, 0x4000, RZ, 0xc0, !PT ;  /* 0x0000400006ff7812 */ /* 0x000fe400078cc0ff */
[----:B------:R-:W-:Y:S01]  /*13d0a0*/  LOP3.LUT R31, R31, 0xfffffff7, RZ, 0xc0, !PT ;  /* 0xfffffff71f1f7812 */ /* 0x000fe200078ec0ff */
[----:B-1----:R-:W-:-:S08]  /*13d0b0*/  IMAD.WIDE R156, R186, 0x4, R28 ;  /* 0x00000004ba9c7825 */ /* 0x002fd000078e021c */
[----:B------:R-:W-:Y:S01]  /*13d0c0*/  @P0 LOP3.LUT R31, R31, 0x8, RZ, 0xfc, !PT ;  /* 0x000000081f1f0812 */ /* 0x000fe200078efcff */
[----:B------:R-:W3:Y:S01]  /*13d0d0*/  LDL.LU R236, [R1+0x3e4] ;  /* 0x0003e40001ec7983 */ /* 0x000ee20000300800 */
[----:B------:R-:W-:-:S03]  /*13d0e0*/  LOP3.LUT P0, RZ, R6, 0x8000, RZ, 0xc0, !PT ;  /* 0x0000800006ff7812 */ /* 0x000fc6000780c0ff */
[----:B------:R1:W-:Y:S02]  /*13d0f0*/  @P5 STG.E desc[UR74][R156.64], R244 ;  /* 0x000000f49c005986 */ /* 0x0003e4000c10194a */
[----:B-1----:R-:W-:Y:S02]  /*13d100*/  IMAD.WIDE R156, R186, 0x4, R26 ;  /* 0x00000004ba9c7825 */ /* 0x002fe400078e021a */
[----:B------:R-:W3:Y:S04]  /*13d110*/  LDL.LU R186, [R1+0x1008] ;  /* 0x0010080001ba7983 */ /* 0x000ee80000300800 */
[----:B------:R1:W-:Y:S04]  /*13d120*/  @P6 STG.E desc[UR74][R156.64], R187 ;  /* 0x000000bb9c006986 */ /* 0x0003e8000c10194a */
[----:B------:R-:W3:Y:S01]  /*13d130*/  LDL.LU R244, [R1+0x3c4] ;  /* 0x0003c40001f47983 */ /* 0x000ee20000300800 */
[----:B-1----:R-:W-:-:S03]  /*13d140*/  IMAD.WIDE R156, R162, 0x4, R28 ;  /* 0x00000004a29c7825 */ /* 0x002fc600078e021c */
[----:B------:R-:W3:Y:S04]  /*13d150*/  LDL.LU R187, [R1+0x2e4] ;  /* 0x0002e40001bb7983 */ /* 0x000ee80000300800 */
[----:B------:R1:W-:Y:S01]  /*13d160*/  @P0 STG.E desc[UR74][R156.64], R160 ;  /* 0x000000a09c000986 */ /* 0x0003e2000c10194a */
[C---:B------:R-:W-:Y:S01]  /*13d170*/  LOP3.LUT P0, RZ, R31.reuse, 0x8, RZ, 0xc0, !PT ;  /* 0x000000081fff7812 */ /* 0x040fe2000780c0ff */
[----:B-1----:R-:W-:Y:S02]  /*13d180*/  IMAD.WIDE R156, R162, 0x4, R26 ;  /* 0x00000004a29c7825 */ /* 0x002fe400078e021a */
[----:B------:R-:W3:Y:S10]  /*13d190*/  LDL.LU R162, [R1+0x100c] ;  /* 0x00100c0001a27983 */ /* 0x000ef40000300800 */
[----:B----4-:R1:W-:Y:S01]  /*13d1a0*/  @P0 STG.E desc[UR74][R156.64], R161 ;  /* 0x000000a19c000986 */ /* 0x0103e2000c10194a */
[----:B------:R-:W-:Y:S01]  /*13d1b0*/  LOP3.LUT P0, RZ, R31, 0x4, RZ, 0xc0, !PT ;  /* 0x000000041fff7812 */ /* 0x000fe2000780c0ff */
[----:B-1----:R-:W-:-:S02]  /*13d1c0*/  IMAD.WIDE R156, R239, 0x4, R28 ;  /* 0x00000004ef9c7825 */ /* 0x002fc400078e021c */
[----:B------:R-:W4:Y:S04]  /*13d1d0*/  LDL.LU R161, [R1+0x408] ;  /* 0x0004080001a17983 */ /* 0x000f280000300800 */
[----:B------:R-:W4:Y:S06]  /*13d1e0*/  LDL.LU R160, [R1+0x3e8] ;  /* 0x0003e80001a07983 */ /* 0x000f2c0000300800 */
[----:B--2---:R1:W-:Y:S01]  /*13d1f0*/  @P0 STG.E desc[UR74][R156.64], R163 ;  /* 0x000000a39c000986 */ /* 0x0043e2000c10194a */
[----:B------:R-:W-:Y:S01]  /*13d200*/  LOP3.LUT P0, RZ, R31, 0x2, RZ, 0xc0, !PT ;  /* 0x000000021fff7812 */ /* 0x000fe2000780c0ff */
[----:B-1----:R-:W-:-:S02]  /*13d210*/  IMAD.WIDE R156, R239, 0x4, R26 ;  /* 0x00000004ef9c7825 */ /* 0x002fc400078e021a */
[----:B------:R-:W2:Y:S10]  /*13d220*/  LDL.LU R163, [R1+0x1010] ;  /* 0x0010100001a37983 */ /* 0x000eb40000300800 */
[----:B------:R-:W-:Y:S01]  /*13d230*/  @P0 STG.E desc[UR74][R156.64], R247 ;  /* 0x000000f79c000986 */ /* 0x000fe2000c10194a */
[----:B------:R-:W-:Y:S01]  /*13d240*/  LOP3.LUT P0, RZ, R31, 0x1, RZ, 0xc0, !PT ;  /* 0x000000011fff7812 */ /* 0x000fe2000780c0ff */
[----:B------:R-:W-:-:S12]  /*13d250*/  IMAD.WIDE R30, R238, 0x4, R28 ;  /* 0x00000004ee1e7825 */ /* 0x000fd800078e021c */
        /* <DEDUP_REMOVED lines=11> */
[----:B------:R-:W-:Y:S02]  /*13d310*/  LOP3.LUT P0, RZ, R25, 0x10000000, RZ, 0xc0, !PT ;  /* 0x1000000019ff7812 */ /* 0x000fe4000780c0ff */
[C---:B------:R-:W-:Y:S01]  /*13d320*/  LOP3.LUT P1, RZ, R7.reuse, 0x1, RZ, 0xc0, !PT ;  /* 0x0000000107ff7812 */ /* 0x040fe2000782c0ff */
[----:B------:R-:W-:Y:S01]  /*13d330*/  IMAD.WIDE R30, R232, 0x4, R28 ;  /* 0x00000004e81e7825 */ /* 0x000fe200078e021c */
[C---:B------:R-:W-:Y:S02]  /*13d340*/  LOP3.LUT P2, RZ, R7.reuse, 0x4, RZ, 0xc0, !PT ;  /* 0x0000000407ff7812 */ /* 0x040fe4000784c0ff */
[----:B------:R-:W-:-:S07]  /*13d350*/  LOP3.LUT P3, RZ, R7, 0x10, RZ, 0xc0, !PT ;  /* 0x0000001007ff7812 */ /* 0x000fce000786c0ff */
[----:B------:R1:W-:Y:S01]  /*13d360*/  @P0 STG.E desc[UR74][R30.64], R245 ;  /* 0x000000f51e000986 */ /* 0x0003e2000c10194a */
[----:B------:R-:W-:Y:S01]  /*13d370*/  LOP3.LUT P4, RZ, R7, 0x20, RZ, 0xc0, !PT ;  /* 0x0000002007ff7812 */ /* 0x000fe2000788c0ff */
[----:B-1----:R-:W-:-:S05]  /*13d380*/  IMAD.WIDE R30, R232, 0x4, R26 ;  /* 0x00000004e81e7825 */ /* 0x002fca00078e021a */
[----:B---3--:R1:W-:Y:S01]  /*13d390*/  @P1 STG.E desc[UR74][R30.64], R236 ;  /* 0x000000ec1e001986 */ /* 0x0083e2000c10194a */
[----:B------:R-:W-:Y:S01]  /*13d3a0*/  LOP3.LUT P5, RZ, R7, 0x100, RZ, 0xc0, !PT ;  /* 0x0000010007ff7812 */ /* 0x000fe200078ac0ff */
[----:B-1----:R-:W-:-:S05]  /*13d3b0*/  IMAD.WIDE R30, R186, 0x4, R28 ;  /* 0x00000004ba1e7825 */ /* 0x002fca00078e021c */
[----:B------:R1:W-:Y:S01]  /*13d3c0*/  @P2 STG.E desc[UR74][R30.64], R244 ;  /* 0x000000f41e002986 */ /* 0x0003e2000c10194a */
[----:B------:R-:W-:Y:S01]  /*13d3d0*/  LOP3.LUT P6, RZ, R7, 0x200, RZ, 0xc0, !PT ;  /* 0x0000020007ff7812 */ /* 0x000fe200078cc0ff */
[----:B-1----:R-:W-:-:S05]  /*13d3e0*/  IMAD.WIDE R30, R186, 0x4, R26 ;  /* 0x00000004ba1e7825 */ /* 0x002fca00078e021a */
[----:B------:R1:W-:Y:S02]  /*13d3f0*/  @P3 STG.E desc[UR74][R30.64], R187 ;  /* 0x000000bb1e003986 */ /* 0x0003e4000c10194a */
[----:B-1----:R-:W-:-:S05]  /*13d400*/  IMAD.WIDE R30, R162, 0x4, R28 ;  /* 0x00000004a21e7825 */ /* 0x002fca00078e021c */
[----:B----4-:R1:W-:Y:S02]  /*13d410*/  @P4 STG.E desc[UR74][R30.64], R161 ;  /* 0x000000a11e004986 */ /* 0x0103e4000c10194a */
[----:B-1----:R-:W-:Y:S02]  /*13d420*/  IMAD.WIDE R30, R162, 0x4, R26 ;  /* 0x00000004a21e7825 */ /* 0x002fe400078e021a */
[----:B------:R-:W3:Y:S04]  /*13d430*/  LDL.LU R161, [R1+0x101c] ;  /* 0x00101c0001a17983 */ /* 0x000ee80000300800 */
[----:B------:R2:W-:Y:S04]  /*13d440*/  @P5 STG.E desc[UR74][R30.64], R160 ;  /* 0x000000a01e005986 */ /* 0x0005e8000c10194a */
[----:B------:R-:W4:Y:S01]  /*13d450*/  LDL.LU R162, [R1+0x2ec] ;  /* 0x0002ec0001a27983 */ /* 0x000f220000300800 */
[----:B--2---:R-:W-:-:S05]  /*13d460*/  IMAD.WIDE R30, R163, 0x4, R28 ;  /* 0x00000004a31e7825 */ /* 0x004fca00078e021c */
[----:B------:R1:W-:Y:S04]  /*13d470*/  @P6 STG.E desc[UR74][R30.64], R24 ;  /* 0x000000181e006986 */ /* 0x0003e8000c10194a */
[----:B-1----:R-:W2:Y:S04]  /*13d480*/  LDL.LU R24, [R1+0x4ee4] ;  /* 0x004ee40001187983 */ /* 0x002ea80000300800 */
[----:B------:R-:W2:Y:S04]  /*13d490*/  LDL.LU R236, [R1+0x2e8] ;  /* 0x0002e80001ec7983 */ /* 0x000ea80000300800 */
[----:B------:R-:W3:Y:S04]  /*13d4a0*/  LDL.LU R244, [R1+0x40c] ;  /* 0x00040c0001f47983 */ /* 0x000ee80000300800 */
[----:B------:R-:W3:Y:S04]  /*13d4b0*/  LDL.LU R186, [R1+0x1014] ;  /* 0x0010140001ba7983 */ /* 0x000ee80000300800 */
[----:B------:R-:W3:Y:S04]  /*13d4c0*/  LDL.LU R187, [R1+0x3ec] ;  /* 0x0003ec0001bb7983 */ /* 0x000ee80000300800 */
[----:B------:R-:W4:Y:S01]  /*13d4d0*/  LDL.LU R160, [R1+0x3cc] ;  /* 0x0003cc0001a07983 */ /* 0x000f220000300800 */
[----:B------:R-:W-:-:S03]  /*13d4e0*/  IMAD.WIDE R30, R163, 0x4, R26 ;  /* 0x00000004a31e7825 */ /* 0x000fc600078e021a */
        /* <DEDUP_REMOVED lines=12> */
[C---:B------:R-:W-:Y:S02]  /*13d5b0*/  LOP3.LUT P4, RZ, R7.reuse, 0x2000, RZ, 0xc0, !PT ;  /* 0x0000200007ff7812 */ /* 0x040fe4000788c0ff */
[C---:B------:R-:W-:Y:S01]  /*13d5c0*/  LOP3.LUT P5, RZ, R7.reuse, 0x8000, RZ, 0xc0, !PT ;  /* 0x0000800007ff7812 */ /* 0x040fe200078ac0ff */
[----:B------:R-:W4:Y:S04]  /*13d5d0*/  LDL.LU R245, [R1+0x424] ;  /* 0x0004240001f57983 */ /* 0x000f280000300800 */
[----:B------:R-:W4:Y:S01]  /*13d5e0*/  LDL.LU R232, [R1+0x488] ;  /* 0x0004880001e87983 */ /* 0x000f220000300800 */
        /* <DEDUP_REMOVED lines=19> */
[----:B------:R-:W-:Y:S02]  /*13d720*/  LOP3.LUT R25, R25, 0xfbffffff, RZ, 0xc0, !PT ;  /* 0xfbffffff19197812 */ /* 0x000fe400078ec0ff */
[----:B------:R-:W-:-:S09]  /*13d730*/  LOP3.LUT P6, RZ, R7, 0x10000, RZ, 0xc0, !PT ;  /* 0x0001000007ff7812 */ /* 0x000fd200078cc0ff */
[----:B------:R-:W-:Y:S02]  /*13d740*/  @P0 LOP3.LUT R25, R25, 0x4000000, RZ, 0xfc, !PT ;  /* 0x0400000019190812 */ /* 0x000fe400078efcff */
[----:B------:R-:W-:Y:S02]  /*13d750*/  LOP3.LUT P0, RZ, R7, 0x100000, RZ, 0xc0, !PT ;  /* 0x0010000007ff7812 */ /* 0x000fe4000780c0ff */
[----:B------:R-:W-:Y:S01]  /*13d760*/  LOP3.LUT R25, R25, 0xf7ffffff, RZ, 0xc0, !PT ;  /* 0xf7ffffff19197812 */ /* 0x000fe200078ec0ff */
[----:B--2---:R3:W-:Y:S02]  /*13d770*/  @P3 STG.E desc[UR74][R30.64], R236 ;  /* 0x000000ec1e003986 */ /* 0x0047e4000c10194a */
[C---:B---3--:R-:W-:Y:S02]  /*13d780*/  IMAD.WIDE R30, R186.reuse, 0x4, R28 ;  /* 0x00000004ba1e7825 */ /* 0x048fe400078e021c */
[----:B------:R-:W2:Y:S04]  /*13d790*/  LDL.LU R236, [R1+0x1030] ;  /* 0x0010300001ec7983 */ /* 0x000ea80000300800 */
[----:B------:R1:W-:Y:S02]  /*13d7a0*/  @P4 STG.E desc[UR74][R30.64], R244 ;  /* 0x000000f41e004986 */ /* 0x0003e4000c10194a */
[----:B-1----:R-:W-:-:S02]  /*13d7b0*/  IMAD.WIDE R30, R186, 0x4, R26 ;  /* 0x00000004ba1e7825 */ /* 0x002fc400078e021a */
[----:B------:R-:W3:Y:S04]  /*13d7c0*/  LDL.LU R244, [R1+0x468] ;  /* 0x0004680001f47983 */ /* 0x000ee80000300800 */
[----:B------:R1:W-:Y:S04]  /*13d7d0*/  @P5 STG.E desc[UR74][R30.64], R187 ;  /* 0x000000bb1e005986 */ /* 0x0003e8000c10194a */
[----:B------:R-:W3:Y:S04]  /*13d7e0*/  LDL.LU R186, [R1+0x448] ;  /* 0x0004480001ba7983 */ /* 0x000ee80000300800 */
[----:B-1----:R-:W3:Y:S01]  /*13d7f0*/  LDL.LU R187, [R1+0x1034] ;  /* 0x0010340001bb7983 */ /* 0x002ee20000300800 */
[----:B------:R-:W-:-:S02]  /*13d800*/  @P0 LOP3.LUT R25, R25, 0x8000000, RZ, 0xfc, !PT ;  /* 0x0800000019190812 */ /* 0x000fc400078efcff */
[----:B------:R-:W-:Y:S01]  /*13d810*/  LOP3.LUT P0, RZ, R7, 0x80000, RZ, 0xc0, !PT ;  /* 0x0008000007ff7812 */ /* 0x000fe2000780c0ff */
[----:B------:R-:W-:-:S05]  /*13d820*/  IMAD.WIDE R30, R161, 0x4, R28 ;  /* 0x00000004a11e7825 */ /* 0x000fca00078e021c */
[----:B----4-:R1:W-:Y:S02]  /*13d830*/  @P6 STG.E desc[UR74][R30.64], R160 ;  /* 0x000000a01e006986 */ /* 0x0103e4000c10194a */
[----:B-1----:R-:W-:Y:S02]  /*13d840*/  IMAD.WIDE R30, R161, 0x4, R26 ;  /* 0x00000004a11e7825 */ /* 0x002fe400078e021a */
[----:B------:R-:W4:Y:S04]  /*13d850*/  LDL.LU R160, [R1+0x428] ;  /* 0x0004280001a07983 */ /* 0x000f280000300800 */
[----:B------:R1:W-:Y:S01]  /*13d860*/  @P0 STG.E desc[UR74][R30.64], R162 ;  /* 0x000000a21e000986 */ /* 0x0003e2000c10194a */
[----:B------:R-:W-:-:S03]  /*13d870*/  LOP3.LUT P0, RZ, R25, 0x8000000, RZ, 0xc0, !PT ;  /* 0x0800000019ff7812 */ /* 0x000fc6000780c0ff */
[----:B------:R-:W4:Y:S04]  /*13d880*/  LDL.LU R161, [R1+0x48c] ;  /* 0x00048c0001a17983 */ /* 0x000f280000300800 */
[----:B-1----:R-:W4:Y:S01]  /*13d890*/  LDL.LU R162, [R1+0x1038] ;  /* 0x0010380001a27983 */ /* 0x002f220000300800 */
[----:B------:R-:W-:-:S05]  /*13d8a0*/  IMAD.WIDE R30, R163, 0x4, R28 ;  /* 0x00000004a31e7825 */ /* 0x000fca00078e021c */
        /* <DEDUP_REMOVED lines=26> */
[----:B--2---:R-:W-:-:S05]  /*13da50*/  IMAD.WIDE R30, R236, 0x4, R28 ;  /* 0x00000004ec1e7825 */ /* 0x004fca00078e021c */
[----:B------:R1:W-:Y:S02]  /*13da60*/  @P1 STG.E desc[UR74][R30.64], R232 ;  /* 0x000000e81e001986 */ /* 0x0003e4000c10194a */
[----:B-1----:R-:W-:-:S05]  /*13da70*/  IMAD.WIDE R30, R236, 0x4, R26 ;  /* 0x00000004ec1e7825 */ /* 0x002fca00078e021a */
[----:B---3--:R1:W-:Y:S02]  /*13da80*/  @P2 STG.E desc[UR74][R30.64], R244 ;  /* 0x000000f41e002986 */ /* 0x0083e4000c10194a */
[----:B-1----:R-:W-:-:S05]  /*13da90*/  IMAD.WIDE R30, R187, 0x4, R28 ;  /* 0x00000004bb1e7825 */ /* 0x002fca00078e021c */
[----:B------:R1:W-:Y:S02]  /*13daa0*/  @P3 STG.E desc[UR74][R30.64], R186 ;  /* 0x000000ba1e003986 */ /* 0x0003e4000c10194a */
[----:B-1----:R-:W-:Y:S02]  /*13dab0*/  IMAD.WIDE R30, R187, 0x4, R26 ;  /* 0x00000004bb1e7825 */ /* 0x002fe400078e021a */
[----:B------:R-:W2:Y:S04]  /*13dac0*/  LDL.LU R186, [R1+0x44c] ;  /* 0x00044c0001ba7983 */ /* 0x000ea80000300800 */
[----:B------:R-:W3:Y:S01]  /*13dad0*/  LDL.LU R187, [R1+0x103c] ;  /* 0x00103c0001bb7983 */ /* 0x000ee20000300800 */
[C---:B------:R-:W-:Y:S02]  /*13dae0*/  LOP3.LUT P4, RZ, R24.reuse, 0x1, RZ, 0xc0, !PT ;  /* 0x0000000118ff7812 */ /* 0x040fe4000788c0ff */
[----:B------:R-:W-:-:S02]  /*13daf0*/  LOP3.LUT P5, RZ, R24, 0x2, RZ, 0xc0, !PT ;  /* 0x0000000218ff7812 */ /* 0x000fc400078ac0ff */
[----:B------:R-:W-:-:S09]  /*13db00*/  LOP3.LUT P6, RZ, R24, 0x4, RZ, 0xc0, !PT ;  /* 0x0000000418ff7812 */ /* 0x000fd200078cc0ff */
[----:B----4-:R1:W-:Y:S02]  /*13db10*/  @P4 STG.E desc[UR74][R30.64], R160 ;  /* 0x000000a01e004986 */ /* 0x0103e4000c10194a */
[C---:B-1----:R-:W-:Y:S02]  /*13db20*/  IMAD.WIDE R30, R162.reuse, 0x4, R28 ;  /* 0x00000004a21e7825 */ /* 0x042fe400078e021c */
[----:B------:R-:W4:Y:S04]  /*13db30*/  LDL.LU R160, [R1+0x42c] ;  /* 0x00042c0001a07983 */ /* 0x000f280000300800 */
[----:B------:R1:W-:Y:S02]  /*13db40*/  @P5 STG.E desc[UR74][R30.64], R161 ;  /* 0x000000a11e005986 */ /* 0x0003e4000c10194a */
[----:B-1----:R-:W-:-:S02]  /*13db50*/  IMAD.WIDE R30, R162, 0x4, R26 ;  /* 0x00000004a21e7825 */ /* 0x002fc400078e021a */
[----:B------:R-:W4:Y:S04]  /*13db60*/  LDL.LU R162, [R1+0x470] ;  /* 0x0004700001a27983 */ /* 0x000f280000300800 */
        /* <DEDUP_REMOVED lines=33> */
[----:B---3--:R-:W-:-:S05]  /*13dd80*/  IMAD.WIDE R30, R187, 0x4, R28 ;  /* 0x00000004bb1e7825 */ /* 0x008fca00078e021c */
[----:B--2---:R1:W-:Y:S04]  /*13dd90*/  @P3 STG.E desc[UR74][R30.64], R186 ;  /* 0x000000ba1e003986 */ /* 0x0043e8000c10194a */
[----:B-1----:R-:W2:Y:S01]  /*13dda0*/  LDL.LU R186, [R1+0x1054] ;  /* 0x0010540001ba7983 */ /* 0x002ea20000300800 */
[----:B------:R-:W-:Y:S02]  /*13ddb0*/  @P0 LOP3.LUT R25, R25, 0x20000, RZ, 0xfc, !PT ;  /* 0x0002000019190812 */ /* 0x000fe400078efcff */
[C---:B------:R-:W-:Y:S02]  /*13ddc0*/  LOP3.LUT P0, RZ, R24.reuse, 0x200, RZ, 0xc0, !PT ;  /* 0x0000020018ff7812 */ /* 0x040fe4000780c0ff */
[----:B------:R-:W-:Y:S02]  /*13ddd0*/  LOP3.LUT R25, R25, 0xfffbffff, RZ, 0xc0, !PT ;  /* 0xfffbffff19197812 */ /* 0x000fe400078ec0ff */
[----:B------:R-:W-:-:S02]  /*13dde0*/  LOP3.LUT P4, RZ, R24, 0x10, RZ, 0xc0, !PT ;  /* 0x0000001018ff7812 */ /* 0x000fc4000788c0ff */
[C---:B------:R-:W-:Y:S01]  /*13ddf0*/  LOP3.LUT P5, RZ, R24.reuse, 0x20, RZ, 0xc0, !PT ;  /* 0x0000002018ff7812 */ /* 0x040fe200078ac0ff */
[----:B------:R-:W-:Y:S01]  /*13de00*/  IMAD.WIDE R30, R187, 0x4, R26 ;  /* 0x00000004bb1e7825 */ /* 0x000fe200078e021a */
[C---:B------:R-:W-:Y:S01]  /*13de10*/  LOP3.LUT P6, RZ, R24.reuse, 0x40, RZ, 0xc0, !PT ;  /* 0x0000004018ff7812 */ /* 0x040fe200078cc0ff */
[----:B------:R-:W3:Y:S04]  /*13de20*/  LDL.LU R187, [R1+0x47c] ;  /* 0x00047c0001bb7983 */ /* 0x000ee80000300800 */
[----:B------:R-:W-:Y:S02]  /*13de30*/  @P0 LOP3.LUT R25, R25, 0x40000, RZ, 0xfc, !PT ;  /* 0x0004000019190812 */ /* 0x000fe400078efcff */
[----:B------:R-:W-:Y:S02]  /*13de40*/  LOP3.LUT P0, RZ, R24, 0x100, RZ, 0xc0, !PT ;  /* 0x0000010018ff7812 */ /* 0x000fe4000780c0ff */
[----:B------:R-:W-:Y:S01]  /*13de50*/  LOP3.LUT R25, R25, 0xfff7ffff, RZ, 0xc0, !PT ;  /* 0xfff7ffff19197812 */ /* 0x000fe200078ec0ff */
[----:B----4-:R1:W-:Y:S10]  /*13de60*/  @P4 STG.E desc[UR74][R30.64], R160 ;  /* 0x000000a01e004986 */ /* 0x0103f4000c10194a */
[----:B------:R-:W-:-:S02]  /*13de70*/  @P0 LOP3.LUT R25, R25, 0x80000, RZ, 0xfc, !PT ;  /* 0x0008000019190812 */ /* 0x000fc400078efcff */
[----:B------:R-:W-:Y:S01]  /*13de80*/  LOP3.LUT P0, RZ, R24, 0x80, RZ, 0xc0, !PT ;  /* 0x0000008018ff7812 */ /* 0x000fe2000780c0ff */
[----:B-1----:R-:W4:Y:S01]  /*13de90*/  LDL.LU R160, [R1+0x1058] ;  /* 0x0010580001a07983 */ /* 0x002f220000300800 */
[----:B------:R-:W-:-:S05]  /*13dea0*/  IMAD.WIDE R30, R163, 0x4, R28 ;  /* 0x00000004a31e7825 */ /* 0x000fca00078e021c */
[----:B------:R1:W-:Y:S02]  /*13deb0*/  @P5 STG.E desc[UR74][R30.64], R162 ;  /* 0x000000a21e005986 */ /* 0x0003e4000c10194a */
[----:B-1----:R-:W-:Y:S02]  /*13dec0*/  IMAD.WIDE R30, R163, 0x4, R26 ;  /* 0x00000004a31e7825 */ /* 0x002fe400078e021a */
[----:B------:R-:W3:Y:S04]  /*13ded0*/  LDL.LU R162, [R1+0x45c] ;  /* 0x00045c0001a27983 */ /* 0x000ee80000300800 */
[----:B------:R1:W-:Y:S04]  /*13dee0*/  @P6 STG.E desc[UR74][R30.64], R235 ;  /* 0x000000eb1e006986 */ /* 0x0003e8000c10194a */
[----:B------:R-:W3:Y:S01]  /*13def0*/  LDL.LU R163, [R1+0x105c] ;  /* 0x00105c0001a37983 */ /* 0x000ee20000300800 */
[----:B-1----:R-:W-:-:S05]  /*13df00*/  IMAD.WIDE R30, R161, 0x4, R28 ;  /* 0x00000004a11e7825 */ /* 0x002fca00078e021c */
[----:B------:R1:W-:Y:S01]  /*13df10*/  @P0 STG.E desc[UR74][R30.64], R239 ;  /* 0x000000ef1e000986 */ /* 0x0003e2000c10194a */
[----:B------:R-:W-:Y:S01]  /*13df20*/  LOP3.LUT P0, RZ, R25, 0x80000, RZ, 0xc0, !PT ;  /* 0x0008000019ff7812 */ /* 0x000fe2000780c0ff */
[----:B-1----:R-:W-:Y:S02]  /*13df30*/  IMAD.WIDE R30, R161, 0x4, R26 ;  /* 0x00000004a11e7825 */ /* 0x002fe400078e021a */
[----:B------:R-:W3:Y:S10]  /*13df40*/  LDL.LU R161, [R1+0x1060] ;  /* 0x0010600001a17983 */ /* 0x000ef40000300800 */
        /* <DEDUP_REMOVED lines=15> */
[----:B------:R-:W-:-:S12]  /*13e040*/  IMAD.WIDE R30, R232, 0x4, R28 ;  /* 0x00000004e81e7825 */ /* 0x000fd800078e021c */
[----:B------:R1:W-:Y:S01]  /*13e050*/  @P0 STG.E desc[UR74][R30.64], R245 ;  /* 0x000000f51e000986 */ /* 0x0003e2000c10194a */
[----:B------:R-:W-:Y:S01]  /*13e060*/  LOP3.LUT P0, RZ, R25, 0x2000, RZ, 0xc0, !PT ;  /* 0x0000200019ff7812 */ /* 0x000fe2000780c0ff */
[----:B-1----:R-:W-:-:S12]  /*13e070*/  IMAD.WIDE R30, R232, 0x4, R26 ;  /* 0x00000004e81e7825 */ /* 0x002fd800078e021a */
[----:B------:R2:W-:Y:S01]  /*13e080*/  @P0 STG.E desc[UR74][R30.64], R236 ;  /* 0x000000ec1e000986 */ /* 0x0005e2000c10194a */
[----:B------:R-:W-:Y:S02]  /*13e090*/  LOP3.LUT P0, RZ, R25, 0x1000, RZ, 0xc0, !PT ;  /* 0x0000100019ff7812 */ /* 0x000fe4000780c0ff */
[----:B------:R-:W-:Y:S01]  /*13e0a0*/  LOP3.LUT P1, RZ, R24, 0x10000, RZ, 0xc0, !PT ;  /* 0x0001000018ff7812 */ /* 0x000fe2000782c0ff */
[----:B--2---:R-:W-:-:S10]  /*13e0b0*/  IMAD.WIDE R30, R186, 0x4, R28 ;  /* 0x00000004ba1e7825 */ /* 0x004fd400078e021c */
[----:B------:R1:W-:Y:S02]  /*13e0c0*/  @P0 STG.E desc[UR74][R30.64], R244 ;  /* 0x000000f41e000986 */ /* 0x0003e4000c10194a */
[----:B-1----:R-:W-:-:S05]  /*13e0d0*/  IMAD.WIDE R30, R186, 0x4, R26 ;  /* 0x00000004ba1e7825 */ /* 0x002fca00078e021a */
[----:B------:R1:W-:Y:S04]  /*13e0e0*/  @P1 STG.E desc[UR74][R30.64], R21 ;  /* 0x000000151e001986 */ /* 0x0003e8000c10194a */
[----:B-1----:R-:W2:Y:S01]  /*13e0f0*/  LDL.LU R21, [R1+0x4edc] ;  /* 0x004edc0001157983 */ /* 0x002ea20000300800 */
[C---:B------:R-:W-:Y:S02]  /*13e100*/  LOP3.LUT P2, RZ, R24.reuse, 0x20000, RZ, 0xc0, !PT ;  /* 0x0002000018ff7812 */ /* 0x040fe4000784c0ff */
[----:B------:R-:W-:Y:S01]  /*13e110*/  LOP3.LUT P3, RZ, R24, 0x40000, RZ, 0xc0, !PT ;  /* 0x0004000018ff7812 */ /* 0x000fe2000786c0ff */
[----:B----4-:R-:W-:Y:S01]  /*13e120*/  IMAD.WIDE R30, R160, 0x4, R28 ;  /* 0x00000004a01e7825 */ /* 0x010fe200078e021c */
[----:B------:R-:W-:-:S09]  /*13e130*/  LOP3.LUT P4, RZ, R24, 0x80000, RZ, 0xc0, !PT ;  /* 0x0008000018ff7812 */ /* 0x000fd2000788c0ff */
[----:B---3--:R1:W-:Y:S02]  /*13e140*/  @P2 STG.E desc[UR74][R30.64], R187 ;  /* 0x000000bb1e002986 */ /* 0x0083e4000c10194a */
[----:B-1----:R-:W-:-:S05]  /*13e150*/  IMAD.WIDE R30, R160, 0x4, R26 ;  /* 0x00000004a01e7825 */ /* 0x002fca00078e021a */
[----:B------:R1:W-:Y:S02]  /*13e160*/  @P3 STG.E desc[UR74][R30.64], R162 ;  /* 0x000000a21e003986 */ /* 0x0003e4000c10194a */
[C---:B-1----:R-:W-:Y:S01]  /*13e170*/  IMAD.WIDE R30, R163.reuse, 0x4, R28 ;  /* 0x00000004a31e7825 */ /* 0x042fe200078e021c */
[C---:B------:R-:W-:Y:S02]  /*13e180*/  LOP3.LUT P5, RZ, R24.reuse, 0x100000, RZ, 0xc0, !PT ;  /* 0x0010000018ff7812 */ /* 0x040fe400078ac0ff */
[----:B------:R-:W-:Y:S02]  /*13e190*/  LOP3.LUT P6, RZ, R24, 0x200000, RZ, 0xc0, !PT ;  /* 0x0020000018ff7812 */ /* 0x000fe400078cc0ff */
[----:B------:R1:W-:Y:S04]  /*13e1a0*/  @P4 STG.E desc[UR74][R30.64], R18 ;  /* 0x000000121e004986 */ /* 0x0003e8000c10194a */
[----:B-1----:R-:W3:Y:S01]  /*13e1b0*/  LDL.LU R18, [R1+0x4ed8] ;  /* 0x004ed80001127983 */ /* 0x002ee20000300800 */
[----:B------:R-:W-:-:S05]  /*13e1c0*/  IMAD.WIDE R30, R163, 0x4, R26 ;  /* 0x00000004a31e7825 */ /* 0x000fca00078e021a */
[----:B------:R1:W-:Y:S02]  /*13e1d0*/  @P5 STG.E desc[UR74][R30.64], R20 ;  /* 0x000000141e005986 */ /* 0x0003e4000c10194a */
[C---:B-1----:R-:W-:Y:S02]  /*13e1e0*/  IMAD.WIDE R30, R161.reuse, 0x4, R28 ;  /* 0x00000004a11e7825 */ /* 0x042fe400078e021c */
[----:B------:R-:W4:Y:S04]  /*13e1f0*/  LDL.LU R20, [R1+0x4ed4] ;  /* 0x004ed40001147983 */ /* 0x000f280000300800 */
[----:B------:R-:W4:Y:S04]  /*13e200*/  LDL.LU R163, [R1+0x1068] ;  /* 0x0010680001a37983 */ /* 0x000f280000300800 */
[----:B--2---:R1:W-:Y:S04]  /*13e210*/  @P6 STG.E desc[UR74][R30.64], R21 ;  /* 0x000000151e006986 */ /* 0x0043e8000c10194a */
[----:B-1----:R-:W2:Y:S04]  /*13e220*/  LDL.LU R21, [R1+0x4ed0] ;  /* 0x004ed00001157983 */ /* 0x002ea80000300800 */
[----:B------:R-:W2:Y:S04]  /*13e230*/  LDL.LU R244, [R1+0x510] ;  /* 0x0005100001f47983 */ /* 0x000ea80000300800 */
[----:B------:R-:W4:Y:S04]  /*13e240*/  LDL.LU R186, [R1+0x4f0] ;  /* 0x0004f00001ba7983 */ /* 0x000f280000300800 */
[----:B------:R-:W4:Y:S04]  /*13e250*/  LDL.LU R187, [R1+0x1064] ;  /* 0x0010640001bb7983 */ /* 0x000f280000300800 */
[----:B------:R-:W4:Y:S04]  /*13e260*/  LDL.LU R160, [R1+0x490] ;  /* 0x0004900001a07983 */ /* 0x000f280000300800 */
[----:B------:R-:W4:Y:S04]  /*13e270*/  LDL.LU R162, [R1+0x534] ;  /* 0x0005340001a27983 */ /* 0x000f280000300800 */
[----:B------:R-:W4:Y:S01]  /*13e280*/  LDL.LU R235, [R1+0x514] ;  /* 0x0005140001eb7983 */ /* 0x000f220000300800 */
[----:B------:R-:W-:-:S03]  /*13e290*/  IMAD.WIDE R30, R161, 0x4, R26 ;  /* 0x00000004a11e7825 */ /* 0x000fc600078e021a */
[----:B------:R-:W4:Y:S04]  /*13e2a0*/  LDL.LU R239, [R1+0x4f4] ;  /* 0x0004f40001ef7983 */ /* 0x000f280000300800 */
[----:B------:R-:W4:Y:S01]  /*13e2b0*/  LDL.LU R161, [R1+0x106c] ;  /* 0x00106c0001a17983 */ /* 0x000f220000300800 */
[----:B------:R-:W-:-:S03]  /*13e2c0*/  LOP3.LUT R25, R25, 0xffffffef, RZ, 0xc0, !PT ;  /* 0xffffffef19197812 */ /* 0x000fc600078ec0ff */
[----:B------:R-:W4:Y:S04]  /*13e2d0*/  LDL.LU R247, [R1+0x538] ;  /* 0x0005380001f77983 */ /* 0x000f280000300800 */
[----:B------:R-:W4:Y:S01]  /*13e2e0*/  LDL.LU R234, [R1+0x1070] ;  /* 0x0010700001ea7983 */ /* 0x000f220000300800 */
[C---:B------:R-:W-:Y:S02]  /*13e2f0*/  LOP3.LUT P3, RZ, R24.reuse, 0x400000, RZ, 0xc0, !PT ;  /* 0x0040000018ff7812 */ /* 0x040fe4000786c0ff */
[C---:B------:R-:W-:Y:S01]  /*13e300*/  LOP3.LUT P4, RZ, R24.reuse, 0x800000, RZ, 0xc0, !PT ;  /* 0x0080000018ff7812 */ /* 0x040fe2000788c0ff */
[----:B------:R-:W4:Y:S01]  /*13e310*/  LDL.LU R238, [R1+0x518] ;  /* 0x0005180001ee7983 */ /* 0x000f220000300800 */
[----:B------:R-:W-:Y:S02]  /*13e320*/  LOP3.LUT P5, RZ, R24, 0x1000000, RZ, 0xc0, !PT ;  /* 0x0100000018ff7812 */ /* 0x000fe400078ac0ff */
[----:B---3--:R-:W-:Y:S01]  /*13e330*/  LOP3.LUT P0, RZ, R18, 0x4, RZ, 0xc0, !PT ;  /* 0x0000000412ff7812 */ /* 0x008fe2000780c0ff */
[----:B------:R-:W3:Y:S01]  /*13e340*/  LDL.LU R246, [R1+0x4f8] ;  /* 0x0004f80001f67983 */ /* 0x000ee20000300800 */
[----:B------:R-:W-:-:S03]  /*13e350*/  LOP3.LUT P6, RZ, R24, 0x2000000, RZ, 0xc0, !PT ;  /* 0x0200000018ff7812 */ /* 0x000fc600078cc0ff */
[----:B------:R-:W3:Y:S04]  /*13e360*/  LDL.LU R233, [R1+0x1074] ;  /* 0x0010740001e97983 */ /* 0x000ee80000300800 */
[----:B------:R-:W3:Y:S04]  /*13e370*/  LDL.LU R237, [R1+0x498] ;  /* 0x0004980001ed7983 */ /* 0x000ee80000300800 */
[----:B------:R-:W-:Y:S01]  /*13e380*/  @P0 LOP3.LUT R25, R25, 0x10, RZ, 0xfc, !PT ;  /* 0x0000001019190812 */ /* 0x000fe200078efcff */
[----:B------:R-:W3:Y:S01]  /*13e390*/  LDL.LU R245, [R1+0x53c] ;  /* 0x00053c0001f57983 */ /* 0x000ee20000300800 */
[----:B------:R-:W-:-:S02]  /*13e3a0*/  LOP3.LUT P0, RZ, R18, 0x2, RZ, 0xc0, !PT ;  /* 0x0000000212ff7812 */ /* 0x000fc4000780c0ff */
[----:B------:R-:W-:Y:S01]  /*13e3b0*/  LOP3.LUT R25, R25, 0xffffffdf, RZ, 0xc0, !PT ;  /* 0xffffffdf19197812 */ /* 0x000fe200078ec0ff */
[----:B------:R-:W3:Y:S04]  /*13e3c0*/  LDL.LU R232, [R1+0x1078] ;  /* 0x0010780001e87983 */ /* 0x000ee80000300800 */
        /* <DEDUP_REMOVED lines=20> */
[----:B------:R-:W-:Y:S01]  /*13e510*/  LOP3.LUT P0, RZ, R24, 0x4000000, RZ, 0xc0, !PT ;  /* 0x0400000018ff7812 */ /* 0x000fe2000780c0ff */
[----:B--2---:R4:W-:Y:S02]  /*13e520*/  @P3 STG.E desc[UR74][R30.64], R244 ;  /* 0x000000f41e003986 */ /* 0x0049e4000c10194a */
[C---:B----4-:R-:W-:Y:S02]  /*13e530*/  IMAD.WIDE R30, R187.reuse, 0x4, R28 ;  /* 0x00000004bb1e7825 */ /* 0x050fe400078e021c */
[----:B------:R-:W2:Y:S04]  /*13e540*/  LDL.LU R244, [R1+0x107c] ;  /* 0x00107c0001f47983 */ /* 0x000ea80000300800 */
[----:B------:R1:W-:Y:S02]  /*13e550*/  @P4 STG.E desc[UR74][R30.64], R186 ;  /* 0x000000ba1e004986 */ /* 0x0003e4000c10194a */
[----:B-1----:R-:W-:-:S02]  /*13e560*/  IMAD.WIDE R30, R187, 0x4, R26 ;  /* 0x00000004bb1e7825 */ /* 0x002fc400078e021a */
[----:B------:R-:W4:Y:S04]  /*13e570*/  LDL.LU R186, [R1+0x49c] ;  /* 0x00049c0001ba7983 */ /* 0x000f280000300800 */
[----:B------:R1:W-:Y:S04]  /*13e580*/  @P5 STG.E desc[UR74][R30.64], R160 ;  /* 0x000000a01e005986 */ /* 0x0003e8000c10194a */
[----:B------:R-:W2:Y:S01]  /*13e590*/  LDL.LU R187, [R1+0x520] ;  /* 0x0005200001bb7983 */ /* 0x000ea20000300800 */
[----:B-1----:R-:W-:-:S03]  /*13e5a0*/  IMAD.WIDE R30, R163, 0x4, R28 ;  /* 0x00000004a31e7825 */ /* 0x002fc600078e021c */
[----:B------:R-:W2:Y:S04]  /*13e5b0*/  LDL.LU R160, [R1+0x1080] ;  /* 0x0010800001a07983 */ /* 0x000ea80000300800 */
[----:B------:R1:W-:Y:S02]  /*13e5c0*/  @P6 STG.E desc[UR74][R30.64], R162 ;  /* 0x000000a21e006986 */ /* 0x0003e4000c10194a */
[----:B-1----:R-:W-:Y:S02]  /*13e5d0*/  IMAD.WIDE R30, R163, 0x4, R26 ;  /* 0x00000004a31e7825 */ /* 0x002fe400078e021a */
[----:B------:R-:W2:Y:S04]  /*13e5e0*/  LDL.LU R162, [R1+0x500] ;  /* 0x0005000001a27983 */ /* 0x000ea80000300800 */
[----:B------:R1:W-:Y:S01]  /*13e5f0*/  @P0 STG.E desc[UR74][R30.64], R235 ;  /* 0x000000eb1e000986 */ /* 0x0003e2000c10194a */
[----:B------:R-:W-:-:S03]  /*13e600*/  LOP3.LUT P0, RZ, R25, 0x800, RZ, 0xc0, !PT ;  /* 0x0000080019ff7812 */ /* 0x000fc6000780c0ff */
[----:B------:R-:W2:Y:S01]  /*13e610*/  LDL.LU R163, [R1+0x1084] ;  /* 0x0010840001a37983 */ /* 0x000ea20000300800 */
[----:B-1----:R-:W-:-:S09]  /*13e620*/  IMAD.WIDE R30, R161, 0x4, R28 ;  /* 0x00000004a11e7825 */ /* 0x002fd200078e021c */
[----:B------:R1:W-:Y:S01]  /*13e630*/  @P0 STG.E desc[UR74][R30.64], R239 ;  /* 0x000000ef1e000986 */ /* 0x0003e2000c10194a */
[----:B------:R-:W-:Y:S01]  /*13e640*/  LOP3.LUT P0, RZ, R25, 0x400, RZ, 0xc0, !PT ;  /* 0x0000040019ff7812 */ /* 0x000fe2000780c0ff */
[----:B-1----:R-:W-:Y:S02]  /*13e650*/  IMAD.WIDE R30, R161, 0x4, R26 ;  /* 0x00000004a11e7825 */ /* 0x002fe400078e021a */
[----:B------:R-:W2:Y:S10]  /*13e660*/  LDL.LU R161, [R1+0x2c0] ;  /* 0x0002c00001a17983 */ /* 0x000eb40000300800 */
[----:B------:R1:W-:Y:S04]  /*13e670*/  @P0 STG.E desc[UR74][R30.64], R19 ;  /* 0x000000131e000986 */ /* 0x0003e8000c10194a */
[----:B-1----:R-:W2:Y:S01]  /*13e680*/  LDL.LU R19, [R1+0x4ecc] ;  /* 0x004ecc0001137983 */ /* 0x002ea20000300800 */
[----:B------:R-:W-:Y:S01]  /*13e690*/  LOP3.LUT P0, RZ, R25, 0x200, RZ, 0xc0, !PT ;  /* 0x0000020019ff7812 */ /* 0x000fe2000780c0ff */
[----:B------:R-:W-:-:S12]  /*13e6a0*/  IMAD.WIDE R30, R234, 0x4, R28 ;  /* 0x00000004ea1e7825 */ /* 0x000fd800078e021c */
[----:B------:R1:W-:Y:S01]  /*13e6b0*/  @P0 STG.E desc[UR74][R30.64], R247 ;  /* 0x000000f71e000986 */ /* 0x0003e2000c10194a */
[----:B------:R-:W-:Y:S01]  /*13e6c0*/  LOP3.LUT P0, RZ, R25, 0x100, RZ, 0xc0, !PT ;  /* 0x0000010019ff7812 */ /* 0x000fe2000780c0ff */
[----:B-1----:R-:W-:-:S12]  /*13e6d0*/  IMAD.WIDE R30, R234, 0x4, R26 ;  /* 0x00000004ea1e7825 */ /* 0x002fd800078e021a */
        /* <DEDUP_REMOVED lines=13> */
[----:B-1----:R-:W-:Y:S01]  /*13e7b0*/  IMAD.WIDE R30, R232, 0x4, R26 ;  /* 0x00000004e81e7825 */ /* 0x002fe200078e021a */
[C---:B------:R-:W-:Y:S02]  /*13e7c0*/  LOP3.LUT P3, RZ, R21.reuse, 0x4000, RZ, 0xc0, !PT ;  /* 0x0000400015ff7812 */ /* 0x040fe4000786c0ff */
[----:B------:R-:W-:Y:S02]  /*13e7d0*/  LOP3.LUT P4, RZ, R21, 0x10000, RZ, 0xc0, !PT ;  /* 0x0001000015ff7812 */ /* 0x000fe4000788c0ff */
[----:B------:R-:W-:-:S02]  /*13e7e0*/  LOP3.LUT P5, RZ, R18, 0x4000, RZ, 0xc0, !PT ;  /* 0x0000400012ff7812 */ /* 0x000fc400078ac0ff */
[----:B------:R-:W-:Y:S01]  /*13e7f0*/  LOP3.LUT P6, RZ, R18, 0x10000, RZ, 0xc0, !PT ;  /* 0x0001000012ff7812 */ /* 0x000fe200078cc0ff */
[----:B--2---:R1:W-:Y:S02]  /*13e800*/  @P0 STG.E desc[UR74][R30.64], R19 ;  /* 0x000000131e000986 */ /* 0x0043e4000c10194a */
[C---:B-1----:R-:W-:Y:S02]  /*13e810*/  IMAD.WIDE R30, R244.reuse, 0x4, R28 ;  /* 0x00000004f41e7825 */ /* 0x042fe400078e021c */
[----:B------:R-:W2:Y:S04]  /*13e820*/  LDL.LU R19, [R1+0x4ec8] ;  /* 0x004ec80001137983 */ /* 0x000ea80000300800 */
[----:B------:R1:W-:Y:S02]  /*13e830*/  @P1 STG.E desc[UR74][R30.64], R236 ;  /* 0x000000ec1e001986 */ /* 0x0003e4000c10194a */
[----:B-1----:R-:W-:-:S05]  /*13e840*/  IMAD.WIDE R30, R244, 0x4, R26 ;  /* 0x00000004f41e7825 */ /* 0x002fca00078e021a */
[----:B----4-:R1:W-:Y:S02]  /*13e850*/  @P2 STG.E desc[UR74][R30.64], R186 ;  /* 0x000000ba1e002986 */ /* 0x0103e4000c10194a */
[----:B-1----:R-:W-:-:S05]  /*13e860*/  IMAD.WIDE R30, R160, 0x4, R28 ;  /* 0x00000004a01e7825 */ /* 0x002fca00078e021c */
[----:B------:R1:W-:Y:S02]  /*13e870*/  @P3 STG.E desc[UR74][R30.64], R187 ;  /* 0x000000bb1e003986 */ /* 0x0003e4000c10194a */
[----:B-1----:R-:W-:-:S05]  /*13e880*/  IMAD.WIDE R30, R160, 0x4, R26 ;  /* 0x00000004a01e7825 */ /* 0x002fca00078e021a */
[----:B------:R1:W-:Y:S02]  /*13e890*/  @P4 STG.E desc[UR74][R30.64], R162 ;  /* 0x000000a21e004986 */ /* 0x0003e4000c10194a */
[----:B-1----:R-:W-:-:S05]  /*13e8a0*/  IMAD.WIDE R30, R163, 0x4, R28 ;  /* 0x00000004a31e7825 */ /* 0x002fca00078e021c */
[----:B------:R1:W-:Y:S04]  /*13e8b0*/  @P5 STG.E desc[UR74][R30.64], R23 ;  /* 0x000000171e005986 */ /* 0x0003e8000c10194a */
[----:B-1----:R-:W3:Y:S01]  /*13e8c0*/  LDL.LU R23, [R1+0x4ec4] ;  /* 0x004ec40001177983 */ /* 0x002ee20000300800 */
[----:B------:R-:W-:-:S03]  /*13e8d0*/  IMAD.WIDE R30, R163, 0x4, R26 ;  /* 0x00000004a31e7825 */ /* 0x000fc600078e021a */
[----:B------:R-:W4:Y:S04]  /*13e8e0*/  LDL.LU R162, [R1+0x528] ;  /* 0x0005280001a27983 */ /* 0x000f280000300800 */
[----:B------:R-:W2:Y:S04]  /*13e8f0*/  LDL.LU R163, [R1+0x1090] ;  /* 0x0010900001a37983 */ /* 0x000ea80000300800 */
[----:B------:R-:W2:Y:S04]  /*13e900*/  LDL.LU R236, [R1+0x524] ;  /* 0x0005240001ec7983 */ /* 0x000ea80000300800 */
[----:B------:R-:W2:Y:S04]  /*13e910*/  LDL.LU R244, [R1+0x1088] ;  /* 0x0010880001f47983 */ /* 0x000ea80000300800 */
[----:B------:R-:W2:Y:S04]  /*13e920*/  LDL.LU R186, [R1+0x504] ;  /* 0x0005040001ba7983 */ /* 0x000ea80000300800 */
[----:B------:R-:W2:Y:S04]  /*13e930*/  LDL.LU R187, [R1+0x4e4] ;  /* 0x0004e40001bb7983 */ /* 0x000ea80000300800 */
        /* <DEDUP_REMOVED lines=11> */
[----:B------:R-:W4:Y:S01]  /*13e9f0*/  LDL.LU R237, [R1+0x109c] ;  /* 0x00109c0001ed7983 */ /* 0x000f220000300800 */
[----:B------:R-:W-:-:S02]  /*13ea00*/  LOP3.LUT R24, R24, 0xefffffff, RZ, 0xc0, !PT ;  /* 0xefffffff18187812 */ /* 0x000fc400078ec0ff */
[----:B------:R-:W-:Y:S01]  /*13ea10*/  LOP3.LUT R25, R25, 0xfffffffe, RZ, 0xc0, !PT ;  /* 0xfffffffe19197812 */ /* 0x000fe200078ec0ff */
[----:B------:R-:W4:Y:S04]  /*13ea20*/  LDL.LU R245, [R1+0x730] ;  /* 0x0007300001f57983 */ /* 0x000f280000300800 */
[----:B------:R-:W4:Y:S01]  /*13ea30*/  LDL.LU R232, [R1+0x10a0] ;  /* 0x0010a00001e87983 */ /* 0x000f220000300800 */
        /* <DEDUP_REMOVED lines=14> */
[----:B------:R-:W-:Y:S02]  /*13eb20*/  LOP3.LUT R25, R25, 0xfffffffd, RZ, 0xc0, !PT ;  /* 0xfffffffd19197812 */ /* 0x000fe400078ec0ff */
[----:B--2---:R-:W-:-:S09]  /*13eb30*/  LOP3.LUT P3, RZ, R19, 0x4000, RZ, 0xc0, !PT ;  /* 0x0000400013ff7812 */ /* 0x004fd2000786c0ff */
[----:B------:R-:W-:Y:S02]  /*13eb40*/  @P0 LOP3.LUT R25, R25, 0x2, RZ, 0xfc, !PT ;  /* 0x0000000219190812 */ /* 0x000fe400078efcff */
[----:B------:R-:W-:Y:S02]  /*13eb50*/  LOP3.LUT P0, RZ, R20, 0x20000, RZ, 0xc0, !PT ;  /* 0x0002000014ff7812 */ /* 0x000fe4000780c0ff */
[----:B------:R-:W-:Y:S02]  /*13eb60*/  LOP3.LUT R25, R25, 0xfffffffb, RZ, 0xc0, !PT ;  /* 0xfffffffb19197812 */ /* 0x000fe400078ec0ff */
[----:B------:R-:W-:Y:S01]  /*13eb70*/  LOP3.LUT P4, RZ, R19, 0x10000, RZ, 0xc0, !PT ;  /* 0x0001000013ff7812 */ /* 0x000fe2000788c0ff */
[----:B------:R-:W-:Y:S01]  /*13eb80*/  IMAD.WIDE R30, R244, 0x4, R28 ;  /* 0x00000004f41e7825 */ /* 0x000fe200078e021c */
[----:B------:R-:W-:-:S07]  /*13eb90*/  LOP3.LUT P5, RZ, R23, 0x4000, RZ, 0xc0, !PT ;  /* 0x0000400017ff7812 */ /* 0x000fce00078ac0ff */
[----:B------:R-:W-:Y:S02]  /*13eba0*/  @P0 LOP3.LUT R25, R25, 0x4, RZ, 0xfc, !PT ;  /* 0x0000000419190812 */ /* 0x000fe400078efcff */
[----:B------:R-:W-:Y:S01]  /*13ebb0*/  LOP3.LUT P0, RZ, R19, 0x40000, RZ, 0xc0, !PT ;  /* 0x0004000013ff7812 */ /* 0x000fe2000780c0ff */
[----:B------:R1:W-:Y:S01]  /*13ebc0*/  @P3 STG.E desc[UR74][R30.64], R236 ;  /* 0x000000ec1e003986 */ /* 0x0003e2000c10194a */
[----:B------:R-:W-:Y:S02]  /*13ebd0*/  LOP3.LUT P6, RZ, R23, 0x10000, RZ, 0xc0, !PT ;  /* 0x0001000017ff7812 */ /* 0x000fe400078cc0ff */
[----:B------:R-:W-:Y:S01]  /*13ebe0*/  LOP3.LUT R25, R25, 0xfffffff7, RZ, 0xc0, !PT ;  /* 0xfffffff719197812 */ /* 0x000fe200078ec0ff */
[----:B-1----:R-:W-:-:S08]  /*13ebf0*/  IMAD.WIDE R30, R244, 0x4, R26 ;  /* 0x00000004f41e7825 */ /* 0x002fd000078e021a */
[----:B------:R-:W-:Y:S01]  /*13ec00*/  @P0 LOP3.LUT R25, R25, 0x8, RZ, 0xfc, !PT ;  /* 0x0000000819190812 */ /* 0x000fe200078efcff */
[----:B------:R-:W2:Y:S04]  /*13ec10*/  LDL.LU R236, [R1+0x580] ;  /* 0x0005800001ec7983 */ /* 0x000ea80000300800 */
[----:B------:R1:W-:Y:S01]  /*13ec20*/  @P4 STG.E desc[UR74][R30.64], R186 ;  /* 0x000000ba1e004986 */ /* 0x0003e2000c10194a */
[----:B------:R-:W-:Y:S01]  /*13ec30*/  LOP3.LUT P0, RZ, R19, 0x20000, RZ, 0xc0, !PT ;  /* 0x0002000013ff7812 */ /* 0x000fe2000780c0ff */
[C---:B-1----:R-:W-:Y:S02]  /*13ec40*/  IMAD.WIDE R30, R160.reuse, 0x4, R28 ;  /* 0x00000004a01e7825 */ /* 0x042fe400078e021c */
[----:B------:R-:W3:Y:S04]  /*13ec50*/  LDL.LU R186, [R1+0x10a4] ;  /* 0x0010a40001ba7983 */ /* 0x000ee80000300800 */
[----:B------:R1:W-:Y:S04]  /*13ec60*/  @P5 STG.E desc[UR74][R30.64], R187 ;  /* 0x000000bb1e005986 */ /* 0x0003e8000c10194a */
[----:B------:R-:W3:Y:S01]  /*13ec70*/  LDL.LU R244, [R1+0x550] ;  /* 0x0005500001f47983 */ /* 0x000ee20000300800 */
[----:B-1----:R-:W-:-:S03]  /*13ec80*/  IMAD.WIDE R30, R160, 0x4, R26 ;  /* 0x00000004a01e7825 */ /* 0x002fc600078e021a */
[----:B------:R-:W3:Y:S04]  /*13ec90*/  LDL.LU R187, [R1+0x540] ;  /* 0x0005400001bb7983 */ /* 0x000ee80000300800 */
[----:B------:R1:W-:Y:S04]  /*13eca0*/  @P6 STG.E desc[UR74][R30.64], R161 ;  /* 0x000000a11e006986 */ /* 0x0003e8000c10194a */
[----:B------:R-:W3:Y:S01]  /*13ecb0*/  LDL.LU R160, [R1+0x734] ;  /* 0x0007340001a07983 */ /* 0x000ee20000300800 */
[----:B-1----:R-:W-:-:S03]  /*13ecc0*/  IMAD.WIDE R30, R163, 0x4, R28 ;  /* 0x00000004a31e7825 */ /* 0x002fc600078e021c */
[----:B------:R-:W3:Y:S04]  /*13ecd0*/  LDL.LU R161, [R1+0x10a8] ;  /* 0x0010a80001a17983 */ /* 0x000ee80000300800 */
[----:B----4-:R1:W-:Y:S01]  /*13ece0*/  @P0 STG.E desc[UR74][R30.64], R162 ;  /* 0x000000a21e000986 */ /* 0x0103e2000c10194a */
[----:B------:R-:W-:Y:S01]  /*13ecf0*/  LOP3.LUT P0, RZ, R25, 0x8, RZ, 0xc0, !PT ;  /* 0x0000000819ff7812 */ /* 0x000fe2000780c0ff */
[----:B-1----:R-:W-:Y:S02]  /*13ed00*/  IMAD.WIDE R30, R163, 0x4, R26 ;  /* 0x00000004a31e7825 */ /* 0x002fe400078e021a */
[----:B------:R-:W4:Y:S10]  /*13ed10*/  LDL.LU R162, [R1+0x584] ;  /* 0x0005840001a27983 */ /* 0x000f340000300800 */
[----:B------:R1:W-:Y:S01]  /*13ed20*/  @P0 STG.E desc[UR74][R30.64], R248 ;  /* 0x000000f81e000986 */ /* 0x0003e2000c10194a */
[----:B------:R-:W-:-:S03]  /*13ed30*/  LOP3.LUT P0, RZ, R25, 0x4, RZ, 0xc0, !PT ;  /* 0x0000000419ff7812 */ /* 0x000fc6000780c0ff */
[----:B------:R-:W4:Y:S01]  /*13ed40*/  LDL.LU R163, [R1+0x10ac] ;  /* 0x0010ac0001a37983 */ /* 0x000f220000300800 */
[----:B-1----:R-:W-:-:S09]  /*13ed50*/  IMAD.WIDE R30, R239, 0x4, R28 ;  /* 0x00000004ef1e7825 */ /* 0x002fd200078e021c */
        /* <DEDUP_REMOVED lines=17> */
[----:B------:R-:W-:Y:S02]  /*13ee70*/  LOP3.LUT P0, RZ, R24, 0x10000000, RZ, 0xc0, !PT ;  /* 0x1000000018ff7812 */ /* 0x000fe4000780c0ff */
[C---:B------:R-:W-:Y:S01]  /*13ee80*/  LOP3.LUT P1, RZ, R23.reuse, 0x40000, RZ, 0xc0, !PT ;  /* 0x0004000017ff7812 */ /* 0x040fe2000782c0ff */
[----:B------:R-:W-:Y:S01]  /*13ee90*/  IMAD.WIDE R30, R232, 0x4, R28 ;  /* 0x00000004e81e7825 */ /* 0x000fe200078e021c */
[C---:B------:R-:W-:Y:S02]  /*13eea0*/  LOP3.LUT P2, RZ, R23.reuse, 0x80000, RZ, 0xc0, !PT ;  /* 0x0008000017ff7812 */ /* 0x040fe4000784c0ff */
[----:B------:R-:W-:-:S07]  /*13eeb0*/  LOP3.LUT P3, RZ, R23, 0x100000, RZ, 0xc0, !PT ;  /* 0x0010000017ff7812 */ /* 0x000fce000786c0ff */
[----:B------:R1:W-:Y:S01]  /*13eec0*/  @P0 STG.E desc[UR74][R30.64], R245 ;  /* 0x000000f51e000986 */ /* 0x0003e2000c10194a */
[C---:B------:R-:W-:Y:S01]  /*13eed0*/  LOP3.LUT P4, RZ, R19.reuse, 0x80000, RZ, 0xc0, !PT ;  /* 0x0008000013ff7812 */ /* 0x040fe2000788c0ff */
[----:B-1----:R-:W-:Y:S01]  /*13eee0*/  IMAD.WIDE R30, R232, 0x4, R26 ;  /* 0x00000004e81e7825 */ /* 0x002fe200078e021a */
[----:B------:R-:W-:Y:S02]  /*13eef0*/  LOP3.LUT P5, RZ, R19, 0x100000, RZ, 0xc0, !PT ;  /* 0x0010000013ff7812 */ /* 0x000fe400078ac0ff */
[----:B------:R-:W-:Y:S02]  /*13ef00*/  LOP3.LUT P6, RZ, R20, 0x80000, RZ, 0xc0, !PT ;  /* 0x0008000014ff7812 */ /* 0x000fe400078cc0ff */
[----:B--2---:R3:W-:Y:S02]  /*13ef10*/  @P1 STG.E desc[UR74][R30.64], R236 ;  /* 0x000000ec1e001986 */ /* 0x0047e4000c10194a */
[----:B---3--:R-:W-:-:S05]  /*13ef20*/  IMAD.WIDE R30, R186, 0x4, R28 ;  /* 0x00000004ba1e7825 */ /* 0x008fca00078e021c */
[----:B------:R1:W-:Y:S02]  /*13ef30*/  @P2 STG.E desc[UR74][R30.64], R244 ;  /* 0x000000f41e002986 */ /* 0x0003e4000c10194a */
[----:B-1----:R-:W-:-:S05]  /*13ef40*/  IMAD.WIDE R30, R186, 0x4, R26 ;  /* 0x00000004ba1e7825 */ /* 0x002fca00078e021a */
[----:B------:R1:W-:Y:S02]  /*13ef50*/  @P3 STG.E desc[UR74][R30.64], R187 ;  /* 0x000000bb1e003986 */ /* 0x0003e4000c10194a */
[----:B-1----:R-:W-:-:S05]  /*13ef60*/  IMAD.WIDE R30, R161, 0x4, R28 ;  /* 0x00000004a11e7825 */ /* 0x002fca00078e021c */
[----:B------:R1:W-:Y:S02]  /*13ef70*/  @P4 STG.E desc[UR74][R30.64], R160 ;  /* 0x000000a01e004986 */ /* 0x0003e4000c10194a */
[----:B-1----:R-:W-:Y:S02]  /*13ef80*/  IMAD.WIDE R30, R161, 0x4, R26 ;  /* 0x00000004a11e7825 */ /* 0x002fe400078e021a */
[----:B------:R-:W2:Y:S04]  /*13ef90*/  LDL.LU R161, [R1+0x10b4] ;  /* 0x0010b40001a17983 */ /* 0x000ea80000300800 */
[----:B----4-:R1:W-:Y:S02]  /*13efa0*/  @P5 STG.E desc[UR74][R30.64], R162 ;  /* 0x000000a21e005986 */ /* 0x0103e4000c10194a */
        /* <DEDUP_REMOVED lines=8> */
[----:B------:R-:W3:Y:S01]  /*13f030*/  LDL.LU R162, [R1+0x548] ;  /* 0x0005480001a27983 */ /* 0x000ee20000300800 */
[----:B------:R-:W-:-:S03]  /*13f040*/  IMAD.WIDE R30, R163, 0x4, R26 ;  /* 0x00000004a31e7825 */ /* 0x000fc600078e021a */
[----:B------:R-:W3:Y:S04]  /*13f050*/  LDL.LU R163, [R1+0x73c] ;  /* 0x00073c0001a37983 */ /* 0x000ee80000300800 */
[----:B------:R-:W3:Y:S01]  /*13f060*/  LDL.LU R248, [R1+0x10b8] ;  /* 0x0010b80001f87983 */ /* 0x000ee20000300800 */
[C---:B------:R-:W-:Y:S02]  /*13f070*/  LOP3.LUT P3, RZ, R20.reuse, 0x100000, RZ, 0xc0, !PT ;  /* 0x0010000014ff7812 */ /* 0x040fe4000786c0ff */
[----:B------:R-:W-:Y:S01]  /*13f080*/  LOP3.LUT P4, RZ, R21, 0x80000, RZ, 0xc0, !PT ;  /* 0x0008000015ff7812 */ /* 0x000fe2000788c0ff */
[----:B------:R-:W3:Y:S04]  /*13f090*/  LDL.LU R235, [R1+0x58c] ;  /* 0x00058c0001eb7983 */ /* 0x000ee80000300800 */
[----:B------:R-:W3:Y:S01]  /*13f0a0*/  LDL.LU R239, [R1+0x10bc] ;  /* 0x0010bc0001ef7983 */ /* 0x000ee20000300800 */
        /* <DEDUP_REMOVED lines=13> */
[----:B----4-:R2:W-:Y:S02]  /*13f180*/  @P3 STG.E desc[UR74][R30.64], R236 ;  /* 0x000000ec1e003986 */ /* 0x0105e4000c10194a */
[----:B--2---:R-:W-:-:S05]  /*13f190*/  IMAD.WIDE R30, R160, 0x4, R28 ;  /* 0x00000004a01e7825 */ /* 0x004fca00078e021c */
[----:B------:R1:W-:Y:S02]  /*13f1a0*/  @P4 STG.E desc[UR74][R30.64], R244 ;  /* 0x000000f41e004986 */ /* 0x0003e4000c10194a */
[----:B-1----:R-:W-:Y:S02]  /*13f1b0*/  IMAD.WIDE R30, R160, 0x4, R26 ;  /* 0x00000004a01e7825 */ /* 0x002fe400078e021a */
[----:B------:R-:W2:Y:S04]  /*13f1c0*/  LDL.LU R160, [R1+0x55c] ;  /* 0x00055c0001a07983 */ /* 0x000ea80000300800 */
[----:B------:R-:W4:Y:S01]  /*13f1d0*/  LDL.LU R247, [R1+0x54c] ;  /* 0x00054c0001f77983 */ /* 0x000f220000300800 */
[----:B------:R-:W-:-:S03]  /*13f1e0*/  LOP3.LUT R24, R24, 0xfeffffff, RZ, 0xc0, !PT ;  /* 0xfeffffff18187812 */ /* 0x000fc600078ec0ff */
[----:B------:R-:W4:Y:S01]  /*13f1f0*/  LDL.LU R234, [R1+0x690] ;  /* 0x0006900001ea7983 */ /* 0x000f220000300800 */
[----:B------:R-:W-:-:S03]  /*13f200*/  @P0 LOP3.LUT R24, R24, 0x1000000, RZ, 0xfc, !PT ;  /* 0x0100000018180812 */ /* 0x000fc600078efcff */
[----:B------:R-:W4:Y:S01]  /*13f210*/  LDL.LU R238, [R1+0x10c0] ;  /* 0x0010c00001ee7983 */ /* 0x000f220000300800 */
[----:B------:R-:W-:Y:S02]  /*13f220*/  LOP3.LUT P0, RZ, R23, 0x200000, RZ, 0xc0, !PT ;  /* 0x0020000017ff7812 */ /* 0x000fe4000780c0ff */
[----:B------:R-:W-:Y:S01]  /*13f230*/  LOP3.LUT R24, R24, 0xfdffffff, RZ, 0xc0, !PT ;  /* 0xfdffffff18187812 */ /* 0x000fe200078ec0ff */
[----:B------:R-:W4:Y:S04]  /*13f240*/  LDL.LU R246, [R1+0x560] ;  /* 0x0005600001f67983 */ /* 0x000f280000300800 */
[----:B------:R-:W4:Y:S04]  /*13f250*/  LDL.LU R233, [R1+0x4d0] ;  /* 0x0004d00001e97983 */ /* 0x000f280000300800 */
[----:B------:R-:W4:Y:S02]  /*13f260*/  LDL.LU R237, [R1+0x10c4] ;  /* 0x0010c40001ed7983 */ /* 0x000f240000300800 */
[----:B------:R-:W-:-:S02]  /*13f270*/  @P0 LOP3.LUT R24, R24, 0x2000000, RZ, 0xfc, !PT ;  /* 0x0200000018180812 */ /* 0x000fc400078efcff */
[----:B---3--:R-:W-:Y:S01]  /*13f280*/  LOP3.LUT P0, RZ, R22, 0x40000, RZ, 0xc0, !PT ;  /* 0x0004000016ff7812 */ /* 0x008fe2000780c0ff */
[----:B------:R-:W3:Y:S01]  /*13f290*/  LDL.LU R245, [R1+0x240] ;  /* 0x0002400001f57983 */ /* 0x000ee20000300800 */
[----:B------:R-:W-:Y:S02]  /*13f2a0*/  LOP3.LUT R24, R24, 0xfbffffff, RZ, 0xc0, !PT ;  /* 0xfbffffff18187812 */ /* 0x000fe400078ec0ff */
[----:B------:R-:W-:Y:S01]  /*13f2b0*/  LOP3.LUT P5, RZ, R21, 0x100000, RZ, 0xc0, !PT ;  /* 0x0010000015ff7812 */ /* 0x000fe200078ac0ff */
[----:B------:R-:W3:Y:S01]  /*13f2c0*/  LDL.LU R232, [R1+0x694] ;  /* 0x0006940001e87983 */ /* 0x000ee20000300800 */
[----:B------:R-:W-:-:S03]  /*13f2d0*/  LOP3.LUT P6, RZ, R18, 0x80000, RZ, 0xc0, !PT ;  /* 0x0008000012ff7812 */ /* 0x000fc600078cc0ff */
[----:B------:R-:W3:Y:S04]  /*13f2e0*/  LDL.LU R236, [R1+0x10c8] ;  /* 0x0010c80001ec7983 */ /* 0x000ee80000300800 */
[----:B------:R-:W-:Y:S01]  /*13f2f0*/  @P0 LOP3.LUT R24, R24, 0x4000000, RZ, 0xfc, !PT ;  /* 0x0400000018180812 */ /* 0x000fe200078efcff */
[----:B------:R-:W3:Y:S01]  /*13f300*/  LDL.LU R244, [R1+0x564] ;  /* 0x0005640001f47983 */ /* 0x000ee20000300800 */
[----:B------:R-:W-:Y:S02]  /*13f310*/  LOP3.LUT P0, RZ, R22, 0x10000, RZ, 0xc0, !PT ;  /* 0x0001000016ff7812 */ /* 0x000fe4000780c0ff */
[----:B------:R-:W-:Y:S01]  /*13f320*/  LOP3.LUT R24, R24, 0xf7ffffff, RZ, 0xc0, !PT ;  /* 0xf7ffffff18187812 */ /* 0x000fe200078ec0ff */
[----:B------:R1:W-:Y:S10]  /*13f330*/  @P5 STG.E desc[UR74][R30.64], R186 ;  /* 0x000000ba1e005986 */ /* 0x0003f4000c10194a */
[----:B------:R-:W-:-:S02]  /*13f340*/  @P0 LOP3.LUT R24, R24, 0x8000000, RZ, 0xfc, !PT ;  /* 0x0800000018180812 */ /* 0x000fc400078efcff */
[----:B------:R-:W-:Y:S01]  /*13f350*/  LOP3.LUT P0, RZ, R18, 0x100000, RZ, 0xc0, !PT ;  /* 0x0010000012ff7812 */ /* 0x000fe2000780c0ff */
[----:B-1----:R-:W-:-:S05]  /*13f360*/  IMAD.WIDE R30, R161, 0x4, R28 ;  /* 0x00000004a11e7825 */ /* 0x002fca00078e021c */
[----:B------:R1:W-:Y:S02]  /*13f370*/  @P6 STG.E desc[UR74][R30.64], R187 ;  /* 0x000000bb1e006986 */ /* 0x0003e4000c10194a */
[----:B-1----:R-:W-:Y:S02]  /*13f380*/  IMAD.WIDE R30, R161, 0x4, R26 ;  /* 0x00000004a11e7825 */ /* 0x002fe400078e021a */
[----:B------:R-:W3:Y:S04]  /*13f390*/  LDL.LU R187, [R1+0x10cc] ;  /* 0x0010cc0001bb7983 */ /* 0x000ee80000300800 */
[----:B------:R1:W-:Y:S01]  /*13f3a0*/  @P0 STG.E desc[UR74][R30.64], R162 ;  /* 0x000000a21e000986 */ /* 0x0003e2000c10194a */
[----:B------:R-:W-:-:S03]  /*13f3b0*/  LOP3.LUT P0, RZ, R24, 0x8000000, RZ, 0xc0, !PT ;  /* 0x0800000018ff7812 */ /* 0x000fc6000780c0ff */
[----:B------:R-:W3:Y:S04]  /*13f3c0*/  LDL.LU R186, [R1+0x4d4] ;  /* 0x0004d40001ba7983 */ /* 0x000ee80000300800 */
[----:B------:R-:W3:Y:S01]  /*13f3d0*/  LDL.LU R161, [R1+0x244] ;  /* 0x0002440001a17983 */ /* 0x000ee20000300800 */
[----:B-1----:R-:W-:-:S03]  /*13f3e0*/  IMAD.WIDE R30, R248, 0x4, R28 ;  /* 0x00000004f81e7825 */ /* 0x002fc600078e021c */
[----:B------:R-:W3:Y:S04]  /*13f3f0*/  LDL.LU R162, [R1+0x698] ;  /* 0x0006980001a27983 */ /* 0x000ee80000300800 */
[----:B------:R1:W-:Y:S01]  /*13f400*/  @P0 STG.E desc[UR74][R30.64], R163 ;  /* 0x000000a31e000986 */ /* 0x0003e2000c10194a */
[----:B------:R-:W-:-:S03]  /*13f410*/  LOP3.LUT P0, RZ, R24, 0x4000000, RZ, 0xc0, !PT ;  /* 0x0400000018ff7812 */ /* 0x000fc6000780c0ff */
[----:B-1----:R-:W3:Y:S01]  /*13f420*/  LDL.LU R163, [R1+0x10d0] ;  /* 0x0010d00001a37983 */ /* 0x002ee20000300800 */
[----:B------:R-:W-:-:S09]  /*13f430*/  IMAD.WIDE R30, R248, 0x4, R26 ;  /* 0x00000004f81e7825 */ /* 0x000fd200078e021a */
[----:B------:R1:W-:Y:S01]  /*13f440*/  @P0 STG.E desc[UR74][R30.64], R235 ;  /* 0x000000eb1e000986 */ /* 0x0003e2000c10194a */
[----:B------:R-:W-:Y:S01]  /*13f450*/  LOP3.LUT P0, RZ, R24, 0x2000000, RZ, 0xc0, !PT ;  /* 0x0200000018ff7812 */ /* 0x000fe2000780c0ff */
[----:B-1----:R-:W-:-:S12]  /*13f460*/  IMAD.WIDE R30, R239, 0x4, R28 ;  /* 0x00000004ef1e7825 */ /* 0x002fd800078e021c */
[----:B--2---:R1:W-:Y:S04]  /*13f470*/  @P0 STG.E desc[UR74][R30.64], R160 ;  /* 0x000000a01e000986 */ /* 0x0043e8000c10194a */
[----:B-1----:R-:W2:Y:S01]  /*13f480*/  LDL.LU R160, [R1+0x568] ;  /* 0x0005680001a07983 */ /* 0x002ea20000300800 */
[----:B------:R-:W-:Y:S01]  /*13f490*/  LOP3.LUT P0, RZ, R24, 0x1000000, RZ, 0xc0, !PT ;  /* 0x0100000018ff7812 */ /* 0x000fe2000780c0ff */
[----:B------:R-:W-:-:S12]  /*13f4a0*/  IMAD.WIDE R30, R239, 0x4, R26 ;  /* 0x00000004ef1e7825 */ /* 0x000fd800078e021a */
[----:B----4-:R1:W-:Y:S01]  /*13f4b0*/  @P0 STG.E desc[UR74][R30.64], R247 ;  /* 0x000000f71e000986 */ /* 0x0103e2000c10194a */
        /* <DEDUP_REMOVED lines=13> */
[----:B---3--:R1:W-:Y:S01]  /*13f590*/  @P0 STG.E desc[UR74][R30.64], R245 ;  /* 0x000000f51e000986 */ /* 0x0083e2000c10194a */
        /* <DEDUP_REMOVED lines=11> */
[C---:B-1----:R-:W-:Y:S02]  /*13f650*/  IMAD.WIDE R30, R163.reuse, 0x4, R28 ;  /* 0x00000004a31e7825 */ /* 0x042fe400078e021c */
[----:B------:R-:W3:Y:S04]  /*13f660*/  LDL.LU R161, [R1+0x4dc] ;  /* 0x0004dc0001a17983 */ /* 0x000ee80000300800 */
[----:B------:R1:W-:Y:S02]  /*13f670*/  @P5 STG.E desc[UR74][R30.64], R162 ;  /* 0x000000a21e005986 */ /* 0x0003e4000c10194a */
[----:B-1----:R-:W-:-:S02]  /*13f680*/  IMAD.WIDE R30, R163, 0x4, R26 ;  /* 0x00000004a31e7825 */ /* 0x002fc400078e021a */
[----:B------:R-:W4:Y:S04]  /*13f690*/  LDL.LU R162, [R1+0x10dc] ;  /* 0x0010dc0001a27983 */ /* 0x000f280000300800 */
[----:B------:R-:W3:Y:S04]  /*13f6a0*/  LDL.LU R163, [R1+0x24c] ;  /* 0x00024c0001a37983 */ /* 0x000ee80000300800 */
        /* <DEDUP_REMOVED lines=9> */
[----:B------:R-:W-:Y:S01]  /*13f740*/  LOP3.LUT R24, R24, 0xffffefff, RZ, 0xc0, !PT ;  /* 0xffffefff18187812 */ /* 0x000fe200078ec0ff */
[----:B------:R-:W2:Y:S04]  /*13f750*/  LDL.LU R249, [R1+0x790] ;  /* 0x0007900001f97983 */ /* 0x000ea80000300800 */
[----:B------:R-:W2:Y:S04]  /*13f760*/  LDL.LU R248, [R1+0x10e0] ;  /* 0x0010e00001f87983 */ /* 0x000ea80000300800 */
[----:B------:R-:W2:Y:S02]  /*13f770*/  LDL.LU R235, [R1+0x760] ;  /* 0x0007600001eb7983 */ /* 0x000ea40000300800 */
[----:B------:R-:W-:-:S02]  /*13f780*/  @P0 LOP3.LUT R24, R24, 0x1000, RZ, 0xfc, !PT ;  /* 0x0000100018180812 */ /* 0x000fc400078efcff */
[----:B------:R-:W-:Y:S01]  /*13f790*/  LOP3.LUT P0, RZ, R22, 0x400000, RZ, 0xc0, !PT ;  /* 0x0040000016ff7812 */ /* 0x000fe2000780c0ff */
[----:B------:R-:W2:Y:S01]  /*13f7a0*/  LDL.LU R247, [R1+0x10e4] ;  /* 0x0010e40001f77983 */ /* 0x000ea20000300800 */
[----:B------:R-:W-:-:S03]  /*13f7b0*/  LOP3.LUT R24, R24, 0xffffdfff, RZ, 0xc0, !PT ;  /* 0xffffdfff18187812 */ /* 0x000fc600078ec0ff */
[----:B------:R-:W2:Y:S04]  /*13f7c0*/  LDL.LU R239, [R1+0x740] ;  /* 0x0007400001ef7983 */ /* 0x000ea80000300800 */
[----:B------:R-:W2:Y:S04]  /*13f7d0*/  LDL.LU R234, [R1+0x670] ;  /* 0x0006700001ea7983 */ /* 0x000ea80000300800 */
[----:B------:R-:W-:Y:S01]  /*13f7e0*/  @P0 LOP3.LUT R24, R24, 0x2000, RZ, 0xfc, !PT ;  /* 0x0000200018180812 */ /* 0x000fe200078efcff */
[----:B------:R-:W2:Y:S01]  /*13f7f0*/  LDL.LU R238, [R1+0x794] ;  /* 0x0007940001ee7983 */ /* 0x000ea20000300800 */
[----:B------:R-:W-:-:S02]  /*13f800*/  LOP3.LUT P0, RZ, R22, 0x200000, RZ, 0xc0, !PT ;  /* 0x0020000016ff7812 */ /* 0x000fc4000780c0ff */
[----:B------:R-:W-:Y:S01]  /*13f810*/  LOP3.LUT R24, R24, 0xffffbfff, RZ, 0xc0, !PT ;  /* 0xffffbfff18187812 */ /* 0x000fe200078ec0ff */
[----:B------:R-:W2:Y:S01]  /*13f820*/  LDL.LU R246, [R1+0x10e8] ;  /* 0x0010e80001f67983 */ /* 0x000ea20000300800 */
[C---:B------:R-:W-:Y:S02]  /*13f830*/  LOP3.LUT P3, RZ, R23.reuse, 0x800000, RZ, 0xc0, !PT ;  /* 0x0080000017ff7812 */ /* 0x040fe4000786c0ff */
[----:B------:R-:W-:Y:S01]  /*13f840*/  LOP3.LUT P4, RZ, R23, 0x1000000, RZ, 0xc0, !PT ;  /* 0x0100000017ff7812 */ /* 0x000fe2000788c0ff */
[----:B------:R-:W2:Y:S01]  /*13f850*/  LDL.LU R233, [R1+0x764] ;  /* 0x0007640001e97983 */ /* 0x000ea20000300800 */
[C---:B------:R-:W-:Y:S02]  /*13f860*/  LOP3.LUT P5, RZ, R19.reuse, 0x800000, RZ, 0xc0, !PT ;  /* 0x0080000013ff7812 */ /* 0x040fe400078ac0ff */
[----:B------:R-:W-:Y:S01]  /*13f870*/  LOP3.LUT P6, RZ, R19, 0x1000000, RZ, 0xc0, !PT ;  /* 0x0100000013ff7812 */ /* 0x000fe200078cc0ff */
[----:B------:R-:W2:Y:S02]  /*13f880*/  LDL.LU R245, [R1+0x10ec] ;  /* 0x0010ec0001f57983 */ /* 0x000ea40000300800 */
[----:B------:R-:W-:-:S02]  /*13f890*/  @P0 LOP3.LUT R24, R24, 0x4000, RZ, 0xfc, !PT ;  /* 0x0000400018180812 */ /* 0x000fc400078efcff */
[----:B------:R-:W-:Y:S01]  /*13f8a0*/  LOP3.LUT P0, RZ, R18, 0x1000000, RZ, 0xc0, !PT ;  /* 0x0100000012ff7812 */ /* 0x000fe2000780c0ff */
[----:B------:R-:W2:Y:S01]  /*13f8b0*/  LDL.LU R237, [R1+0x744] ;  /* 0x0007440001ed7983 */ /* 0x000ea20000300800 */
        /* <DEDUP_REMOVED lines=15> */
[----:B---3--:R-:W-:-:S05]  /*13f9b0*/  IMAD.WIDE R30, R236, 0x4, R28 ;  /* 0x00000004ec1e7825 */ /* 0x008fca00078e021c */
[----:B------:R1:W-:Y:S02]  /*13f9c0*/  @P3 STG.E desc[UR74][R30.64], R232 ;  /* 0x000000e81e003986 */ /* 0x0003e4000c10194a */
[----:B-1----:R-:W-:Y:S02]  /*13f9d0*/  IMAD.WIDE R30, R236, 0x4, R26 ;  /* 0x00000004ec1e7825 */ /* 0x002fe400078e021a */
[----:B------:R-:W3:Y:S04]  /*13f9e0*/  LDL.LU R232, [R1+0x674] ;  /* 0x0006740001e87983 */ /* 0x000ee80000300800 */
[----:B----4-:R1:W-:Y:S02]  /*13f9f0*/  @P4 STG.E desc[UR74][R30.64], R244 ;  /* 0x000000f41e004986 */ /* 0x0103e4000c10194a */
[----:B-1----:R-:W-:-:S05]  /*13fa00*/  IMAD.WIDE R30, R187, 0x4, R28 ;  /* 0x00000004bb1e7825 */ /* 0x002fca00078e021c */
[----:B------:R1:W-:Y:S02]  /*13fa10*/  @P5 STG.E desc[UR74][R30.64], R186 ;  /* 0x000000ba1e005986 */ /* 0x0003e4000c10194a */
[----:B-1----:R-:W-:Y:S02]  /*13fa20*/  IMAD.WIDE R30, R187, 0x4, R26 ;  /* 0x00000004bb1e7825 */ /* 0x002fe400078e021a */
[----:B------:R-:W4:Y:S04]  /*13fa30*/  LDL.LU R186, [R1+0x1750] ;  /* 0x0017500001ba7983 */ /* 0x000f280000300800 */
[----:B------:R-:W4:Y:S04]  /*13fa40*/  LDL.LU R236, [R1+0x798] ;  /* 0x0007980001ec7983 */ /* 0x000f280000300800 */
[----:B------:R-:W4:Y:S04]  /*13fa50*/  LDL.LU R187, [R1+0x768] ;  /* 0x0007680001bb7983 */ /* 0x000f280000300800 */
[----:B--2---:R1:W-:Y:S02]  /*13fa60*/  @P6 STG.E desc[UR74][R30.64], R160 ;  /* 0x000000a01e006986 */ /* 0x0043e4000c10194a */
[----:B-1----:R-:W-:-:S02]  /*13fa70*/  IMAD.WIDE R30, R162, 0x4, R28 ;  /* 0x00000004a21e7825 */ /* 0x002fc400078e021c */
[----:B------:R-:W2:Y:S04]  /*13fa80*/  LDL.LU R160, [R1+0x748] ;  /* 0x0007480001a07983 */ /* 0x000ea80000300800 */
[----:B------:R1:W-:Y:S01]  /*13fa90*/  @P0 STG.E desc[UR74][R30.64], R161 ;  /* 0x000000a11e000986 */ /* 0x0003e2000c10194a */
[----:B------:R-:W-:-:S03]  /*13faa0*/  LOP3.LUT P0, RZ, R24, 0x80000, RZ, 0xc0, !PT ;  /* 0x0008000018ff7812 */ /* 0x000fc6000780c0ff */
[----:B-1----:R-:W2:Y:S01]  /*13fab0*/  LDL.LU R161, [R1+0x1754] ;  /* 0x0017540001a17983 */ /* 0x002ea20000300800 */
[----:B------:R-:W-:-:S03]  /*13fac0*/  IMAD.WIDE R30, R162, 0x4, R26 ;  /* 0x00000004a21e7825 */ /* 0x000fc600078e021a */
[----:B------:R-:W2:Y:S06]  /*13fad0*/  LDL.LU R162, [R1+0x678] ;  /* 0x0006780001a27983 */ /* 0x000eac0000300800 */
[----:B------:R1:W-:Y:S04]  /*13fae0*/  @P0 STG.E desc[UR74][R30.64], R163 ;  /* 0x000000a31e000986 */ /* 0x0003e8000c10194a */
[----:B-1----:R-:W2:Y:S04]  /*13faf0*/  LDL.LU R163, [R1+0x79c] ;  /* 0x00079c0001a37983 */ /* 0x002ea80000300800 */
[----:B------:R-:W2:Y:S01]  /*13fb00*/  LDL.LU R244, [R1+0x1758] ;  /* 0x0017580001f47983 */ /* 0x000ea20000300800 */
        /* <DEDUP_REMOVED lines=19> */
[----:B------:R-:W-:Y:S02]  /*13fc40*/  LOP3.LUT P1, RZ, R23, 0x4000000, RZ, 0xc0, !PT ;  /* 0x0400000017ff7812 */ /* 0x000fe4000782c0ff */
[----:B------:R-:W-:Y:S01]  /*13fc50*/  LOP3.LUT P2, RZ, R19, 0x2000000, RZ, 0xc0, !PT ;  /* 0x0200000013ff7812 */ /* 0x000fe2000784c0ff */
[----:B-1----:R-:W-:-:S08]  /*13fc60*/  IMAD.WIDE R30, R245, 0x4, R28 ;  /* 0x00000004f51e7825 */ /* 0x002fd000078e021c */
[----:B------:R1:W-:Y:S01]  /*13fc70*/  @P0 STG.E desc[UR74][R30.64], R237 ;  /* 0x000000ed1e000986 */ /* 0x0003e2000c10194a */
[----:B------:R-:W-:Y:S01]  /*13fc80*/  LOP3.LUT P3, RZ, R19, 0x4000000, RZ, 0xc0, !PT ;  /* 0x0400000013ff7812 */ /* 0x000fe2000786c0ff */
[----:B-1----:R-:W-:Y:S01]  /*13fc90*/  IMAD.WIDE R30, R245, 0x4, R26 ;  /* 0x00000004f51e7825 */ /* 0x002fe200078e021a */
[C---:B------:R-:W-:Y:S02]  /*13fca0*/  LOP3.LUT P4, RZ, R20.reuse, 0x2000000, RZ, 0xc0, !PT ;  /* 0x0200000014ff7812 */ /* 0x040fe4000788c0ff */
[----:B------:R-:W-:Y:S02]  /*13fcb0*/  LOP3.LUT P5, RZ, R20, 0x4000000, RZ, 0xc0, !PT ;  /* 0x0400000014ff7812 */ /* 0x000fe400078ac0ff */
[----:B---3--:R4:W-:Y:S01]  /*13fcc0*/  @P1 STG.E desc[UR74][R30.64], R232 ;  /* 0x000000e81e001986 */ /* 0x0089e2000c10194a */
[----:B------:R-:W-:Y:S01]  /*13fcd0*/  LOP3.LUT P6, RZ, R21, 0x2000000, RZ, 0xc0, !PT ;  /* 0x0200000015ff7812 */ /* 0x000fe200078cc0ff */
[----:B----4-:R-:W-:-:S05]  /*13fce0*/  IMAD.WIDE R30, R186, 0x4, R28 ;  /* 0x00000004ba1e7825 */ /* 0x010fca00078e021c */
[----:B------:R1:W-:Y:S02]  /*13fcf0*/  @P2 STG.E desc[UR74][R30.64], R236 ;  /* 0x000000ec1e002986 */ /* 0x0003e4000c10194a */
[----:B-1----:R-:W-:Y:S02]  /*13fd00*/  IMAD.WIDE R30, R186, 0x4, R26 ;  /* 0x00000004ba1e7825 */ /* 0x002fe400078e021a */
[----:B------:R-:W3:Y:S04]  /*13fd10*/  LDL.LU R186, [R1+0x76c] ;  /* 0x00076c0001ba7983 */ /* 0x000ee80000300800 */
[----:B------:R1:W-:Y:S04]  /*13fd20*/  @P3 STG.E desc[UR74][R30.64], R187 ;  /* 0x000000bb1e003986 */ /* 0x0003e8000c10194a */
[----:B-1----:R-:W4:Y:S01]  /*13fd30*/  LDL.LU R187, [R1+0x74c] ;  /* 0x00074c0001bb7983 */ /* 0x002f220000300800 */
[----:B--2---:R-:W-:-:S05]  /*13fd40*/  IMAD.WIDE R30, R161, 0x4, R28 ;  /* 0x00000004a11e7825 */ /* 0x004fca00078e021c */
[----:B------:R1:W-:Y:S02]  /*13fd50*/  @P4 STG.E desc[UR74][R30.64], R160 ;  /* 0x000000a01e004986 */ /* 0x0003e4000c10194a */
[----:B-1----:R-:W-:Y:S02]  /*13fd60*/  IMAD.WIDE R30, R161, 0x4, R26 ;  /* 0x00000004a11e7825 */ /* 0x002fe400078e021a */
[----:B------:R-:W2:Y:S04]  /*13fd70*/  LDL.LU R160, [R1+0x175c] ;  /* 0x00175c0001a07983 */ /* 0x000ea80000300800 */
[----:B------:R1:W-:Y:S04]  /*13fd80*/  @P5 STG.E desc[UR74][R30.64], R162 ;  /* 0x000000a21e005986 */ /* 0x0003e8000c10194a */
[----:B------:R-:W4:Y:S01]  /*13fd90*/  LDL.LU R161, [R1+0x67c] ;  /* 0x00067c0001a17983 */ /* 0x000f220000300800 */
[----:B-1----:R-:W-:-:S03]  /*13fda0*/  IMAD.WIDE R30, R244, 0x4, R28 ;  /* 0x00000004f41e7825 */ /* 0x002fc600078e021c */
        /* <DEDUP_REMOVED lines=15> */
[----:B------:R-:W-:-:S02]  /*13fea0*/  LOP3.LUT P3, RZ, R21, 0x4000000, RZ, 0xc0, !PT ;  /* 0x0400000015ff7812 */ /* 0x000fc4000786c0ff */
[----:B------:R-:W-:Y:S01]  /*13feb0*/  LOP3.LUT P4, RZ, R18, 0x2000000, RZ, 0xc0, !PT ;  /* 0x0200000012ff7812 */ /* 0x000fe2000788c0ff */
[----:B------:R-:W4:Y:S01]  /*13fec0*/  LDL.LU R232, [R1+0x658] ;  /* 0x0006580001e87983 */ /* 0x000f220000300800 */
[----:B------:R-:W-:-:S03]  /*13fed0*/  IMAD.WIDE R30, R244, 0x4, R26 ;  /* 0x00000004f41e7825 */ /* 0x000fc600078e021a */
[----:B------:R-:W4:Y:S01]  /*13fee0*/  LDL.LU R236, [R1+0x4b8] ;  /* 0x0004b80001ec7983 */ /* 0x000f220000300800 */
[----:B------:R-:W-:-:S03]  /*13fef0*/  LOP3.LUT P5, RZ, R18, 0x4000000, RZ, 0xc0, !PT ;  /* 0x0400000012ff7812 */ /* 0x000fc600078ac0ff */
[----:B------:R-:W4:Y:S01]  /*13ff00*/  LDL.LU R244, [R1+0x1774] ;  /* 0x0017740001f47983 */ /* 0x000f220000300800 */
[----:B------:R-:W-:Y:S02]  /*13ff10*/  LOP3.LUT P6, RZ, R22, 0x800000, RZ, 0xc0, !PT ;  /* 0x0080000016ff7812 */ /* 0x000fe400078cc0ff */
[----:B------:R-:W-:Y:S02]  /*13ff20*/  LOP3.LUT P0, RZ, R21, 0x10000000, RZ, 0xc0, !PT ;  /* 0x1000000015ff7812 */ /* 0x000fe4000780c0ff */
[----:B------:R-:W-:-:S11]  /*13ff30*/  LOP3.LUT R24, R24, 0xffffffef, RZ, 0xc0, !PT ;  /* 0xffffffef18187812 */ /* 0x000fd600078ec0ff */
[----:B------:R-:W-:Y:S02]  /*13ff40*/  @P0 LOP3.LUT R24, R24, 0x10, RZ, 0xfc, !PT ;  /* 0x0000001018180812 */ /* 0x000fe400078efcff */
[----:B------:R-:W-:Y:S02]  /*13ff50*/  LOP3.LUT P0, RZ, R21, 0x8000000, RZ, 0xc0, !PT ;  /* 0x0800000015ff7812 */ /* 0x000fe4000780c0ff */
[----:B------:R-:W-:Y:S01]  /*13ff60*/  LOP3.LUT R24, R24, 0xffffffdf, RZ, 0xc0, !PT ;  /* 0xffffffdf18187812 */ /* 0x000fe200078ec0ff */
[----:B---3--:R1:W-:Y:S04]  /*13ff70*/  @P3 STG.E desc[UR74][R30.64], R186 ;  /* 0x000000ba1e003986 */ /* 0x0083e8000c10194a */
[----:B-1----:R-:W3:Y:S01]  /*13ff80*/  LDL.LU R186, [R1+0x238] ;  /* 0x0002380001ba7983 */ /* 0x002ee20000300800 */
[----:B--2---:R-:W-:-:S05]  /*13ff90*/  IMAD.WIDE R30, R160, 0x4, R28 ;  /* 0x00000004a01e7825 */ /* 0x004fca00078e021c */
[----:B----4-:R1:W-:Y:S02]  /*13ffa0*/  @P4 STG.E desc[UR74][R30.64], R187 ;  /* 0x000000bb1e004986 */ /* 0x0103e4000c10194a */
[----:B-1----:R-:W-:Y:S02]  /*13ffb0*/  IMAD.WIDE R30, R160, 0x4, R26 ;  /* 0x00000004a01e7825 */ /* 0x002fe400078e021a */
[----:B------:R-:W2:Y:S04]  /*13ffc0*/  LDL.LU R187, [R1+0x77c] ;  /* 0x00077c0001bb7983 */ /* 0x000ea80000300800 */
[----:B------:R-:W4:Y:S04]  /*13ffd0*/  LDL.LU R160, [R1+0x1778] ;  /* 0x0017780001a07983 */ /* 0x000f280000300800 */
[----:B------:R1:W-:Y:S02]  /*13ffe0*/  @P5 STG.E desc[UR74][R30.64], R161 ;  /* 0x000000a11e005986 */ /* 0x0003e4000c10194a */
[----:B-1----:R-:W-:-:S02]  /*13fff0*/  IMAD.WIDE R30, R163, 0x4, R28 ;  /* 0x00000004a31e7825 */ /* 0x002fc400078e021c */
[----:B------:R-:W2:Y:S04]  /*140000*/  LDL.LU R161, [R1+0x65c] ;  /* 0x00065c0001a17983 */ /* 0x000ea80000300800 */
[----:B------:R1:W-:Y:S02]  /*140010*/  @P6 STG.E desc[UR74][R30.64], R162 ;  /* 0x000000a21e006986 */ /* 0x0003e4000c10194a */
[----:B-1----:R-:W-:Y:S02]  /*140020*/  IMAD.WIDE R30, R163, 0x4, R26 ;  /* 0x00000004a31e7825 */ /* 0x002fe400078e021a */
[----:B------:R-:W2:Y:S04]  /*140030*/  LDL.LU R162, [R1+0x4bc] ;  /* 0x0004bc0001a27983 */ /* 0x000ea80000300800 */
[----:B------:R-:W2:Y:S01]  /*140040*/  LDL.LU R163, [R1+0x177c] ;  /* 0x00177c0001a37983 */ /* 0x000ea20000300800 */
        /* <DEDUP_REMOVED lines=52> */
[----:B---3--:R4:W-:Y:S01]  /*140390*/  @P2 STG.E desc[UR74][R30.64], R186 ;  /* 0x000000ba1e002986 */ /* 0x0089e2000c10194a */
[----:B------:R-:W-:Y:S01]  /*1403a0*/  LOP3.LUT P5, RZ, R23, 0x20000000, RZ, 0xc0, !PT ;  /* 0x2000000017ff7812 */ /* 0x000fe200078ac0ff */
[----:B----4-:R-:W-:-:S05]  /*1403b0*/  IMAD.WIDE R30, R160, 0x4, R28 ;  /* 0x00000004a01e7825 */ /* 0x010fca00078e021c */
[----:B--2---:R1:W-:Y:S01]  /*1403c0*/  @P3 STG.E desc[UR74][R30.64], R187 ;  /* 0x000000bb1e003986 */ /* 0x0043e2000c10194a */
[----:B------:R-:W-:Y:S01]  /*1403d0*/  LOP3.LUT P6, RZ, R23, 0x40000000, RZ, 0xc0, !PT ;  /* 0x4000000017ff7812 */ /* 0x000fe200078cc0ff */
[----:B-1----:R-:W-:-:S05]  /*1403e0*/  IMAD.WIDE R30, R160, 0x4, R26 ;  /* 0x00000004a01e7825 */ /* 0x002fca00078e021a */
[----:B------:R1:W-:Y:S02]  /*1403f0*/  @P4 STG.E desc[UR74][R30.64], R161 ;  /* 0x000000a11e004986 */ /* 0x0003e4000c10194a */
[----:B-1----:R-:W-:-:S05]  /*140400*/  IMAD.WIDE R30, R163, 0x4, R28 ;  /* 0x00000004a31e7825 */ /* 0x002fca00078e021c */
[----:B------:R1:W-:Y:S02]  /*140410*/  @P5 STG.E desc[UR74][R30.64], R162 ;  /* 0x000000a21e005986 */ /* 0x0003e4000c10194a */
[----:B-1----:R-:W-:-:S05]  /*140420*/  IMAD.WIDE R30, R163, 0x4, R26 ;  /* 0x00000004a31e7825 */ /* 0x002fca00078e021a */
[----:B------:R1:W-:Y:S04]  /*140430*/  @P6 STG.E desc[UR74][R30.64], R184 ;  /* 0x000000b81e006986 */ /* 0x0003e8000c10194a */
[----:B-1----:R-:W2:Y:S04]  /*140440*/  LDL.LU R184, [R1+0x4eb8] ;  /* 0x004eb80001b87983 */ /* 0x002ea80000300800 */
[----:B------:R-:W3:Y:S04]  /*140450*/  LDL.LU R236, [R1+0x800] ;  /* 0x0008000001ec7983 */ /* 0x000ee80000300800 */
[----:B------:R-:W4:Y:S04]  /*140460*/  LDL.LU R244, [R1+0x1780] ;  /* 0x0017800001f47983 */ /* 0x000f280000300800 */
[----:B------:R-:W3:Y:S04]  /*140470*/  LDL.LU R186, [R1+0x7c0] ;  /* 0x0007c00001ba7983 */ /* 0x000ee80000300800 */
[----:B------:R-:W3:Y:S04]  /*140480*/  LDL.LU R187, [R1+0x7b0] ;  /* 0x0007b00001bb7983 */ /* 0x000ee80000300800 */
[----:B------:R-:W3:Y:S04]  /*140490*/  LDL.LU R160, [R1+0x1784] ;  /* 0x0017840001a07983 */ /* 0x000ee80000300800 */
[----:B------:R-:W3:Y:S04]  /*1404a0*/  LDL.LU R161, [R1+0x7a0] ;  /* 0x0007a00001a17983 */ /* 0x000ee80000300800 */
[----:B------:R-:W3:Y:S04]  /*1404b0*/  LDL.LU R162, [R1+0x804] ;  /* 0x0008040001a27983 */ /* 0x000ee80000300800 */
[----:B------:R-:W3:Y:S01]  /*1404c0*/  LDL.LU R163, [R1+0x1788] ;  /* 0x0017880001a37983 */ /* 0x000ee20000300800 */
[----:B------:R-:W-:-:S03]  /*1404d0*/  LOP3.LUT P0, RZ, R19, 0x80000000, RZ, 0xc0, !PT ;  /* 0x8000000013ff7812 */ /* 0x000fc6000780c0ff */
[----:B------:R-:W3:Y:S04]  /*1404e0*/  LDL.LU R249, [R1+0x7c4] ;  /* 0x0007c40001f97983 */ /* 0x000ee80000300800 */
[----:B------:R-:W3:Y:S04]  /*1404f0*/  LDL.LU R248, [R1+0x7b4] ;  /* 0x0007b40001f87983 */ /* 0x000ee80000300800 */
[----:B------:R-:W3:Y:S04]  /*140500*/  LDL.LU R235, [R1+0x178c] ;  /* 0x00178c0001eb7983 */ /* 0x000ee80000300800 */
[----:B------:R-:W3:Y:S04]  /*140510*/  LDL.LU R239, [R1+0x7a4] ;  /* 0x0007a40001ef7983 */ /* 0x000ee80000300800 */
[----:B------:R-:W3:Y:S04]  /*140520*/  LDL.LU R247, [R1+0x808] ;  /* 0x0008080001f77983 */ /* 0x000ee80000300800 */
[----:B------:R-:W3:Y:S01]  /*140530*/  LDL.LU R234, [R1+0x1790] ;  /* 0x0017900001ea7983 */ /* 0x000ee20000300800 */
[----:B------:R-:W-:-:S03]  /*140540*/  LOP3.LUT R24, R24, 0xfffffffe, RZ, 0xc0, !PT ;  /* 0xfffffffe18187812 */ /* 0x000fc600078ec0ff */
[----:B------:R-:W3:Y:S04]  /*140550*/  LDL.LU R238, [R1+0x7c8] ;  /* 0x0007c80001ee7983 */ /* 0x000ee80000300800 */
[----:B------:R-:W3:Y:S04]  /*140560*/  LDL.LU R246, [R1+0x7b8] ;  /* 0x0007b80001f67983 */ /* 0x000ee80000300800 */
[----:B------:R-:W3:Y:S01]  /*140570*/  LDL.LU R233, [R1+0x1794] ;  /* 0x0017940001e97983 */ /* 0x000ee20000300800 */
[C---:B------:R-:W-:Y:S02]  /*140580*/  LOP3.LUT P3, RZ, R19.reuse, 0x20000000, RZ, 0xc0, !PT ;  /* 0x2000000013ff7812 */ /* 0x040fe4000786c0ff */
[----:B------:R-:W-:Y:S01]  /*140590*/  LOP3.LUT P4, RZ, R19, 0x40000000, RZ, 0xc0, !PT ;  /* 0x4000000013ff7812 */ /* 0x000fe2000788c0ff */
[----:B------:R-:W3:Y:S01]  /*1405a0*/  LDL.LU R237, [R1+0x7a8] ;  /* 0x0007a80001ed7983 */ /* 0x000ee20000300800 */
[----:B------:R-:W-:-:S03]  /*1405b0*/  LOP3.LUT P5, RZ, R20, 0x20000000, RZ, 0xc0, !PT ;  /* 0x2000000014ff7812 */ /* 0x000fc600078ac0ff */
[----:B------:R-:W3:Y:S01]  /*1405c0*/  LDL.LU R245, [R1+0x80c] ;  /* 0x00080c0001f57983 */ /* 0x000ee20000300800 */
[----:B------:R-:W-:-:S03]  /*1405d0*/  LOP3.LUT P6, RZ, R20, 0x40000000, RZ, 0xc0, !PT ;  /* 0x4000000014ff7812 */ /* 0x000fc600078cc0ff */
[----:B------:R-:W3:Y:S01]  /*1405e0*/  LDL.LU R232, [R1+0x1798] ;  /* 0x0017980001e87983 */ /* 0x000ee20000300800 */
[----:B--2---:R-:W-:-:S04]  /*1405f0*/  LOP3.LUT R184, R184, 0xefffffff, RZ, 0xc0, !PT ;  /* 0xefffffffb8b87812 */ /* 0x004fc800078ec0ff */
        /* <DEDUP_REMOVED lines=17> */
[----:B----4-:R-:W-:-:S05]  /*140710*/  IMAD.WIDE R30, R244, 0x4, R28 ;  /* 0x00000004f41e7825 */ /* 0x010fca00078e021c */
[----:B---3--:R1:W-:Y:S05]  /*140720*/  @P3 STG.E desc[UR74][R30.64], R236 ;  /* 0x000000ec1e003986 */ /* 0x0083ea000c10194a */
        /* <DEDUP_REMOVED lines=8> */
[C---:B-1----:R-:W-:Y:S01]  /*1407b0*/  IMAD.WIDE R30, R160.reuse, 0x4, R28 ;  /* 0x00000004a01e7825 */ /* 0x042fe200078e021c */
[----:B------:R-:W3:Y:S04]  /*1407c0*/  LDL.LU R186, [R1+0x179c] ;  /* 0x00179c0001ba7983 */ /* 0x000ee80000300800 */
[----:B------:R1:W-:Y:S04]  /*1407d0*/  @P5 STG.E desc[UR74][R30.64], R187 ;  /* 0x000000bb1e005986 */ /* 0x0003e8000c10194a */
[----:B------:R-:W4:Y:S01]  /*1407e0*/  LDL.LU R244, [R1+0x7bc] ;  /* 0x0007bc0001f47983 */ /* 0x000f220000300800 */
[----:B-1----:R-:W-:-:S03]  /*1407f0*/  IMAD.WIDE R30, R160, 0x4, R26 ;  /* 0x00000004a01e7825 */ /* 0x002fc600078e021a */
[----:B------:R-:W4:Y:S04]  /*140800*/  LDL.LU R187, [R1+0x7ac] ;  /* 0x0007ac0001bb7983 */ /* 0x000f280000300800 */
[----:B------:R1:W-:Y:S04]  /*140810*/  @P6 STG.E desc[UR74][R30.64], R161 ;  /* 0x000000a11e006986 */ /* 0x0003e8000c10194a */
[----:B------:R-:W4:Y:S01]  /*140820*/  LDL.LU R160, [R1+0x7d0] ;  /* 0x0007d00001a07983 */ /* 0x000f220000300800 */
[----:B-1----:R-:W-:-:S05]  /*140830*/  IMAD.WIDE R30, R163, 0x4, R28 ;  /* 0x00000004a31e7825 */ /* 0x002fca00078e021c */
[----:B------:R1:W-:Y:S02]  /*140840*/  @P0 STG.E desc[UR74][R30.64], R162 ;  /* 0x000000a21e000986 */ /* 0x0003e4000c10194a */
[----:B-1----:R-:W-:Y:S02]  /*140850*/  IMAD.WIDE R30, R163, 0x4, R26 ;  /* 0x00000004a31e7825 */ /* 0x002fe400078e021a */
[----:B------:R-:W4:Y:S04]  /*140860*/  LDL.LU R163, [R1+0x17a0] ;  /* 0x0017a00001a37983 */ /* 0x000f280000300800 */
[----:B------:R-:W4:Y:S04]  /*140870*/  LDL.LU R161, [R1+0x640] ;  /* 0x0006400001a17983 */ /* 0x000f280000300800 */
        /* <DEDUP_REMOVED lines=28> */
[----:B------:R-:W-:Y:S02]  /*140a40*/  LOP3.LUT P4, RZ, R21, 0x80000000, RZ, 0xc0, !PT ;  /* 0x8000000015ff7812 */ /* 0x000fe4000788c0ff */
[----:B------:R-:W-:Y:S02]  /*140a50*/  LOP3.LUT P5, RZ, R20, 0x1, RZ, 0xc0, !PT ;  /* 0x0000000114ff7812 */ /* 0x000fe400078ac0ff */
[----:B------:R-:W-:Y:S01]  /*140a60*/  LOP3.LUT P6, RZ, R18, 0x80000000, RZ, 0xc0, !PT ;  /* 0x8000000012ff7812 */ /* 0x000fe200078cc0ff */
[----:B--2---:R3:W-:Y:S02]  /*140a70*/  @P1 STG.E desc[UR74][R24.64], R236 ;  /* 0x000000ec18001986 */ /* 0x0047e4000c10194a */
[----:B---3--:R-:W-:-:S05]  /*140a80*/  IMAD.WIDE R24, R186, 0x4, R28 ;  /* 0x00000004ba187825 */ /* 0x008fca00078e021c */
[----:B----4-:R1:W-:Y:S02]  /*140a90*/  @P2 STG.E desc[UR74][R24.64], R244 ;  /* 0x000000f418002986 */ /* 0x0103e4000c10194a */
        /* <DEDUP_REMOVED lines=14> */
[----:B------:R-:W3:Y:S01]  /*140b80*/  LDL.LU R161, [R1+0x4a4] ;  /* 0x0004a40001a17983 */ /* 0x000ee20000300800 */
[----:B------:R-:W-:-:S03]  /*140b90*/  IMAD.WIDE R24, R162, 0x4, R26 ;  /* 0x00000004a2187825 */ /* 0x000fc600078e021a */
[----:B------:R-:W3:Y:S04]  /*140ba0*/  LDL.LU R162, [R1+0x17b0] ;  /* 0x0017b00001a27983 */ /* 0x000ee80000300800 */
[----:B------:R-:W3:Y:S04]  /*140bb0*/  LDL.LU R2, [R1+0x224] ;  /* 0x0002240001027983 */ /* 0x000ee80000300800 */
[----:B------:R-:W3:Y:S01]  /*140bc0*/  LDL.LU R249, [R1+0x7d8] ;  /* 0x0007d80001f97983 */ /* 0x000ee20000300800 */
[----:B------:R-:W-:Y:S02]  /*140bd0*/  LOP3.LUT P0, RZ, R21, 0x4, RZ, 0xc0, !PT ;  /* 0x0000000415ff7812 */ /* 0x000fe4000780c0ff */
[----:B------:R-:W-:Y:S01]  /*140be0*/  LOP3.LUT R184, R184, 0xffefffff, RZ, 0xc0, !PT ;  /* 0xffefffffb8b87812 */ /* 0x000fe200078ec0ff */
        /* <DEDUP_REMOVED lines=14> */
[----:B------:R-:W-:-:S03]  /*140cd0*/  LOP3.LUT P3, RZ, R21, 0x1, RZ, 0xc0, !PT ;  /* 0x0000000115ff7812 */ /* 0x000fc6000786c0ff */
[----:B------:R-:W3:Y:S01]  /*140ce0*/  LDL.LU R237, [R1+0x17bc] ;  /* 0x0017bc0001ed7983 */ /* 0x000ee20000300800 */
[C---:B------:R-:W-:Y:S02]  /*140cf0*/  LOP3.LUT P4, RZ, R22.reuse, 0x20000000, RZ, 0xc0, !PT ;  /* 0x2000000016ff7812 */ /* 0x040fe4000788c0ff */
[----:B------:R-:W-:Y:S01]  /*140d00*/  LOP3.LUT P5, RZ, R22, 0x40000000, RZ, 0xc0, !PT ;  /* 0x4000000016ff7812 */ /* 0x000fe200078ac0ff */
[----:B------:R-:W3:Y:S02]  /*140d10*/  LDL.LU R245, [R1+0x22c] ;  /* 0x00022c0001f57983 */ /* 0x000ee40000300800 */
[----:B------:R-:W-:Y:S02]  /*140d20*/  @P0 LOP3.LUT R184, R184, 0x400000, RZ, 0xfc, !PT ;  /* 0x00400000b8b80812 */ /* 0x000fe400078efcff */
[----:B------:R-:W-:Y:S01]  /*140d30*/  LOP3.LUT P0, RZ, R20, 0x2, RZ, 0xc0, !PT ;  /* 0x0000000214ff7812 */ /* 0x000fe2000780c0ff */
[----:B------:R-:W3:Y:S01]  /*140d40*/  LDL.LU R232, [R1+0x8d0] ;  /* 0x0008d00001e87983 */ /* 0x000ee20000300800 */
[----:B------:R-:W-:-:S02]  /*140d50*/  LOP3.LUT R184, R184, 0xff7fffff, RZ, 0xc0, !PT ;  /* 0xff7fffffb8b87812 */ /* 0x000fc400078ec0ff */
[----:B------:R-:W-:Y:S01]  /*140d60*/  LOP3.LUT P6, RZ, R22, 0x2, RZ, 0xc0, !PT ;  /* 0x0000000216ff7812 */ /* 0x000fe200078cc0ff */
[----:B------:R-:W3:Y:S08]  /*140d70*/  LDL.LU R236, [R1+0x17c0] ;  /* 0x0017c00001ec7983 */ /* 0x000ef00000300800 */
[----:B------:R-:W-:Y:S02]  /*140d80*/  @P0 LOP3.LUT R184, R184, 0x800000, RZ, 0xfc, !PT ;  /* 0x00800000b8b80812 */ /* 0x000fe400078efcff */
        /* <DEDUP_REMOVED lines=14> */
[C---:B--2---:R-:W-:Y:S02]  /*140e70*/  IMAD.WIDE R24, R187.reuse, 0x4, R28 ;  /* 0x00000004bb187825 */ /* 0x044fe400078e021c */
[----:B------:R-:W2:Y:S04]  /*140e80*/  LDL.LU R244, [R1+0x870] ;  /* 0x0008700001f47983 */ /* 0x000ea80000300800 */
[----:B------:R1:W-:Y:S02]  /*140e90*/  @P4 STG.E desc[UR74][R24.64], R186 ;  /* 0x000000ba18004986 */ /* 0x0003e4000c10194a */
[----:B-1----:R-:W-:-:S02]  /*140ea0*/  IMAD.WIDE R24, R187, 0x4, R26 ;  /* 0x00000004bb187825 */ /* 0x002fc400078e021a */
[----:B------:R-:W4:Y:S04]  /*140eb0*/  LDL.LU R186, [R1+0x820] ;  /* 0x0008200001ba7983 */ /* 0x000f280000300800 */
[----:B------:R1:W-:Y:S04]  /*140ec0*/  @P5 STG.E desc[UR74][R24.64], R160 ;  /* 0x000000a018005986 */ /* 0x0003e8000c10194a */
[----:B------:R-:W4:Y:S01]  /*140ed0*/  LDL.LU R187, [R1+0x17c4] ;  /* 0x0017c40001bb7983 */ /* 0x000f220000300800 */
[----:B-1----:R-:W-:-:S03]  /*140ee0*/  IMAD.WIDE R24, R163, 0x4, R28 ;  /* 0x00000004a3187825 */ /* 0x002fc600078e021c */
[----:B------:R-:W4:Y:S04]  /*140ef0*/  LDL.LU R160, [R1+0x780] ;  /* 0x0007800001a07983 */ /* 0x000f280000300800 */
[----:B---3--:R1:W-:Y:S02]  /*140f00*/  @P6 STG.E desc[UR74][R24.64], R161 ;  /* 0x000000a118006986 */ /* 0x0083e4000c10194a */
[----:B-1----:R-:W-:Y:S02]  /*140f10*/  IMAD.WIDE R24, R163, 0x4, R26 ;  /* 0x00000004a3187825 */ /* 0x002fe400078e021a */
[----:B------:R-:W3:Y:S04]  /*140f20*/  LDL.LU R161, [R1+0x8d4] ;  /* 0x0008d40001a17983 */ /* 0x000ee80000300800 */
[----:B------:R1:W-:Y:S01]  /*140f30*/  @P0 STG.E desc[UR74][R24.64], R2 ;  /* 0x0000000218000986 */ /* 0x0003e2000c10194a */
[----:B------:R-:W-:-:S03]  /*140f40*/  LOP3.LUT P0, RZ, R184, 0x8000000, RZ, 0xc0, !PT ;  /* 0x08000000b8ff7812 */ /* 0x000fc6000780c0ff */
[----:B------:R-:W3:Y:S01]  /*140f50*/  LDL.LU R163, [R1+0x17c8] ;  /* 0x0017c80001a37983 */ /* 0x000ee20000300800 */
[----:B-1----:R-:W-:-:S09]  /*140f60*/  IMAD.WIDE R24, R162, 0x4, R28 ;  /* 0x00000004a2187825 */ /* 0x002fd200078e021c */
[----:B------:R1:W-:Y:S02]  /*140f70*/  @P0 STG.E desc[UR74][R24.64], R249 ;  /* 0x000000f918000986 */ /* 0x0003e4000c10194a */
[----:B-1----:R-:W-:Y:S02]  /*140f80*/  IMAD.WIDE R24, R162, 0x4, R26 ;  /* 0x00000004a2187825 */ /* 0x002fe400078e021a */
[----:B------:R-:W3:Y:S01]  /*140f90*/  LDL.LU R162, [R1+0x874] ;  /* 0x0008740001a27983 */ /* 0x000ee20000300800 */
        /* <DEDUP_REMOVED lines=32> */
[----:B-1----:R-:W-:-:S05]  /*1411a0*/  IMAD.WIDE R24, R187, 0x4, R26 ;  /* 0x00000004bb187825 */ /* 0x002fca00078e021a */
[----:B------:R3:W-:Y:S02]  /*1411b0*/  @P4 STG.E desc[UR74][R24.64], R160 ;  /* 0x000000a018004986 */ /* 0x0007e4000c10194a */
[----:B---3--:R-:W-:-:S05]  /*1411c0*/  IMAD.WIDE R24, R163, 0x4, R28 ;  /* 0x00000004a3187825 */ /* 0x008fca00078e021c */
[----:B------:R1:W-:Y:S02]  /*1411d0*/  @P5 STG.E desc[UR74][R24.64], R161 ;  /* 0x000000a118005986 */ /* 0x0003e4000c10194a */
[----:B-1----:R-:W-:Y:S02]  /*1411e0*/  IMAD.WIDE R24, R163, 0x4, R26 ;  /* 0x00000004a3187825 */ /* 0x002fe400078e021a */
[----:B------:R-:W2:Y:S04]  /*1411f0*/  LDL.LU R161, [R1+0x828] ;  /* 0x0008280001a17983 */ /* 0x000ea80000300800 */
[----:B------:R-:W3:Y:S04]  /*141200*/  LDL.LU R163, [R1+0x17d4] ;  /* 0x0017d40001a37983 */ /* 0x000ee80000300800 */
[----:B------:R-:W4:Y:S04]  /*141210*/  LDL.LU R160, [R1+0x824] ;  /* 0x0008240001a07983 */ /* 0x000f280000300800 */
[----:B------:R1:W-:Y:S04]  /*141220*/  @P6 STG.E desc[UR74][R24.64], R162 ;  /* 0x000000a218006986 */ /* 0x0003e8000c10194a */
[----:B-1----:R-:W2:Y:S04]  /*141230*/  LDL.LU R162, [R1+0x17cc] ;  /* 0x0017cc0001a27983 */ /* 0x002ea80000300800 */
[----:B------:R-:W3:Y:S04]  /*141240*/  LDL.LU R232, [R1+0x784] ;  /* 0x0007840001e87983 */ /* 0x000ee80000300800 */
[----:B------:R-:W3:Y:S04]  /*141250*/  LDL.LU R236, [R1+0x8d8] ;  /* 0x0008d80001ec7983 */ /* 0x000ee80000300800 */
[----:B------:R-:W3:Y:S04]  /*141260*/  LDL.LU R244, [R1+0x17d0] ;  /* 0x0017d00001f47983 */ /* 0x000ee80000300800 */
[----:B------:R-:W3:Y:S01]  /*141270*/  LDL.LU R186, [R1+0x878] ;  /* 0x0008780001ba7983 */ /* 0x000ee20000300800 */
[----:B------:R-:W-:-:S03]  /*141280*/  LOP3.LUT P3, RZ, R19, 0x8, RZ, 0xc0, !PT ;  /* 0x0000000813ff7812 */ /* 0x000fc6000786c0ff */
[----:B------:R-:W3:Y:S01]  /*141290*/  LDL.LU R187, [R1+0x788] ;  /* 0x0007880001bb7983 */ /* 0x000ee20000300800 */
        /* <DEDUP_REMOVED lines=13> */
[----:B--2---:R-:W-:-:S05]  /*141370*/  IMAD.WIDE R24, R162, 0x4, R28 ;  /* 0x00000004a2187825 */ /* 0x004fca00078e021c */
[----:B----4-:R1:W-:Y:S02]  /*141380*/  @P3 STG.E desc[UR74][R24.64], R160 ;  /* 0x000000a018003986 */ /* 0x0103e4000c10194a */
[----:B-1----:R-:W-:Y:S02]  /*141390*/  IMAD.WIDE R24, R162, 0x4, R26 ;  /* 0x00000004a2187825 */ /* 0x002fe400078e021a */
[----:B------:R-:W2:Y:S04]  /*1413a0*/  LDL.LU R162, [R1+0x8dc] ;  /* 0x0008dc0001a27983 */ /* 0x000ea80000300800 */
[----:B------:R-:W4:Y:S04]  /*1413b0*/  LDL.LU R160, [R1+0x17d8] ;  /* 0x0017d80001a07983 */ /* 0x000f280000300800 */
[----:B------:R-:W2:Y:S04]  /*1413c0*/  LDL.LU R235, [R1+0x87c] ;  /* 0x00087c0001eb7983 */ /* 0x000ea80000300800 */
[----:B------:R-:W2:Y:S04]  /*1413d0*/  LDL.LU R247, [R1+0x17dc] ;  /* 0x0017dc0001f77983 */ /* 0x000ea80000300800 */
[----:B------:R-:W2:Y:S01]  /*1413e0*/  LDL.LU R239, [R1+0x82c] ;  /* 0x00082c0001ef7983 */ /* 0x000ea20000300800 */
[----:B------:R-:W-:-:S03]  /*1413f0*/  LOP3.LUT R184, R184, 0xfffeffff, RZ, 0xc0, !PT ;  /* 0xfffeffffb8b87812 */ /* 0x000fc600078ec0ff */
[----:B------:R-:W2:Y:S01]  /*141400*/  LDL.LU R234, [R1+0x78c] ;  /* 0x00078c0001ea7983 */ /* 0x000ea20000300800 */
[----:B------:R-:W-:Y:S02]  /*141410*/  @P0 LOP3.LUT R184, R184, 0x10000, RZ, 0xfc, !PT ;  /* 0x00010000b8b80812 */ /* 0x000fe400078efcff */
[----:B------:R-:W-:Y:S01]  /*141420*/  LOP3.LUT P0, RZ, R0, 0x4, RZ, 0xc0, !PT ;  /* 0x0000000400ff7812 */ /* 0x000fe2000780c0ff */
[----:B------:R-:W2:Y:S01]  /*141430*/  LDL.LU R238, [R1+0x8b0] ;  /* 0x0008b00001ee7983 */ /* 0x000ea20000300800 */
[----:B------:R-:W-:-:S03]  /*141440*/  LOP3.LUT R184, R184, 0xfffdffff, RZ, 0xc0, !PT ;  /* 0xfffdffffb8b87812 */ /* 0x000fc600078ec0ff */
[----:B------:R-:W2:Y:S01]  /*141450*/  LDL.LU R246, [R1+0x17e0] ;  /* 0x0017e00001f67983 */ /* 0x000ea20000300800 */
[----:B------:R-:W-:Y:S02]  /*141460*/  LOP3.LUT P4, RZ, R19, 0x10, RZ, 0xc0, !PT ;  /* 0x0000001013ff7812 */ /* 0x000fe4000788c0ff */
[----:B------:R-:W-:Y:S01]  /*141470*/  LOP3.LUT P5, RZ, R20, 0x8, RZ, 0xc0, !PT ;  /* 0x0000000814ff7812 */ /* 0x000fe200078ac0ff */
[----:B------:R-:W2:Y:S04]  /*141480*/  LDL.LU R233, [R1+0x850] ;  /* 0x0008500001e97983 */ /* 0x000ea80000300800 */
[----:B------:R-:W-:Y:S01]  /*141490*/  @P0 LOP3.LUT R184, R184, 0x20000, RZ, 0xfc, !PT ;  /* 0x00020000b8b80812 */ /* 0x000fe200078efcff */
[----:B------:R-:W2:Y:S01]  /*1414a0*/  LDL.LU R245, [R1+0x17e4] ;  /* 0x0017e40001f57983 */ /* 0x000ea20000300800 */
[----:B------:R-:W-:-:S02]  /*1414b0*/  LOP3.LUT P0, RZ, R0, 0x2, RZ, 0xc0, !PT ;  /* 0x0000000200ff7812 */ /* 0x000fc4000780c0ff */
[----:B------:R-:W-:Y:S01]  /*1414c0*/  LOP3.LUT R184, R184, 0xfffbffff, RZ, 0xc0, !PT ;  /* 0xfffbffffb8b87812 */ /* 0x000fe200078ec0ff */
[----:B------:R-:W2:Y:S01]  /*1414d0*/  LDL.LU R237, [R1+0x590] ;  /* 0x0005900001ed7983 */ /* 0x000ea20000300800 */
[----:B------:R-:W-:-:S09]  /*1414e0*/  LOP3.LUT P6, RZ, R20, 0x10, RZ, 0xc0, !PT ;  /* 0x0000001014ff7812 */ /* 0x000fd200078cc0ff */
[----:B------:R-:W-:Y:S02]  /*1414f0*/  @P0 LOP3.LUT R184, R184, 0x40000, RZ, 0xfc, !PT ;  /* 0x00040000b8b80812 */ /* 0x000fe400078efcff */
[----:B------:R-:W-:Y:S01]  /*141500*/  LOP3.LUT P0, RZ, R21, 0x10, RZ, 0xc0, !PT ;  /* 0x0000001015ff7812 */ /* 0x000fe2000780c0ff */
[----:B---3--:R1:W-:Y:S01]  /*141510*/  @P4 STG.E desc[UR74][R24.64], R232 ;  /* 0x000000e818004986 */ /* 0x0083e2000c10194a */
[----:B------:R-:W-:Y:S01]  /*141520*/  LOP3.LUT R184, R184, 0xfff7ffff, RZ, 0xc0, !PT ;  /* 0xfff7ffffb8b87812 */ /* 0x000fe200078ec0ff */
[----:B-1----:R-:W-:-:S10]  /*141530*/  IMAD.WIDE R24, R244, 0x4, R28 ;  /* 0x00000004f4187825 */ /* 0x002fd400078e021c */
        /* <DEDUP_REMOVED lines=13> */
[----:B------:R-:W3:Y:S04]  /*141610*/  LDL.LU R161, [R1+0x594] ;  /* 0x0005940001a17983 */ /* 0x000ee80000300800 */
[----:B------:R-:W3:Y:S06]  /*141620*/  LDL.LU R163, [R1+0x17ec] ;  /* 0x0017ec0001a37983 */ /* 0x000eec0000300800 */
[----:B------:R1:W-:Y:S01]  /*141630*/  @P0 STG.E desc[UR74][R24.64], R187 ;  /* 0x000000bb18000986 */ /* 0x0003e2000c10194a */
[----:B------:R-:W-:-:S03]  /*141640*/  LOP3.LUT P0, RZ, R184, 0x40000, RZ, 0xc0, !PT ;  /* 0x00040000b8ff7812 */ /* 0x000fc6000780c0ff */
[----:B-1----:R-:W3:Y:S01]  /*141650*/  LDL.LU R187, [R1+0x214] ;  /* 0x0002140001bb7983 */ /* 0x002ee20000300800 */
[----:B----4-:R-:W-:-:S09]  /*141660*/  IMAD.WIDE R24, R160, 0x4, R28 ;  /* 0x00000004a0187825 */ /* 0x010fd200078e021c */
[----:B--2---:R1:W-:Y:S04]  /*141670*/  @P0 STG.E desc[UR74][R24.64], R162 ;  /* 0x000000a218000986 */ /* 0x0043e8000c10194a */
[----:B-1----:R-:W2:Y:S01]  /*141680*/  LDL.LU R162, [R1+0x17f0] ;  /* 0x0017f00001a27983 */ /* 0x002ea20000300800 */
[----:B------:R-:W-:-:S03]  /*141690*/  IMAD.WIDE R24, R160, 0x4, R26 ;  /* 0x00000004a0187825 */ /* 0x000fc600078e021a */
        /* <DEDUP_REMOVED lines=22> */
[----:B---3--:R1:W-:Y:S01]  /*141800*/  @P1 STG.E desc[UR74][R24.64], R232 ;  /* 0x000000e818001986 */ /* 0x0083e2000c10194a */
[----:B------:R-:W-:Y:S01]  /*141810*/  LOP3.LUT P4, RZ, R21, 0x20, RZ, 0xc0, !PT ;  /* 0x0000002015ff7812 */ /* 0x000fe2000788c0ff */
[----:B-1----:R-:W-:-:S05]  /*141820*/  IMAD.WIDE R24, R244, 0x4, R28 ;  /* 0x00000004f4187825 */ /* 0x002fca00078e021c */
[----:B------:R1:W-:Y:S02]  /*141830*/  @P2 STG.E desc[UR74][R24.64], R236 ;  /* 0x000000ec18002986 */ /* 0x0003e4000c10194a */
[----:B-1----:R-:W-:-:S05]  /*141840*/  IMAD.WIDE R24, R244, 0x4, R26 ;  /* 0x00000004f4187825 */ /* 0x002fca00078e021a */
[----:B------:R1:W-:Y:S01]  /*141850*/  @P3 STG.E desc[UR74][R24.64], R186 ;  /* 0x000000ba18003986 */ /* 0x0003e2000c10194a */
[----:B------:R-:W-:Y:S01]  /*141860*/  LOP3.LUT P5, RZ, R21, 0x40, RZ, 0xc0, !PT ;  /* 0x0000004015ff7812 */ /* 0x000fe200078ac0ff */
[----:B-1----:R-:W-:-:S05]  /*141870*/  IMAD.WIDE R24, R163, 0x4, R28 ;  /* 0x00000004a3187825 */ /* 0x002fca00078e021c */
[----:B------:R1:W-:Y:S01]  /*141880*/  @P4 STG.E desc[UR74][R24.64], R161 ;  /* 0x000000a118004986 */ /* 0x0003e2000c10194a */
[----:B------:R-:W-:Y:S01]  /*141890*/  LOP3.LUT P6, RZ, R0, 0x8, RZ, 0xc0, !PT ;  /* 0x0000000800ff7812 */ /* 0x000fe200078cc0ff */
[----:B-1----:R-:W-:Y:S02]  /*1418a0*/  IMAD.WIDE R24, R163, 0x4, R26 ;  /* 0x00000004a3187825 */ /* 0x002fe400078e021a */
[----:B------:R-:W3:Y:S04]  /*1418b0*/  LDL.LU R161, [R1+0x17f8] ;  /* 0x0017f80001a17983 */ /* 0x000ee80000300800 */
[----:B------:R-:W3:Y:S04]  /*1418c0*/  LDL.LU R163, [R1+0x85c] ;  /* 0x00085c0001a37983 */ /* 0x000ee80000300800 */
[----:B------:R-:W3:Y:S04]  /*1418d0*/  LDL.LU R236, [R1+0x858] ;  /* 0x0008580001ec7983 */ /* 0x000ee80000300800 */
[----:B------:R-:W3:Y:S04]  /*1418e0*/  LDL.LU R244, [R1+0x598] ;  /* 0x0005980001f47983 */ /* 0x000ee80000300800 */
[----:B------:R-:W3:Y:S04]  /*1418f0*/  LDL.LU R186, [R1+0x17f4] ;  /* 0x0017f40001ba7983 */ /* 0x000ee80000300800 */
[----:B------:R1:W-:Y:S04]  /*141900*/  @P5 STG.E desc[UR74][R24.64], R187 ;  /* 0x000000bb18005986 */ /* 0x0003e8000c10194a */
[----:B-1----:R-:W3:Y:S01]  /*141910*/  LDL.LU R187, [R1+0x218] ;  /* 0x0002180001bb7983 */ /* 0x002ee20000300800 */
[----:B--2---:R-:W-:-:S05]  /*141920*/  IMAD.WIDE R24, R162, 0x4, R28 ;  /* 0x00000004a2187825 */ /* 0x004fca00078e021c */
[----:B----4-:R1:W-:Y:S04]  /*141930*/  @P6 STG.E desc[UR74][R24.64], R160 ;  /* 0x000000a018006986 */ /* 0x0103e8000c10194a */
[----:B-1----:R-:W2:Y:S01]  /*141940*/  LDL.LU R160, [R1+0x8bc] ;  /* 0x0008bc0001a07983 */ /* 0x002ea20000300800 */
[----:B------:R-:W-:-:S03]  /*141950*/  IMAD.WIDE R24, R162, 0x4, R26 ;  /* 0x00000004a2187825 */ /* 0x000fc600078e021a */
[----:B------:R-:W4:Y:S04]  /*141960*/  LDL.LU R162, [R1+0x59c] ;  /* 0x00059c0001a27983 */ /* 0x000f280000300800 */
[----:B------:R-:W4:Y:S01]  /*141970*/  LDL.LU R248, [R1+0x17fc] ;  /* 0x0017fc0001f87983 */ /* 0x000f220000300800 */
[----:B------:R-:W-:Y:S02]  /*141980*/  LOP3.LUT P0, RZ, R0, 0x40, RZ, 0xc0, !PT ;  /* 0x0000004000ff7812 */ /* 0x000fe4000780c0ff */
[----:B------:R-:W-:Y:S01]  /*141990*/  LOP3.LUT R184, R184, 0xffffffef, RZ, 0xc0, !PT ;  /* 0xffffffefb8b87812 */ /* 0x000fe200078ec0ff */
[----:B------:R-:W4:Y:S04]  /*1419a0*/  LDL.LU R235, [R1+0x21c] ;  /* 0x00021c0001eb7983 */ /* 0x000f280000300800 */
[----:B------:R-:W4:Y:S04]  /*1419b0*/  LDL.LU R247, [R1+0x1800] ;  /* 0x0018000001f77983 */ /* 0x000f280000300800 */
[----:B------:R-:W4:Y:S02]  /*1419c0*/  LDL.LU R239, [R1+0xa20] ;  /* 0x000a200001ef7983 */ /* 0x000f240000300800 */
[----:B------:R-:W-:-:S02]  /*1419d0*/  @P0 LOP3.LUT R184, R184, 0x10, RZ, 0xfc, !PT ;  /* 0x00000010b8b80812 */ /* 0x000fc400078efcff */
[----:B------:R-:W-:Y:S01]  /*1419e0*/  LOP3.LUT P0, RZ, R0, 0x20, RZ, 0xc0, !PT ;  /* 0x0000002000ff7812 */ /* 0x000fe2000780c0ff */
[----:B------:R-:W4:Y:S01]  /*1419f0*/  LDL.LU R234, [R1+0x9a0] ;  /* 0x0009a00001ea7983 */ /* 0x000f220000300800 */
[----:B------:R-:W-:-:S03]  /*141a00*/  LOP3.LUT R184, R184, 0xffffffdf, RZ, 0xc0, !PT ;  /* 0xffffffdfb8b87812 */ /* 0x000fc600078ec0ff */
[----:B------:R-:W4:Y:S04]  /*141a10*/  LDL.LU R238, [R1+0x900] ;  /* 0x0009000001ee7983 */ /* 0x000f280000300800 */
[----:B------:R-:W4:Y:S04]  /*141a20*/  LDL.LU R246, [R1+0x1804] ;  /* 0x0018040001f67983 */ /* 0x000f280000300800 */
[----:B------:R-:W-:Y:S01]  /*141a30*/  @P0 LOP3.LUT R184, R184, 0x20, RZ, 0xfc, !PT ;  /* 0x00000020b8b80812 */ /* 0x000fe200078efcff */
[----:B------:R-:W4:Y:S01]  /*141a40*/  LDL.LU R233, [R1+0x750] ;  /* 0x0007500001e97983 */ /* 0x000f220000300800 */
[----:B------:R-:W-:-:S02]  /*141a50*/  LOP3.LUT P0, RZ, R21, 0x100, RZ, 0xc0, !PT ;  /* 0x0000010015ff7812 */ /* 0x000fc4000780c0ff */
[----:B------:R-:W-:Y:S01]  /*141a60*/  LOP3.LUT R184, R184, 0xffffffbf, RZ, 0xc0, !PT ;  /* 0xffffffbfb8b87812 */ /* 0x000fe200078ec0ff */
[----:B------:R-:W4:Y:S01]  /*141a70*/  LDL.LU R245, [R1+0x1808] ;  /* 0x0018080001f57983 */ /* 0x000f220000300800 */
[----:B------:R-:W-:Y:S02]  /*141a80*/  LOP3.LUT P3, RZ, R0, 0x10, RZ, 0xc0, !PT ;  /* 0x0000001000ff7812 */ /* 0x000fe4000786c0ff */
[C---:B------:R-:W-:Y:S01]  /*141a90*/  LOP3.LUT P4, RZ, R22.reuse, 0x80, RZ, 0xc0, !PT ;  /* 0x0000008016ff7812 */ /* 0x040fe2000788c0ff */
[----:B------:R-:W4:Y:S01]  /*141aa0*/  LDL.LU R237, [R1+0xa24] ;  /* 0x000a240001ed7983 */ /* 0x000f220000300800 */
[----:B------:R-:W-:Y:S02]  /*141ab0*/  LOP3.LUT P5, RZ, R22, 0x100, RZ, 0xc0, !PT ;  /* 0x0000010016ff7812 */ /* 0x000fe400078ac0ff */
[----:B------:R-:W-:Y:S01]  /*141ac0*/  LOP3.LUT P6, RZ, R23, 0x80, RZ, 0xc0, !PT ;  /* 0x0000008017ff7812 */ /* 0x000fe200078cc0ff */
[----:B------:R-:W4:Y:S02]  /*141ad0*/  LDL.LU R232, [R1+0x9a4] ;  /* 0x0009a40001e87983 */ /* 0x000f240000300800 */
        /* <DEDUP_REMOVED lines=17> */
[----:B---3--:R1:W-:Y:S02]  /*141bf0*/  @P3 STG.E desc[UR74][R24.64], R236 ;  /* 0x000000ec18003986 */ /* 0x0083e4000c10194a */
[C---:B-1----:R-:W-:Y:S02]  /*141c00*/  IMAD.WIDE R24, R186.reuse, 0x4, R28 ;  /* 0x00000004ba187825 */ /* 0x042fe400078e021c */
[----:B------:R-:W3:Y:S04]  /*141c10*/  LDL.LU R236, [R1+0x904] ;  /* 0x0009040001ec7983 */ /* 0x000ee80000300800 */
[----:B------:R1:W-:Y:S02]  /*141c20*/  @P4 STG.E desc[UR74][R24.64], R244 ;  /* 0x000000f418004986 */ /* 0x0003e4000c10194a */
[----:B-1----:R-:W-:-:S02]  /*141c30*/  IMAD.WIDE R24, R186, 0x4, R26 ;  /* 0x00000004ba187825 */ /* 0x002fc400078e021a */
[----:B------:R-:W3:Y:S04]  /*141c40*/  LDL.LU R244, [R1+0x180c] ;  /* 0x00180c0001f47983 */ /* 0x000ee80000300800 */
[----:B------:R1:W-:Y:S04]  /*141c50*/  @P5 STG.E desc[UR74][R24.64], R187 ;  /* 0x000000bb18005986 */ /* 0x0003e8000c10194a */
[----:B------:R-:W3:Y:S01]  /*141c60*/  LDL.LU R186, [R1+0x754] ;  /* 0x0007540001ba7983 */ /* 0x000ee20000300800 */
[----:B-1----:R-:W-:-:S03]  /*141c70*/  IMAD.WIDE R24, R161, 0x4, R28 ;  /* 0x00000004a1187825 */ /* 0x002fc600078e021c */
[----:B------:R-:W3:Y:S04]  /*141c80*/  LDL.LU R187, [R1+0xa28] ;  /* 0x000a280001bb7983 */ /* 0x000ee80000300800 */
[----:B--2---:R1:W-:Y:S02]  /*141c90*/  @P6 STG.E desc[UR74][R24.64], R160 ;  /* 0x000000a018006986 */ /* 0x0043e4000c10194a */
[----:B-1----:R-:W-:Y:S02]  /*141ca0*/  IMAD.WIDE R24, R161, 0x4, R26 ;  /* 0x00000004a1187825 */ /* 0x002fe400078e021a */
[----:B------:R-:W2:Y:S04]  /*141cb0*/  LDL.LU R160, [R1+0x1810] ;  /* 0x0018100001a07983 */ /* 0x000ea80000300800 */
[----:B------:R4:W-:Y:S01]  /*141cc0*/  @P0 STG.E desc[UR74][R24.64], R163 ;  /* 0x000000a318000986 */ /* 0x0009e2000c10194a */
[----:B------:R-:W-:-:S03]  /*141cd0*/  LOP3.LUT P0, RZ, R184, 0x800, RZ, 0xc0, !PT ;  /* 0x00000800b8ff7812 */ /* 0x000fc6000780c0ff */
[----:B------:R-:W2:Y:S01]  /*141ce0*/  LDL.LU R161, [R1+0x9a8] ;  /* 0x0009a80001a17983 */ /* 0x000ea20000300800 */
[----:B----4-:R-:W-:-:S03]  /*141cf0*/  IMAD.WIDE R24, R248, 0x4, R28 ;  /* 0x00000004f8187825 */ /* 0x010fc600078e021c */
[----:B------:R-:W4:Y:S06]  /*141d00*/  LDL.LU R163, [R1+0x1814] ;  /* 0x0018140001a37983 */ /* 0x000f2c0000300800 */
[----:B------:R1:W-:Y:S04]  /*141d10*/  @P0 STG.E desc[UR74][R24.64], R162 ;  /* 0x000000a218000986 */ /* 0x0003e8000c10194a */
[----:B-1----:R-:W4:Y:S01]  /*141d20*/  LDL.LU R162, [R1+0x908] ;  /* 0x0009080001a27983 */ /* 0x002f220000300800 */
        /* <DEDUP_REMOVED lines=24> */
[----:B------:R-:W-:Y:S02]  /*141eb0*/  LOP3.LUT P4, RZ, R23, 0x400, RZ, 0xc0, !PT ;  /* 0x0000040017ff7812 */ /* 0x000fe4000788c0ff */
[C---:B------:R-:W-:Y:S02]  /*141ec0*/  LOP3.LUT P5, RZ, R19.reuse, 0x200, RZ, 0xc0, !PT ;  /* 0x0000020013ff7812 */ /* 0x040fe400078ac0ff */
[----:B------:R-:W-:Y:S01]  /*141ed0*/  LOP3.LUT P6, RZ, R19, 0x400, RZ, 0xc0, !PT ;  /* 0x0000040013ff7812 */ /* 0x000fe200078cc0ff */
[----:B---3--:R-:W-:-:S05]  /*141ee0*/  IMAD.WIDE R24, R244, 0x4, R28 ;  /* 0x00000004f4187825 */ /* 0x008fca00078e021c */
[----:B------:R1:W-:Y:S02]  /*141ef0*/  @P1 STG.E desc[UR74][R24.64], R236 ;  /* 0x000000ec18001986 */ /* 0x0003e4000c10194a */
[----:B-1----:R-:W-:-:S05]  /*141f00*/  IMAD.WIDE R24, R244, 0x4, R26 ;  /* 0x00000004f4187825 */ /* 0x002fca00078e021a */
[----:B------:R2:W-:Y:S02]  /*141f10*/  @P2 STG.E desc[UR74][R24.64], R186 ;  /* 0x000000ba18002986 */ /* 0x0005e4000c10194a */
[----:B--2---:R-:W-:-:S05]  /*141f20*/  IMAD.WIDE R24, R160, 0x4, R28 ;  /* 0x00000004a0187825 */ /* 0x004fca00078e021c */
[----:B------:R1:W-:Y:S02]  /*141f30*/  @P3 STG.E desc[UR74][R24.64], R187 ;  /* 0x000000bb18003986 */ /* 0x0003e4000c10194a */
[----:B-1----:R-:W-:-:S05]  /*141f40*/  IMAD.WIDE R24, R160, 0x4, R26 ;  /* 0x00000004a0187825 */ /* 0x002fca00078e021a */
[----:B------:R4:W-:Y:S02]  /*141f50*/  @P4 STG.E desc[UR74][R24.64], R161 ;  /* 0x000000a118004986 */ /* 0x0009e4000c10194a */
[----:B----4-:R-:W-:-:S05]  /*141f60*/  IMAD.WIDE R24, R163, 0x4, R28 ;  /* 0x00000004a3187825 */ /* 0x010fca00078e021c */
[----:B------:R1:W-:Y:S02]  /*141f70*/  @P5 STG.E desc[UR74][R24.64], R162 ;  /* 0x000000a218005986 */ /* 0x0003e4000c10194a */
[----:B-1----:R-:W-:Y:S02]  /*141f80*/  IMAD.WIDE R24, R163, 0x4, R26 ;  /* 0x00000004a3187825 */ /* 0x002fe400078e021a */
[----:B------:R-:W2:Y:S04]  /*141f90*/  LDL.LU R162, [R1+0xa10] ;  /* 0x000a100001a27983 */ /* 0x000ea80000300800 */
[----:B------:R-:W3:Y:S04]  /*141fa0*/  LDL.LU R163, [R1+0x1820] ;  /* 0x0018200001a37983 */ /* 0x000ee80000300800 */
[----:B------:R1:W-:Y:S04]  /*141fb0*/  @P6 STG.E desc[UR74][R24.64], R185 ;  /* 0x000000b918006986 */ /* 0x0003e8000c10194a */
[----:B-1----:R-:W4:Y:S04]  /*141fc0*/  LDL.LU R185, [R1+0x4eb0] ;  /* 0x004eb00001b97983 */ /* 0x002f280000300800 */
        /* <DEDUP_REMOVED lines=23> */
[----:B------:R-:W-:Y:S02]  /*142140*/  LOP3.LUT P0, RZ, R20, 0x800, RZ, 0xc0, !PT ;  /* 0x0000080014ff7812 */ /* 0x000fe4000780c0ff */
[----:B------:R-:W-:Y:S01]  /*142150*/  LOP3.LUT R184, R184, 0xfffffffe, RZ, 0xc0, !PT ;  /* 0xfffffffeb8b87812 */ /* 0x000fe200078ec0ff */
[----:B--2---:R-:W-:-:S05]  /*142160*/  IMAD.WIDE R24, R244, 0x4, R28 ;  /* 0x00000004f4187825 */ /* 0x004fca00078e021c */
[----:B------:R1:W-:Y:S02]  /*142170*/  @P3 STG.E desc[UR74][R24.64], R236 ;  /* 0x000000ec18003986 */ /* 0x0003e4000c10194a */
[----:B-1----:R-:W-:Y:S02]  /*142180*/  IMAD.WIDE R24, R244, 0x4, R26 ;  /* 0x00000004f4187825 */ /* 0x002fe400078e021a */
[----:B------:R-:W2:Y:S04]  /*142190*/  LDL.LU R236, [R1+0x5a8] ;  /* 0x0005a80001ec7983 */ /* 0x000ea80000300800 */
[----:B---3--:R1:W-:Y:S02]  /*1421a0*/  @P4 STG.E desc[UR74][R24.64], R186 ;  /* 0x000000ba18004986 */ /* 0x0083e4000c10194a */
[----:B-1----:R-:W-:-:S02]  /*1421b0*/  IMAD.WIDE R24, R160, 0x4, R28 ;  /* 0x00000004a0187825 */ /* 0x002fc400078e021c */
[----:B------:R-:W3:Y:S04]  /*1421c0*/  LDL.LU R186, [R1+0x1834] ;  /* 0x0018340001ba7983 */ /* 0x000ee80000300800 */
[----:B------:R1:W-:Y:S02]  /*1421d0*/  @P5 STG.E desc[UR74][R24.64], R187 ;  /* 0x000000bb18005986 */ /* 0x0003e4000c10194a */
[----:B-1----:R-:W-:Y:S02]  /*1421e0*/  IMAD.WIDE R24, R160, 0x4, R26 ;  /* 0x00000004a0187825 */ /* 0x002fe400078e021a */
[----:B------:R-:W2:Y:S04]  /*1421f0*/  LDL.LU R187, [R1+0x208] ;  /* 0x0002080001bb7983 */ /* 0x000ea80000300800 */
[----:B------:R1:W-:Y:S04]  /*142200*/  @P6 STG.E desc[UR74][R24.64], R161 ;  /* 0x000000a118006986 */ /* 0x0003e8000c10194a */
[----:B------:R-:W2:Y:S04]  /*142210*/  LDL.LU R160, [R1+0xa1c] ;  /* 0x000a1c0001a07983 */ /* 0x000ea80000300800 */
[----:B-1----:R-:W2:Y:S01]  /*142220*/  LDL.LU R161, [R1+0x1838] ;  /* 0x0018380001a17983 */ /* 0x002ea20000300800 */
[----:B----4-:R-:W-:-:S04]  /*142230*/  LOP3.LUT R185, R185, 0xefffffff, RZ, 0xc0, !PT ;  /* 0xefffffffb9b97812 */ /* 0x010fc800078ec0ff */
        /* <DEDUP_REMOVED lines=20> */
[----:B------:R-:W-:-:S10]  /*142380*/  IMAD.WIDE R24, R163, 0x4, R28 ;  /* 0x00000004a3187825 */ /* 0x000fd400078e021c */
[----:B------:R-:W-:Y:S02]  /*142390*/  @P0 LOP3.LUT R184, R184, 0x8, RZ, 0xfc, !PT ;  /* 0x00000008b8b80812 */ /* 0x000fe400078efcff */
[----:B------:R-:W-:-:S13]  /*1423a0*/  LOP3.LUT P0, RZ, R0, 0x80, RZ, 0xc0, !PT ;  /* 0x0000008000ff7812 */ /* 0x000fda000780c0ff */
[----:B------:R1:W-:Y:S01]  /*1423b0*/  @P0 STG.E desc[UR74][R24.64], R162 ;  /* 0x000000a218000986 */ /* 0x0003e2000c10194a */
[C---:B------:R-:W-:Y:S01]  /*1423c0*/  LOP3.LUT P0, RZ, R184.reuse, 0x8, RZ, 0xc0, !PT ;  /* 0x00000008b8ff7812 */ /* 0x040fe2000780c0ff */
[----:B-1----:R-:W-:Y:S02]  /*1423d0*/  IMAD.WIDE R24, R163, 0x4, R26 ;  /* 0x00000004a3187825 */ /* 0x002fe400078e021a */
[----:B------:R-:W4:Y:S10]  /*1423e0*/  LDL.LU R162, [R1+0x92c] ;  /* 0x00092c0001a27983 */ /* 0x000f340000300800 */
[----:B------:R1:W-:Y:S01]  /*1423f0*/  @P0 STG.E desc[UR74][R24.64], R2 ;  /* 0x0000000218000986 */ /* 0x0003e2000c10194a */
[----:B------:R-:W-:-:S03]  /*142400*/  LOP3.LUT P0, RZ, R184, 0x4, RZ, 0xc0, !PT ;  /* 0x00000004b8ff7812 */ /* 0x000fc6000780c0ff */
[----:B------:R-:W4:Y:S04]  /*142410*/  LDL.LU R163, [R1+0x5ac] ;  /* 0x0005ac0001a37983 */ /* 0x000f280000300800 */
[----:B------:R-:W4:Y:S01]  /*142420*/  LDL.LU R244, [R1+0x183c] ;  /* 0x00183c0001f47983 */ /* 0x000f220000300800 */
        /* <DEDUP_REMOVED lines=33> */
[----:B------:R-:W2:Y:S01]  /*142640*/  LDL.LU R161, [R1+0x20c] ;  /* 0x00020c0001a17983 */ /* 0x000ea20000300800 */
[----:B------:R-:W-:Y:S02]  /*142650*/  LOP3.LUT P5, RZ, R0, 0x400, RZ, 0xc0, !PT ;  /* 0x0000040000ff7812 */ /* 0x000fe400078ac0ff */
[C---:B------:R-:W-:Y:S01]  /*142660*/  LOP3.LUT P0, RZ, R22.reuse, 0x20000, RZ, 0xc0, !PT ;  /* 0x0002000016ff7812 */ /* 0x040fe2000780c0ff */
[----:B------:R-:W3:Y:S01]  /*142670*/  LDL.LU R186, [R1+0xa60] ;  /* 0x000a600001ba7983 */ /* 0x000ee20000300800 */
[----:B------:R-:W-:-:S03]  /*142680*/  LOP3.LUT P6, RZ, R22, 0x2000, RZ, 0xc0, !PT ;  /* 0x0000200016ff7812 */ /* 0x000fc600078cc0ff */
[----:B------:R-:W3:Y:S01]  /*142690*/  LDL.LU R187, [R1+0x1840] ;  /* 0x0018400001bb7983 */ /* 0x000ee20000300800 */
[----:B------:R-:W-:-:S03]  /*1426a0*/  LOP3.LUT R185, R185, 0xffefffff, RZ, 0xc0, !PT ;  /* 0xffefffffb9b97812 */ /* 0x000fc600078ec0ff */
[----:B------:R-:W3:Y:S04]  /*1426b0*/  LDL.LU R160, [R1+0xa40] ;  /* 0x000a400001a07983 */ /* 0x000ee80000300800 */
        /* <DEDUP_REMOVED lines=10> */
[----:B-1----:R-:W-:Y:S02]  /*142760*/  IMAD.WIDE R24, R244, 0x4, R28 ;  /* 0x00000004f4187825 */ /* 0x002fe400078e021c */
[----:B------:R-:W4:Y:S04]  /*142770*/  LDL.LU R162, [R1+0xa00] ;  /* 0x000a000001a27983 */ /* 0x000f280000300800 */
[----:B------:R1:W-:Y:S04]  /*142780*/  @P6 STG.E desc[UR74][R24.64], R163 ;  /* 0x000000a318006986 */ /* 0x0003e8000c10194a */
[----:B-1----:R-:W4:Y:S01]  /*142790*/  LDL.LU R163, [R1+0x1844] ;  /* 0x0018440001a37983 */ /* 0x002f220000300800 */
[----:B------:R-:W-:-:S02]  /*1427a0*/  @P0 LOP3.LUT R185, R185, 0x800000, RZ, 0xfc, !PT ;  /* 0x00800000b9b90812 */ /* 0x000fc400078efcff */
[----:B------:R-:W-:Y:S01]  /*1427b0*/  LOP3.LUT P0, RZ, R21, 0x8000, RZ, 0xc0, !PT ;  /* 0x0000800015ff7812 */ /* 0x000fe2000780c0ff */
[----:B------:R-:W4:Y:S01]  /*1427c0*/  LDL.LU R2, [R1+0x720] ;  /* 0x0007200001027983 */ /* 0x000f220000300800 */
[----:B------:R-:W-:-:S11]  /*1427d0*/  LOP3.LUT R185, R185, 0xfeffffff, RZ, 0xc0, !PT ;  /* 0xfeffffffb9b97812 */ /* 0x000fd600078ec0ff */
[----:B------:R-:W-:Y:S02]  /*1427e0*/  @P0 LOP3.LUT R185, R185, 0x1000000, RZ, 0xfc, !PT ;  /* 0x01000000b9b90812 */ /* 0x000fe400078efcff */
[----:B------:R-:W-:Y:S02]  /*1427f0*/  LOP3.LUT P0, RZ, R21, 0x2000, RZ, 0xc0, !PT ;  /* 0x0000200015ff7812 */ /* 0x000fe4000780c0ff */
[----:B------:R-:W-:Y:S02]  /*142800*/  LOP3.LUT R185, R185, 0xfdffffff, RZ, 0xc0, !PT ;  /* 0xfdffffffb9b97812 */ /* 0x000fe400078ec0ff */
[----:B------:R-:W-:-:S09]  /*142810*/  LOP3.LUT P3, RZ, R22, 0x4000, RZ, 0xc0, !PT ;  /* 0x0000400016ff7812 */ /* 0x000fd2000786c0ff */
[----:B------:R-:W-:Y:S02]  /*142820*/  @P0 LOP3.LUT R185, R185, 0x2000000, RZ, 0xfc, !PT ;  /* 0x02000000b9b90812 */ /* 0x000fe400078efcff */
[----:B------:R-:W-:Y:S02]  /*142830*/  LOP3.LUT P0, RZ, R20, 0x8000, RZ, 0xc0, !PT ;  /* 0x0000800014ff7812 */ /* 0x000fe4000780c0ff */
[----:B------:R-:W-:-:S11]  /*142840*/  LOP3.LUT R185, R185, 0xfbffffff, RZ, 0xc0, !PT ;  /* 0xfbffffffb9b97812 */ /* 0x000fd600078ec0ff */
[----:B------:R-:W-:Y:S02]  /*142850*/  @P0 LOP3.LUT R185, R185, 0x4000000, RZ, 0xfc, !PT ;  /* 0x04000000b9b90812 */ /* 0x000fe400078efcff */
[----:B------:R-:W-:Y:S01]  /*142860*/  LOP3.LUT P0, RZ, R20, 0x2000, RZ, 0xc0, !PT ;  /* 0x0000200014ff7812 */ /* 0x000fe2000780c0ff */
[----:B------:R-:W-:-:S05]  /*142870*/  IMAD.WIDE R20, R244, 0x4, R26 ;  /* 0x00000004f4147825 */ /* 0x000fca00078e021a */
[----:B--2---:R1:W-:Y:S04]  /*142880*/  @P3 STG.E desc[UR74][R20.64], R161 ;  /* 0x000000a114003986 */ /* 0x0043e8000c10194a */
        /* <DEDUP_REMOVED lines=14> */
[----:B------:R-:W-:-:S03]  /*142970*/  LOP3.LUT P5, RZ, R23, 0x8000, RZ, 0xc0, !PT ;  /* 0x0000800017ff7812 */ /* 0x000fc600078ac0ff */
[----:B------:R-:W2:Y:S01]  /*142980*/  LDL.LU R236, [R1+0x1858] ;  /* 0x0018580001ec7983 */ /* 0x000ea20000300800 */
[----:B---3--:R-:W-:Y:S01]  /*142990*/  IMAD.WIDE R20, R187, 0x4, R28 ;  /* 0x00000004bb147825 */ /* 0x008fe200078e021c */
[----:B------:R-:W-:Y:S02]  /*1429a0*/  LOP3.LUT P6, RZ, R19, 0x2000, RZ, 0xc0, !PT ;  /* 0x0000200013ff7812 */ /* 0x000fe400078cc0ff */
[----:B------:R-:W3:Y:S04]  /*1429b0*/  LDL.LU R244, [R1+0xa4c] ;  /* 0x000a4c0001f47983 */ /* 0x000ee80000300800 */
[----:B------:R1:W-:Y:S02]  /*1429c0*/  @P4 STG.E desc[UR74][R20.64], R186 ;  /* 0x000000ba14004986 */ /* 0x0003e4000c10194a */
[----:B-1----:R-:W-:-:S02]  /*1429d0*/  IMAD.WIDE R20, R187, 0x4, R26 ;  /* 0x00000004bb147825 */ /* 0x002fc400078e021a */
[----:B------:R-:W3:Y:S04]  /*1429e0*/  LDL.LU R186, [R1+0xa0c] ;  /* 0x000a0c0001ba7983 */ /* 0x000ee80000300800 */
[----:B------:R-:W3:Y:S04]  /*1429f0*/  LDL.LU R187, [R1+0x185c] ;  /* 0x00185c0001bb7983 */ /* 0x000ee80000300800 */
[----:B------:R1:W-:Y:S04]  /*142a00*/  @P5 STG.E desc[UR74][R20.64], R160 ;  /* 0x000000a014005986 */ /* 0x0003e8000c10194a */
[----:B-1----:R-:W3:Y:S01]  /*142a10*/  LDL.LU R160, [R1+0x72c] ;  /* 0x00072c0001a07983 */ /* 0x002ee20000300800 */
[----:B----4-:R-:W-:-:S05]  /*142a20*/  IMAD.WIDE R20, R163, 0x4, R28 ;  /* 0x00000004a3147825 */ /* 0x010fca00078e021c */
[----:B------:R1:W-:Y:S02]  /*142a30*/  @P6 STG.E desc[UR74][R20.64], R162 ;  /* 0x000000a214006986 */ /* 0x0003e4000c10194a */
[----:B-1----:R-:W-:Y:S02]  /*142a40*/  IMAD.WIDE R20, R163, 0x4, R26 ;  /* 0x00000004a3147825 */ /* 0x002fe400078e021a */
[----:B------:R-:W4:Y:S04]  /*142a50*/  LDL.LU R162, [R1+0xa50] ;  /* 0x000a500001a27983 */ /* 0x000f280000300800 */
[----:B------:R-:W3:Y:S01]  /*142a60*/  LDL.LU R163, [R1+0x1860] ;  /* 0x0018600001a37983 */ /* 0x000ee20000300800 */
[----:B------:R-:W-:-:S04]  /*142a70*/  LOP3.LUT R185, R185, 0xf7ffffff, RZ, 0xc0, !PT ;  /* 0xf7ffffffb9b97812 */ /* 0x000fc800078ec0ff */
        /* <DEDUP_REMOVED lines=40> */
[----:B------:R1:W-:Y:S02]  /*142d00*/  @P4 STG.E desc[UR74][R20.64], R160 ;  /* 0x000000a014004986 */ /* 0x0003e4000c10194a */
[----:B-1----:R-:W-:-:S05]  /*142d10*/  IMAD.WIDE R20, R163, 0x4, R28 ;  /* 0x00000004a3147825 */ /* 0x002fca00078e021c */
[----:B----4-:R1:W-:Y:S02]  /*142d20*/  @P5 STG.E desc[UR74][R20.64], R162 ;  /* 0x000000a214005986 */ /* 0x0103e4000c10194a */
[----:B-1----:R-:W-:Y:S02]  /*142d30*/  IMAD.WIDE R20, R163, 0x4, R26 ;  /* 0x00000004a3147825 */ /* 0x002fe400078e021a */
[----:B------:R-:W3:Y:S04]  /*142d40*/  LDL.LU R162, [R1+0x5c4] ;  /* 0x0005c40001a27983 */ /* 0x000ee80000300800 */
[----:B------:R-:W4:Y:S04]  /*142d50*/  LDL.LU R163, [R1+0x186c] ;  /* 0x00186c0001a37983 */ /* 0x000f280000300800 */
[----:B------:R-:W3:Y:S04]  /*142d60*/  LDL.LU R244, [R1+0x5c0] ;  /* 0x0005c00001f47983 */ /* 0x000ee80000300800 */
[----:B------:R-:W3:Y:S01]  /*142d70*/  LDL.LU R186, [R1+0x1864] ;  /* 0x0018640001ba7983 */ /* 0x000ee20000300800 */
[----:B------:R-:W-:-:S03]  /*142d80*/  LOP3.LUT P6, RZ, R12, 0x8000000, RZ, 0xc0, !PT ;  /* 0x080000000cff7812 */ /* 0x000fc600078cc0ff */
[----:B------:R-:W4:Y:S04]  /*142d90*/  LDL.LU R187, [R1+0xa54] ;  /* 0x000a540001bb7983 */ /* 0x000f280000300800 */
[----:B------:R-:W4:Y:S06]  /*142da0*/  LDL.LU R160, [R1+0x1868] ;  /* 0x0018680001a07983 */ /* 0x000f2c0000300800 */
        /* <DEDUP_REMOVED lines=10> */
[----:B------:R-:W-:Y:S02]  /*142e50*/  LOP3.LUT R185, R185, 0xffffdfff, RZ, 0xc0, !PT ;  /* 0xffffdfffb9b97812 */ /* 0x000fe400078ec0ff */
[----:B------:R-:W-:Y:S01]  /*142e60*/  LOP3.LUT P3, RZ, R12, 0x8000, RZ, 0xc0, !PT ;  /* 0x000080000cff7812 */ /* 0x000fe2000786c0ff */
[----:B------:R-:W2:Y:S08]  /*142e70*/  LDL.LU R247, [R1+0x1874] ;  /* 0x0018740001f77983 */ /* 0x000eb00000300800 */
[----:B------:R-:W-:-:S02]  /*142e80*/  @P0 LOP3.LUT R185, R185, 0x2000, RZ, 0xfc, !PT ;  /* 0x00002000b9b90812 */ /* 0x000fc400078efcff */
[----:B------:R-:W-:Y:S02]  /*142e90*/  LOP3.LUT P0, RZ, R13, 0x8, RZ, 0xc0, !PT ;  /* 0x000000080dff7812 */ /* 0x000fe4000780c0ff */
[----:B------:R-:W-:Y:S02]  /*142ea0*/  LOP3.LUT P4, RZ, R12, 0x40000, RZ, 0xc0, !PT ;  /* 0x000400000cff7812 */ /* 0x000fe4000788c0ff */
[----:B------:R-:W-:-:S09]  /*142eb0*/  LOP3.LUT R185, R185, 0xffffbfff, RZ, 0xc0, !PT ;  /* 0xffffbfffb9b97812 */ /* 0x000fd200078ec0ff */
        /* <DEDUP_REMOVED lines=14> */
[C---:B------:R-:W-:Y:S02]  /*142fa0*/  LOP3.LUT P0, RZ, R12.reuse, 0x4, RZ, 0xc0, !PT ;  /* 0x000000040cff7812 */ /* 0x040fe4000780c0ff */
[----:B------:R-:W-:Y:S02]  /*142fb0*/  LOP3.LUT P6, RZ, R12, 0x400, RZ, 0xc0, !PT ;  /* 0x000004000cff7812 */ /* 0x000fe400078cc0ff */
[----:B------:R-:W-:-:S09]  /*142fc0*/  LOP3.LUT R185, R185, 0xfff7ffff, RZ, 0xc0, !PT ;  /* 0xfff7ffffb9b97812 */ /* 0x000fd200078ec0ff */
[----:B------:R-:W-:Y:S02]  /*142fd0*/  @P0 LOP3.LUT R185, R185, 0x80000, RZ, 0xfc, !PT ;  /* 0x00080000b9b90812 */ /* 0x000fe400078efcff */
[----:B------:R-:W-:Y:S01]  /*142fe0*/  LOP3.LUT P0, RZ, R13, 0x20000000, RZ, 0xc0, !PT ;  /* 0x200000000dff7812 */ /* 0x000fe2000780c0ff */
[----:B---3--:R-:W-:-:S05]  /*142ff0*/  IMAD.WIDE R20, R186, 0x4, R28 ;  /* 0x00000004ba147825 */ /* 0x008fca00078e021c */
[----:B------:R1:W-:Y:S02]  /*143000*/  @P3 STG.E desc[UR74][R20.64], R244 ;  /* 0x000000f414003986 */ /* 0x0003e4000c10194a */
[----:B-1----:R-:W-:-:S05]  /*143010*/  IMAD.WIDE R20, R186, 0x4, R26 ;  /* 0x00000004ba147825 */ /* 0x002fca00078e021a */
[----:B------:R1:W-:Y:S04]  /*143020*/  @P4 STG.E desc[UR74][R20.64], R15 ;  /* 0x0000000f14004986 */ /* 0x0003e8000c10194a */
[----:B-1----:R-:W3:Y:S04]  /*143030*/  LDL.LU R15, [R1+0x4eac] ;  /* 0x004eac00010f7983 */ /* 0x002ee80000300800 */
[----:B------:R-:W3:Y:S04]  /*143040*/  LDL.LU R239, [R1+0x5c8] ;  /* 0x0005c80001ef7983 */ /* 0x000ee80000300800 */
[----:B------:R-:W3:Y:S04]  /*143050*/  LDL.LU R234, [R1+0x168] ;  /* 0x0001680001ea7983 */ /* 0x000ee80000300800 */
[----:B------:R-:W3:Y:S04]  /*143060*/  LDL.LU R238, [R1+0xa5c] ;  /* 0x000a5c0001ee7983 */ /* 0x000ee80000300800 */
[----:B------:R-:W3:Y:S04]  /*143070*/  LDL.LU R246, [R1+0x1878] ;  /* 0x0018780001f67983 */ /* 0x000ee80000300800 */
[----:B------:R-:W3:Y:S04]  /*143080*/  LDL.LU R233, [R1+0xa3c] ;  /* 0x000a3c0001e97983 */ /* 0x000ee80000300800 */
[----:B------:R-:W3:Y:S01]  /*143090*/  LDL.LU R245, [R1+0x187c] ;  /* 0x00187c0001f57983 */ /* 0x000ee20000300800 */
[----:B----4-:R-:W-:-:S03]  /*1430a0*/  IMAD.WIDE R20, R160, 0x4, R28 ;  /* 0x00000004a0147825 */ /* 0x010fc600078e021c */
[----:B------:R-:W4:Y:S04]  /*1430b0*/  LDL.LU R237, [R1+0x5cc] ;  /* 0x0005cc0001ed7983 */ /* 0x000f280000300800 */
[----:B------:R1:W-:Y:S04]  /*1430c0*/  @P5 STG.E desc[UR74][R20.64], R187 ;  /* 0x000000bb14005986 */ /* 0x0003e8000c10194a */
[----:B------:R-:W4:Y:S04]  /*1430d0*/  LDL.LU R232, [R1+0x16c] ;  /* 0x00016c0001e87983 */ /* 0x000f280000300800 */
[----:B------:R-:W4:Y:S01]  /*1430e0*/  LDL.LU R236, [R1+0xaa0] ;  /* 0x000aa00001ec7983 */ /* 0x000f220000300800 */
[----:B-1----:R-:W-:-:S03]  /*1430f0*/  IMAD.WIDE R20, R160, 0x4, R26 ;  /* 0x00000004a0147825 */ /* 0x002fc600078e021a */
[----:B------:R-:W4:Y:S04]  /*143100*/  LDL.LU R244, [R1+0x1880] ;  /* 0x0018800001f47983 */ /* 0x000f280000300800 */
[----:B------:R-:W4:Y:S04]  /*143110*/  LDL.LU R186, [R1+0xa80] ;  /* 0x000a800001ba7983 */ /* 0x000f280000300800 */
[----:B--2---:R1:W-:Y:S04]  /*143120*/  @P6 STG.E desc[UR74][R20.64], R161 ;  /* 0x000000a114006986 */ /* 0x0043e8000c10194a */
[----:B------:R-:W2:Y:S01]  /*143130*/  LDL.LU R187, [R1+0x9f0] ;  /* 0x0009f00001bb7983 */ /* 0x000ea20000300800 */
[----:B-1----:R-:W-:-:S05]  /*143140*/  IMAD.WIDE R20, R163, 0x4, R28 ;  /* 0x00000004a3147825 */ /* 0x002fca00078e021c */
[----:B------:R1:W-:Y:S02]  /*143150*/  @P0 STG.E desc[UR74][R20.64], R162 ;  /* 0x000000a214000986 */ /* 0x0003e4000c10194a */
[----:B-1----:R-:W-:Y:S02]  /*143160*/  IMAD.WIDE R20, R163, 0x4, R26 ;  /* 0x00000004a3147825 */ /* 0x002fe400078e021a */
[----:B------:R-:W2:Y:S04]  /*143170*/  LDL.LU R163, [R1+0x1884] ;  /* 0x0018840001a37983 */ /* 0x000ea80000300800 */
[----:B------:R-:W2:Y:S04]  /*143180*/  LDL.LU R160, [R1+0x700] ;  /* 0x0007000001a07983 */ /* 0x000ea80000300800 */
[----:B------:R-:W2:Y:S04]  /*143190*/  LDL.LU R161, [R1+0xaa4] ;  /* 0x000aa40001a17983 */ /* 0x000ea80000300800 */
        /* <DEDUP_REMOVED lines=10> */
[----:B-1----:R-:W-:Y:S01]  /*143240*/  IMAD.WIDE R20, R247, 0x4, R28 ;  /* 0x00000004f7147825 */ /* 0x002fe200078e021c */
[----:B------:R-:W-:Y:S02]  /*143250*/  LOP3.LUT P1, RZ, R13, 0x1, RZ, 0xc0, !PT ;  /* 0x000000010dff7812 */ /* 0x000fe4000782c0ff */
[C---:B------:R-:W-:Y:S02]  /*143260*/  LOP3.LUT P2, RZ, R14.reuse, 0x80000, RZ, 0xc0, !PT ;  /* 0x000800000eff7812 */ /* 0x040fe4000784c0ff */
[C---:B------:R-:W-:Y:S02]  /*143270*/  LOP3.LUT P3, RZ, R14.reuse, 0x800000, RZ, 0xc0, !PT ;  /* 0x008000000eff7812 */ /* 0x040fe4000786c0ff */
[C---:B------:R-:W-:Y:S02]  /*143280*/  LOP3.LUT P4, RZ, R14.reuse, 0x800, RZ, 0xc0, !PT ;  /* 0x000008000eff7812 */ /* 0x040fe4000788c0ff */
[----:B------:R-:W-:-:S03]  /*143290*/  LOP3.LUT P5, RZ, R14, 0x4000, RZ, 0xc0, !PT ;  /* 0x000040000eff7812 */ /* 0x000fc600078ac0ff */
        /* <DEDUP_REMOVED lines=12> */
[----:B----4-:R1:W-:Y:S02]  /*143360*/  @P0 STG.E desc[UR74][R20.64], R237 ;  /* 0x000000ed14000986 */ /* 0x0103e4000c10194a */
[----:B-1----:R-:W-:-:S05]  /*143370*/  IMAD.WIDE R20, R245, 0x4, R26 ;  /* 0x00000004f5147825 */ /* 0x002fca00078e021a */
[----:B------:R1:W-:Y:S02]  /*143380*/  @P1 STG.E desc[UR74][R20.64], R232 ;  /* 0x000000e814001986 */ /* 0x0003e4000c10194a */
[----:B-1----:R-:W-:-:S05]  /*143390*/  IMAD.WIDE R20, R244, 0x4, R28 ;  /* 0x00000004f4147825 */ /* 0x002fca00078e021c */
[----:B------:R1:W-:Y:S02]  /*1433a0*/  @P2 STG.E desc[UR74][R20.64], R236 ;  /* 0x000000ec14002986 */ /* 0x0003e4000c10194a */
[----:B-1----:R-:W-:-:S05]  /*1433b0*/  IMAD.WIDE R20, R244, 0x4, R26 ;  /* 0x00000004f4147825 */ /* 0x002fca00078e021a */
[----:B------:R2:W-:Y:S02]  /*1433c0*/  @P3 STG.E desc[UR74][R20.64], R186 ;  /* 0x000000ba14003986 */ /* 0x0005e4000c10194a */
[----:B--2---:R-:W-:-:S05]  /*1433d0*/  IMAD.WIDE R20, R163, 0x4, R28 ;  /* 0x00000004a3147825 */ /* 0x004fca00078e021c */
[----:B------:R1:W-:Y:S01]  /*1433e0*/  @P4 STG.E desc[UR74][R20.64], R187 ;  /* 0x000000bb14004986 */ /* 0x0003e2000c10194a */
[----:B------:R-:W-:Y:S01]  /*1433f0*/  LOP3.LUT P6, RZ, R15, 0x800, RZ, 0xc0, !PT ;  /* 0x000008000fff7812 */ /* 0x000fe200078cc0ff */
[----:B-1----:R-:W-:Y:S02]  /*143400*/  IMAD.WIDE R20, R163, 0x4, R26 ;  /* 0x00000004a3147825 */ /* 0x002fe400078e021a */
[----:B------:R-:W2:Y:S04]  /*143410*/  LDL.LU R163, [R1+0x1894] ;  /* 0x0018940001a37983 */ /* 0x000ea80000300800 */
[----:B------:R-:W3:Y:S04]  /*143420*/  LDL.LU R244, [R1+0xa84] ;  /* 0x000a840001f47983 */ /* 0x000ee80000300800 */
[----:B------:R-:W4:Y:S04]  /*143430*/  LDL.LU R186, [R1+0x9f4] ;  /* 0x0009f40001ba7983 */ /* 0x000f280000300800 */
[----:B------:R-:W2:Y:S04]  /*143440*/  LDL.LU R187, [R1+0x188c] ;  /* 0x00188c0001bb7983 */ /* 0x000ea80000300800 */
        /* <DEDUP_REMOVED lines=8> */
[----:B------:R-:W4:Y:S01]  /*1434d0*/  LDL.LU R239, [R1+0x708] ;  /* 0x0007080001ef7983 */ /* 0x000f220000300800 */
[----:B------:R-:W-:-:S03]  /*1434e0*/  IMAD.WIDE R20, R162, 0x4, R26 ;  /* 0x00000004a2147825 */ /* 0x000fc600078e021a */
[----:B------:R-:W4:Y:S04]  /*1434f0*/  LDL.LU R162, [R1+0xaac] ;  /* 0x000aac0001a27983 */ /* 0x000f280000300800 */
[----:B------:R-:W4:Y:S01]  /*143500*/  LDL.LU R247, [R1+0x189c] ;  /* 0x00189c0001f77983 */ /* 0x000f220000300800 */
[----:B------:R-:W-:Y:S02]  /*143510*/  LOP3.LUT P0, RZ, R17, 0x10000, RZ, 0xc0, !PT ;  /* 0x0001000011ff7812 */ /* 0x000fe4000780c0ff */
[----:B------:R-:W-:Y:S01]  /*143520*/  LOP3.LUT R185, R185, 0xffffffef, RZ, 0xc0, !PT ;  /* 0xffffffefb9b97812 */ /* 0x000fe200078ec0ff */
[----:B------:R-:W4:Y:S04]  /*143530*/  LDL.LU R234, [R1+0xa8c] ;  /* 0x000a8c0001ea7983 */ /* 0x000f280000300800 */
[----:B------:R-:W4:Y:S01]  /*143540*/  LDL.LU R238, [R1+0x9fc] ;  /* 0x0009fc0001ee7983 */ /* 0x000f220000300800 */
[----:B------:R-:W-:-:S03]  /*143550*/  LOP3.LUT P3, RZ, R15, 0x8000, RZ, 0xc0, !PT ;  /* 0x000080000fff7812 */ /* 0x000fc6000786c0ff */
[----:B------:R-:W4:Y:S02]  /*143560*/  LDL.LU R246, [R1+0x18a0] ;  /* 0x0018a00001f67983 */ /* 0x000f240000300800 */
[----:B------:R-:W-:Y:S02]  /*143570*/  @P0 LOP3.LUT R185, R185, 0x10, RZ, 0xfc, !PT ;  /* 0x00000010b9b90812 */ /* 0x000fe400078efcff */
[----:B------:R-:W-:Y:S01]  /*143580*/  LOP3.LUT P0, RZ, R17, 0x2000, RZ, 0xc0, !PT ;  /* 0x0000200011ff7812 */ /* 0x000fe2000780c0ff */
[----:B------:R-:W4:Y:S01]  /*143590*/  LDL.LU R233, [R1+0x70c] ;  /* 0x00070c0001e97983 */ /* 0x000f220000300800 */
[----:B------:R-:W-:Y:S02]  /*1435a0*/  LOP3.LUT R185, R185, 0xffffffdf, RZ, 0xc0, !PT ;  /* 0xffffffdfb9b97812 */ /* 0x000fe400078ec0ff */
[C---:B------:R-:W-:Y:S01]  /*1435b0*/  LOP3.LUT P4, RZ, R15.reuse, 0x20000, RZ, 0xc0, !PT ;  /* 0x000200000fff7812 */ /* 0x040fe2000788c0ff */
[----:B------:R-:W4:Y:S01]  /*1435c0*/  LDL.LU R245, [R1+0x18a4] ;  /* 0x0018a40001f57983 */ /* 0x000f220000300800 */
[----:B------:R-:W-:-:S02]  /*1435d0*/  LOP3.LUT P5, RZ, R15, 0x100000, RZ, 0xc0, !PT ;  /* 0x001000000fff7812 */ /* 0x000fc400078ac0ff */
[----:B------:R-:W-:Y:S01]  /*1435e0*/  LOP3.LUT P6, RZ, R15, 0x200000, RZ, 0xc0, !PT ;  /* 0x002000000fff7812 */ /* 0x000fe200078cc0ff */
[----:B------:R-:W4:Y:S04]  /*1435f0*/  LDL.LU R237, [R1+0xa90] ;  /* 0x000a900001ed7983 */ /* 0x000f280000300800 */
[----:B------:R-:W-:Y:S01]  /*143600*/  @P0 LOP3.LUT R185, R185, 0x20, RZ, 0xfc, !PT ;  /* 0x00000020b9b90812 */ /* 0x000fe200078efcff */
[----:B------:R-:W4:Y:S01]  /*143610*/  LDL.LU R232, [R1+0xa70] ;  /* 0x000a700001e87983 */ /* 0x000f220000300800 */
[----:B------:R-:W-:Y:S02]  /*143620*/  LOP3.LUT P0, RZ, R14, 0x40, RZ, 0xc0, !PT ;  /* 0x000000400eff7812 */ /* 0x000fe4000780c0ff */
[----:B------:R-:W-:Y:S01]  /*143630*/  LOP3.LUT R185, R185, 0xffffffbf, RZ, 0xc0, !PT ;  /* 0xffffffbfb9b97812 */ /* 0x000fe200078ec0ff */
[----:B------:R-:W4:Y:S10]  /*143640*/  LDL.LU R236, [R1+0x5e0] ;  /* 0x0005e00001ec7983 */ /* 0x000f340000300800 */
        /* <DEDUP_REMOVED lines=18> */
[C---:B--2---:R-:W-:Y:S02]  /*143770*/  IMAD.WIDE R20, R187.reuse, 0x4, R28 ;  /* 0x00000004bb147825 */ /* 0x044fe400078e021c */
[----:B------:R-:W2:Y:S04]  /*143780*/  LDL.LU R244, [R1+0x18a8] ;  /* 0x0018a80001f47983 */ /* 0x000ea80000300800 */
[----:B----4-:R1:W-:Y:S02]  /*143790*/  @P4 STG.E desc[UR74][R20.64], R186 ;  /* 0x000000ba14004986 */ /* 0x0103e4000c10194a */
[----:B-1----:R-:W-:-:S02]  /*1437a0*/  IMAD.WIDE R20, R187, 0x4, R26 ;  /* 0x00000004bb147825 */ /* 0x002fc400078e021a */
[----:B------:R-:W3:Y:S04]  /*1437b0*/  LDL.LU R186, [R1+0x150] ;  /* 0x0001500001ba7983 */ /* 0x000ee80000300800 */
[----:B------:R1:W-:Y:S04]  /*1437c0*/  @P5 STG.E desc[UR74][R20.64], R160 ;  /* 0x000000a014005986 */ /* 0x0003e8000c10194a */
[----:B------:R-:W4:Y:S01]  /*1437d0*/  LDL.LU R187, [R1+0xa94] ;  /* 0x000a940001bb7983 */ /* 0x000f220000300800 */
[----:B-1----:R-:W-:-:S03]  /*1437e0*/  IMAD.WIDE R20, R163, 0x4, R28 ;  /* 0x00000004a3147825 */ /* 0x002fc600078e021c */
[----:B------:R-:W4:Y:S04]  /*1437f0*/  LDL.LU R160, [R1+0x18ac] ;  /* 0x0018ac0001a07983 */ /* 0x000f280000300800 */
[----:B------:R1:W-:Y:S02]  /*143800*/  @P6 STG.E desc[UR74][R20.64], R161 ;  /* 0x000000a114006986 */ /* 0x0003e4000c10194a */
[----:B-1----:R-:W-:Y:S02]  /*143810*/  IMAD.WIDE R20, R163, 0x4, R26 ;  /* 0x00000004a3147825 */ /* 0x002fe400078e021a */
[----:B------:R-:W4:Y:S04]  /*143820*/  LDL.LU R161, [R1+0xa74] ;  /* 0x000a740001a17983 */ /* 0x000f280000300800 */
        /* <DEDUP_REMOVED lines=33> */
[----:B--2---:R-:W-:-:S05]  /*143a40*/  IMAD.WIDE R20, R244, 0x4, R28 ;  /* 0x00000004f4147825 */ /* 0x004fca00078e021c */
[----:B------:R1:W-:Y:S02]  /*143a50*/  @P1 STG.E desc[UR74][R20.64], R236 ;  /* 0x000000ec14001986 */ /* 0x0003e4000c10194a */
[----:B-1----:R-:W-:-:S05]  /*143a60*/  IMAD.WIDE R20, R244, 0x4, R26 ;  /* 0x00000004f4147825 */ /* 0x002fca00078e021a */
[----:B---3--:R4:W-:Y:S02]  /*143a70*/  @P2 STG.E desc[UR74][R20.64], R186 ;  /* 0x000000ba14002986 */ /* 0x0089e4000c10194a */
[----:B----4-:R-:W-:-:S05]  /*143a80*/  IMAD.WIDE R20, R160, 0x4, R28 ;  /* 0x00000004a0147825 */ /* 0x010fca00078e021c */
        /* <DEDUP_REMOVED lines=9> */
[----:B------:R-:W2:Y:S04]  /*143b20*/  LDL.LU R163, [R1+0xa7c] ;  /* 0x000a7c0001a37983 */ /* 0x000ea80000300800 */
[----:B------:R-:W2:Y:S04]  /*143b30*/  LDL.LU R186, [R1+0xa98] ;  /* 0x000a980001ba7983 */ /* 0x000ea80000300800 */
        /* <DEDUP_REMOVED lines=8> */
[----:B------:R-:W-:Y:S02]  /*143bc0*/  LOP3.LUT R0, R0, 0xefffffff, RZ, 0xc0, !PT ;  /* 0xefffffff00007812 */ /* 0x000fe400078ec0ff */
[----:B------:R-:W-:Y:S02]  /*143bd0*/  LOP3.LUT R185, R185, 0xfffffffe, RZ, 0xc0, !PT ;  /* 0xfffffffeb9b97812 */ /* 0x000fe400078ec0ff */
[C---:B------:R-:W-:Y:S02]  /*143be0*/  LOP3.LUT P4, RZ, R17.reuse, 0x10000000, RZ, 0xc0, !PT ;  /* 0x1000000011ff7812 */ /* 0x040fe4000788c0ff */
[----:B------:R-:W-:Y:S01]  /*143bf0*/  LOP3.LUT P5, RZ, R17, 0x20000000, RZ, 0xc0, !PT ;  /* 0x2000000011ff7812 */ /* 0x000fe200078ac0ff */
[----:B--2---:R-:W-:-:S05]  /*143c00*/  IMAD.WIDE R20, R162, 0x4, R28 ;  /* 0x00000004a2147825 */ /* 0x004fca00078e021c */
[----:B------:R1:W-:Y:S04]  /*143c10*/  @P3 STG.E desc[UR74][R20.64], R186 ;  /* 0x000000ba14003986 */ /* 0x0003e8000c10194a */
[----:B-1----:R-:W2:Y:S01]  /*143c20*/  LDL.LU R186, [R1+0x18c0] ;  /* 0x0018c00001ba7983 */ /* 0x002ea20000300800 */
[----:B------:R-:W-:-:S03]  /*143c30*/  IMAD.WIDE R20, R162, 0x4, R26 ;  /* 0x00000004a2147825 */ /* 0x000fc600078e021a */
[----:B------:R-:W2:Y:S01]  /*143c40*/  LDL.LU R162, [R1+0x15c] ;  /* 0x00015c0001a27983 */ /* 0x000ea20000300800 */
[----:B------:R-:W-:-:S03]  /*143c50*/  LOP3.LUT P0, RZ, R16, 0x200000, RZ, 0xc0, !PT ;  /* 0x0020000010ff7812 */ /* 0x000fc6000780c0ff */
[----:B------:R-:W2:Y:S04]  /*143c60*/  LDL.LU R247, [R1+0x18c4] ;  /* 0x0018c40001f77983 */ /* 0x000ea80000300800 */
[----:B------:R-:W2:Y:S04]  /*143c70*/  LDL.LU R239, [R1+0xae0] ;  /* 0x000ae00001ef7983 */ /* 0x000ea80000300800 */
[----:B------:R-:W2:Y:S02]  /*143c80*/  LDL.LU R234, [R1+0xac0] ;  /* 0x000ac00001ea7983 */ /* 0x000ea40000300800 */
[----:B------:R-:W-:-:S02]  /*143c90*/  @P0 LOP3.LUT R0, R0, 0x10000000, RZ, 0xfc, !PT ;  /* 0x1000000000000812 */ /* 0x000fc400078efcff */
[----:B------:R-:W-:Y:S01]  /*143ca0*/  LOP3.LUT P0, RZ, R16, 0x40000, RZ, 0xc0, !PT ;  /* 0x0004000010ff7812 */ /* 0x000fe2000780c0ff */
[----:B------:R-:W2:Y:S01]  /*143cb0*/  LDL.LU R238, [R1+0x9e0] ;  /* 0x0009e00001ee7983 */ /* 0x000ea20000300800 */
[----:B------:R-:W-:-:S03]  /*143cc0*/  LOP3.LUT R0, R0, 0xdfffffff, RZ, 0xc0, !PT ;  /* 0xdfffffff00007812 */ /* 0x000fc600078ec0ff */
[----:B------:R-:W2:Y:S01]  /*143cd0*/  LDL.LU R246, [R1+0x18c8] ;  /* 0x0018c80001f67983 */ /* 0x000ea20000300800 */
[----:B------:R-:W-:-:S03]  /*143ce0*/  LOP3.LUT P6, RZ, R16, 0x1, RZ, 0xc0, !PT ;  /* 0x0000000110ff7812 */ /* 0x000fc600078cc0ff */
[----:B---3--:R1:W-:Y:S04]  /*143cf0*/  @P4 STG.E desc[UR74][R20.64], R232 ;  /* 0x000000e814004986 */ /* 0x0083e8000c10194a */
[----:B------:R-:W-:Y:S01]  /*143d00*/  @P0 LOP3.LUT R0, R0, 0x20000000, RZ, 0xfc, !PT ;  /* 0x2000000000000812 */ /* 0x000fe200078efcff */
[----:B------:R-:W3:Y:S01]  /*143d10*/  LDL.LU R233, [R1+0x6c0] ;  /* 0x0006c00001e97983 */ /* 0x000ee20000300800 */
[----:B------:R-:W-:Y:S02]  /*143d20*/  LOP3.LUT P0, RZ, R16, 0x8000, RZ, 0xc0, !PT ;  /* 0x0000800010ff7812 */ /* 0x000fe4000780c0ff */
[----:B------:R-:W-:Y:S01]  /*143d30*/  LOP3.LUT R0, R0, 0xbfffffff, RZ, 0xc0, !PT ;  /* 0xbfffffff00007812 */ /* 0x000fe200078ec0ff */
[----:B-1----:R-:W-:Y:S01]  /*143d40*/  IMAD.WIDE R20, R244, 0x4, R28 ;  /* 0x00000004f4147825 */ /* 0x002fe200078e021c */
[----:B------:R-:W3:Y:S09]  /*143d50*/  LDL.LU R232, [R1+0x18cc] ;  /* 0x0018cc0001e87983 */ /* 0x000ef20000300800 */
[----:B------:R-:W-:Y:S01]  /*143d60*/  @P0 LOP3.LUT R0, R0, 0x40000000, RZ, 0xfc, !PT ;  /* 0x4000000000000812 */ /* 0x000fe200078efcff */
[----:B------:R1:W-:Y:S01]  /*143d70*/  @P5 STG.E desc[UR74][R20.64], R236 ;  /* 0x000000ec14005986 */ /* 0x0003e2000c10194a */
[----:B------:R-:W-:-:S02]  /*143d80*/  LOP3.LUT P0, RZ, R16, 0x2000, RZ, 0xc0, !PT ;  /* 0x0000200010ff7812 */ /* 0x000fc4000780c0ff */
[----:B------:R-:W-:Y:S01]  /*143d90*/  LOP3.LUT R0, R0, 0x7fffffff, RZ, 0xc0, !PT ;  /* 0x7fffffff00007812 */ /* 0x000fe200078ec0ff */
[----:B------:R-:W3:Y:S01]  /*143da0*/  LDL.LU R237, [R1+0xae4] ;  /* 0x000ae40001ed7983 */ /* 0x000ee20000300800 */
[----:B-1----:R-:W-:-:S03]  /*143db0*/  IMAD.WIDE R20, R244, 0x4, R26 ;  /* 0x00000004f4147825 */ /* 0x002fc600078e021a */
[----:B------:R-:W3:Y:S06]  /*143dc0*/  LDL.LU R236, [R1+0xac4] ;  /* 0x000ac40001ec7983 */ /* 0x000eec0000300800 */
        /* <DEDUP_REMOVED lines=11> */
[----:B------:R4:W-:Y:S10]  /*143e80*/  @P6 STG.E desc[UR74][R20.64], R187 ;  /* 0x000000bb14006986 */ /* 0x0009f4000c10194a */
[----:B------:R-:W-:-:S02]  /*143e90*/  @P0 LOP3.LUT R185, R185, 0x8, RZ, 0xfc, !PT ;  /* 0x00000008b9b90812 */ /* 0x000fc400078efcff */
[----:B------:R-:W-:Y:S01]  /*143ea0*/  LOP3.LUT P0, RZ, R16, 0x20, RZ, 0xc0, !PT ;  /* 0x0000002010ff7812 */ /* 0x000fe2000780c0ff */
[----:B----4-:R-:W-:Y:S01]  /*143eb0*/  IMAD.WIDE R20, R161, 0x4, R28 ;  /* 0x00000004a1147825 */ /* 0x010fe200078e021c */
[----:B------:R-:W4:Y:S04]  /*143ec0*/  LDL.LU R187, [R1+0x18d0] ;  /* 0x0018d00001bb7983 */ /* 0x000f280000300800 */
[----:B------:R-:W4:Y:S07]  /*143ed0*/  LDL.LU R244, [R1+0x9e4] ;  /* 0x0009e40001f47983 */ /* 0x000f2e0000300800 */
[----:B------:R1:W-:Y:S01]  /*143ee0*/  @P0 STG.E desc[UR74][R20.64], R160 ;  /* 0x000000a014000986 */ /* 0x0003e2000c10194a */
[----:B------:R-:W-:Y:S01]  /*143ef0*/  LOP3.LUT P0, RZ, R185, 0x8, RZ, 0xc0, !PT ;  /* 0x00000008b9ff7812 */ /* 0x000fe2000780c0ff */
[----:B-1----:R-:W-:-:S02]  /*143f00*/  IMAD.WIDE R20, R161, 0x4, R26 ;  /* 0x00000004a1147825 */ /* 0x002fc400078e021a */
[----:B------:R-:W4:Y:S10]  /*143f10*/  LDL.LU R160, [R1+0x6c4] ;  /* 0x0006c40001a07983 */ /* 0x000f340000300800 */
[----:B------:R1:W-:Y:S01]  /*143f20*/  @P0 STG.E desc[UR74][R20.64], R163 ;  /* 0x000000a314000986 */ /* 0x0003e2000c10194a */
[----:B------:R-:W-:-:S03]  /*143f30*/  LOP3.LUT P0, RZ, R185, 0x4, RZ, 0xc0, !PT ;  /* 0x00000004b9ff7812 */ /* 0x000fc6000780c0ff */
[----:B------:R-:W4:Y:S04]  /*143f40*/  LDL.LU R161, [R1+0xae8] ;  /* 0x000ae80001a17983 */ /* 0x000f280000300800 */
[----:B-1----:R-:W4:Y:S01]  /*143f50*/  LDL.LU R163, [R1+0x18d4] ;  /* 0x0018d40001a37983 */ /* 0x002f220000300800 */
[----:B--2---:R-:W-:-:S05]  /*143f60*/  IMAD.WIDE R20, R186, 0x4, R28 ;  /* 0x00000004ba147825 */ /* 0x004fca00078e021c */
[----:B------:R1:W-:Y:S01]  /*143f70*/  @P0 STG.E desc[UR74][R20.64], R245 ;  /* 0x000000f514000986 */ /* 0x0003e2000c10194a */
[C---:B------:R-:W-:Y:S01]  /*143f80*/  LOP3.LUT P0, RZ, R185.reuse, 0x2, RZ, 0xc0, !PT ;  /* 0x00000002b9ff7812 */ /* 0x040fe2000780c0ff */
[----:B-1----:R-:W-:Y:S02]  /*143f90*/  IMAD.WIDE R20, R186, 0x4, R26 ;  /* 0x00000004ba147825 */ /* 0x002fe400078e021a */
[----:B------:R-:W2:Y:S10]  /*143fa0*/  LDL.LU R186, [R1+0xac8] ;  /* 0x000ac80001ba7983 */ /* 0x000eb40000300800 */
        /* <DEDUP_REMOVED lines=14> */
[----:B---3--:R1:W-:Y:S01]  /*144090*/  @P0 STG.E desc[UR74][R20.64], R233 ;  /* 0x000000e914000986 */ /* 0x0083e2000c10194a */
        /* <DEDUP_REMOVED lines=9> */
[----:B----4-:R-:W-:-:S05]  /*144130*/  IMAD.WIDE R20, R187, 0x4, R28 ;  /* 0x00000004bb147825 */ /* 0x010fca00078e021c */
[----:B------:R1:W-:Y:S01]  /*144140*/  @P2 STG.E desc[UR74][R20.64], R244 ;  /* 0x000000f414002986 */ /* 0x0003e2000c10194a */
[C---:B------:R-:W-:Y:S01]  /*144150*/  LOP3.LUT P5, RZ, R16.reuse, 0x40000000, RZ, 0xc0, !PT ;  /* 0x4000000010ff7812 */ /* 0x040fe200078ac0ff */
[----:B-1----:R-:W-:Y:S02]  /*144160*/  IMAD.WIDE R20, R187, 0x4, R26 ;  /* 0x00000004bb147825 */ /* 0x002fe400078e021a */
[----:B------:R-:W3:Y:S04]  /*144170*/  LDL.LU R187, [R1+0x18e0] ;  /* 0x0018e00001bb7983 */ /* 0x000ee80000300800 */
[----:B------:R1:W-:Y:S01]  /*144180*/  @P3 STG.E desc[UR74][R20.64], R160 ;  /* 0x000000a014003986 */ /* 0x0003e2000c10194a */
[----:B------:R-:W-:Y:S01]  /*144190*/  LOP3.LUT P6, RZ, R16, 0x80000000, RZ, 0xc0, !PT ;  /* 0x8000000010ff7812 */ /* 0x000fe200078cc0ff */
[----:B-1----:R-:W-:-:S05]  /*1441a0*/  IMAD.WIDE R20, R163, 0x4, R28 ;  /* 0x00000004a3147825 */ /* 0x002fca00078e021c */
[----:B------:R1:W-:Y:S04]  /*1441b0*/  @P4 STG.E desc[UR74][R20.64], R161 ;  /* 0x000000a114004986 */ /* 0x0003e8000c10194a */
[----:B-1----:R-:W4:Y:S01]  /*1441c0*/  LDL.LU R161, [R1+0x6cc] ;  /* 0x0006cc0001a17983 */ /* 0x002f220000300800 */
[----:B------:R-:W-:-:S03]  /*1441d0*/  IMAD.WIDE R20, R163, 0x4, R26 ;  /* 0x00000004a3147825 */ /* 0x000fc600078e021a */
[----:B------:R-:W3:Y:S04]  /*1441e0*/  LDL.LU R160, [R1+0xad0] ;  /* 0x000ad00001a07983 */ /* 0x000ee80000300800 */
[----:B------:R-:W3:Y:S04]  /*1441f0*/  LDL.LU R163, [R1+0x18e4] ;  /* 0x0018e40001a37983 */ /* 0x000ee80000300800 */
[----:B------:R-:W3:Y:S04]  /*144200*/  LDL.LU R232, [R1+0x6c8] ;  /* 0x0006c80001e87983 */ /* 0x000ee80000300800 */
[----:B------:R-:W4:Y:S04]  /*144210*/  LDL.LU R236, [R1+0xaec] ;  /* 0x000aec0001ec7983 */ /* 0x000f280000300800 */
[----:B--2---:R1:W-:Y:S04]  /*144220*/  @P5 STG.E desc[UR74][R20.64], R186 ;  /* 0x000000ba14005986 */ /* 0x0043e8000c10194a */
[----:B-1----:R-:W2:Y:S01]  /*144230*/  LDL.LU R186, [R1+0x18dc] ;  /* 0x0018dc0001ba7983 */ /* 0x002ea20000300800 */
[----:B------:R-:W-:-:S05]  /*144240*/  IMAD.WIDE R20, R245, 0x4, R28 ;  /* 0x00000004f5147825 */ /* 0x000fca00078e021c */
[----:B------:R1:W-:Y:S04]  /*144250*/  @P6 STG.E desc[UR74][R20.64], R162 ;  /* 0x000000a214006986 */ /* 0x0003e8000c10194a */
[----:B-1----:R-:W4:Y:S04]  /*144260*/  LDL.LU R162, [R1+0xacc] ;  /* 0x000acc0001a27983 */ /* 0x002f280000300800 */
[----:B------:R-:W4:Y:S01]  /*144270*/  LDL.LU R244, [R1+0x9ec] ;  /* 0x0009ec0001f47983 */ /* 0x000f220000300800 */
[----:B------:R-:W-:Y:S02]  /*144280*/  LOP3.LUT P5, RZ, R18, 0x100, RZ, 0xc0, !PT ;  /* 0x0000010012ff7812 */ /* 0x000fe400078ac0ff */
[----:B------:R-:W-:Y:S01]  /*144290*/  LOP3.LUT R0, R0, 0xff7fffff, RZ, 0xc0, !PT ;  /* 0xff7fffff00007812 */ /* 0x000fe200078ec0ff */
[----:B------:R-:W4:Y:S01]  /*1442a0*/  LDL.LU R234, [R1+0xab0] ;  /* 0x000ab00001ea7983 */ /* 0x000f220000300800 */
[----:B------:R-:W-:-:S02]  /*1442b0*/  LOP3.LUT P4, RZ, R18, 0x40, RZ, 0xc0, !PT ;  /* 0x0000004012ff7812 */ /* 0x000fc4000788c0ff */
[----:B------:R-:W-:Y:S01]  /*1442c0*/  LOP3.LUT P3, RZ, R15, 0x4, RZ, 0xc0, !PT ;  /* 0x000000040fff7812 */ /* 0x000fe2000786c0ff */
[----:B------:R-:W-:Y:S01]  /*1442d0*/  IMAD.WIDE R20, R245, 0x4, R26 ;  /* 0x00000004f5147825 */ /* 0x000fe200078e021a */
[----:B------:R-:W-:Y:S01]  /*1442e0*/  LOP3.LUT P6, RZ, R18, 0x20, RZ, 0xc0, !PT ;  /* 0x0000002012ff7812 */ /* 0x000fe200078cc0ff */
[----:B------:R-:W4:Y:S04]  /*1442f0*/  LDL.LU R233, [R1+0x6a0] ;  /* 0x0006a00001e97983 */ /* 0x000f280000300800 */
        /* <DEDUP_REMOVED lines=12> */
[----:B------:R-:W-:-:S04]  /*1443c0*/  @P5 LOP3.LUT R0, R0, 0x8000000, RZ, 0xfc, !PT ;  /* 0x0800000000005812 */ /* 0x000fc800078efcff */
[----:B------:R-:W-:-:S04]  /*1443d0*/  LOP3.LUT R0, R0, 0xffdfffff, RZ, 0xc0, !PT ;  /* 0xffdfffff00007812 */ /* 0x000fc800078ec0ff */
[----:B------:R-:W-:Y:S02]  /*1443e0*/  @P4 LOP3.LUT R0, R0, 0x200000, RZ, 0xfc, !PT ;  /* 0x0020000000004812 */ /* 0x000fe400078efcff */
[----:B------:R-:W-:Y:S02]  /*1443f0*/  LOP3.LUT P4, RZ, R18, 0x10, RZ, 0xc0, !PT ;  /* 0x0000001012ff7812 */ /* 0x000fe4000788c0ff */
[----:B------:R-:W-:Y:S02]  /*144400*/  LOP3.LUT R0, R0, 0xffbfffff, RZ, 0xc0, !PT ;  /* 0xffbfffff00007812 */ /* 0x000fe400078ec0ff */
[C---:B------:R-:W-:Y:S02]  /*144410*/  LOP3.LUT P2, RZ, R15.reuse, 0x10, RZ, 0xc0, !PT ;  /* 0x000000100fff7812 */ /* 0x040fe4000784c0ff */
[----:B------:R-:W-:-:S07]  /*144420*/  LOP3.LUT P5, RZ, R15, 0x80, RZ, 0xc0, !PT ;  /* 0x000000800fff7812 */ /* 0x000fce00078ac0ff */
[----:B------:R-:W-:-:S04]  /*144430*/  @P4 LOP3.LUT R0, R0, 0x400000, RZ, 0xfc, !PT ;  /* 0x0040000000004812 */ /* 0x000fc800078efcff */
[----:B------:R-:W-:Y:S02]  /*144440*/  LOP3.LUT R0, R0, 0xffefffff, RZ, 0xc0, !PT ;  /* 0xffefffff00007812 */ /* 0x000fe400078ec0ff */
[----:B------:R-:W-:Y:S02]  /*144450*/  LOP3.LUT P4, RZ, R18, 0x800, RZ, 0xc0, !PT ;  /* 0x0000080012ff7812 */ /* 0x000fe4000788c0ff */
[----:B------:R-:W-:Y:S02]  /*144460*/  @P6 LOP3.LUT R0, R0, 0x100000, RZ, 0xfc, !PT ;  /* 0x0010000000006812 */ /* 0x000fe400078efcff */
[C---:B------:R-:W-:Y:S02]  /*144470*/  LOP3.LUT P6, RZ, R18.reuse, 0x8, RZ, 0xc0, !PT ;  /* 0x0000000812ff7812 */ /* 0x040fe400078cc0ff */
[C---:B------:R-:W-:Y:S01]  /*144480*/  LOP3.LUT P0, RZ, R18.reuse, 0x80, RZ, 0xc0, !PT ;  /* 0x0000008012ff7812 */ /* 0x040fe2000780c0ff */
[----:B---3--:R1:W-:Y:S01]  /*144490*/  @P3 STG.E desc[UR74][R20.64], R232 ;  /* 0x000000e814003986 */ /* 0x0083e2000c10194a */
[----:B------:R-:W-:-:S03]  /*1444a0*/  LOP3.LUT P3, RZ, R18, 0x200, RZ, 0xc0, !PT ;  /* 0x0000020012ff7812 */ /* 0x000fc6000786c0ff */
[----:B-1----:R-:W3:Y:S04]  /*1444b0*/  LDL.LU R232, [R1+0x18e8] ;  /* 0x0018e80001e87983 */ /* 0x002ee80000300800 */
[----:B------:R-:W3:Y:S01]  /*1444c0*/  LDL.LU R237, [R1+0x5f0] ;  /* 0x0005f00001ed7983 */ /* 0x000ee20000300800 */
[----:B--2---:R-:W-:-:S04]  /*1444d0*/  IMAD.WIDE R20, R186, 0x4, R28 ;  /* 0x00000004ba147825 */ /* 0x004fc800078e021c */
[----:B------:R-:W-:Y:S01]  /*1444e0*/  IMAD.WIDE R18, R186, 0x4, R26 ;  /* 0x00000004ba127825 */ /* 0x000fe200078e021a */
[----:B----4-:R-:W-:Y:S04]  /*1444f0*/  @P2 STG.E desc[UR74][R20.64], R236 ;  /* 0x000000ec14002986 */ /* 0x010fe8000c10194a */
[----:B------:R-:W2:Y:S04]  /*144500*/  LDL.LU R186, [R1+0xad4] ;  /* 0x000ad40001ba7983 */ /* 0x000ea80000300800 */
[----:B------:R1:W-:Y:S01]  /*144510*/  @P5 STG.E desc[UR74][R18.64], R162 ;  /* 0x000000a212005986 */ /* 0x0003e2000c10194a */
[----:B------:R-:W-:-:S03]  /*144520*/  LOP3.LUT P5, RZ, R0, 0x8000000, RZ, 0xc0, !PT ;  /* 0x0800000000ff7812 */ /* 0x000fc600078ac0ff */
[----:B-1----:R-:W4:Y:S01]  /*144530*/  LDL.LU R162, [R1+0x18ec] ;  /* 0x0018ec0001a27983 */ /* 0x002f220000300800 */
[----:B------:R-:W-:-:S03]  /*144540*/  IMAD.WIDE R18, R187, 0x4, R28 ;  /* 0x00000004bb127825 */ /* 0x000fc600078e021c */
[----:B------:R-:W2:Y:S06]  /*144550*/  LDL.LU R238, [R1+0xab4] ;  /* 0x000ab40001ee7983 */ /* 0x000eac0000300800 */
[----:B------:R1:W-:Y:S01]  /*144560*/  @P5 STG.E desc[UR74][R18.64], R244 ;  /* 0x000000f412005986 */ /* 0x0003e2000c10194a */
[----:B------:R-:W-:-:S03]  /*144570*/  LOP3.LUT P5, RZ, R0, 0x4000000, RZ, 0xc0, !PT ;  /* 0x0400000000ff7812 */ /* 0x000fc600078ac0ff */
[----:B------:R-:W2:Y:S01]  /*144580*/  LDL.LU R236, [R1+0x6a4] ;  /* 0x0006a40001ec7983 */ /* 0x000ea20000300800 */
[----:B-1----:R-:W-:-:S09]  /*144590*/  IMAD.WIDE R18, R187, 0x4, R26 ;  /* 0x00000004bb127825 */ /* 0x002fd200078e021a */
[----:B------:R1:W-:Y:S04]  /*1445a0*/  @P5 STG.E desc[UR74][R18.64], R161 ;  /* 0x000000a112005986 */ /* 0x0003e8000c10194a */
[----:B-1----:R-:W2:Y:S01]  /*1445b0*/  LDL.LU R161, [R1+0x18f0] ;  /* 0x0018f00001a17983 */ /* 0x002ea20000300800 */
[C---:B------:R-:W-:Y:S01]  /*1445c0*/  LOP3.LUT P5, RZ, R0.reuse, 0x2000000, RZ, 0xc0, !PT ;  /* 0x0200000000ff7812 */ /* 0x040fe200078ac0ff */
[C---:B------:R-:W-:Y:S02]  /*1445d0*/  IMAD.WIDE R18, R163.reuse, 0x4, R28 ;  /* 0x00000004a3127825 */ /* 0x040fe400078e021c */
[----:B------:R-:W2:Y:S04]  /*1445e0*/  LDL.LU R246, [R1+0x5f4] ;  /* 0x0005f40001f67983 */ /* 0x000ea80000300800 */
[----:B------:R-:W2:Y:S06]  /*1445f0*/  LDL.LU R187, [R1+0xad8] ;  /* 0x000ad80001bb7983 */ /* 0x000eac0000300800 */
[----:B------:R1:W-:Y:S01]  /*144600*/  @P5 STG.E desc[UR74][R18.64], R160 ;  /* 0x000000a012005986 */ /* 0x0003e2000c10194a */
[----:B------:R-:W-:Y:S01]  /*144610*/  LOP3.LUT P5, RZ, R0, 0x1000000, RZ, 0xc0, !PT ;  /* 0x0100000000ff7812 */ /* 0x000fe200078ac0ff */
[----:B-1----:R-:W-:-:S02]  /*144620*/  IMAD.WIDE R18, R163, 0x4, R26 ;  /* 0x00000004a3127825 */ /* 0x002fc400078e021a */
[----:B------:R-:W2:Y:S10]  /*144630*/  LDL.LU R163, [R1+0x18f4] ;  /* 0x0018f40001a37983 */ /* 0x000eb40000300800 */
[----:B------:R3:W-:Y:S01]  /*144640*/  @P5 STG.E desc[UR74][R18.64], R234 ;  /* 0x000000ea12005986 */ /* 0x0007e2000c10194a */
[----:B------:R-:W-:-:S03]  /*144650*/  LOP3.LUT P5, RZ, R0, 0x800000, RZ, 0xc0, !PT ;  /* 0x0080000000ff7812 */ /* 0x000fc600078ac0ff */
[----:B------:R-:W2:Y:S04]  /*144660*/  LDL.LU R245, [R1+0xab8] ;  /* 0x000ab80001f57983 */ /* 0x000ea80000300800 */
[----:B------:R-:W2:Y:S04]  /*144670*/  LDL.LU R244, [R1+0x6a8] ;  /* 0x0006a80001f47983 */ /* 0x000ea80000300800 */
[----:B------:R-:W2:Y:S01]  /*144680*/  LDL.LU R160, [R1+0x18f8] ;  /* 0x0018f80001a07983 */ /* 0x000ea20000300800 */
[----:B---3--:R-:W-:-:S05]  /*144690*/  IMAD.WIDE R18, R232, 0x4, R28 ;  /* 0x00000004e8127825 */ /* 0x008fca00078e021c */
[----:B------:R1:W-:Y:S02]  /*1446a0*/  @P5 STG.E desc[UR74][R18.64], R233 ;  /* 0x000000e912005986 */ /* 0x0003e4000c10194a */
[----:B-1----:R-:W-:Y:S02]  /*1446b0*/  IMAD.WIDE R18, R232, 0x4, R26 ;  /* 0x00000004e8127825 */ /* 0x002fe400078e021a */
[----:B------:R-:W3:Y:S04]  /*1446c0*/  LDL.LU R233, [R1+0x5f8] ;  /* 0x0005f80001e97983 */ /* 0x000ee80000300800 */
[----:B------:R1:W-:Y:S01]  /*1446d0*/  @P4 STG.E desc[UR74][R18.64], R237 ;  /* 0x000000ed12004986 */ /* 0x0003e2000c10194a */
[----:B------:R-:W-:-:S03]  /*1446e0*/  LOP3.LUT P4, RZ, R0, 0x400000, RZ, 0xc0, !PT ;  /* 0x0040000000ff7812 */ /* 0x000fc6000788c0ff */
[----:B------:R-:W3:Y:S04]  /*1446f0*/  LDL.LU R232, [R1+0x18fc] ;  /* 0x0018fc0001e87983 */ /* 0x000ee80000300800 */
[----:B-1----:R-:W3:Y:S01]  /*144700*/  LDL.LU R237, [R1+0xadc] ;  /* 0x000adc0001ed7983 */ /* 0x002ee20000300800 */
[----:B----4-:R-:W-:-:S05]  /*144710*/  IMAD.WIDE R18, R162, 0x4, R28 ;  /* 0x00000004a2127825 */ /* 0x010fca00078e021c */
[----:B--2---:R1:W-:Y:S01]  /*144720*/  @P4 STG.E desc[UR74][R18.64], R186 ;  /* 0x000000ba12004986 */ /* 0x0043e2000c10194a */
[----:B------:R-:W-:Y:S01]  /*144730*/  LOP3.LUT P4, RZ, R0, 0x200000, RZ, 0xc0, !PT ;  /* 0x0020000000ff7812 */ /* 0x000fe2000788c0ff */
[----:B-1----:R-:W-:Y:S02]  /*144740*/  IMAD.WIDE R18, R162, 0x4, R26 ;  /* 0x00000004a2127825 */ /* 0x002fe400078e021a */
[----:B------:R-:W2:Y:S10]  /*144750*/  LDL.LU R162, [R1+0xabc] ;  /* 0x000abc0001a27983 */ /* 0x000eb40000300800 */
[----:B------:R1:W-:Y:S04]  /*144760*/  @P4 STG.E desc[UR74][R18.64], R238 ;  /* 0x000000ee12004986 */ /* 0x0003e8000c10194a */
[----:B------:R-:W4:Y:S01]  /*144770*/  LDL.LU R186, [R1+0x1900] ;  /* 0x0019000001ba7983 */ /* 0x000f220000300800 */
[----:B-1----:R-:W-:-:S05]  /*144780*/  IMAD.WIDE R18, R161, 0x4, R28 ;  /* 0x00000004a1127825 */ /* 0x002fca00078e021c */
[----:B------:R1:W-:Y:S04]  /*144790*/  @P6 STG.E desc[UR74][R18.64], R236 ;  /* 0x000000ec12006986 */ /* 0x0003e8000c10194a */
[----:B-1----:R-:W4:Y:S01]  /*1447a0*/  LDL.LU R236, [R1+0x6ac] ;  /* 0x0006ac0001ec7983 */ /* 0x002f220000300800 */
[----:B------:R-:W-:-:S03]  /*1447b0*/  IMAD.WIDE R18, R161, 0x4, R26 ;  /* 0x00000004a1127825 */ /* 0x000fc600078e021a */
[----:B------:R-:W4:Y:S01]  /*1447c0*/  LDL.LU R161, [R1+0x5fc] ;  /* 0x0005fc0001a17983 */ /* 0x000f220000300800 */
[----:B------:R-:W-:-:S13]  /*1447d0*/  LOP3.LUT P6, RZ, R0, 0x100000, RZ, 0xc0, !PT ;  /* 0x0010000000ff7812 */ /* 0x000fda00078cc0ff */
[----:B------:R1:W-:Y:S02]  /*1447e0*/  @P6 STG.E desc[UR74][R18.64], R246 ;  /* 0x000000f612006986 */ /* 0x0003e4000c10194a */
[----:B-1----:R-:W-:-:S05]  /*1447f0*/  IMAD.WIDE R18, R163, 0x4, R28 ;  /* 0x00000004a3127825 */ /* 0x002fca00078e021c */
[----:B------:R1:W-:Y:S02]  /*144800*/  @P3 STG.E desc[UR74][R18.64], R187 ;  /* 0x000000bb12003986 */ /* 0x0003e4000c10194a */
[----:B-1----:R-:W-:Y:S02]  /*144810*/  IMAD.WIDE R18, R163, 0x4, R26 ;  /* 0x00000004a3127825 */ /* 0x002fe400078e021a */
[----:B------:R-:W4:Y:S04]  /*144820*/  LDL.LU R187, [R1+0xc20] ;  /* 0x000c200001bb7983 */ /* 0x000f280000300800 */
[----:B------:R-:W4:Y:S01]  /*144830*/  LDL.LU R163, [R1+0x1904] ;  /* 0x0019040001a37983 */ /* 0x000f220000300800 */
[C---:B------:R-:W-:Y:S02]  /*144840*/  LOP3.LUT P1, RZ, R3.reuse, 0x1000000, RZ, 0xc0, !PT ;  /* 0x0100000003ff7812 */ /* 0x040fe4000782c0ff */
[----:B------:R-:W-:Y:S01]  /*144850*/  LOP3.LUT P2, RZ, R3, 0x1, RZ, 0xc0, !PT ;  /* 0x0000000103ff7812 */ /* 0x000fe2000784c0ff */
[----:B------:R1:W-:Y:S03]  /*144860*/  @P0 STG.E desc[UR74][R18.64], R245 ;  /* 0x000000f512000986 */ /* 0x0003e6000c10194a */
[----:B------:R-:W-:Y:S01]  /*144870*/  ISETP.LT.AND P0, PT, R159, UR5, !P2 ;  /* 0x000000059f007c0c */ /* 0x000fe2000d701270 */
[----:B-1----:R-:W4:Y:S01]  /*144880*/  LDL.LU R245, [R1+0xb10] ;  /* 0x000b100001f57983 */ /* 0x002f220000300800 */
[----:B------:R-:W-:Y:S01]  /*144890*/  IMAD.WIDE R18, R160, 0x4, R28 ;  /* 0x00000004a0127825 */ /* 0x000fe200078e021c */
[----:B------:R-:W-:-:S04]  /*1448a0*/  LOP3.LUT P6, RZ, R0, 0x80000, RZ, 0xc0, !PT ;  /* 0x0008000000ff7812 */ /* 0x000fc800078cc0ff */
[----:B------:R1:W-:Y:S02]  /*1448b0*/  @P1 STG.E desc[UR74][R18.64], R244 ;  /* 0x000000f412001986 */ /* 0x0003e4000c10194a */
[----:B-1----:R-:W-:Y:S02]  /*1448c0*/  IMAD.WIDE R18, R160, 0x4, R26 ;  /* 0x00000004a0127825 */ /* 0x002fe400078e021a */
[----:B------:R-:W4:Y:S04]  /*1448d0*/  LDL.LU R244, [R1+0xaf0] ;  /* 0x000af00001f47983 */ /* 0x000f280000300800 */
[----:B------:R-:W4:Y:S01]  /*1448e0*/  LDL.LU R160, [R1+0x1908] ;  /* 0x0019080001a07983 */ /* 0x000f220000300800 */
[----:B------:R-:W-:-:S03]  /*1448f0*/  LOP3.LUT P5, RZ, R3, 0x10, RZ, 0xc0, !PT ;  /* 0x0000001003ff7812 */ /* 0x000fc600078ac0ff */
[----:B---3--:R1:W-:Y:S01]  /*144900*/  @P0 STG.E desc[UR74][R18.64], R233 ;  /* 0x000000e912000986 */ /* 0x0083e2000c10194a */
[----:B------:R-:W-:Y:S02]  /*144910*/  ISETP.LT.AND P0, PT, R158, UR5, !P6 ;  /* 0x000000059e007c0c */ /* 0x000fe4000f701270 */
[----:B------:R-:W-:Y:S01]  /*144920*/  ISETP.LT.AND P6, PT, R159, UR5, !P6 ;  /* 0x000000059f007c0c */ /* 0x000fe2000f7c1270 */
[----:B-1----:R-:W-:-:S10]  /*144930*/  IMAD.WIDE R18, R232, 0x4, R28 ;  /* 0x00000004e8127825 */ /* 0x002fd400078e021c */
[----:B------:R1:W-:Y:S04]  /*144940*/  @P0 STG.E desc[UR74][R18.64], R237 ;  /* 0x000000ed12000986 */ /* 0x0003e8000c10194a */
[----:B-1----:R-:W3:Y:S01]  /*144950*/  LDL.LU R237, [R1+0x9d0] ;  /* 0x0009d00001ed7983 */ /* 0x002ee20000300800 */
[----:B------:R-:W-:-:S03]  /*144960*/  IMAD.WIDE R18, R232, 0x4, R26 ;  /* 0x00000004e8127825 */ /* 0x000fc600078e021a */
[----:B------:R-:W3:Y:S04]  /*144970*/  LDL.LU R232, [R1+0xc24] ;  /* 0x000c240001e87983 */ /* 0x000ee80000300800 */
[----:B--2---:R1:W-:Y:S01]  /*144980*/  @P6 STG.E desc[UR74][R18.64], R162 ;  /* 0x000000a212006986 */ /* 0x0043e2000c10194a */
[----:B------:R-:W-:-:S03]  /*144990*/  ISETP.LT.AND P6, PT, R158, UR5, !P5 ;  /* 0x000000059e007c0c */ /* 0x000fc6000efc1270 */
[----:B-1----:R-:W2:Y:S01]  /*1449a0*/  LDL.LU R162, [R1+0x190c] ;  /* 0x00190c0001a27983 */ /* 0x002ea20000300800 */
[----:B----4-:R-:W-:-:S09]  /*1449b0*/  IMAD.WIDE R18, R186, 0x4, R28 ;  /* 0x00000004ba127825 */ /* 0x010fd200078e021c */
[----:B------:R1:W-:Y:S01]  /*1449c0*/  @P6 STG.E desc[UR74][R18.64], R236 ;  /* 0x000000ec12006986 */ /* 0x0003e2000c10194a */
[----:B------:R-:W-:-:S03]  /*1449d0*/  ISETP.LT.AND P6, PT, R159, UR5, !P5 ;  /* 0x000000059f007c0c */ /* 0x000fc6000efc1270 */
[----:B-1----:R-:W4:Y:S01]  /*1449e0*/  LDL.LU R236, [R1+0xb14] ;  /* 0x000b140001ec7983 */ /* 0x002f220000300800 */
[----:B------:R-:W-:-:S03]  /*1449f0*/  IMAD.WIDE R18, R186, 0x4, R26 ;  /* 0x00000004ba127825 */ /* 0x000fc600078e021a */
[----:B------:R-:W4:Y:S06]  /*144a00*/  LDL.LU R186, [R1+0xaf4] ;  /* 0x000af40001ba7983 */ /* 0x000f2c0000300800 */
[----:B------:R1:W-:Y:S04]  /*144a10*/  @P6 STG.E desc[UR74][R18.64], R161 ;  /* 0x000000a112006986 */ /* 0x0003e8000c10194a */
[----:B-1----:R-:W4:Y:S01]  /*144a20*/  LDL.LU R161, [R1+0x1910] ;  /* 0x0019100001a17983 */ /* 0x002f220000300800 */
[----:B------:R-:W-:-:S03]  /*144a30*/  LOP3.LUT P4, RZ, R3, 0x40, RZ, 0xc0, !PT ;  /* 0x0000004003ff7812 */ /* 0x000fc6000788c0ff */
[----:B------:R-:W4:Y:S01]  /*144a40*/  LDL.LU R246, [R1+0x9d4] ;  /* 0x0009d40001f67983 */ /* 0x000f220000300800 */
[----:B------:R-:W-:Y:S01]  /*144a50*/  ISETP.LT.AND P6, PT, R158, UR5, !P4 ;  /* 0x000000059e007c0c */ /* 0x000fe2000e7c1270 */
[----:B------:R-:W-:-:S12]  /*144a60*/  IMAD.WIDE R18, R163, 0x4, R28 ;  /* 0x00000004a3127825 */ /* 0x000fd800078e021c */
[----:B------:R1:W-:Y:S01]  /*144a70*/  @P6 STG.E desc[UR74][R18.64], R187 ;  /* 0x000000bb12006986 */ /* 0x0003e2000c10194a */
[----:B------:R-:W-:Y:S01]  /*144a80*/  ISETP.LT.AND P6, PT, R159, UR5, !P4 ;  /* 0x000000059f007c0c */ /* 0x000fe2000e7c1270 */
[----:B-1----:R-:W-:Y:S02]  /*144a90*/  IMAD.WIDE R18, R163, 0x4, R26 ;  /* 0x00000004a3127825 */ /* 0x002fe400078e021a */
[----:B------:R-:W4:Y:S04]  /*144aa0*/  LDL.LU R187, [R1+0xc28] ;  /* 0x000c280001bb7983 */ /* 0x000f280000300800 */
[----:B------:R-:W4:Y:S01]  /*144ab0*/  LDL.LU R163, [R1+0x1914] ;  /* 0x0019140001a37983 */ /* 0x000f220000300800 */
[----:B------:R-:W-:-:S05]  /*144ac0*/  LOP3.LUT P3, RZ, R3, 0x80, RZ, 0xc0, !PT ;  /* 0x0000008003ff7812 */ /* 0x000fca000786c0ff */
[----:B------:R1:W-:Y:S01]  /*144ad0*/  @P6 STG.E desc[UR74][R18.64], R245 ;  /* 0x000000f512006986 */ /* 0x0003e2000c10194a */
[----:B------:R-:W-:-:S03]  /*144ae0*/  ISETP.LT.AND P6, PT, R158, UR5, !P3 ;  /* 0x000000059e007c0c */ /* 0x000fc6000dfc1270 */
[----:B-1----:R-:W4:Y:S01]  /*144af0*/  LDL.LU R245, [R1+0xb18] ;  /* 0x000b180001f57983 */ /* 0x002f220000300800 */
[----:B------:R-:W-:-:S09]  /*144b00*/  IMAD.WIDE R18, R160, 0x4, R28 ;  /* 0x00000004a0127825 */ /* 0x000fd200078e021c */
[----:B------:R1:W-:Y:S01]  /*144b10*/  @P6 STG.E desc[UR74][R18.64], R244 ;  /* 0x000000f412006986 */ /* 0x0003e2000c10194a */
[----:B------:R-:W-:Y:S01]  /*144b20*/  ISETP.LT.AND P6, PT, R159, UR5, !P3 ;  /* 0x000000059f007c0c */ /* 0x000fe2000dfc1270 */
[----:B-1----:R-:W-:Y:S02]  /*144b30*/  IMAD.WIDE R18, R160, 0x4, R26 ;  /* 0x00000004a0127825 */ /* 0x002fe400078e021a */
[----:B------:R-:W4:Y:S04]  /*144b40*/  LDL.LU R244, [R1+0xaf8] ;  /* 0x000af80001f47983 */ /* 0x000f280000300800 */
[----:B------:R-:W4:Y:S01]  /*144b50*/  LDL.LU R160, [R1+0x1918] ;  /* 0x0019180001a07983 */ /* 0x000f220000300800 */
[----:B------:R-:W-:-:S03]  /*144b60*/  LOP3.LUT P2, RZ, R3, 0x100, RZ, 0xc0, !PT ;  /* 0x0000010003ff7812 */ /* 0x000fc6000784c0ff */
[----:B------:R-:W4:Y:S01]  /*144b70*/  LDL.LU R233, [R1+0x9d8] ;  /* 0x0009d80001e97983 */ /* 0x000f220000300800 */
[----:B------:R-:W-:-:S03]  /*144b80*/  LOP3.LUT P1, RZ, R3, 0x200, RZ, 0xc0, !PT ;  /* 0x0000020003ff7812 */ /* 0x000fc6000782c0ff */
[----:B---3--:R1:W-:Y:S01]  /*144b90*/  @P6 STG.E desc[UR74][R18.64], R237 ;  /* 0x000000ed12006986 */ /* 0x0083e2000c10194a */
[----:B------:R-:W-:-:S03]  /*144ba0*/  ISETP.LT.AND P6, PT, R158, UR5, !P2 ;  /* 0x000000059e007c0c */ /* 0x000fc6000d7c1270 */
[----:B-1----:R-:W3:Y:S01]  /*144bb0*/  LDL.LU R237, [R1+0xc2c] ;  /* 0x000c2c0001ed7983 */ /* 0x002ee20000300800 */
[----:B--2---:R-:W-:-:S09]  /*144bc0*/  IMAD.WIDE R18, R162, 0x4, R28 ;  /* 0x00000004a2127825 */ /* 0x004fd200078e021c */
[----:B------:R1:W-:Y:S01]  /*144bd0*/  @P6 STG.E desc[UR74][R18.64], R232 ;  /* 0x000000e812006986 */ /* 0x0003e2000c10194a */
[----:B------:R-:W-:-:S03]  /*144be0*/  ISETP.LT.AND P6, PT, R159, UR5, !P2 ;  /* 0x000000059f007c0c */ /* 0x000fc6000d7c1270 */
[----:B-1----:R-:W2:Y:S01]  /*144bf0*/  LDL.LU R232, [R1+0x191c] ;  /* 0x00191c0001e87983 */ /* 0x002ea20000300800 */
[----:B------:R-:W-:-:S03]  /*144c00*/  IMAD.WIDE R18, R162, 0x4, R26 ;  /* 0x00000004a2127825 */ /* 0x000fc600078e021a */
[----:B------:R-:W3:Y:S06]  /*144c10*/  LDL.LU R162, [R1+0xb1c] ;  /* 0x000b1c0001a27983 */ /* 0x000eec0000300800 */
[----:B----4-:R1:W-:Y:S01]  /*144c20*/  @P6 STG.E desc[UR74][R18.64], R236 ;  /* 0x000000ec12006986 */ /* 0x0103e2000c10194a */
[----:B------:R-:W-:-:S03]  /*144c30*/  ISETP.LT.AND P6, PT, R158, UR5, !P1 ;  /* 0x000000059e007c0c */ /* 0x000fc6000cfc1270 */
[----:B-1----:R-:W4:Y:S01]  /*144c40*/  LDL.LU R236, [R1+0xafc] ;  /* 0x000afc0001ec7983 */ /* 0x002f220000300800 */
[----:B------:R-:W-:-:S09]  /*144c50*/  IMAD.WIDE R18, R161, 0x4, R28 ;  /* 0x00000004a1127825 */ /* 0x000fd200078e021c */
[----:B------:R1:W-:Y:S04]  /*144c60*/  @P6 STG.E desc[UR74][R18.64], R186 ;  /* 0x000000ba12006986 */ /* 0x0003e8000c10194a */
[----:B-1----:R-:W4:Y:S01]  /*144c70*/  LDL.LU R186, [R1+0x1920] ;  /* 0x0019200001ba7983 */ /* 0x002f220000300800 */
[----:B------:R-:W-:-:S03]  /*144c80*/  IMAD.WIDE R18, R161, 0x4, R26 ;  /* 0x00000004a1127825 */ /* 0x000fc600078e021a */
[----:B------:R-:W4:Y:S01]  /*144c90*/  LDL.LU R161, [R1+0x9dc] ;  /* 0x0009dc0001a17983 */ /* 0x000f220000300800 */
[----:B------:R-:W-:Y:S02]  /*144ca0*/  ISETP.LT.AND P6, PT, R159, UR5, !P1 ;  /* 0x000000059f007c0c */ /* 0x000fe4000cfc1270 */
[----:B------:R-:W-:-:S11]  /*144cb0*/  LOP3.LUT P5, RZ, R3, 0x400, RZ, 0xc0, !PT ;  /* 0x0000040003ff7812 */ /* 0x000fd600078ac0ff */
[----:B------:R1:W-:Y:S01]  /*144cc0*/  @P6 STG.E desc[UR74][R18.64], R246 ;  /* 0x000000f612006986 */ /* 0x0003e2000c10194a */
[----:B------:R-:W-:Y:S01]  /*144cd0*/  ISETP.LT.AND P6, PT, R158, UR5, !P5 ;  /* 0x000000059e007c0c */ /* 0x000fe2000efc1270 */
[----:B-1----:R-:W-:-:S12]  /*144ce0*/  IMAD.WIDE R18, R163, 0x4, R28 ;  /* 0x00000004a3127825 */ /* 0x002fd800078e021c */
[----:B------:R1:W-:Y:S01]  /*144cf0*/  @P6 STG.E desc[UR74][R18.64], R187 ;  /* 0x000000bb12006986 */ /* 0x0003e2000c10194a */
[----:B------:R-:W-:Y:S02]  /*144d00*/  ISETP.LT.AND P6, PT, R159, UR5, !P5 ;  /* 0x000000059f007c0c */ /* 0x000fe4000efc1270 */
[----:B------:R-:W-:Y:S01]  /*144d10*/  LOP3.LUT P4, RZ, R3, 0x1000, RZ, 0xc0, !PT ;  /* 0x0000100003ff7812 */ /* 0x000fe2000788c0ff */
[----:B-1----:R-:W-:Y:S01]  /*144d20*/  IMAD.WIDE R18, R163, 0x4, R26 ;  /* 0x00000004a3127825 */ /* 0x002fe200078e021a */
[----:B------:R-:W4:Y:S04]  /*144d30*/  LDL.LU R187, [R1+0xb20] ;  /* 0x000b200001bb7983 */ /* 0x000f280000300800 */
[----:B------:R-:W4:Y:S05]  /*144d40*/  LDL.LU R163, [R1+0x1924] ;  /* 0x0019240001a37983 */ /* 0x000f2a0000300800 */
[----:B------:R1:W-:Y:S01]  /*144d50*/  @P6 STG.E desc[UR74][R18.64], R245 ;  /* 0x000000f512006986 */ /* 0x0003e2000c10194a */
[----:B------:R-:W-:Y:S01]  /*144d60*/  ISETP.LT.AND P6, PT, R158, UR5, !P4 ;  /* 0x000000059e007c0c */ /* 0x000fe2000e7c1270 */
[----:B-1----:R-:W-:-:S02]  /*144d70*/  IMAD.WIDE R18, R160, 0x4, R28 ;  /* 0x00000004a0127825 */ /* 0x002fc400078e021c */
[----:B------:R-:W4:Y:S10]  /*144d80*/  LDL.LU R245, [R1+0xb00] ;  /* 0x000b000001f57983 */ /* 0x000f340000300800 */
[----:B------:R1:W-:Y:S01]  /*144d90*/  @P6 STG.E desc[UR74][R18.64], R244 ;  /* 0x000000f412006986 */ /* 0x0003e2000c10194a */
[----:B------:R-:W-:-:S02]  /*144da0*/  ISETP.LT.AND P6, PT, R159, UR5, !P4 ;  /* 0x000000059f007c0c */ /* 0x000fc4000e7c1270 */
[----:B------:R-:W-:Y:S01]  /*144db0*/  LOP3.LUT P3, RZ, R3, 0x8000, RZ, 0xc0, !PT ;  /* 0x0000800003ff7812 */ /* 0x000fe2000786c0ff */
[----:B-1----:R-:W-:Y:S01]  /*144dc0*/  IMAD.WIDE R18, R160, 0x4, R26 ;  /* 0x00000004a0127825 */ /* 0x002fe200078e021a */
[----:B------:R-:W4:Y:S04]  /*144dd0*/  LDL.LU R244, [R1+0x680] ;  /* 0x0006800001f47983 */ /* 0x000f280000300800 */
[----:B------:R-:W4:Y:S05]  /*144de0*/  LDL.LU R160, [R1+0x1928] ;  /* 0x0019280001a07983 */ /* 0x000f2a0000300800 */
[----:B------:R2:W-:Y:S01]  /*144df0*/  @P6 STG.E desc[UR74][R18.64], R233 ;  /* 0x000000e912006986 */ /* 0x0005e2000c10194a */
[----:B------:R-:W-:-:S02]  /*144e00*/  ISETP.LT.AND P6, PT, R158, UR5, !P3 ;  /* 0x000000059e007c0c */ /* 0x000fc4000dfc1270 */
[----:B------:R-:W-:Y:S01]  /*144e10*/  LOP3.LUT P2, RZ, R3, 0x40000, RZ, 0xc0, !PT ;  /* 0x0004000003ff7812 */ /* 0x000fe2000784c0ff */
[----:B--2---:R-:W-:-:S10]  /*144e20*/  IMAD.WIDE R18, R232, 0x4, R28 ;  /* 0x00000004e8127825 */ /* 0x004fd400078e021c */
[----:B---3--:R1:W-:Y:S01]  /*144e30*/  @P6 STG.E desc[UR74][R18.64], R237 ;  /* 0x000000ed12006986 */ /* 0x0083e2000c10194a */
[----:B------:R-:W-:-:S03]  /*144e40*/  ISETP.LT.AND P6, PT, R159, UR5, !P3 ;  /* 0x000000059f007c0c */ /* 0x000fc6000dfc1270 */
[----:B-1----:R-:W2:Y:S01]  /*144e50*/  LDL.LU R237, [R1+0x610] ;  /* 0x0006100001ed7983 */ /* 0x002ea20000300800 */
[----:B------:R-:W-:-:S03]  /*144e60*/  IMAD.WIDE R18, R232, 0x4, R26 ;  /* 0x00000004e8127825 */ /* 0x000fc600078e021a */
[----:B------:R-:W3:Y:S06]  /*144e70*/  LDL.LU R232, [R1+0xb24] ;  /* 0x000b240001e87983 */ /* 0x000eec0000300800 */
[----:B------:R1:W-:Y:S01]  /*144e80*/  @P6 STG.E desc[UR74][R18.64], R162 ;  /* 0x000000a212006986 */ /* 0x0003e2000c10194a */
[----:B------:R-:W-:-:S03]  /*144e90*/  ISETP.LT.AND P6, PT, R158, UR5, !P2 ;  /* 0x000000059e007c0c */ /* 0x000fc6000d7c1270 */
[----:B-1----:R-:W3:Y:S01]  /*144ea0*/  LDL.LU R162, [R1+0x192c] ;  /* 0x00192c0001a27983 */ /* 0x002ee20000300800 */
        /* <DEDUP_REMOVED lines=10> */
[----:B------:R-:W-:Y:S02]  /*144f50*/  ISETP.LT.AND P6, PT, R158, UR5, !P1 ;  /* 0x000000059e007c0c */ /* 0x000fe4000cfc1270 */
[----:B------:R-:W-:Y:S01]  /*144f60*/  LOP3.LUT P5, RZ, R3, 0x800000, RZ, 0xc0, !PT ;  /* 0x0080000003ff7812 */ /* 0x000fe200078ac0ff */
[----:B------:R-:W-:Y:S01]  /*144f70*/  IMAD.WIDE R18, R163, 0x4, R28 ;  /* 0x00000004a3127825 */ /* 0x000fe200078e021c */
[C---:B------:R-:W-:Y:S02]  /*144f80*/  LOP3.LUT P4, RZ, R3.reuse, 0x2000000, RZ, 0xc0, !PT ;  /* 0x0200000003ff7812 */ /* 0x040fe4000788c0ff */
[----:B------:R-:W-:-:S07]  /*144f90*/  LOP3.LUT P3, RZ, R3, 0x10000000, RZ, 0xc0, !PT ;  /* 0x1000000003ff7812 */ /* 0x000fce000786c0ff */
[----:B------:R1:W-:Y:S01]  /*144fa0*/  @P6 STG.E desc[UR74][R18.64], R187 ;  /* 0x000000bb12006986 */ /* 0x0003e2000c10194a */
[----:B------:R-:W-:Y:S02]  /*144fb0*/  ISETP.LT.AND P6, PT, R159, UR5, !P1 ;  /* 0x000000059f007c0c */ /* 0x000fe4000cfc1270 */
[C---:B------:R-:W-:Y:S02]  /*144fc0*/  LOP3.LUT P2, RZ, R3.reuse, 0x20000000, RZ, 0xc0, !PT ;  /* 0x2000000003ff7812 */ /* 0x040fe4000784c0ff */
[----:B------:R-:W-:Y:S01]  /*144fd0*/  LOP3.LUT P1, RZ, R3, 0x80000000, RZ, 0xc0, !PT ;  /* 0x8000000003ff7812 */ /* 0x000fe2000782c0ff */
[----:B------:R-:W-:Y:S01]  /*144fe0*/  IMAD.WIDE R2, R163, 0x4, R26 ;  /* 0x00000004a3027825 */ /* 0x000fe200078e021a */
[----:B-1----:R-:W4:Y:S04]  /*144ff0*/  LDL.LU R187, [R1+0xb28] ;  /* 0x000b280001bb7983 */ /* 0x002f280000300800 */
[----:B------:R-:W4:Y:S04]  /*145000*/  LDL.LU R163, [R1+0x1934] ;  /* 0x0019340001a37983 */ /* 0x000f280000300800 */
        /* <DEDUP_REMOVED lines=8> */
[----:B------:R-:W4:Y:S04]  /*145090*/  LDL.LU R160, [R1+0x1938] ;  /* 0x0019380001a07983 */ /* 0x000f280000300800 */
[----:B------:R-:W4:Y:S04]  /*1450a0*/  LDL.LU R233, [R1+0x618] ;  /* 0x0006180001e97983 */ /* 0x000f280000300800 */
[----:B--2---:R1:W-:Y:S01]  /*1450b0*/  @P6 STG.E desc[UR74][R2.64], R237 ;  /* 0x000000ed02006986 */ /* 0x0043e2000c10194a */
[----:B------:R-:W-:-:S03]  /*1450c0*/  ISETP.LT.AND P6, PT, R158, UR5, !P4 ;  /* 0x000000059e007c0c */ /* 0x000fc6000e7c1270 */
[----:B-1----:R-:W2:Y:S01]  /*1450d0*/  LDL.LU R237, [R1+0xb2c] ;  /* 0x000b2c0001ed7983 */ /* 0x002ea20000300800 */
[----:B---3--:R-:W-:-:S09]  /*1450e0*/  IMAD.WIDE R2, R162, 0x4, R28 ;  /* 0x00000004a2027825 */ /* 0x008fd200078e021c */
[----:B------:R1:W-:Y:S01]  /*1450f0*/  @P6 STG.E desc[UR74][R2.64], R232 ;  /* 0x000000e802006986 */ /* 0x0003e2000c10194a */
[----:B------:R-:W-:-:S03]  /*145100*/  ISETP.LT.AND P6, PT, R159, UR5, !P4 ;  /* 0x000000059f007c0c */ /* 0x000fc6000e7c1270 */
[----:B-1----:R-:W3:Y:S01]  /*145110*/  LDL.LU R232, [R1+0x193c] ;  /* 0x00193c0001e87983 */ /* 0x002ee20000300800 */
[----:B------:R-:W-:-:S03]  /*145120*/  IMAD.WIDE R2, R162, 0x4, R26 ;  /* 0x00000004a2027825 */ /* 0x000fc600078e021a */
[----:B------:R-:W2:Y:S06]  /*145130*/  LDL.LU R162, [R1+0xb0c] ;  /* 0x000b0c0001a27983 */ /* 0x000eac0000300800 */
        /* <DEDUP_REMOVED lines=8> */
[----:B------:R-:W-:-:S13]  /*1451c0*/  ISETP.LT.AND P6, PT, R159, UR5, !P3 ;  /* 0x000000059f007c0c */ /* 0x000fda000dfc1270 */
[----:B------:R1:W-:Y:S01]  /*1451d0*/  @P6 STG.E desc[UR74][R2.64], R246 ;  /* 0x000000f602006986 */ /* 0x0003e2000c10194a */
[----:B------:R-:W-:Y:S01]  /*1451e0*/  ISETP.LT.AND P6, PT, R158, UR5, !P2 ;  /* 0x000000059e007c0c */ /* 0x000fe2000d7c1270 */
[----:B-1----:R-:W-:-:S12]  /*1451f0*/  IMAD.WIDE R2, R163, 0x4, R28 ;  /* 0x00000004a3027825 */ /* 0x002fd800078e021c */
[----:B------:R1:W-:Y:S01]  /*145200*/  @P6 STG.E desc[UR74][R2.64], R187 ;  /* 0x000000bb02006986 */ /* 0x0003e2000c10194a */
[----:B------:R-:W-:Y:S01]  /*145210*/  ISETP.LT.AND P6, PT, R159, UR5, !P2 ;  /* 0x000000059f007c0c */ /* 0x000fe2000d7c1270 */
[----:B-1----:R-:W-:Y:S02]  /*145220*/  IMAD.WIDE R2, R163, 0x4, R26 ;  /* 0x00000004a3027825 */ /* 0x002fe400078e021a */
[----:B------:R-:W4:Y:S04]  /*145230*/  LDL.LU R187, [R1+0xc60] ;  /* 0x000c600001bb7983 */ /* 0x000f280000300800 */
[----:B------:R-:W4:Y:S06]  /*145240*/  LDL.LU R163, [R1+0x1944] ;  /* 0x0019440001a37983 */ /* 0x000f2c0000300800 */
        /* <DEDUP_REMOVED lines=13> */
[----:B---3--:R-:W-:-:S10]  /*145320*/  IMAD.WIDE R2, R232, 0x4, R28 ;  /* 0x00000004e8027825 */ /* 0x008fd400078e021c */
[----:B--2---:R1:W-:Y:S01]  /*145330*/  @P6 STG.E desc[UR74][R2.64], R237 ;  /* 0x000000ed02006986 */ /* 0x0043e2000c10194a */
        /* <DEDUP_REMOVED lines=220> */
[----:B------:R-:W-:Y:S01]  /*146100*/  ISETP.LT.AND P6, PT, R159, UR5, !P3 ;  /* 0x000000059f007c0c */ /* 0x000fe2000dfc1270 */
[----:B-1----:R-:W-:Y:S02]  /*146110*/  IMAD.WIDE R2, R163, 0x4, R26 ;  /* 0x00000004a3027825 */ /* 0x002fe400078e021a */
[----:B------:R-:W4:Y:S04]  /*146120*/  LDL.LU R187, [R1+0xc90] ;  /* 0x000c900001bb7983 */ /* 0x000f280000300800 */
[----:B------:R-:W4:Y:S01]  /*146130*/  LDL.LU R163, [R1+0x19a4] ;  /* 0x0019a40001a37983 */ /* 0x000f220000300800 */
[----:B------:R-:W-:-:S05]  /*146140*/  LOP3.LUT P2, RZ, R16, 0x1000, RZ, 0xc0, !PT ;  /* 0x0000100010ff7812 */ /* 0x000fca000784c0ff */
[----:B------:R1:W-:Y:S01]  /*146150*/  @P6 STG.E desc[UR74][R2.64], R245 ;  /* 0x000000f502006986 */ /* 0x0003e2000c10194a */
[----:B------:R-:W-:Y:S01]  /*146160*/  ISETP.LT.AND P6, PT, R158, UR5, !P2 ;  /* 0x000000059e007c0c */ /* 0x000fe2000d7c1270 */
[----:B-1----:R-:W-:Y:S02]  /*146170*/  IMAD.WIDE R2, R160, 0x4, R28 ;  /* 0x00000004a0027825 */ /* 0x002fe400078e021c */
        /* <DEDUP_REMOVED lines=31> */
[----:B------:R1:W-:Y:S02]  /*146370*/  @P6 STG.E desc[UR74][R2.64], R187 ;  /* 0x000000bb02006986 */ /* 0x0003e4000c10194a */
[----:B-1----:R-:W-:Y:S02]  /*146380*/  IMAD.WIDE R2, R163, 0x4, R26 ;  /* 0x00000004a3027825 */ /* 0x002fe400078e021a */
[----:B------:R-:W4:Y:S04]  /*146390*/  LDL.LU R187, [R1+0xc98] ;  /* 0x000c980001bb7983 */ /* 0x000f280000300800 */
[----:B------:R-:W4:Y:S01]  /*1463a0*/  LDL.LU R163, [R1+0x19b4] ;  /* 0x0019b40001a37983 */ /* 0x000f220000300800 */
[----:B------:R-:W-:Y:S02]  /*1463b0*/  ISETP.LT.AND P6, PT, R159, UR5, !P4 ;  /* 0x000000059f007c0c */ /* 0x000fe4000e7c1270 */
[----:B------:R-:W-:-:S11]  /*1463c0*/  LOP3.LUT P3, RZ, R16, 0x100000, RZ, 0xc0, !PT ;  /* 0x0010000010ff7812 */ /* 0x000fd6000786c0ff */
        /* <DEDUP_REMOVED lines=34> */
[----:B------:R1:W-:Y:S02]  /*1465f0*/  @P6 STG.E desc[UR74][R2.64], R187 ;  /* 0x000000bb02006986 */ /* 0x0003e4000c10194a */
[----:B-1----:R-:W-:Y:S02]  /*146600*/  IMAD.WIDE R2, R163, 0x4, R26 ;  /* 0x00000004a3027825 */ /* 0x002fe400078e021a */
[----:B------:R-:W4:Y:S04]  /*146610*/  LDL.LU R187, [R1+0xce0] ;  /* 0x000ce00001bb7983 */ /* 0x000f280000300800 */
[----:B------:R-:W4:Y:S01]  /*146620*/  LDL.LU R163, [R1+0x19c4] ;  /* 0x0019c40001a37983 */ /* 0x000f220000300800 */
[----:B------:R-:W-:Y:S02]  /*146630*/  ISETP.LT.AND P6, PT, R159, UR5, !P5 ;  /* 0x000000059f007c0c */ /* 0x000fe4000efc1270 */
[----:B------:R-:W-:-:S11]  /*146640*/  LOP3.LUT P4, RZ, R16, 0x8000000, RZ, 0xc0, !PT ;  /* 0x0800000010ff7812 */ /* 0x000fd6000788c0ff */
        /* <DEDUP_REMOVED lines=652> */
[C---:B------:R-:W-:Y:S02]  /*148f10*/  LOP3.LUT P3, RZ, R12.reuse, 0x1000000, RZ, 0xc0, !PT ;  /* 0x010000000cff7812 */ /* 0x040fe4000786c0ff */
[----:B------:R-:W-:Y:S01]  /*148f20*/  LOP3.LUT P2, RZ, R12, 0x4000000, RZ, 0xc0, !PT ;  /* 0x040000000cff7812 */ /* 0x000fe2000784c0ff */
[----:B---3--:R-:W-:-:S08]  /*148f30*/  IMAD.WIDE R2, R232, 0x4, R28 ;  /* 0x00000004e8027825 */ /* 0x008fd000078e021c */
        /* <DEDUP_REMOVED lines=16> */
[----:B------:R-:W-:-:S03]  /*149040*/  ISETP.LT.AND P6, PT, R158, UR5, !P2 ;  /* 0x000000059e007c0c */ /* 0x000fc6000d7c1270 */
[----:B------:R-:W4:Y:S01]  /*149050*/  LDL.LU R246, [R1+0xba4] ;  /* 0x000ba40001f67983 */ /* 0x000f220000300800 */
[----:B------:R-:W-:-:S09]  /*149060*/  IMAD.WIDE R2, R163, 0x4, R28 ;  /* 0x00000004a3027825 */ /* 0x000fd200078e021c */
        /* <DEDUP_REMOVED lines=17> */
[C---:B------:R-:W-:Y:S02]  /*149180*/  LOP3.LUT P4, RZ, R11.reuse, 0x1, RZ, 0xc0, !PT ;  /* 0x000000010bff7812 */ /* 0x040fe4000788c0ff */
[----:B------:R-:W-:Y:S01]  /*149190*/  LOP3.LUT P3, RZ, R11, 0x2, RZ, 0xc0, !PT ;  /* 0x000000020bff7812 */ /* 0x000fe2000786c0ff */
        /* <DEDUP_REMOVED lines=115> */
[----:B------:R-:W4:Y:S09]  /*1498d0*/  LDL.LU R244, [R1+0xbb0] ;  /* 0x000bb00001f47983 */ /* 0x000f320000300800 */
[----:B------:R3:W-:Y:S01]  /*1498e0*/  @P6 STG.E desc[UR74][R2.64], R233 ;  /* 0x000000e902006986 */ /* 0x0007e2000c10194a */
[----:B------:R-:W-:-:S03]  /*1498f0*/  ISETP.LT.AND P6, PT, R158, UR5, !P3 ;  /* 0x000000059e007c0c */ /* 0x000fc6000dfc1270 */
[----:B------:R-:W4:Y:S01]  /*149900*/  LDL.LU R160, [R1+0x1b10] ;  /* 0x001b100001a07983 */ /* 0x000f220000300800 */
[C---:B------:R-:W-:Y:S02]  /*149910*/  LOP3.LUT P2, RZ, R11.reuse, 0x400000, RZ, 0xc0, !PT ;  /* 0x004000000bff7812 */ /* 0x040fe4000784c0ff */
[----:B------:R-:W-:Y:S01]  /*149920*/  LOP3.LUT P1, RZ, R11, 0x1000000, RZ, 0xc0, !PT ;  /* 0x010000000bff7812 */ /* 0x000fe2000782c0ff */
[----:B---3--:R-:W-:-:S06]  /*149930*/  IMAD.WIDE R2, R232, 0x4, R28 ;  /* 0x00000004e8027825 */ /* 0x008fcc00078e021c */
        /* <DEDUP_REMOVED lines=26> */
[----:B------:R-:W-:Y:S02]  /*149ae0*/  ISETP.LT.AND P6, PT, R158, UR5, !P5 ;  /* 0x000000059e007c0c */ /* 0x000fe4000efc1270 */
[----:B------:R-:W-:Y:S01]  /*149af0*/  LOP3.LUT P4, RZ, R11, 0x10000000, RZ, 0xc0, !PT ;  /* 0x100000000bff7812 */ /* 0x000fe2000788c0ff */
[----:B-1----:R-:W4:Y:S01]  /*149b00*/  LDL.LU R245, [R1+0xe08] ;  /* 0x000e080001f57983 */ /* 0x002f220000300800 */
[----:B------:R-:W-:-:S09]  /*149b10*/  IMAD.WIDE R2, R160, 0x4, R28 ;  /* 0x00000004a0027825 */ /* 0x000fd200078e021c */
[----:B------:R1:W-:Y:S01]  /*149b20*/  @P6 STG.E desc[UR74][R2.64], R244 ;  /* 0x000000f402006986 */ /* 0x0003e2000c10194a */
[----:B------:R-:W-:Y:S01]  /*149b30*/  ISETP.LT.AND P6, PT, R159, UR5, !P5 ;  /* 0x000000059f007c0c */ /* 0x000fe2000efc1270 */
[----:B-1----:R-:W-:Y:S02]  /*149b40*/  IMAD.WIDE R2, R160, 0x4, R26 ;  /* 0x00000004a0027825 */ /* 0x002fe400078e021a */
[----:B------:R-:W4:Y:S04]  /*149b50*/  LDL.LU R244, [R1+0xbb8] ;  /* 0x000bb80001f47983 */ /* 0x000f280000300800 */
[----:B------:R-:W4:Y:S04]  /*149b60*/  LDL.LU R160, [R1+0x1b20] ;  /* 0x001b200001a07983 */ /* 0x000f280000300800 */
[----:B------:R-:W4:Y:S01]  /*149b70*/  LDL.LU R233, [R1+0x4c8] ;  /* 0x0004c80001e97983 */ /* 0x000f220000300800 */
[----:B------:R-:W-:-:S02]  /*149b80*/  LOP3.LUT P3, RZ, R11, 0x40000000, RZ, 0xc0, !PT ;  /* 0x400000000bff7812 */ /* 0x000fc4000786c0ff */
[----:B------:R-:W-:Y:S01]  /*149b90*/  LOP3.LUT P2, RZ, R10, 0x1, RZ, 0xc0, !PT ;  /* 0x000000010aff7812 */ /* 0x000fe2000784c0ff */
[----:B--2---:R1:W-:Y:S01]  /*149ba0*/  @P6 STG.E desc[UR74][R2.64], R237 ;  /* 0x000000ed02006986 */ /* 0x0043e2000c10194a */
[----:B------:R-:W-:-:S03]  /*149bb0*/  ISETP.LT.AND P6, PT, R158, UR5, !P4 ;  /* 0x000000059e007c0c */ /* 0x000fc6000e7c1270 */
[----:B-1----:R-:W2:Y:S01]  /*149bc0*/  LDL.LU R237, [R1+0xe1c] ;  /* 0x000e1c0001ed7983 */ /* 0x002ea20000300800 */
[----:B---3--:R-:W-:-:S09]  /*149bd0*/  IMAD.WIDE R2, R162, 0x4, R28 ;  /* 0x00000004a2027825 */ /* 0x008fd200078e021c */
[----:B------:R1:W-:Y:S01]  /*149be0*/  @P6 STG.E desc[UR74][R2.64], R232 ;  /* 0x000000e802006986 */ /* 0x0003e2000c10194a */
[----:B------:R-:W-:Y:S01]  /*149bf0*/  ISETP.LT.AND P6, PT, R159, UR5, !P4 ;  /* 0x000000059f007c0c */ /* 0x000fe2000e7c1270 */
[----:B-1----:R-:W-:Y:S02]  /*149c00*/  IMAD.WIDE R2, R162, 0x4, R26 ;  /* 0x00000004a2027825 */ /* 0x002fe400078e021a */
[----:B------:R-:W3:Y:S10]  /*149c10*/  LDL.LU R162, [R1+0x1b24] ;  /* 0x001b240001a27983 */ /* 0x000ef40000300800 */
[----:B----4-:R1:W-:Y:S01]  /*149c20*/  @P6 STG.E desc[UR74][R2.64], R236 ;  /* 0x000000ec02006986 */ /* 0x0103e2000c10194a */
[----:B------:R-:W-:Y:S01]  /*149c30*/  ISETP.LT.AND P6, PT, R158, UR5, !P3 ;  /* 0x000000059e007c0c */ /* 0x000fe2000dfc1270 */
[----:B-1----:R-:W-:-:S12]  /*149c40*/  IMAD.WIDE R2, R161, 0x4, R28 ;  /* 0x00000004a1027825 */ /* 0x002fd800078e021c */
[----:B------:R1:W-:Y:S02]  /*149c50*/  @P6 STG.E desc[UR74][R2.64], R186 ;  /* 0x000000ba02006986 */ /* 0x0003e4000c10194a */
[----:B-1----:R-:W-:Y:S02]  /*149c60*/  IMAD.WIDE R2, R161, 0x4, R26 ;  /* 0x00000004a1027825 */ /* 0x002fe400078e021a */
[----:B------:R-:W4:Y:S01]  /*149c70*/  LDL.LU R161, [R1+0xe0c] ;  /* 0x000e0c0001a17983 */ /* 0x000f220000300800 */
[----:B------:R-:W-:-:S03]  /*149c80*/  ISETP.LT.AND P6, PT, R159, UR5, !P3 ;  /* 0x000000059f007c0c */ /* 0x000fc6000dfc1270 */
[----:B------:R-:W4:Y:S04]  /*149c90*/  LDL.LU R232, [R1+0xbbc] ;  /* 0x000bbc0001e87983 */ /* 0x000f280000300800 */
[----:B------:R-:W4:Y:S04]  /*149ca0*/  LDL.LU R236, [R1+0x1b2c] ;  /* 0x001b2c0001ec7983 */ /* 0x000f280000300800 */
[----:B------:R-:W4:Y:S04]  /*149cb0*/  LDL.LU R186, [R1+0x4cc] ;  /* 0x0004cc0001ba7983 */ /* 0x000f280000300800 */
        /* <DEDUP_REMOVED lines=25> */
[----:B------:R-:W-:Y:S01]  /*149e50*/  ISETP.LT.AND P6, PT, R159, UR5, !P5 ;  /* 0x000000059f007c0c */ /* 0x000fe2000efc1270 */
[----:B-1----:R-:W-:Y:S02]  /*149e60*/  IMAD.WIDE R2, R162, 0x4, R26 ;  /* 0x00000004a2027825 */ /* 0x002fe400078e021a */
[----:B------:R-:W2:Y:S10]  /*149e70*/  LDL.LU R162, [R1+0x1b40] ;  /* 0x001b400001a27983 */ /* 0x000eb40000300800 */
[----:B----4-:R1:W-:Y:S04]  /*149e80*/  @P6 STG.E desc[UR74][R2.64], R161 ;  /* 0x000000a102006986 */ /* 0x0103e8000c10194a */
[----:B-1----:R-:W3:Y:S01]  /*149e90*/  LDL.LU R161, [R1+0x324] ;  /* 0x0003240001a17983 */ /* 0x002ee20000300800 */
[----:B------:R-:W-:Y:S01]  /*149ea0*/  ISETP.LT.AND P6, PT, R158, UR5, !P4 ;  /* 0x000000059e007c0c */ /* 0x000fe2000e7c1270 */
[----:B------:R-:W-:-:S02]  /*149eb0*/  IMAD.WIDE R2, R236, 0x4, R28 ;  /* 0x00000004ec027825 */ /* 0x000fc400078e021c */
[----:B------:R-:W4:Y:S04]  /*149ec0*/  LDL.LU R233, [R1+0x134] ;  /* 0x0001340001e97983 */ /* 0x000f280000300800 */
[----:B------:R-:W4:Y:S06]  /*149ed0*/  LDL.LU R237, [R1+0x14] ;  /* 0x0000140001ed7983 */ /* 0x000f2c0000300800 */
[----:B------:R1:W-:Y:S01]  /*149ee0*/  @P6 STG.E desc[UR74][R2.64], R232 ;  /* 0x000000e802006986 */ /* 0x0003e2000c10194a */
[----:B------:R-:W-:-:S03]  /*149ef0*/  ISETP.LT.AND P6, PT, R159, UR5, !P4 ;  /* 0x000000059f007c0c */ /* 0x000fc6000e7c1270 */
[----:B-1----:R-:W4:Y:S01]  /*149f00*/  LDL.LU R232, [R1+0x1b4c] ;  /* 0x001b4c0001e87983 */ /* 0x002f220000300800 */
[----:B------:R-:W-:-:S09]  /*149f10*/  IMAD.WIDE R2, R236, 0x4, R26 ;  /* 0x00000004ec027825 */ /* 0x000fd200078e021a */
        /* <DEDUP_REMOVED lines=8> */
[----:B------:R-:W-:Y:S01]  /*149fa0*/  LOP3.LUT P2, RZ, R10, 0x400, RZ, 0xc0, !PT ;  /* 0x000004000aff7812 */ /* 0x000fe2000784c0ff */
[----:B------:R-:W4:Y:S04]  /*149fb0*/  LDL.LU R236, [R1+0x138] ;  /* 0x0001380001ec7983 */ /* 0x000f280000300800 */
[----:B------:R-:W4:Y:S06]  /*149fc0*/  LDL.LU R186, [R1+0x1b58] ;  /* 0x001b580001ba7983 */ /* 0x000f2c0000300800 */
[----:B------:R1:W-:Y:S01]  /*149fd0*/  @P6 STG.E desc[UR74][R2.64], R245 ;  /* 0x000000f502006986 */ /* 0x0003e2000c10194a */
[----:B------:R-:W-:Y:S01]  /*149fe0*/  ISETP.LT.AND P6, PT, R158, UR5, !P2 ;  /* 0x000000059e007c0c */ /* 0x000fe2000d7c1270 */
[----:B-1----:R-:W-:-:S12]  /*149ff0*/  IMAD.WIDE R2, R160, 0x4, R28 ;  /* 0x00000004a0027825 */ /* 0x002fd800078e021c */
[----:B------:R1:W-:Y:S01]  /*14a000*/  @P6 STG.E desc[UR74][R2.64], R244 ;  /* 0x000000f402006986 */ /* 0x0003e2000c10194a */
[----:B------:R-:W-:Y:S02]  /*14a010*/  ISETP.LT.AND P6, PT, R159, UR5, !P2 ;  /* 0x000000059f007c0c */ /* 0x000fe4000d7c1270 */
[----:B------:R-:W-:Y:S01]  /*14a020*/  LOP3.LUT P1, RZ, R10, 0x800, RZ, 0xc0, !PT ;  /* 0x000008000aff7812 */ /* 0x000fe2000782c0ff */
[----:B-1----:R-:W4:Y:S01]  /*14a030*/  LDL.LU R244, [R1+0x18] ;  /* 0x0000180001f47983 */ /* 0x002f220000300800 */
[----:B------:R-:W-:-:S03]  /*14a040*/  IMAD.WIDE R2, R160, 0x4, R26 ;  /* 0x00000004a0027825 */ /* 0x000fc600078e021a */
[----:B------:R-:W4:Y:S06]  /*14a050*/  LDL.LU R245, [R1+0x32c] ;  /* 0x00032c0001f57983 */ /* 0x000f2c0000300800 */
[----:B------:R2:W-:Y:S01]  /*14a060*/  @P6 STG.E desc[UR74][R2.64], R240 ;  /* 0x000000f002006986 */ /* 0x0005e2000c10194a */
[----:B------:R-:W-:Y:S02]  /*14a070*/  ISETP.LT.AND P6, PT, R158, UR5, !P1 ;  /* 0x000000059e007c0c */ /* 0x000fe4000cfc1270 */
[C---:B------:R-:W-:Y:S02]  /*14a080*/  LOP3.LUT P5, RZ, R10.reuse, 0x2000, RZ, 0xc0, !PT ;  /* 0x000020000aff7812 */ /* 0x040fe400078ac0ff */
[----:B------:R-:W-:Y:S01]  /*14a090*/  LOP3.LUT P4, RZ, R10, 0x8000, RZ, 0xc0, !PT ;  /* 0x000080000aff7812 */ /* 0x000fe2000788c0ff */
[----:B--2---:R-:W-:-:S08]  /*14a0a0*/  IMAD.WIDE R2, R162, 0x4, R28 ;  /* 0x00000004a2027825 */ /* 0x004fd000078e021c */
[----:B---3--:R1:W-:Y:S04]  /*14a0b0*/  @P6 STG.E desc[UR74][R2.64], R161 ;  /* 0x000000a102006986 */ /* 0x0083e8000c10194a */
[----:B-1----:R-:W2:Y:S01]  /*14a0c0*/  LDL.LU R161, [R1+0x1b60] ;  /* 0x001b600001a17983 */ /* 0x002ea20000300800 */
[----:B------:R-:W-:-:S03]  /*14a0d0*/  IMAD.WIDE R2, R162, 0x4, R26 ;  /* 0x00000004a2027825 */ /* 0x000fc600078e021a */
[----:B------:R-:W3:Y:S01]  /*14a0e0*/  LDL.LU R162, [R1+0x13c] ;  /* 0x00013c0001a27983 */ /* 0x000ee20000300800 */
[----:B------:R-:W-:-:S03]  /*14a0f0*/  ISETP.LT.AND P6, PT, R159, UR5, !P1 ;  /* 0x000000059f007c0c */ /* 0x000fc6000cfc1270 */
[----:B------:R-:W3:Y:S10]  /*14a100*/  LDL.LU R160, [R1+0x1b70] ;  /* 0x001b700001a07983 */ /* 0x000ef40000300800 */
[----:B----4-:R1:W-:Y:S01]  /*14a110*/  @P6 STG.E desc[UR74][R2.64], R233 ;  /* 0x000000e902006986 */ /* 0x0103e2000c10194a */
[----:B------:R-:W-:Y:S01]  /*14a120*/  ISETP.LT.AND P6, PT, R158, UR5, !P5 ;  /* 0x000000059e007c0c */ /* 0x000fe2000efc1270 */
[----:B-1----:R-:W-:-:S12]  /*14a130*/  IMAD.WIDE R2, R232, 0x4, R28 ;  /* 0x00000004e8027825 */ /* 0x002fd800078e021c */
[----:B------:R1:W-:Y:S01]  /*14a140*/  @P6 STG.E desc[UR74][R2.64], R237 ;  /* 0x000000ed02006986 */ /* 0x0003e2000c10194a */
[----:B------:R-:W-:Y:S01]  /*14a150*/  ISETP.LT.AND P6, PT, R159, UR5, !P5 ;  /* 0x000000059f007c0c */ /* 0x000fe2000efc1270 */
[----:B-1----:R-:W-:Y:S02]  /*14a160*/  IMAD.WIDE R2, R232, 0x4, R26 ;  /* 0x00000004e8027825 */ /* 0x002fe400078e021a */
[----:B------:R-:W4:Y:S10]  /*14a170*/  LDL.LU R232, [R1+0x1c] ;  /* 0x00001c0001e87983 */ /* 0x000f340000300800 */
        /* <DEDUP_REMOVED lines=17> */
[----:B------:R-:W4:Y:S09]  /*14a290*/  LDL.LU R244, [R1] ;  /* 0x0000000001f47983 */ /* 0x000f320000300800 */
[----:B------:R2:W-:Y:S01]  /*14a2a0*/  @P6 STG.E desc[UR74][R2.64], R242 ;  /* 0x000000f202006986 */ /* 0x0005e2000c10194a */
[----:B------:R-:W-:-:S03]  /*14a2b0*/  ISETP.LT.AND P6, PT, R158, UR5, !P2 ;  /* 0x000000059e007c0c */ /* 0x000fc6000d7c1270 */
[----:B------:R-:W4:Y:S01]  /*14a2c0*/  LDL.LU R186, [R1+0x1b7c] ;  /* 0x001b7c0001ba7983 */ /* 0x000f220000300800 */
[C---:B------:R-:W-:Y:S02]  /*14a2d0*/  LOP3.LUT P1, RZ, R10.reuse, 0x100000, RZ, 0xc0, !PT ;  /* 0x001000000aff7812 */ /* 0x040fe4000782c0ff */
[----:B------:R-:W-:Y:S01]  /*14a2e0*/  LOP3.LUT P5, RZ, R10, 0x800000, RZ, 0xc0, !PT ;  /* 0x008000000aff7812 */ /* 0x000fe200078ac0ff */
[----:B--2---:R-:W-:-:S06]  /*14a2f0*/  IMAD.WIDE R2, R161, 0x4, R28 ;  /* 0x00000004a1027825 */ /* 0x004fcc00078e021c */
[----:B------:R1:W-:Y:S01]  /*14a300*/  @P6 STG.E desc[UR74][R2.64], R245 ;  /* 0x000000f502006986 */ /* 0x0003e2000c10194a */
[----:B------:R-:W-:Y:S01]  /*14a310*/  ISETP.LT.AND P6, PT, R159, UR5, !P2 ;  /* 0x000000059f007c0c */ /* 0x000fe2000d7c1270 */
[----:B-1----:R-:W-:Y:S02]  /*14a320*/  IMAD.WIDE R2, R161, 0x4, R26 ;  /* 0x00000004a1027825 */ /* 0x002fe400078e021a */
[----:B------:R-:W2:Y:S10]  /*14a330*/  LDL.LU R161, [R1+0x144] ;  /* 0x0001440001a17983 */ /* 0x000eb40000300800 */
[----:B---3--:R1:W-:Y:S04]  /*14a340*/  @P6 STG.E desc[UR74][R2.64], R162 ;  /* 0x000000a202006986 */ /* 0x0083e8000c10194a */
[----:B-1----:R-:W3:Y:S01]  /*14a350*/  LDL.LU R162, [R1+0x1b84] ;  /* 0x001b840001a27983 */ /* 0x002ee20000300800 */
[----:B------:R-:W-:Y:S01]  /*14a360*/  ISETP.LT.AND P6, PT, R158, UR5, !P1 ;  /* 0x000000059e007c0c */ /* 0x000fe2000cfc1270 */
[----:B------:R-:W-:-:S02]  /*14a370*/  IMAD.WIDE R2, R160, 0x4, R28 ;  /* 0x00000004a0027825 */ /* 0x000fc400078e021c */
[----:B------:R-:W2:Y:S04]  /*14a380*/  LDL.LU R246, [R1+0x124] ;  /* 0x0001240001f67983 */ /* 0x000ea80000300800 */
[----:B------:R-:W2:Y:S06]  /*14a390*/  LDL.LU R233, [R1+0x4] ;  /* 0x0000040001e97983 */ /* 0x000eac0000300800 */
[----:B----4-:R1:W-:Y:S01]  /*14a3a0*/  @P6 STG.E desc[UR74][R2.64], R232 ;  /* 0x000000e802006986 */ /* 0x0103e2000c10194a */
[----:B------:R-:W-:Y:S01]  /*14a3b0*/  ISETP.LT.AND P6, PT, R159, UR5, !P1 ;  /* 0x000000059f007c0c */ /* 0x000fe2000cfc1270 */
[----:B-1----:R-:W-:-:S02]  /*14a3c0*/  IMAD.WIDE R2, R160, 0x4, R26 ;  /* 0x00000004a0027825 */ /* 0x002fc400078e021a */
[----:B------:R-:W4:Y:S10]  /*14a3d0*/  LDL.LU R160, [R1+0x1b90] ;  /* 0x001b900001a07983 */ /* 0x000f340000300800 */
[----:B------:R1:W-:Y:S01]  /*14a3e0*/  @P6 STG.E desc[UR74][R2.64], R243 ;  /* 0x000000f302006986 */ /* 0x0003e2000c10194a */
[----:B------:R-:W-:-:S03]  /*14a3f0*/  ISETP.LT.AND P6, PT, R158, UR5, !P5 ;  /* 0x000000059e007c0c */ /* 0x000fc6000efc1270 */
[----:B------:R-:W4:Y:S01]  /*14a400*/  LDL.LU R237, [R1+0x148] ;  /* 0x0001480001ed7983 */ /* 0x000f220000300800 */
[----:B-1----:R-:W-:-:S09]  /*14a410*/  IMAD.WIDE R2, R163, 0x4, R28 ;  /* 0x00000004a3027825 */ /* 0x002fd200078e021c */
[----:B------:R1:W-:Y:S02]  /*14a420*/  @P6 STG.E desc[UR74][R2.64], R187 ;  /* 0x000000bb02006986 */ /* 0x0003e4000c10194a */
[----:B-1----:R-:W-:Y:S02]  /*14a430*/  IMAD.WIDE R2, R163, 0x4, R26 ;  /* 0x00000004a3027825 */ /* 0x002fe400078e021a */
[----:B------:R-:W4:Y:S01]  /*14a440*/  LDL.LU R163, [R1+0x1b98] ;  /* 0x001b980001a37983 */ /* 0x000f220000300800 */
[----:B------:R-:W-:-:S03]  /*14a450*/  ISETP.LT.AND P6, PT, R159, UR5, !P5 ;  /* 0x000000059f007c0c */ /* 0x000fc6000efc1270 */
[----:B------:R-:W4:Y:S01]  /*14a460*/  LDL.LU R245, [R1+0x128] ;  /* 0x0001280001f57983 */ /* 0x000f220000300800 */
[----:B------:R-:W-:-:S03]  /*14a470*/  LOP3.LUT P4, RZ, R10, 0x1000000, RZ, 0xc0, !PT ;  /* 0x010000000aff7812 */ /* 0x000fc6000788c0ff */
[----:B------:R-:W4:Y:S04]  /*14a480*/  LDL.LU R187, [R1+0x1b9c] ;  /* 0x001b9c0001bb7983 */ /* 0x000f280000300800 */
[----:B------:R-:W4:Y:S04]  /*14a490*/  LDL.LU R232, [R1+0x8] ;  /* 0x0000080001e87983 */ /* 0x000f280000300800 */
[----:B------:R1:W-:Y:S01]  /*14a4a0*/  @P6 STG.E desc[UR74][R2.64], R236 ;  /* 0x000000ec02006986 */ /* 0x0003e2000c10194a */
[----:B------:R-:W-:Y:S01]  /*14a4b0*/  ISETP.LT.AND P6, PT, R158, UR5, !P4 ;  /* 0x000000059e007c0c */ /* 0x000fe2000e7c1270 */
[----:B-1----:R-:W-:-:S12]  /*14a4c0*/  IMAD.WIDE R2, R186, 0x4, R28 ;  /* 0x00000004ba027825 */ /* 0x002fd800078e021c */
[----:B------:R1:W-:Y:S01]  /*14a4d0*/  @P6 STG.E desc[UR74][R2.64], R244 ;  /* 0x000000f402006986 */ /* 0x0003e2000c10194a */
[----:B------:R-:W-:Y:S02]  /*14a4e0*/  ISETP.LT.AND P6, PT, R159, UR5, !P4 ;  /* 0x000000059f007c0c */ /* 0x000fe4000e7c1270 */
        /* <DEDUP_REMOVED lines=9> */
[----:B--2---:R1:W-:Y:S04]  /*14a580*/  @P6 STG.E desc[UR74][R2.64], R161 ;  /* 0x000000a102006986 */ /* 0x0043e8000c10194a */
[----:B-1----:R-:W2:Y:S01]  /*14a590*/  LDL.LU R161, [R1+0x12c] ;  /* 0x00012c0001a17983 */ /* 0x002ea20000300800 */
[----:B------:R-:W-:Y:S01]  /*14a5a0*/  ISETP.LT.AND P6, PT, R159, UR5, !P3 ;  /* 0x000000059f007c0c */ /* 0x000fe2000dfc1270 */
[----:B------:R-:W-:Y:S02]  /*14a5b0*/  IMAD.WIDE R2, R162, 0x4, R26 ;  /* 0x00000004a2027825 */ /* 0x000fe400078e021a */
[----:B------:R-:W3:Y:S04]  /*14a5c0*/  LDL.LU R186, [R1+0xc] ;  /* 0x00000c0001ba7983 */ /* 0x000ee80000300800 */
[----:B------:R-:W3:Y:S06]  /*14a5d0*/  LDL.LU R162, [R1+0x1bb0] ;  /* 0x001bb00001a27983 */ /* 0x000eec0000300800 */
[----:B------:R4:W-:Y:S01]  /*14a5e0*/  @P6 STG.E desc[UR74][R2.64], R246 ;  /* 0x000000f602006986 */ /* 0x0009e2000c10194a */
[----:B------:R-:W-:Y:S01]  /*14a5f0*/  ISETP.LT.AND P6, PT, R158, UR5, !P2 ;  /* 0x000000059e007c0c */ /* 0x000fe2000d7c1270 */
[----:B----4-:R-:W-:-:S12]  /*14a600*/  IMAD.WIDE R2, R160, 0x4, R28 ;  /* 0x00000004a0027825 */ /* 0x010fd800078e021c */
        /* <DEDUP_REMOVED lines=18> */
[----:B-1----:R-:W-:Y:S02]  /*14a730*/  IMAD.WIDE R2, R187, 0x4, R26 ;  /* 0x00000004bb027825 */ /* 0x002fe400078e021a */
[----:B------:R-:W4:Y:S08]  /*14a740*/  LDL.LU R187, [R1+0x1bc4] ;  /* 0x001bc40001bb7983 */ /* 0x000f300000300800 */
[----:B------:R1:W-:Y:S01]  /*14a750*/  @P6 STG.E desc[UR74][R2.64], R230 ;  /* 0x000000e602006986 */ /* 0x0003e2000c10194a */
[----:B------:R-:W-:Y:S01]  /*14a760*/  ISETP.LT.AND P6, PT, R158, UR5, !P4 ;  /* 0x000000059e007c0c */ /* 0x000fe2000e7c1270 */
[----:B-1----:R-:W-:-:S12]  /*14a770*/  IMAD.WIDE R2, R244, 0x4, R28 ;  /* 0x00000004f4027825 */ /* 0x002fd800078e021c */
[----:B------:R1:W-:Y:S01]  /*14a780*/  @P6 STG.E desc[UR74][R2.64], R236 ;  /* 0x000000ec02006986 */ /* 0x0003e2000c10194a */
[----:B------:R-:W-:Y:S01]  /*14a790*/  ISETP.LT.AND P6, PT, R159, UR5, !P4 ;  /* 0x000000059f007c0c */ /* 0x000fe2000e7c1270 */
[----:B-1----:R-:W-:Y:S01]  /*14a7a0*/  IMAD.WIDE R2, R244, 0x4, R26 ;  /* 0x00000004f4027825 */ /* 0x002fe200078e021a */
[C---:B------:R-:W-:Y:S02]  /*14a7b0*/  LOP3.LUT P3, RZ, R9.reuse, 0x10, RZ, 0xc0, !PT ;  /* 0x0000001009ff7812 */ /* 0x040fe4000786c0ff */
[C---:B------:R-:W-:Y:S02]  /*14a7c0*/  LOP3.LUT P2, RZ, R9.reuse, 0x20, RZ, 0xc0, !PT ;  /* 0x0000002009ff7812 */ /* 0x040fe4000784c0ff */
[----:B------:R-:W-:-:S07]  /*14a7d0*/  LOP3.LUT P1, RZ, R9, 0x100, RZ, 0xc0, !PT ;  /* 0x0000010009ff7812 */ /* 0x000fce000782c0ff */
[----:B--2---:R1:W-:Y:S04]  /*14a7e0*/  @P6 STG.E desc[UR74][R2.64], R161 ;  /* 0x000000a102006986 */ /* 0x0043e8000c10194a */
[----:B-1----:R-:W2:Y:S01]  /*14a7f0*/  LDL.LU R161, [R1+0x1bd0] ;  /* 0x001bd00001a17983 */ /* 0x002ea20000300800 */
[----:B------:R-:W-:Y:S01]  /*14a800*/  ISETP.LT.AND P6, PT, R158, UR5, !P3 ;  /* 0x000000059e007c0c */ /* 0x000fe2000dfc1270 */
[----:B---3--:R-:W-:-:S12]  /*14a810*/  IMAD.WIDE R2, R162, 0x4, R28 ;  /* 0x00000004a2027825 */ /* 0x008fd800078e021c */
[----:B------:R1:W-:Y:S01]  /*14a820*/  @P6 STG.E desc[UR74][R2.64], R186 ;  /* 0x000000ba02006986 */ /* 0x0003e2000c10194a */
[----:B------:R-:W-:Y:S01]  /*14a830*/  ISETP.LT.AND P6, PT, R159, UR5, !P3 ;  /* 0x000000059f007c0c */ /* 0x000fe2000dfc1270 */
[----:B-1----:R-:W-:Y:S02]  /*14a840*/  IMAD.WIDE R2, R162, 0x4, R26 ;  /* 0x00000004a2027825 */ /* 0x002fe400078e021a */
[----:B------:R-:W3:Y:S10]  /*14a850*/  LDL.LU R162, [R1+0x1bd8] ;  /* 0x001bd80001a27983 */ /* 0x000ef40000300800 */
        /* <DEDUP_REMOVED lines=21> */
[----:B------:R-:W4:Y:S01]  /*14a9b0*/  LDL.LU R187, [R1+0x1bf4] ;  /* 0x001bf40001bb7983 */ /* 0x000f220000300800 */
[----:B------:R-:W-:-:S09]  /*14a9c0*/  LOP3.LUT P4, RZ, R9, 0x1000, RZ, 0xc0, !PT ;  /* 0x0000100009ff7812 */ /* 0x000fd2000788c0ff */
[----:B------:R2:W-:Y:S01]  /*14a9d0*/  @P6 STG.E desc[UR74][R2.64], R217 ;  /* 0x000000d902006986 */ /* 0x0005e2000c10194a */
[----:B------:R-:W-:Y:S02]  /*14a9e0*/  ISETP.LT.AND P6, PT, R158, UR5, !P4 ;  /* 0x000000059e007c0c */ /* 0x000fe4000e7c1270 */
[C---:B------:R-:W-:Y:S02]  /*14a9f0*/  LOP3.LUT P3, RZ, R9.reuse, 0x2000, RZ, 0xc0, !PT ;  /* 0x0000200009ff7812 */ /* 0x040fe4000786c0ff */
[C---:B------:R-:W-:Y:S02]  /*14aa00*/  LOP3.LUT P2, RZ, R9.reuse, 0x8000, RZ, 0xc0, !PT ;  /* 0x0000800009ff7812 */ /* 0x040fe4000784c0ff */
[----:B------:R-:W-:Y:S01]  /*14aa10*/  LOP3.LUT P1, RZ, R9, 0x20000, RZ, 0xc0, !PT ;  /* 0x0002000009ff7812 */ /* 0x000fe2000782c0ff */
[----:B--2---:R-:W-:-:S06]  /*14aa20*/  IMAD.WIDE R2, R161, 0x4, R28 ;  /* 0x00000004a1027825 */ /* 0x004fcc00078e021c */
[----:B------:R1:W-:Y:S01]  /*14aa30*/  @P6 STG.E desc[UR74][R2.64], R209 ;  /* 0x000000d102006986 */ /* 0x0003e2000c10194a */
[----:B------:R-:W-:Y:S01]  /*14aa40*/  ISETP.LT.AND P6, PT, R159, UR5, !P4 ;  /* 0x000000059f007c0c */ /* 0x000fe2000e7c1270 */
[----:B-1----:R-:W-:Y:S02]  /*14aa50*/  IMAD.WIDE R2, R161, 0x4, R26 ;  /* 0x00000004a1027825 */ /* 0x002fe400078e021a */
[----:B------:R-:W2:Y:S10]  /*14aa60*/  LDL.LU R161, [R1+0x1bfc] ;  /* 0x001bfc0001a17983 */ /* 0x000eb40000300800 */
[----:B------:R3:W-:Y:S01]  /*14aa70*/  @P6 STG.E desc[UR74][R2.64], R201 ;  /* 0x000000c902006986 */ /* 0x0007e2000c10194a */
        /* <DEDUP_REMOVED lines=71> */
[----:B------:R-:W-:Y:S02]  /*14aef0*/  ISETP.LT.AND P5, PT, R159, UR5, !P5 ;  /* 0x000000059f007c0c */ /* 0x000fe4000efa1270 */
[C---:B------:R-:W-:Y:S02]  /*14af00*/  LOP3.LUT P4, RZ, R0.reuse, 0x20000, RZ, 0xc0, !PT ;  /* 0x0002000000ff7812 */ /* 0x040fe4000788c0ff */
[----:B------:R-:W-:Y:S02]  /*14af10*/  LOP3.LUT P3, RZ, R0, 0x10000, RZ, 0xc0, !PT ;  /* 0x0001000000ff7812 */ /* 0x000fe4000786c0ff */
[----:B------:R-:W-:Y:S01]  /*14af20*/  LOP3.LUT P2, RZ, R4, 0x2000000, RZ, 0xc0, !PT ;  /* 0x0200000004ff7812 */ /* 0x000fe2000784c0ff */
[----:B--2---:R-:W-:-:S05]  /*14af30*/  IMAD.WIDE R2, R161, 0x4, R28 ;  /* 0x00000004a1027825 */ /* 0x004fca00078e021c */
[----:B------:R1:W-:Y:S02]  /*14af40*/  @P6 STG.E desc[UR74][R2.64], R206 ;  /* 0x000000ce02006986 */ /* 0x0003e4000c10194a */
[----:B-1----:R-:W-:Y:S02]  /*14af50*/  IMAD.WIDE R2, R161, 0x4, R26 ;  /* 0x00000004a1027825 */ /* 0x002fe400078e021a */
[----:B------:R-:W2:Y:S04]  /*14af60*/  LDL.LU R161, [R1+0x1c48] ;  /* 0x001c480001a17983 */ /* 0x000ea80000300800 */
[----:B------:R3:W-:Y:S01]  /*14af70*/  @P5 STG.E desc[UR74][R2.64], R198 ;  /* 0x000000c602005986 */ /* 0x0007e2000c10194a */
[----:B------:R-:W-:Y:S02]  /*14af80*/  ISETP.LT.AND P5, PT, R158, UR5, !P4 ;  /* 0x000000059e007c0c */ /* 0x000fe4000e7a1270 */
[----:B------:R-:W-:Y:S01]  /*14af90*/  ISETP.LT.AND P4, PT, R159, UR5, !P4 ;  /* 0x000000059f007c0c */ /* 0x000fe2000e781270 */
[----:B---3--:R-:W-:-:S10]  /*14afa0*/  IMAD.WIDE R2, R162, 0x4, R28 ;  /* 0x00000004a2027825 */ /* 0x008fd400078e021c */
[----:B------:R1:W-:Y:S02]  /*14afb0*/  @P5 STG.E desc[UR74][R2.64], R223 ;  /* 0x000000df02005986 */ /* 0x0003e4000c10194a */
[----:B-1----:R-:W-:Y:S02]  /*14afc0*/  IMAD.WIDE R2, R162, 0x4, R26 ;  /* 0x00000004a2027825 */ /* 0x002fe400078e021a */
[----:B------:R-:W3:Y:S04]  /*14afd0*/  LDL.LU R162, [R1+0x1c54] ;  /* 0x001c540001a27983 */ /* 0x000ee80000300800 */
[----:B------:R4:W-:Y:S01]  /*14afe0*/  @P4 STG.E desc[UR74][R2.64], R215 ;  /* 0x000000d702004986 */ /* 0x0009e2000c10194a */
[----:B------:R-:W-:Y:S02]  /*14aff0*/  ISETP.LT.AND P4, PT, R158, UR5, !P3 ;  /* 0x000000059e007c0c */ /* 0x000fe4000df81270 */
[----:B------:R-:W-:Y:S01]  /*14b000*/  ISETP.LT.AND P3, PT, R159, UR5, !P3 ;  /* 0x000000059f007c0c */ /* 0x000fe2000df61270 */
[----:B----4-:R-:W-:-:S10]  /*14b010*/  IMAD.WIDE R2, R160, 0x4, R28 ;  /* 0x00000004a0027825 */ /* 0x010fd400078e021c */
[----:B------:R1:W-:Y:S02]  /*14b020*/  @P4 STG.E desc[UR74][R2.64], R207 ;  /* 0x000000cf02004986 */ /* 0x0003e4000c10194a */
[----:B-1----:R-:W-:Y:S02]  /*14b030*/  IMAD.WIDE R2, R160, 0x4, R26 ;  /* 0x00000004a0027825 */ /* 0x002fe400078e021a */
[----:B------:R-:W4:Y:S04]  /*14b040*/  LDL.LU R160, [R1+0x1c5c] ;  /* 0x001c5c0001a07983 */ /* 0x000f280000300800 */
        /* <DEDUP_REMOVED lines=177> */
[----:B------:R-:W-:-:S02]  /*14bb60*/  ISETP.LT.AND P3, PT, R158, UR5, !P0 ;  /* 0x000000059e007c0c */ /* 0x000fc4000c761270 */
        /* <DEDUP_REMOVED lines=39> */
[----:B------:R-:W-:Y:S02]  /*14bde0*/  ISETP.LT.AND P3, PT, R158, UR5, !P0 ;  /* 0x000000059e007c0c */ /* 0x000fe4000c761270 */
[----:B------:R-:W-:Y:S01]  /*14bdf0*/  LOP3.LUT P4, RZ, R5, 0x800000, RZ, 0xc0, !PT ;  /* 0x0080000005ff7812 */ /* 0x000fe2000788c0ff */
[----:B--2---:R-:W-:-:S04]  /*14be00*/  IMAD.WIDE R2, R161, 0x4, R28 ;  /* 0x00000004a1027825 */ /* 0x004fc800078e021c */
[----:B------:R-:W-:Y:S02]  /*14be10*/  IMAD.WIDE R8, R161, 0x4, R26 ;  /* 0x00000004a1087825 */ /* 0x000fe400078e021a */
[----:B------:R-:W2:Y:S04]  /*14be20*/  LDL.LU R161, [R1+0x1c90] ;  /* 0x001c900001a17983 */ /* 0x000ea80000300800 */
[----:B------:R1:W-:Y:S01]  /*14be30*/  @P3 STG.E desc[UR74][R2.64], R77 ;  /* 0x0000004d02003986 */ /* 0x0003e2000c10194a */
[----:B------:R-:W-:-:S13]  /*14be40*/  ISETP.LT.AND P3, PT, R159, UR5, !P0 ;  /* 0x000000059f007c0c */ /* 0x000fda000c761270 */
[----:B------:R1:W-:Y:S01]  /*14be50*/  @P3 STG.E desc[UR74][R8.64], R73 ;  /* 0x0000004908003986 */ /* 0x0003e2000c10194a */
[----:B------:R-:W-:Y:S01]  /*14be60*/  ISETP.LT.AND P3, PT, R158, UR5, !P4 ;  /* 0x000000059e007c0c */ /* 0x000fe2000e761270 */
[----:B---3--:R-:W-:-:S04]  /*14be70*/  IMAD.WIDE R10, R162, 0x4, R28 ;  /* 0x00000004a20a7825 */ /* 0x008fc800078e021c */
[----:B------:R-:W-:Y:S02]  /*14be80*/  IMAD.WIDE R12, R162, 0x4, R26 ;  /* 0x00000004a20c7825 */ /* 0x000fe400078e021a */
[----:B------:R-:W3:Y:S06]  /*14be90*/  LDL.LU R162, [R1+0x1c8c] ;  /* 0x001c8c0001a27983 */ /* 0x000eec0000300800 */
[----:B------:R1:W-:Y:S01]  /*14bea0*/  @P3 STG.E desc[UR74][R10.64], R38 ;  /* 0x000000260a003986 */ /* 0x0003e2000c10194a */
[----:B----4-:R-:W-:-:S04]  /*14beb0*/  IMAD.WIDE R14, R160, 0x4, R28 ;  /* 0x00000004a00e7825 */ /* 0x010fc800078e021c */
[----:B-1----:R-:W-:Y:S02]  /*14bec0*/  IMAD.WIDE R2, R160, 0x4, R26 ;  /* 0x00000004a0027825 */ /* 0x002fe400078e021a */
[----:B------:R-:W4:Y:S02]  /*14bed0*/  LDL.LU R160, [R1+0x1c84] ;  /* 0x001c840001a07983 */ /* 0x000f240000300800 */
[----:B------:R-:W-:-:S04]  /*14bee0*/  IMAD.WIDE R8, R163, 0x4, R28 ;  /* 0x00000004a3087825 */ /* 0x000fc800078e021c */
[----:B------:R-:W-:Y:S02]  /*14bef0*/  IMAD.WIDE R10, R163, 0x4, R26 ;  /* 0x00000004a30a7825 */ /* 0x000fe400078e021a */
[----:B------:R-:W4:Y:S01]  /*14bf00*/  LDL.LU R163, [R1+0x1c78] ;  /* 0x001c780001a37983 */ /* 0x000f220000300800 */
[----:B------:R-:W-:Y:S02]  /*14bf10*/  ISETP.LT.AND P3, PT, R159, UR5, !P4 ;  /* 0x000000059f007c0c */ /* 0x000fe4000e761270 */
[----:B------:R-:W-:-:S11]  /*14bf20*/  LOP3.LUT P5, RZ, R5, 0x4000000, RZ, 0xc0, !PT ;  /* 0x0400000005ff7812 */ /* 0x000fd600078ac0ff */
[----:B------:R1:W-:Y:S01]  /*14bf30*/  @P3 STG.E desc[UR74][R12.64], R34 ;  /* 0x000000220c003986 */ /* 0x0003e2000c10194a */
[----:B------:R-:W-:-:S13]  /*14bf40*/  ISETP.LT.AND P3, PT, R158, UR5, !P5 ;  /* 0x000000059e007c0c */ /* 0x000fda000ef61270 */
[----:B------:R-:W-:Y:S01]  /*14bf50*/  @P3 STG.E desc[UR74][R14.64], R78 ;  /* 0x0000004e0e003986 */ /* 0x000fe2000c10194a */
[----:B------:R-:W-:Y:S02]  /*14bf60*/  ISETP.LT.AND P3, PT, R159, UR5, !P5 ;  /* 0x000000059f007c0c */ /* 0x000fe4000ef61270 */
[----:B------:R-:W-:Y:S01]  /*14bf70*/  LOP3.LUT P6, RZ, R5, 0x8000000, RZ, 0xc0, !PT ;  /* 0x0800000005ff7812 */ /* 0x000fe200078cc0ff */
[----:B-1----:R-:W-:-:S10]  /*14bf80*/  IMAD.WIDE R12, R187, 0x4, R28 ;  /* 0x00000004bb0c7825 */ /* 0x002fd400078e021c */
[----:B------:R1:W-:Y:S01]  /*14bf90*/  @P3 STG.E desc[UR74][R2.64], R74 ;  /* 0x0000004a02003986 */ /* 0x0003e2000c10194a */
[----:B------:R-:W-:Y:S01]  /*14bfa0*/  ISETP.LT.AND P3, PT, R158, UR5, !P6 ;  /* 0x000000059e007c0c */ /* 0x000fe2000f761270 */
[----:B-1----:R-:W-:Y:S02]  /*14bfb0*/  IMAD.WIDE R2, R187, 0x4, R26 ;  /* 0x00000004bb027825 */ /* 0x002fe400078e021a */
[----:B------:R-:W4:Y:S10]  /*14bfc0*/  LDL.LU R187, [R1+0x1c70] ;  /* 0x001c700001bb7983 */ /* 0x000f340000300800 */
[----:B------:R1:W-:Y:S01]  /*14bfd0*/  @P3 STG.E desc[UR74][R8.64], R39 ;  /* 0x0000002708003986 */ /* 0x0003e2000c10194a */
[----:B------:R-:W-:-:S02]  /*14bfe0*/  ISETP.LT.AND P3, PT, R159, UR5, !P6 ;  /* 0x000000059f007c0c */ /* 0x000fc4000f761270 */
[----:B------:R-:W-:-:S11]  /*14bff0*/  LOP3.LUT P2, RZ, R0, 0x8000, RZ, 0xc0, !PT ;  /* 0x0000800000ff7812 */ /* 0x000fd6000784c0ff */
[----:B------:R3:W-:Y:S01]  /*14c000*/  @P3 STG.E desc[UR74][R10.64], R35 ;  /* 0x000000230a003986 */ /* 0x0007e2000c10194a */
[----:B------:R-:W-:Y:S02]  /*14c010*/  ISETP.LT.AND P3, PT, R158, UR5, !P2 ;  /* 0x000000059e007c0c */ /* 0x000fe4000d761270 */
[----:B------:R-:W-:Y:S02]  /*14c020*/  ISETP.LT.AND P2, PT, R159, UR5, !P2 ;  /* 0x000000059f007c0c */ /* 0x000fe4000d741270 */
[----:B------:R-:W-:-:S09]  /*14c030*/  LOP3.LUT P1, RZ, R0, 0x4000, RZ, 0xc0, !PT ;  /* 0x0000400000ff7812 */ /* 0x000fd2000782c0ff */
[----:B------:R-:W-:Y:S04]  /*14c040*/  @P3 STG.E desc[UR74][R12.64], R79 ;  /* 0x0000004f0c003986 */ /* 0x000fe8000c10194a */
[----:B------:R1:W-:Y:S01]  /*14c050*/  @P2 STG.E desc[UR74][R2.64], R75 ;  /* 0x0000004b02002986 */ /* 0x0003e2000c10194a */
[----:B------:R-:W-:Y:S02]  /*14c060*/  ISETP.LT.AND P2, PT, R158, UR5, !P1 ;  /* 0x000000059e007c0c */ /* 0x000fe4000cf41270 */
[----:B------:R-:W-:Y:S02]  /*14c070*/  ISETP.LT.AND P1, PT, R159, UR5, !P1 ;  /* 0x000000059f007c0c */ /* 0x000fe4000cf21270 */
[----:B------:R-:W-:Y:S01]  /*14c080*/  LOP3.LUT P0, RZ, R0, 0x2000, RZ, 0xc0, !PT ;  /* 0x0000200000ff7812 */ /* 0x000fe2000780c0ff */
[----:B--2---:R-:W-:-:S04]  /*14c090*/  IMAD.WIDE R14, R161, 0x4, R28 ;  /* 0x00000004a10e7825 */ /* 0x004fc800078e021c */
[----:B-1----:R-:W-:Y:S02]  /*14c0a0*/  IMAD.WIDE R8, R161, 0x4, R26 ;  /* 0x00000004a1087825 */ /* 0x002fe400078e021a */
[----:B------:R-:W2:Y:S04]  /*14c0b0*/  LDL.LU R161, [R1+0x1c6c] ;  /* 0x001c6c0001a17983 */ /* 0x000ea80000300800 */
[----:B------:R-:W-:Y:S04]  /*14c0c0*/  @P2 STG.E desc[UR74][R14.64], R68 ;  /* 0x000000440e002986 */ /* 0x000fe8000c10194a */
[----:B------:R1:W-:Y:S01]  /*14c0d0*/  @P1 STG.E desc[UR74][R8.64], R64 ;  /* 0x0000004008001986 */ /* 0x0003e2000c10194a */
[----:B------:R-:W-:-:S02]  /*14c0e0*/  ISETP.LT.AND P1, PT, R158, UR5, !P0 ;  /* 0x000000059e007c0c */ /* 0x000fc4000c721270 */
[----:B------:R-:W-:Y:S01]  /*14c0f0*/  ISETP.LT.AND P0, PT, R159, UR5, !P0 ;  /* 0x000000059f007c0c */ /* 0x000fe2000c701270 */
[----:B---3--:R-:W-:-:S04]  /*14c100*/  IMAD.WIDE R10, R162, 0x4, R28 ;  /* 0x00000004a20a7825 */ /* 0x008fc800078e021c */
[----:B------:R-:W-:Y:S02]  /*14c110*/  IMAD.WIDE R2, R162, 0x4, R26 ;  /* 0x00000004a2027825 */ /* 0x000fe400078e021a */
[----:B------:R-:W3:Y:S04]  /*14c120*/  LDL.LU R162, [R1+0x1c64] ;  /* 0x001c640001a27983 */ /* 0x000ee80000300800 */
[----:B------:R-:W-:Y:S04]  /*14c130*/  @P1 STG.E desc[UR74][R10.64], R116 ;  /* 0x000000740a001986 */ /* 0x000fe8000c10194a */
[----:B------:R1:W-:Y:S01]  /*14c140*/  @P0 STG.E desc[UR74][R2.64], R112 ;  /* 0x0000007002000986 */ /* 0x0003e2000c10194a */
[----:B----4-:R-:W-:-:S04]  /*14c150*/  IMAD.WIDE R12, R160, 0x4, R28 ;  /* 0x00000004a00c7825 */ /* 0x010fc800078e021c */
[----:B-1----:R-:W-:Y:S02]  /*14c160*/  IMAD.WIDE R8, R160, 0x4, R26 ;  /* 0x00000004a0087825 */ /* 0x002fe400078e021a */
[----:B------:R-:W4:Y:S02]  /*14c170*/  LDL.LU R160, [R1+0x1c58] ;  /* 0x001c580001a07983 */ /* 0x000f240000300800 */
[----:B------:R-:W-:-:S04]  /*14c180*/  IMAD.WIDE R14, R163, 0x4, R28 ;  /* 0x00000004a30e7825 */ /* 0x000fc800078e021c */
[----:B------:R-:W-:Y:S02]  /*14c190*/  IMAD.WIDE R2, R163, 0x4, R26 ;  /* 0x00000004a3027825 */ /* 0x000fe400078e021a */
[----:B------:R-:W4:Y:S01]  /*14c1a0*/  LDL.LU R163, [R1+0x1c50] ;  /* 0x001c500001a37983 */ /* 0x000f220000300800 */
[----:B------:R-:W-:-:S04]  /*14c1b0*/  LOP3.LUT P4, RZ, R6, 0x20, RZ, 0xc0, !PT ;  /* 0x0000002006ff7812 */ /* 0x000fc8000788c0ff */
[----:B------:R-:W-:Y:S02]  /*14c1c0*/  ISETP.LT.AND P0, PT, R158, UR5, !P4 ;  /* 0x000000059e007c0c */ /* 0x000fe4000e701270 */
[----:B------:R-:W-:-:S11]  /*14c1d0*/  LOP3.LUT P5, RZ, R6, 0x40, RZ, 0xc0, !PT ;  /* 0x0000004006ff7812 */ /* 0x000fd600078ac0ff */
[----:B------:R-:W-:Y:S01]  /*14c1e0*/  @P0 STG.E desc[UR74][R12.64], R69 ;  /* 0x000000450c000986 */ /* 0x000fe2000c10194a */
[----:B------:R-:W-:-:S13]  /*14c1f0*/  ISETP.LT.AND P0, PT, R159, UR5, !P4 ;  /* 0x000000059f007c0c */ /* 0x000fda000e701270 */
[----:B------:R1:W-:Y:S01]  /*14c200*/  @P0 STG.E desc[UR74][R8.64], R65 ;  /* 0x0000004108000986 */ /* 0x0003e2000c10194a */
[----:B------:R-:W-:Y:S02]  /*14c210*/  ISETP.LT.AND P0, PT, R158, UR5, !P5 ;  /* 0x000000059e007c0c */ /* 0x000fe4000ef01270 */
[----:B------:R-:W-:-:S11]  /*14c220*/  LOP3.LUT P2, RZ, R6, 0x200, RZ, 0xc0, !PT ;  /* 0x0000020006ff7812 */ /* 0x000fd6000784c0ff */
[----:B------:R-:W-:Y:S01]  /*14c230*/  @P0 STG.E desc[UR74][R14.64], R117 ;  /* 0x000000750e000986 */ /* 0x000fe2000c10194a */
[----:B------:R-:W-:Y:S01]  /*14c240*/  ISETP.LT.AND P0, PT, R159, UR5, !P5 ;  /* 0x000000059f007c0c */ /* 0x000fe2000ef01270 */
[----:B------:R-:W-:-:S12]  /*14c250*/  IMAD.WIDE R10, R187, 0x4, R28 ;  /* 0x00000004bb0a7825 */ /* 0x000fd800078e021c */
[----:B------:R2:W-:Y:S01]  /*14c260*/  @P0 STG.E desc[UR74][R2.64], R113 ;  /* 0x0000007102000986 */ /* 0x0005e2000c10194a */
[----:B------:R-:W-:Y:S01]  /*14c270*/  ISETP.LT.AND P0, PT, R158, UR5, !P2 ;  /* 0x000000059e007c0c */ /* 0x000fe2000d701270 */
[----:B-1----:R-:W-:Y:S02]  /*14c280*/  IMAD.WIDE R8, R187, 0x4, R26 ;  /* 0x00000004bb087825 */ /* 0x002fe400078e021a */
[----:B------:R-:W4:Y:S10]  /*14c290*/  LDL.LU R187, [R1+0x1c4c] ;  /* 0x001c4c0001bb7983 */ /* 0x000f340000300800 */
[----:B------:R-:W-:Y:S01]  /*14c2a0*/  @P0 STG.E desc[UR74][R10.64], R70 ;  /* 0x000000460a000986 */ /* 0x000fe2000c10194a */
[----:B------:R-:W-:-:S02]  /*14c2b0*/  ISETP.LT.AND P0, PT, R159, UR5, !P2 ;  /* 0x000000059f007c0c */ /* 0x000fc4000d701270 */
[----:B------:R-:W-:-:S11]  /*14c2c0*/  LOP3.LUT P6, RZ, R6, 0x800, RZ, 0xc0, !PT ;  /* 0x0000080006ff7812 */ /* 0x000fd600078cc0ff */
[----:B------:R1:W-:Y:S01]  /*14c2d0*/  @P0 STG.E desc[UR74][R8.64], R66 ;  /* 0x0000004208000986 */ /* 0x0003e2000c10194a */
[----:B------:R-:W-:Y:S02]  /*14c2e0*/  ISETP.LT.AND P0, PT, R158, UR5, !P6 ;  /* 0x000000059e007c0c */ /* 0x000fe4000f701270 */
[----:B------:R-:W-:Y:S01]  /*14c2f0*/  LOP3.LUT P3, RZ, R6, 0x2000, RZ, 0xc0, !PT ;  /* 0x0000200006ff7812 */ /* 0x000fe2000786c0ff */
[----:B--2---:R-:W-:-:S04]  /*14c300*/  IMAD.WIDE R12, R161, 0x4, R28 ;  /* 0x00000004a10c7825 */ /* 0x004fc800078e021c */
[----:B------:R-:W-:Y:S02]  /*14c310*/  IMAD.WIDE R2, R161, 0x4, R26 ;  /* 0x00000004a1027825 */ /* 0x000fe400078e021a */
[----:B------:R-:W2:Y:S04]  /*14c320*/  LDL.LU R161, [R1+0x1c44] ;  /* 0x001c440001a17983 */ /* 0x000ea80000300800 */
[----:B------:R-:W-:Y:S01]  /*14c330*/  @P0 STG.E desc[UR74][R12.64], R118 ;  /* 0x000000760c000986 */ /* 0x000fe2000c10194a */
[----:B------:R-:W-:-:S13]  /*14c340*/  ISETP.LT.AND P0, PT, R159, UR5, !P6 ;  /* 0x000000059f007c0c */ /* 0x000fda000f701270 */
[----:B------:R1:W-:Y:S01]  /*14c350*/  @P0 STG.E desc[UR74][R2.64], R114 ;  /* 0x0000007202000986 */ /* 0x0003e2000c10194a */
[----:B------:R-:W-:Y:S01]  /*14c360*/  ISETP.LT.AND P0, PT, R158, UR5, !P3 ;  /* 0x000000059e007c0c */ /* 0x000fe2000df01270 */
[----:B---3--:R-:W-:-:S04]  /*14c370*/  IMAD.WIDE R14, R162, 0x4, R28 ;  /* 0x00000004a20e7825 */ /* 0x008fc800078e021c */
[----:B-1----:R-:W-:Y:S02]  /*14c380*/  IMAD.WIDE R8, R162, 0x4, R26 ;  /* 0x00000004a2087825 */ /* 0x002fe400078e021a */
[----:B------:R-:W3:Y:S06]  /*14c390*/  LDL.LU R162, [R1+0x1c38] ;  /* 0x001c380001a27983 */ /* 0x000eec0000300800 */
[----:B------:R-:W-:Y:S01]  /*14c3a0*/  @P0 STG.E desc[UR74][R14.64], R71 ;  /* 0x000000470e000986 */ /* 0x000fe2000c10194a */
[----:B------:R-:W-:-:S13]  /*14c3b0*/  ISETP.LT.AND P0, PT, R159, UR5, !P3 ;  /* 0x000000059f007c0c */ /* 0x000fda000df01270 */
[----:B------:R1:W-:Y:S01]  /*14c3c0*/  @P0 STG.E desc[UR74][R8.64], R67 ;  /* 0x0000004308000986 */ /* 0x0003e2000c10194a */
[----:B----4-:R-:W-:-:S04]  /*14c3d0*/  IMAD.WIDE R10, R160, 0x4, R28 ;  /* 0x00000004a00a7825 */ /* 0x010fc800078e021c */
[----:B------:R-:W-:Y:S02]  /*14c3e0*/  IMAD.WIDE R2, R160, 0x4, R26 ;  /* 0x00000004a0027825 */ /* 0x000fe400078e021a */
[----:B------:R-:W4:Y:S02]  /*14c3f0*/  LDL.LU R160, [R1+0x1c30] ;  /* 0x001c300001a07983 */ /* 0x000f240000300800 */
[----:B------:R-:W-:-:S04]  /*14c400*/  IMAD.WIDE R12, R163, 0x4, R28 ;  /* 0x00000004a30c7825 */ /* 0x000fc800078e021c */
[----:B-1----:R-:W-:Y:S02]  /*14c410*/  IMAD.WIDE R8, R163, 0x4, R26 ;  /* 0x00000004a3087825 */ /* 0x002fe400078e021a */
        /* <DEDUP_REMOVED lines=10> */
[----:B------:R-:W-:-:S13]  /*14c4c0*/  ISETP.LT.AND P0, PT, R159, UR5, !P5 ;  /* 0x000000059f007c0c */ /* 0x000fda000ef01270 */
[----:B------:R2:W-:Y:S01]  /*14c4d0*/  @P0 STG.E desc[UR74][R8.64], R56 ;  /* 0x0000003808000986 */ /* 0x0005e2000c10194a */
[----:B------:R-:W-:Y:S01]  /*14c4e0*/  ISETP.LT.AND P0, PT, R158, UR5, !P2 ;  /* 0x000000059e007c0c */ /* 0x000fe2000d701270 */
[----:B------:R-:W-:-:S04]  /*14c4f0*/  IMAD.WIDE R14, R187, 0x4, R28 ;  /* 0x00000004bb0e7825 */ /* 0x000fc800078e021c */
[----:B-1----:R-:W-:Y:S02]  /*14c500*/  IMAD.WIDE R2, R187, 0x4, R26 ;  /* 0x00000004bb027825 */ /* 0x002fe400078e021a */
[----:B------:R-:W4:Y:S06]  /*14c510*/  LDL.LU R187, [R1+0x1c24] ;  /* 0x001c240001bb7983 */ /* 0x000f2c0000300800 */
[----:B------:R-:W-:Y:S01]  /*14c520*/  @P0 STG.E desc[UR74][R14.64], R108 ;  /* 0x0000006c0e000986 */ /* 0x000fe2000c10194a */
        /* <DEDUP_REMOVED lines=76> */
[----:B------:R-:W-:Y:S01]  /*14c9f0*/  IMAD.WIDE R10, R187, 0x4, R28 ;  /* 0x00000004bb0a7825 */ /* 0x000fe200078e021c */
[----:B------:R-:W-:-:S11]  /*14ca00*/  LOP3.LUT P6, RZ, R7, 0x1000, RZ, 0xc0, !PT ;  /* 0x0000100007ff7812 */ /* 0x000fd600078cc0ff */
[----:B------:R-:W-:Y:S01]  /*14ca10*/  @P0 STG.E desc[UR74][R10.64], R153 ;  /* 0x000000990a000986 */ /* 0x000fe2000c10194a */
[----:B------:R-:W-:Y:S01]  /*14ca20*/  ISETP.LT.AND P0, PT, R159, UR5, !P2 ;  /* 0x000000059f007c0c */ /* 0x000fe2000d701270 */
[----:B-1----:R-:W-:Y:S01]  /*14ca30*/  IMAD.WIDE R2, R187, 0x4, R26 ;  /* 0x00000004bb027825 */ /* 0x002fe200078e021a */
[----:B------:R-:W-:Y:S01]  /*14ca40*/  LOP3.LUT P3, RZ, R7, 0x4000, RZ, 0xc0, !PT ;  /* 0x0000400007ff7812 */ /* 0x000fe2000786c0ff */
[----:B------:R-:W4:Y:S10]  /*14ca50*/  LDL.LU R187, [R1+0x1bd4] ;  /* 0x001bd40001bb7983 */ /* 0x000f340000300800 */
[----:B------:R1:W-:Y:S01]  /*14ca60*/  @P0 STG.E desc[UR74][R2.64], R149 ;  /* 0x0000009502000986 */ /* 0x0003e2000c10194a */
[----:B------:R-:W-:-:S02]  /*14ca70*/  ISETP.LT.AND P0, PT, R158, UR5, !P6 ;  /* 0x000000059e007c0c */ /* 0x000fc4000f701270 */
[C---:B------:R-:W-:Y:S02]  /*14ca80*/  LOP3.LUT P4, RZ, R7.reuse, 0x20000, RZ, 0xc0, !PT ;  /* 0x0002000007ff7812 */ /* 0x040fe4000788c0ff */
[C---:B------:R-:W-:Y:S02]  /*14ca90*/  LOP3.LUT P5, RZ, R7.reuse, 0x40000, RZ, 0xc0, !PT ;  /* 0x0004000007ff7812 */ /* 0x040fe400078ac0ff */
[----:B------:R-:W-:Y:S02]  /*14caa0*/  LOP3.LUT P1, RZ, R7, 0x200000, RZ, 0xc0, !PT ;  /* 0x0020000007ff7812 */ /* 0x000fe4000782c0ff */
[----:B------:R-:W-:Y:S01]  /*14cab0*/  LOP3.LUT P2, RZ, R6, 0x1, RZ, 0xc0, !PT ;  /* 0x0000000106ff7812 */ /* 0x000fe2000784c0ff */
[----:B--2---:R-:W-:-:S05]  /*14cac0*/  IMAD.WIDE R12, R161, 0x4, R28 ;  /* 0x00000004a10c7825 */ /* 0x004fca00078e021c */
[----:B------:R-:W-:Y:S01]  /*14cad0*/  @P0 STG.E desc[UR74][R12.64], R102 ;  /* 0x000000660c000986 */ /* 0x000fe2000c10194a */
[----:B------:R-:W-:Y:S02]  /*14cae0*/  ISETP.LT.AND P0, PT, R159, UR5, !P6 ;  /* 0x000000059f007c0c */ /* 0x000fe4000f701270 */
[----:B------:R-:W-:Y:S01]  /*14caf0*/  LOP3.LUT P6, RZ, R6, 0x4, RZ, 0xc0, !PT ;  /* 0x0000000406ff7812 */ /* 0x000fe200078cc0ff */
[----:B------:R-:W-:Y:S02]  /*14cb00*/  IMAD.WIDE R6, R161, 0x4, R26 ;  /* 0x00000004a1067825 */ /* 0x000fe400078e021a */
[----:B------:R-:W2:Y:S08]  /*14cb10*/  LDL.LU R161, [R1+0x1bcc] ;  /* 0x001bcc0001a17983 */ /* 0x000eb00000300800 */
[----:B------:R1:W-:Y:S01]  /*14cb20*/  @P0 STG.E desc[UR74][R6.64], R98 ;  /* 0x0000006206000986 */ /* 0x0003e2000c10194a */
[----:B------:R-:W-:Y:S01]  /*14cb30*/  ISETP.LT.AND P0, PT, R158, UR5, !P3 ;  /* 0x000000059e007c0c */ /* 0x000fe2000df01270 */
[----:B---3--:R-:W-:-:S12]  /*14cb40*/  IMAD.WIDE R8, R162, 0x4, R28 ;  /* 0x00000004a2087825 */ /* 0x008fd800078e021c */
[----:B------:R-:W-:Y:S01]  /*14cb50*/  @P0 STG.E desc[UR74][R8.64], R154 ;  /* 0x0000009a08000986 */ /* 0x000fe2000c10194a */
[----:B------:R-:W-:Y:S01]  /*14cb60*/  ISETP.LT.AND P0, PT, R159, UR5, !P3 ;  /* 0x000000059f007c0c */ /* 0x000fe2000df01270 */
[----:B-1----:R-:W-:Y:S02]  /*14cb70*/  IMAD.WIDE R2, R162, 0x4, R26 ;  /* 0x00000004a2027825 */ /* 0x002fe400078e021a */
[----:B------:R-:W3:Y:S10]  /*14cb80*/  LDL.LU R162, [R1+0x1bc8] ;  /* 0x001bc80001a27983 */ /* 0x000ef40000300800 */
[----:B------:R1:W-:Y:S01]  /*14cb90*/  @P0 STG.E desc[UR74][R2.64], R150 ;  /* 0x0000009602000986 */ /* 0x0003e2000c10194a */
[----:B----4-:R-:W-:-:S04]  /*14cba0*/  IMAD.WIDE R10, R160, 0x4, R28 ;  /* 0x00000004a00a7825 */ /* 0x010fc800078e021c */
[----:B------:R-:W-:Y:S02]  /*14cbb0*/  IMAD.WIDE R6, R160, 0x4, R26 ;  /* 0x00000004a0067825 */ /* 0x000fe400078e021a */
[----:B------:R-:W4:Y:S02]  /*14cbc0*/  LDL.LU R160, [R1+0x1bc0] ;  /* 0x001bc00001a07983 */ /* 0x000f240000300800 */
[----:B------:R-:W-:-:S04]  /*14cbd0*/  IMAD.WIDE R12, R163, 0x4, R28 ;  /* 0x00000004a30c7825 */ /* 0x000fc800078e021c */
[----:B-1----:R-:W-:Y:S02]  /*14cbe0*/  IMAD.WIDE R2, R163, 0x4, R26 ;  /* 0x00000004a3027825 */ /* 0x002fe400078e021a */
[----:B------:R-:W4:Y:S01]  /*14cbf0*/  LDL.LU R163, [R1+0x1bb4] ;  /* 0x001bb40001a37983 */ /* 0x000f220000300800 */
[----:B------:R-:W-:-:S13]  /*14cc00*/  ISETP.LT.AND P0, PT, R158, UR5, !P4 ;  /* 0x000000059e007c0c */ /* 0x000fda000e701270 */
[----:B------:R-:W-:Y:S01]  /*14cc10*/  @P0 STG.E desc[UR74][R10.64], R103 ;  /* 0x000000670a000986 */ /* 0x000fe2000c10194a */
[----:B------:R-:W-:-:S13]  /*14cc20*/  ISETP.LT.AND P0, PT, R159, UR5, !P4 ;  /* 0x000000059f007c0c */ /* 0x000fda000e701270 */
[----:B------:R1:W-:Y:S01]  /*14cc30*/  @P0 STG.E desc[UR74][R6.64], R99 ;  /* 0x0000006306000986 */ /* 0x0003e2000c10194a */
[----:B------:R-:W-:-:S13]  /*14cc40*/  ISETP.LT.AND P0, PT, R158, UR5, !P5 ;  /* 0x000000059e007c0c */ /* 0x000fda000ef01270 */
[----:B------:R-:W-:Y:S01]  /*14cc50*/  @P0 STG.E desc[UR74][R12.64], R155 ;  /* 0x0000009b0c000986 */ /* 0x000fe2000c10194a */
[----:B------:R-:W-:-:S13]  /*14cc60*/  ISETP.LT.AND P0, PT, R159, UR5, !P5 ;  /* 0x000000059f007c0c */ /* 0x000fda000ef01270 */
[----:B------:R1:W-:Y:S01]  /*14cc70*/  @P0 STG.E desc[UR74][R2.64], R151 ;  /* 0x0000009702000986 */ /* 0x0003e2000c10194a */
[----:B------:R-:W-:Y:S01]  /*14cc80*/  ISETP.LT.AND P0, PT, R158, UR5, !P1 ;  /* 0x000000059e007c0c */ /* 0x000fe2000cf01270 */
[----:B------:R-:W-:-:S12]  /*14cc90*/  IMAD.WIDE R8, R187, 0x4, R28 ;  /* 0x00000004bb087825 */ /* 0x000fd800078e021c */
[----:B------:R-:W-:Y:S01]  /*14cca0*/  @P0 STG.E desc[UR74][R8.64], R92 ;  /* 0x0000005c08000986 */ /* 0x000fe2000c10194a */
[----:B------:R-:W-:Y:S01]  /*14ccb0*/  ISETP.LT.AND P0, PT, R159, UR5, !P1 ;  /* 0x000000059f007c0c */ /* 0x000fe2000cf01270 */
[----:B-1----:R-:W-:Y:S01]  /*14ccc0*/  IMAD.WIDE R6, R187, 0x4, R26 ;  /* 0x00000004bb067825 */ /* 0x002fe200078e021a */
[----:B------:R-:W-:Y:S02]  /*14ccd0*/  ISETP.LT.AND P1, PT, R159, UR5, !P6 ;  /* 0x000000059f007c0c */ /* 0x000fe4000f721270 */
[----:B------:R-:W-:Y:S02]  /*14cce0*/  LOP3.LUT P3, RZ, R5, 0x40000000, RZ, 0xc0, !PT ;  /* 0x4000000005ff7812 */ /* 0x000fe4000786c0ff */
[C---:B------:R-:W-:Y:S02]  /*14ccf0*/  LOP3.LUT P4, RZ, R4.reuse, 0x1000000, RZ, 0xc0, !PT ;  /* 0x0100000004ff7812 */ /* 0x040fe4000788c0ff */
[----:B------:R-:W-:-:S05]  /*14cd00*/  LOP3.LUT P5, RZ, R4, 0x200000, RZ, 0xc0, !PT ;  /* 0x0020000004ff7812 */ /* 0x000fca00078ac0ff */
[----:B------:R1:W-:Y:S01]  /*14cd10*/  @P0 STG.E desc[UR74][R6.64], R88 ;  /* 0x0000005806000986 */ /* 0x0003e2000c10194a */
[----:B------:R-:W-:Y:S02]  /*14cd20*/  ISETP.LT.AND P0, PT, R158, UR5, !P6 ;  /* 0x000000059e007c0c */ /* 0x000fe4000f701270 */
[----:B------:R-:W-:Y:S01]  /*14cd30*/  LOP3.LUT P6, RZ, R4, 0x80000, RZ, 0xc0, !PT ;  /* 0x0008000004ff7812 */ /* 0x000fe200078cc0ff */
[----:B--2---:R-:W-:-:S04]  /*14cd40*/  IMAD.WIDE R10, R161, 0x4, R28 ;  /* 0x00000004a10a7825 */ /* 0x004fc800078e021c */
[----:B------:R-:W-:Y:S02]  /*14cd50*/  IMAD.WIDE R2, R161, 0x4, R26 ;  /* 0x00000004a1027825 */ /* 0x000fe400078e021a */
[----:B------:R-:W2:Y:S04]  /*14cd60*/  LDL.LU R161, [R1+0x1bac] ;  /* 0x001bac0001a17983 */ /* 0x000ea80000300800 */
[----:B------:R4:W-:Y:S01]  /*14cd70*/  @P0 STG.E desc[UR74][R10.64], R144 ;  /* 0x000000900a000986 */ /* 0x0009e2000c10194a */
[----:B---3--:R-:W-:-:S04]  /*14cd80*/  IMAD.WIDE R4, R162, 0x4, R28 ;  /* 0x00000004a2047825 */ /* 0x008fc800078e021c */
[----:B-1----:R-:W-:Y:S02]  /*14cd90*/  IMAD.WIDE R6, R162, 0x4, R26 ;  /* 0x00000004a2067825 */ /* 0x002fe400078e021a */
[----:B------:R-:W3:Y:S04]  /*14cda0*/  LDL.LU R162, [R1+0x1ba8] ;  /* 0x001ba80001a27983 */ /* 0x000ee80000300800 */
[----:B------:R-:W3:Y:S04]  /*14cdb0*/  LDL.LU R187, [R1+0x1ba0] ;  /* 0x001ba00001bb7983 */ /* 0x000ee80000300800 */
[----:B------:R-:W3:Y:S04]  /*14cdc0*/  LDL.LU R19, [R1+0x4e9c] ;  /* 0x004e9c0001137983 */ /* 0x000ee80000300800 */
[----:B------:R-:W3:Y:S01]  /*14cdd0*/  LDL.LU R17, [R1+0x4e94] ;  /* 0x004e940001117983 */ /* 0x000ee20000300800 */
[----:B----4-:R-:W-:-:S04]  /*14cde0*/  IMAD.WIDE R10, R163, 0x4, R28 ;  /* 0x00000004a30a7825 */ /* 0x010fc800078e021c */
[----:B------:R-:W-:Y:S02]  /*14cdf0*/  IMAD.WIDE R12, R163, 0x4, R26 ;  /* 0x00000004a30c7825 */ /* 0x000fe400078e021a */
[----:B------:R-:W4:Y:S01]  /*14ce00*/  LDL.LU R163, [R1+0x1b94] ;  /* 0x001b940001a37983 */ /* 0x000f220000300800 */
[C---:B------:R-:W-:Y:S02]  /*14ce10*/  ISETP.LT.AND P0, PT, R158.reuse, UR5, !P2 ;  /* 0x000000059e007c0c */ /* 0x040fe4000d701270 */
[C---:B------:R-:W-:Y:S01]  /*14ce20*/  ISETP.LT.AND P2, PT, R159.reuse, UR5, !P2 ;  /* 0x000000059f007c0c */ /* 0x040fe2000d741270 */
[----:B------:R1:W-:Y:S01]  /*14ce30*/  @P1 STG.E desc[UR74][R2.64], R140 ;  /* 0x0000008c02001986 */ /* 0x0003e2000c10194a */
[----:B------:R-:W-:Y:S02]  /*14ce40*/  ISETP.LT.AND P1, PT, R158, UR5, !P3 ;  /* 0x000000059e007c0c */ /* 0x000fe4000df21270 */
[----:B------:R-:W-:Y:S01]  /*14ce50*/  ISETP.LT.AND P3, PT, R159, UR5, !P3 ;  /* 0x000000059f007c0c */ /* 0x000fe2000df61270 */
[----:B------:R-:W-:-:S06]  /*14ce60*/  VIADD R0, R252, 0x1ef ;  /* 0x000001effc007836 */ /* 0x000fcc0000000000 */
[----:B------:R-:W-:Y:S01]  /*14ce70*/  @P0 STG.E desc[UR74][R4.64], R93 ;  /* 0x0000005d04000986 */ /* 0x000fe2000c10194a */
[----:B------:R-:W-:Y:S02]  /*14ce80*/  ISETP.LT.AND P0, PT, R158, UR5, !P4 ;  /* 0x000000059e007c0c */ /* 0x000fe4000e701270 */
[----:B------:R-:W-:Y:S01]  /*14ce90*/  ISETP.LT.AND P4, PT, R159, UR5, !P4 ;  /* 0x000000059f007c0c */ /* 0x000fe2000e781270 */
[----:B------:R-:W-:Y:S01]  /*14cea0*/  IMAD.WIDE R8, R160, 0x4, R28 ;  /* 0x00000004a0087825 */ /* 0x000fe200078e021c */
[----:B------:R-:W-:Y:S01]  /*14ceb0*/  @P2 STG.E desc[UR74][R6.64], R89 ;  /* 0x0000005906002986 */ /* 0x000fe2000c10194a */
[----:B------:R-:W-:Y:S02]  /*14cec0*/  ISETP.GE.AND P2, PT, R0, UR71, PT ;  /* 0x0000004700007c0c */ /* 0x000fe4000bf46270 */
[----:B-1----:R-:W-:Y:S01]  /*14ced0*/  IMAD.WIDE R2, R160, 0x4, R26 ;  /* 0x00000004a0027825 */ /* 0x002fe200078e021a */
[----:B------:R2:W-:Y:S03]  /*14cee0*/  @P1 STG.E desc[UR74][R8.64], R145 ;  /* 0x0000009108001986 */ /* 0x0005e6000c10194a */
[----:B------:R-:W-:Y:S01]  /*14cef0*/  VIADD R0, R252, 0x1f0 ;  /* 0x000001f0fc007836 */ /* 0x000fe20000000000 */
[----:B------:R1:W-:Y:S01]  /*14cf00*/  @P3 STG.E desc[UR74][R2.64], R141 ;  /* 0x0000008d02003986 */ /* 0x0003e2000c10194a */
[----:B------:R-:W-:-:S03]  /*14cf10*/  ISETP.LT.AND P3, PT, R158, UR5, !P5 ;  /* 0x000000059e007c0c */ /* 0x000fc6000ef61270 */
[----:B------:R-:W4:Y:S01]  /*14cf20*/  LDL.LU R160, [R1+0x1b8c] ;  /* 0x001b8c0001a07983 */ /* 0x000f220000300800 */
[----:B------:R-:W-:Y:S02]  /*14cf30*/  ISETP.GE.AND P1, PT, R0, UR77, PT ;  /* 0x0000004d00007c0c */ /* 0x000fe4000bf26270 */
[----:B------:R-:W-:Y:S01]  /*14cf40*/  IADD3 R0, PT, PT, R252, 0x1f1, RZ ;  /* 0x000001f1fc007810 */ /* 0x000fe20007ffe0ff */
[----:B------:R-:W4:Y:S04]  /*14cf50*/  LDL.LU R16, [R1+0x4e90] ;  /* 0x004e900001107983 */ /* 0x000f280000300800 */
[----:B------:R3:W-:Y:S01]  /*14cf60*/  @P0 STG.E desc[UR74][R10.64], R94 ;  /* 0x0000005e0a000986 */ /* 0x0007e2000c10194a */
[----:B------:R-:W-:Y:S02]  /*14cf70*/  ISETP.LT.AND P0, PT, R159, UR5, !P5 ;  /* 0x000000059f007c0c */ /* 0x000fe4000ef01270 */
[----:B------:R-:W-:Y:S01]  /*14cf80*/  ISETP.LT.AND P5, PT, R158, UR5, !P6 ;  /* 0x000000059e007c0c */ /* 0x000fe2000f7a1270 */
[----:B------:R1:W-:Y:S01]  /*14cf90*/  @P4 STG.E desc[UR74][R12.64], R90 ;  /* 0x0000005a0c004986 */ /* 0x0003e2000c10194a */
[----:B------:R-:W-:-:S03]  /*14cfa0*/  ISETP.GE.AND P4, PT, R0, UR9, PT ;  /* 0x0000000900007c0c */ /* 0x000fc6000bf86270 */
[----:B------:R-:W1:Y:S01]  /*14cfb0*/  LDS.128 R4, [R139] ;  /* 0x000000008b047984 */ /* 0x000e620000000c00 */
[----:B--2---:R-:W-:-:S04]  /*14cfc0*/  IMAD.WIDE R8, R161, 0x4, R28 ;  /* 0x00000004a1087825 */ /* 0x004fc800078e021c */
[----:B-1----:R-:W-:Y:S02]  /*14cfd0*/  IMAD.WIDE R2, R161, 0x4, R26 ;  /* 0x00000004a1027825 */ /* 0x002fe400078e021a */
[----:B------:R-:W2:Y:S04]  /*14cfe0*/  LDL.LU R161, [R1+0x1b88] ;  /* 0x001b880001a17983 */ /* 0x000ea80000300800 */
[----:B------:R-:W2:Y:S04]  /*14cff0*/  LDL.LU R18, [R1+0x4e8c] ;  /* 0x004e8c0001127983 */ /* 0x000ea80000300800 */
[----:B------:R-:W-:Y:S04]  /*14d000*/  @P3 STG.E desc[UR74][R8.64], R146 ;  /* 0x0000009208003986 */ /* 0x000fe8000c10194a */
[----:B------:R4:W-:Y:S01]  /*14d010*/  @P0 STG.E desc[UR74][R2.64], R142 ;  /* 0x0000008e02000986 */ /* 0x0009e2000c10194a */
[----:B---3--:R-:W-:-:S04]  /*14d020*/  IMAD.WIDE R10, R162, 0x4, R28 ;  /* 0x00000004a20a7825 */ /* 0x008fc800078e021c */
[----:B------:R-:W-:Y:S02]  /*14d030*/  IMAD.WIDE R12, R162, 0x4, R26 ;  /* 0x00000004a20c7825 */ /* 0x000fe400078e021a */
[----:B------:R-:W3:Y:S04]  /*14d040*/  LDL.LU R162, [R1+0x1b80] ;  /* 0x001b800001a27983 */ /* 0x000ee80000300800 */
[----:B------:R-:W3:Y:S04]  /*14d050*/  LDL.LU R0, [R1+0x4e88] ;  /* 0x004e880001007983 */ /* 0x000ee80000300800 */
[----:B------:R1:W-:Y:S01]  /*14d060*/  @P5 STG.E desc[UR74][R10.64], R95 ;  /* 0x0000005f0a005986 */ /* 0x0003e2000c10194a */
[----:B----4-:R-:W-:-:S04]  /*14d070*/  IMAD.WIDE R2, R163, 0x4, R28 ;  /* 0x00000004a3027825 */ /* 0x010fc800078e021c */
[----:B-1----:R-:W-:Y:S02]  /*14d080*/  IMAD.WIDE R10, R163, 0x4, R26 ;  /* 0x00000004a30a7825 */ /* 0x002fe400078e021a */
[----:B------:R-:W4:Y:S01]  /*14d090*/  LDL.LU R163, [R1+0x1b74] ;  /* 0x001b740001a37983 */ /* 0x000f220000300800 */
[C---:B------:R-:W-:Y:S02]  /*14d0a0*/  ISETP.LT.AND P6, PT, R159.reuse, UR5, !P6 ;  /* 0x000000059f007c0c */ /* 0x040fe4000f7c1270 */
[C---:B------:R-:W-:Y:S02]  /*14d0b0*/  ISETP.LT.AND P3, PT, R158.reuse, UR5, !P2 ;  /* 0x000000059e007c0c */ /* 0x040fe4000d761270 */
[----:B------:R-:W-:Y:S02]  /*14d0c0*/  ISETP.LT.AND P2, PT, R159, UR5, !P2 ;  /* 0x000000059f007c0c */ /* 0x000fe4000d741270 */
[----:B------:R-:W-:Y:S01]  /*14d0d0*/  ISETP.LT.AND P5, PT, R158, UR5, !P1 ;  /* 0x000000059e007c0c */ /* 0x000fe2000cfa1270 */
[----:B------:R-:W-:-:S02]  /*14d0e0*/  VIADD R252, R252, 0x1f2 ;  /* 0x000001f2fcfc7836 */ /* 0x000fc40000000000 */
[----:B------:R-:W-:-:S04]  /*14d0f0*/  IMAD.WIDE R14, R187, 0x4, R28 ;  /* 0x00000004bb0e7825 */ /* 0x000fc800078e021c */
[----:B------:R-:W-:Y:S01]  /*14d100*/  IMAD.WIDE R8, R187, 0x4, R26 ;  /* 0x00000004bb087825 */ /* 0x000fe200078e021a */
[----:B------:R-:W-:Y:S01]  /*14d110*/  ISETP.GE.AND P0, PT, R252, UR4, PT ;  /* 0x00000004fc007c0c */ /* 0x000fe2000bf06270 */
[----:B------:R1:W-:Y:S01]  /*14d120*/  @P6 STG.E desc[UR74][R12.64], R91 ;  /* 0x0000005b0c006986 */ /* 0x0003e2000c10194a */
[C---:B------:R-:W-:Y:S02]  /*14d130*/  ISETP.LT.AND P1, PT, R159.reuse, UR5, !P1 ;  /* 0x000000059f007c0c */ /* 0x040fe4000cf21270 */
[----:B------:R-:W-:Y:S01]  /*14d140*/  ISETP.LT.AND P6, PT, R158, UR5, !P4 ;  /* 0x000000059e007c0c */ /* 0x000fe2000e7c1270 */
[----:B------:R-:W-:Y:S01]  /*14d150*/  @P3 STG.E desc[UR74][R14.64], R147 ;  /* 0x000000930e003986 */ /* 0x000fe2000c10194a */
[----:B------:R-:W-:-:S03]  /*14d160*/  ISETP.LT.AND P4, PT, R159, UR5, !P4 ;  /* 0x000000059f007c0c */ /* 0x000fc6000e781270 */
[----:B------:R1:W-:Y:S04]  /*14d170*/  @P2 STG.E desc[UR74][R8.64], R143 ;  /* 0x0000008f08002986 */ /* 0x0003e8000c10194a */
[----:B------:R-:W4:Y:S04]  /*14d180*/  LDL.LU R187, [R1+0x1b6c] ;  /* 0x001b6c0001bb7983 */ /* 0x000f280000300800 */
[----:B------:R2:W-:Y:S01]  /*14d190*/  @P5 STG.E desc[UR74][R2.64], R136 ;  /* 0x0000008802005986 */ /* 0x0005e2000c10194a */
[----:B------:R-:W-:-:S03]  /*14d1a0*/  ISETP.LT.AND P5, PT, R158, UR5, !P0 ;  /* 0x000000059e007c0c */ /* 0x000fc6000c7a1270 */
[----:B------:R-:W4:Y:S01]  /*14d1b0*/  LDL.LU R20, [R1+0x4e84] ;  /* 0x004e840001147983 */ /* 0x000f220000300800 */
[----:B-1----:R-:W-:Y:S01]  /*14d1c0*/  IMAD.WIDE R12, R160, 0x4, R28 ;  /* 0x00000004a00c7825 */ /* 0x002fe200078e021c */
[----:B------:R-:W-:-:S03]  /*14d1d0*/  ISETP.LT.AND P0, PT, R159, UR5, !P0 ;  /* 0x000000059f007c0c */ /* 0x000fc6000c701270 */
[----:B------:R-:W-:Y:S01]  /*14d1e0*/  IMAD.WIDE R8, R160, 0x4, R26 ;  /* 0x00000004a0087825 */ /* 0x000fe200078e021a */
[----:B------:R-:W-:Y:S01]  /*14d1f0*/  @P1 STG.E desc[UR74][R10.64], R128 ;  /* 0x000000800a001986 */ /* 0x000fe2000c10194a */
[----:B------:R-:W-:Y:S02]  /*14d200*/  ISETP.GE.AND P2, PT, R17, UR6, PT ;  /* 0x0000000611007c0c */ /* 0x000fe4000bf46270 */
[----:B------:R-:W-:Y:S01]  /*14d210*/  ISETP.GE.AND P1, PT, R16, UR6, PT ;  /* 0x0000000610007c0c */ /* 0x000fe2000bf26270 */
[----:B------:R-:W-:Y:S04]  /*14d220*/  @P6 STG.E desc[UR74][R12.64], R132 ;  /* 0x000000840c006986 */ /* 0x000fe8000c10194a */
[----:B------:R-:W4:Y:S04]  /*14d230*/  LDL.LU R160, [R1+0x1b68] ;  /* 0x001b680001a07983 */ /* 0x000f280000300800 */
[----:B------:R-:W-:Y:S04]  /*14d240*/  @P4 STG.E desc[UR74][R8.64], R4 ;  /* 0x0000000408004986 */ /* 0x000fe8000c10194a */
[----:B------:R-:W4:Y:S01]  /*14d250*/  LDL.LU R22, [R1+0x4e80] ;  /* 0x004e800001167983 */ /* 0x000f220000300800 */
[----:B------:R-:W-:Y:S01]  /*14d260*/  ISETP.GE.AND P3, PT, R19, UR6, PT ;  /* 0x0000000613007c0c */ /* 0x000fe2000bf66270 */
[----:B--2---:R-:W-:-:S04]  /*14d270*/  IMAD.WIDE R14, R161, 0x4, R28 ;  /* 0x00000004a10e7825 */ /* 0x004fc800078e021c */
[----:B------:R-:W-:Y:S01]  /*14d280*/  IMAD.WIDE R16, R161, 0x4, R26 ;  /* 0x00000004a1107825 */ /* 0x000fe200078e021a */
[----:B------:R-:W-:Y:S04]  /*14d290*/  @P5 STG.E desc[UR74][R14.64], R137 ;  /* 0x000000890e005986 */ /* 0x000fe8000c10194a */
[----:B------:R-:W2:Y:S01]  /*14d2a0*/  LDL.LU R161, [R1+0x1b64] ;  /* 0x001b640001a17983 */ /* 0x000ea20000300800 */
[----:B------:R-:W-:-:S03]  /*14d2b0*/  ISETP.GE.AND P4, PT, R18, UR6, PT ;  /* 0x0000000612007c0c */ /* 0x000fc6000bf86270 */
[----:B------:R-:W-:Y:S04]  /*14d2c0*/  @P0 STG.E desc[UR74][R16.64], R129 ;  /* 0x0000008110000986 */ /* 0x000fe8000c10194a */
[----:B------:R1:W2:Y:S01]  /*14d2d0*/  LDS.128 R16, [R139+0x400] ;  /* 0x000400008b107984 */ /* 0x0002a20000000c00 */
[----:B---3--:R-:W-:-:S03]  /*14d2e0*/  ISETP.GE.AND P5, PT, R0, UR6, PT ;  /* 0x0000000600007c0c */ /* 0x008fc6000bfa6270 */
[----:B------:R-:W3:Y:S01]  /*14d2f0*/  LDL.LU R0, [R1+0x4e98] ;  /* 0x004e980001007983 */ /* 0x000ee20000300800 */
[----:B------:R-:W-:-:S03]  /*14d300*/  IMAD.WIDE R2, R162, 0x4, R28 ;  /* 0x00000004a2027825 */ /* 0x000fc600078e021c */
[----:B-1----:R-:W3:Y:S01]  /*14d310*/  LDL.LU R139, [R1+0x4ea4] ;  /* 0x004ea400018b7983 */ /* 0x002ee20000300800 */
[----:B------:R-:W-:-:S03]  /*14d320*/  IMAD.WIDE R10, R162, 0x4, R26 ;  /* 0x00000004a20a7825 */ /* 0x000fc600078e021a */
[----:B------:R-:W3:Y:S04]  /*14d330*/  LDL.LU R21, [R1+0x4e7c] ;  /* 0x004e7c0001157983 */ /* 0x000ee80000300800 */
[----:B------:R-:W3:Y:S01]  /*14d340*/  LDL.LU R162, [R1+0x1b5c] ;  /* 0x001b5c0001a27983 */ /* 0x000ee20000300800 */
[----:B----4-:R-:W-:-:S04]  /*14d350*/  IMAD.WIDE R8, R163, 0x4, R28 ;  /* 0x00000004a3087825 */ /* 0x010fc800078e021c */
[----:B------:R-:W-:Y:S02]  /*14d360*/  IMAD.WIDE R12, R163, 0x4, R26 ;  /* 0x00000004a30c7825 */ /* 0x000fe400078e021a */
[----:B------:R-:W4:Y:S01]  /*14d370*/  LDL.LU R163, [R1+0x1b50] ;  /* 0x001b500001a37983 */ /* 0x000f220000300800 */
[C---:B------:R-:W-:Y:S02]  /*14d380*/  ISETP.LT.AND P6, PT, R158.reuse, UR5, !P3 ;  /* 0x000000059e007c0c */ /* 0x040fe4000dfc1270 */
[C---:B------:R-:W-:Y:S02]  /*14d390*/  ISETP.LT.AND P3, PT, R159.reuse, UR5, !P3 ;  /* 0x000000059f007c0c */ /* 0x040fe4000df61270 */
[----:B------:R-:W-:Y:S02]  /*14d3a0*/  ISETP.LT.AND P0, PT, R158, UR5, !P2 ;  /* 0x000000059e007c0c */ /* 0x000fe4000d701270 */
[----:B------:R-:W-:-:S07]  /*14d3b0*/  ISETP.LT.AND P2, PT, R159, UR5, !P2 ;  /* 0x000000059f007c0c */ /* 0x000fce000d741270 */
[----:B------:R1:W-:Y:S01]  /*14d3c0*/  @P6 STG.E desc[UR74][R2.64], R133 ;  /* 0x0000008502006986 */ /* 0x0003e2000c10194a */
[----:B------:R-:W-:-:S03]  /*14d3d0*/  ISETP.LT.AND P6, PT, R158, UR5, !P1 ;  /* 0x000000059e007c0c */ /* 0x000fc6000cfc1270 */
[----:B------:R1:W-:Y:S01]  /*14d3e0*/  @P3 STG.E desc[UR74][R10.64], R5 ;  /* 0x000000050a003986 */ /* 0x0003e2000c10194a */
[----:B------:R-:W-:-:S03]  /*14d3f0*/  ISETP.LT.AND P1, PT, R159, UR5, !P1 ;  /* 0x000000059f007c0c */ /* 0x000fc6000cf21270 */
[----:B------:R-:W-:Y:S01]  /*14d400*/  @P0 STG.E desc[UR74][R8.64], R138 ;  /* 0x0000008a08000986 */ /* 0x000fe2000c10194a */
[C---:B------:R-:W-:Y:S01]  /*14d410*/  IMAD.WIDE R14, R187.reuse, 0x4, R28 ;  /* 0x00000004bb0e7825 */ /* 0x040fe200078e021c */
[----:B------:R-:W-:Y:S02]  /*14d420*/  ISETP.GE.AND P0, PT, R20, UR6, PT ;  /* 0x0000000614007c0c */ /* 0x000fe4000bf06270 */
[----:B------:R-:W4:Y:S04]  /*14d430*/  LDL.LU R20, [R1+0x4e78] ;  /* 0x004e780001147983 */ /* 0x000f280000300800 */
[----:B------:R-:W-:Y:S01]  /*14d440*/  @P2 STG.E desc[UR74][R12.64], R130 ;  /* 0x000000820c002986 */ /* 0x000fe2000c10194a */
[----:B-1----:R-:W-:-:S03]  /*14d450*/  IMAD.WIDE R2, R187, 0x4, R26 ;  /* 0x00000004bb027825 */ /* 0x002fc600078e021a */
[----:B------:R1:W-:Y:S01]  /*14d460*/  @P6 STG.E desc[UR74][R14.64], R134 ;  /* 0x000000860e006986 */ /* 0x0003e2000c10194a */
[----:B------:R-:W-:Y:S02]  /*14d470*/  ISETP.LT.AND P3, PT, R158, UR5, !P4 ;  /* 0x000000059e007c0c */ /* 0x000fe4000e761270 */
[----:B------:R-:W-:Y:S01]  /*14d480*/  ISETP.LT.AND P4, PT, R159, UR5, !P4 ;  /* 0x000000059f007c0c */ /* 0x000fe2000e781270 */
[----:B------:R-:W-:Y:S01]  /*14d490*/  IMAD.WIDE R4, R160, 0x4, R28 ;  /* 0x00000004a0047825 */ /* 0x000fe200078e021c */
[----:B------:R-:W-:Y:S01]  /*14d4a0*/  ISETP.LT.AND P2, PT, R158, UR5, !P5 ;  /* 0x000000059e007c0c */ /* 0x000fe2000ef41270 */
[----:B-1----:R-:W4:Y:S04]  /*14d4b0*/  LDL.LU R15, [R1+0x4e74] ;  /* 0x004e7400010f7983 */ /* 0x002f280000300800 */
[----:B------:R-:W4:Y:S01]  /*14d4c0*/  LDL.LU R186, [R1+0x1b48] ;  /* 0x001b480001ba7983 */ /* 0x000f220000300800 */
[----:B------:R-:W-:-:S03]  /*14d4d0*/  IMAD.WIDE R10, R160, 0x4, R26 ;  /* 0x00000004a00a7825 */ /* 0x000fc600078e021a */
[----:B------:R-:W4:Y:S04]  /*14d4e0*/  LDL.LU R14, [R1+0x4e70] ;  /* 0x004e7000010e7983 */ /* 0x000f280000300800 */
[----:B------:R-:W4:Y:S04]  /*14d4f0*/  LDL.LU R187, [R1+0x1b44] ;  /* 0x001b440001bb7983 */ /* 0x000f280000300800 */
[----:B------:R-:W4:Y:S04]  /*14d500*/  LDL.LU R160, [R1+0x1b3c] ;  /* 0x001b3c0001a07983 */ /* 0x000f280000300800 */
[----:B------:R1:W-:Y:S01]  /*14d510*/  @P1 STG.E desc[UR74][R2.64], R6 ;  /* 0x0000000602001986 */ /* 0x0003e2000c10194a */
[----:B--2---:R-:W-:-:S04]  /*14d520*/  IMAD.WIDE R8, R161, 0x4, R28 ;  /* 0x00000004a1087825 */ /* 0x004fc800078e021c */
[----:B------:R-:W-:Y:S01]  /*14d530*/  IMAD.WIDE R12, R161, 0x4, R26 ;  /* 0x00000004a10c7825 */ /* 0x000fe200078e021a */
[----:B---3--:R-:W-:Y:S02]  /*14d540*/  ISETP.GE.AND P1, PT, R0, UR6, PT ;  /* 0x0000000600007c0c */ /* 0x008fe4000bf26270 */
[----:B------:R-:W2:Y:S04]  /*14d550*/  LDL.LU R0, [R1+0x4ea0] ;  /* 0x004ea00001007983 */ /* 0x000ea80000300800 */
[----:B------:R3:W-:Y:S04]  /*14d560*/  @P3 STG.E desc[UR74][R4.64], R139 ;  /* 0x0000008b04003986 */ /* 0x0007e8000c10194a */
[----:B------:R-:W2:Y:S01]  /*14d570*/  LDL.LU R161, [R1+0x1b30] ;  /* 0x001b300001a17983 */ /* 0x000ea20000300800 */
[----:B-1----:R-:W-:-:S03]  /*14d580*/  IMAD.WIDE R2, R162, 0x4, R28 ;  /* 0x00000004a2027825 */ /* 0x002fc600078e021c */
[----:B------:R4:W-:Y:S01]  /*14d590*/  @P4 STG.E desc[UR74][R10.64], R131 ;  /* 0x000000830a004986 */ /* 0x0009e2000c10194a */
[----:B---3--:R-:W-:-:S03]  /*14d5a0*/  IMAD.WIDE R4, R162, 0x4, R26 ;  /* 0x00000004a2047825 */ /* 0x008fc600078e021a */
[----:B------:R1:W-:Y:S04]  /*14d5b0*/  @P2 STG.E desc[UR74][R8.64], R135 ;  /* 0x0000008708002986 */ /* 0x0003e8000c10194a */
[----:B------:R-:W3:Y:S01]  /*14d5c0*/  LDL.LU R162, [R1+0x1b28] ;  /* 0x001b280001a27983 */ /* 0x000ee20000300800 */
[----:B----4-:R-:W-:-:S04]  /*14d5d0*/  IMAD.WIDE R10, R163, 0x4, R28 ;  /* 0x00000004a30a7825 */ /* 0x010fc800078e021c */
[----:B-1----:R-:W-:Y:S02]  /*14d5e0*/  IMAD.WIDE R8, R163, 0x4, R26 ;  /* 0x00000004a3087825 */ /* 0x002fe400078e021a */
[----:B------:R-:W4:Y:S01]  /*14d5f0*/  LDL.LU R163, [R1+0x1cec] ;  /* 0x001cec0001a37983 */ /* 0x000f220000300800 */
[C---:B------:R-:W-:Y:S02]  /*14d600*/  ISETP.LT.AND P5, PT, R159.reuse, UR5, !P5 ;  /* 0x000000059f007c0c */ /* 0x040fe4000efa1270 */
[----:B------:R-:W-:Y:S02]  /*14d610*/  ISETP.GE.AND P6, PT, R22, UR6, PT ;  /* 0x0000000616007c0c */ /* 0x000fe4000bfc6270 */
[C---:B------:R-:W-:Y:S02]  /*14d620*/  ISETP.LT.AND P3, PT, R158.reuse, UR5, !P0 ;  /* 0x000000059e007c0c */ /* 0x040fe4000c761270 */
[----:B------:R-:W-:Y:S02]  /*14d630*/  ISETP.LT.AND P0, PT, R159, UR5, !P0 ;  /* 0x000000059f007c0c */ /* 0x000fe4000c701270 */
[----:B------:R-:W-:-:S02]  /*14d640*/  ISETP.LT.AND P4, PT, R158, UR5, !P6 ;  /* 0x000000059e007c0c */ /* 0x000fc4000f781270 */
[----:B------:R-:W-:Y:S02]  /*14d650*/  ISETP.GE.AND P2, PT, R21, UR6, PT ;  /* 0x0000000615007c0c */ /* 0x000fe4000bf46270 */
[C---:B------:R-:W-:Y:S01]  /*14d660*/  ISETP.LT.AND P6, PT, R159.reuse, UR5, !P6 ;  /* 0x000000059f007c0c */ /* 0x040fe2000f7c1270 */
[----:B------:R1:W-:Y:S01]  /*14d670*/  @P5 STG.E desc[UR74][R12.64], R7 ;  /* 0x000000070c005986 */ /* 0x0003e2000c10194a */
[C---:B------:R-:W-:Y:S02]  /*14d680*/  ISETP.LT.AND P5, PT, R158.reuse, UR5, !P1 ;  /* 0x000000059e007c0c */ /* 0x040fe4000cfa1270 */
[----:B------:R-:W-:Y:S01]  /*14d690*/  ISETP.LT.AND P1, PT, R159, UR5, !P1 ;  /* 0x000000059f007c0c */ /* 0x000fe2000cf21270 */
[----:B------:R1:W-:Y:S04]  /*14d6a0*/  @P3 STG.E desc[UR74][R2.64], R124 ;  /* 0x0000007c02003986 */ /* 0x0003e8000c10194a */
[----:B------:R1:W-:Y:S01]  /*14d6b0*/  @P0 STG.E desc[UR74][R4.64], R120 ;  /* 0x0000007804000986 */ /* 0x0003e2000c10194a */
[----:B------:R-:W-:-:S02]  /*14d6c0*/  ISETP.LT.AND P0, PT, R158, UR5, !P2 ;  /* 0x000000059e007c0c */ /* 0x000fc4000d701270 */
[----:B------:R-:W-:Y:S01]  /*14d6d0*/  ISETP.GE.AND P3, PT, R20, UR6, PT ;  /* 0x0000000614007c0c */ /* 0x000fe2000bf66270 */
[----:B------:R1:W-:Y:S01]  /*14d6e0*/  @P4 STG.E desc[UR74][R10.64], R164 ;  /* 0x000000a40a004986 */ /* 0x0003e2000c10194a */
[C---:B------:R-:W-:Y:S02]  /*14d6f0*/  ISETP.LT.AND P2, PT, R159.reuse, UR5, !P2 ;  /* 0x000000059f007c0c */ /* 0x040fe4000d741270 */
[----:B------:R-:W-:Y:S01]  /*14d700*/  ISETP.LT.AND P4, PT, R158, UR5, !P3 ;  /* 0x000000059e007c0c */ /* 0x000fe2000df81270 */
[----:B------:R-:W-:Y:S01]  /*14d710*/  @P6 STG.E desc[UR74][R8.64], R16 ;  /* 0x0000001008006986 */ /* 0x000fe2000c10194a */
[----:B------:R-:W-:Y:S01]  /*14d720*/  ISETP.LT.AND P3, PT, R159, UR5, !P3 ;  /* 0x000000059f007c0c */ /* 0x000fe2000df61270 */
[----:B-1----:R-:W-:-:S04]  /*14d730*/  IMAD.WIDE R6, R186, 0x4, R28 ;  /* 0x00000004ba067825 */ /* 0x002fc800078e021c */
[----:B------:R-:W-:Y:S01]  /*14d740*/  IMAD.WIDE R2, R186, 0x4, R26 ;  /* 0x00000004ba027825 */ /* 0x000fe200078e021a */
[----:B------:R-:W-:-:S03]  /*14d750*/  ISETP.GE.AND P6, PT, R15, UR6, PT ;  /* 0x000000060f007c0c */ /* 0x000fc6000bfc6270 */
[C---:B------:R-:W-:Y:S01]  /*14d760*/  IMAD.WIDE R4, R187.reuse, 0x4, R28 ;  /* 0x00000004bb047825 */ /* 0x040fe200078e021c */
[----:B------:R-:W-:Y:S03]  /*14d770*/  @P5 STG.E desc[UR74][R6.64], R125 ;  /* 0x0000007d06005986 */ /* 0x000fe6000c10194a */
[----:B------:R-:W-:Y:S01]  /*14d780*/  IMAD.WIDE R10, R187, 0x4, R26 ;  /* 0x00000004bb0a7825 */ /* 0x000fe200078e021a */
[----:B------:R1:W-:Y:S01]  /*14d790*/  @P1 STG.E desc[UR74][R2.64], R121 ;  /* 0x0000007902001986 */ /* 0x0003e2000c10194a */
[----:B------:R-:W-:Y:S02]  /*14d7a0*/  ISETP.GE.AND P5, PT, R14, UR6, PT ;  /* 0x000000060e007c0c */ /* 0x000fe4000bfa6270 */
[----:B------:R-:W-:Y:S01]  /*14d7b0*/  IMAD.WIDE R12, R160, 0x4, R28 ;  /* 0x00000004a00c7825 */ /* 0x000fe200078e021c */
[----:B------:R1:W-:Y:S04]  /*14d7c0*/  @P0 STG.E desc[UR74][R4.64], R165 ;  /* 0x000000a504000986 */ /* 0x0003e8000c10194a */
[----:B------:R2:W-:Y:S01]  /*14d7d0*/  @P2 STG.E desc[UR74][R10.64], R17 ;  /* 0x000000110a002986 */ /* 0x0005e2000c10194a */
[----:B------:R-:W-:-:S02]  /*14d7e0*/  ISETP.LT.AND P2, PT, R158, UR5, !P6 ;  /* 0x000000059e007c0c */ /* 0x000fc4000f741270 */
[C---:B------:R-:W-:Y:S01]  /*14d7f0*/  ISETP.LT.AND P6, PT, R159.reuse, UR5, !P6 ;  /* 0x000000059f007c0c */ /* 0x040fe2000f7c1270 */
[----:B------:R2:W-:Y:S01]  /*14d800*/  @P4 STG.E desc[UR74][R12.64], R126 ;  /* 0x0000007e0c004986 */ /* 0x0005e2000c10194a */
[----:B------:R-:W-:Y:S02]  /*14d810*/  ISETP.LT.AND P4, PT, R158, UR5, !P5 ;  /* 0x000000059e007c0c */ /* 0x000fe4000ef81270 */
[----:B------:R-:W-:Y:S01]  /*14d820*/  ISETP.LT.AND P5, PT, R159, UR5, !P5 ;  /* 0x000000059f007c0c */ /* 0x000fe2000efa1270 */
[----:B-1----:R-:W-:-:S05]  /*14d830*/  IMAD.WIDE R2, R160, 0x4, R26 ;  /* 0x00000004a0027825 */ /* 0x002fca00078e021a */
[----:B------:R1:W-:Y:S01]  /*14d840*/  @P3 STG.E desc[UR74][R2.64], R122 ;  /* 0x0000007a02003986 */ /* 0x0003e2000c10194a */
[----:B--2---:R-:W-:-:S04]  /*14d850*/  ISETP.GE.AND P1, PT, R0, UR6, PT ;  /* 0x0000000600007c0c */ /* 0x004fc8000bf26270 */
[----:B------:R-:W-:Y:S02]  /*14d860*/  ISETP.LT.AND P0, PT, R158, UR5, !P1 ;  /* 0x000000059e007c0c */ /* 0x000fe4000cf01270 */
[----:B------:R-:W-:Y:S01]  /*14d870*/  ISETP.LT.AND P1, PT, R159, UR5, !P1 ;  /* 0x000000059f007c0c */ /* 0x000fe2000cf21270 */
[----:B------:R-:W-:-:S04]  /*14d880*/  IMAD.WIDE R4, R161, 0x4, R28 ;  /* 0x00000004a1047825 */ /* 0x000fc800078e021c */
[----:B------:R-:W-:Y:S01]  /*14d890*/  IMAD.WIDE R6, R161, 0x4, R26 ;  /* 0x00000004a1067825 */ /* 0x000fe200078e021a */
[----:B------:R1:W-:Y:S04]  /*14d8a0*/  @P2 STG.E desc[UR74][R4.64], R166 ;  /* 0x000000a604002986 */ /* 0x0003e8000c10194a */
[----:B------:R1:W-:Y:S01]  /*14d8b0*/  @P6 STG.E desc[UR74][R6.64], R18 ;  /* 0x0000001206006986 */ /* 0x0003e2000c10194a */
[----:B---3--:R-:W-:-:S04]  /*14d8c0*/  IMAD.WIDE R8, R162, 0x4, R28 ;  /* 0x00000004a2087825 */ /* 0x008fc800078e021c */
[----:B------:R-:W-:Y:S01]  /*14d8d0*/  IMAD.WIDE R10, R162, 0x4, R26 ;  /* 0x00000004a20a7825 */ /* 0x000fe200078e021a */
[----:B------:R1:W-:Y:S04]  /*14d8e0*/  @P4 STG.E desc[UR74][R8.64], R127 ;  /* 0x0000007f08004986 */ /* 0x0003e8000c10194a */
[----:B------:R1:W-:Y:S01]  /*14d8f0*/  @P5 STG.E desc[UR74][R10.64], R123 ;  /* 0x0000007b0a005986 */ /* 0x0003e2000c10194a */
[----:B----4-:R-:W-:-:S05]  /*14d900*/  IMAD.WIDE R28, R163, 0x4, R28 ;  /* 0x00000004a31c7825 */ /* 0x010fca00078e021c */
[----:B------:R1:W-:Y:S01]  /*14d910*/  @P0 STG.E desc[UR74][R28.64], R167 ;  /* 0x000000a71c000986 */ /* 0x0003e2000c10194a */
[----:B------:R-:W-:Y:S01]  /*14d920*/  IMAD.WIDE R26, R163, 0x4, R26 ;  /* 0x00000004a31a7825 */ /* 0x000fe200078e021a */
[----:B------:R-:W-:Y:S06]  /*14d930*/  @!P1 EXIT ;  /* 0x000000000000994d */ /* 0x000fec0003800000 */
[----:B------:R-:W-:Y:S01]  /*14d940*/  STG.E desc[UR74][R26.64], R19 ;  /* 0x000000131a007986 */ /* 0x000fe2000c10194a */
[----:B------:R-:W-:Y:S05]  /*14d950*/  EXIT ;  /* 0x000000000000794d */ /* 0x000fea0003800000 */
.L_x_2:
[----:B------:R-:W-:-:S00]  /*14d960*/  BRA `(.L_x_2) ;  /* 0xfffffffc00fc7947 */ /* 0x000fc0000383ffff */
[----:B------:R-:W-:-:S00]  /*14d970*/  NOP ;  /* 0x0000000000007918 */ /* 0x000fc00000000000 */
        /* <DEDUP_REMOVED lines=8> */
.L_x_3:


//--------------------- .nv.shared.matmul_kernel  --------------------------
	.section	.nv.shared.matmul_kernel,"aw",@nobits
	.sectionflags	@""
	.align	16
	.zero		1024


//--------------------- .nv.shared.reserved.0     --------------------------
	.section	.nv.shared.reserved.0,"aw",@nobits
	.weak		__nv_reservedSMEM_offset_0_alias
	.size		__nv_reservedSMEM_offset_0_alias, 0, 64
	.other		__nv_reservedSMEM_offset_0_alias,@"STO_CUDA_RESERVED_SHARED STV_DEFAULT"
__nv_reservedSMEM_offset_0_alias:
	.zero		0
	.zero		64


//--------------------- .nv.constant0.matmul_kernel --------------------------
	.section	.nv.constant0.matmul_kernel,"a",@progbits
	.sectionflags	@""
	.align	4
.nv.constant0.matmul_kernel:
	.zero		976


//--------------------- SYMBOLS --------------------------

	.type		.nv.reservedSmem.offset0,@object
	.size		.nv.reservedSmem.offset0,0x4
	.type		.nv.reservedSmem.cap,@object
	.size		.nv.reservedSmem.cap,0x4
